	.target	sm_90a

	.elftype	@"ET_EXEC"


//--------------------- .note.nv.tkinfo           --------------------------
	.section	.note.nv.tkinfo,"",@"SHT_NOTE"
	.sectionflags	@"SHF_NOTE_NV_TKINFO"
	.tkinfo
        /*0018*/ 	.word	0x00000002
        /*0030*/ 	.string	""
        /*0030*/ 	.string	"ptxas"
        /*0030*/ 	.string	"Cuda compilation tools, release 13.0, V13.0.88"
        /*0030*/ 	.string	"Build cuda_13.0.r13.0/compiler.36424714_0"
        /*0030*/ 	.string	"-arch sm_90a -m 64 "



//--------------------- .note.nv.cuinfo           --------------------------
	.section	.note.nv.cuinfo,"",@"SHT_NOTE"
	.sectionflags	@"SHF_NOTE_NV_CUINFO"
        /*0018*/ 	.short	0x0002
        /*001a*/ 	.short	0x005a
        /*001c*/ 	.short	0x0082
	.zero		2


//--------------------- .nv.info                  --------------------------
	.section	.nv.info,"",@"SHT_CUDA_INFO"
	.align	4


	//----- nvinfo : EIATTR_REGCOUNT
	.align		4
        /*0000*/ 	.byte	0x04, 0x2f
        /*0002*/ 	.short	(.L_23 - .L_22)
	.align		4
.L_22:
        /*0004*/ 	.word	index@(_ZN7cutlass13device_kernelIN5flash11enable_sm90INS1_16FlashAttnFwdSm90INS1_25CollectiveMainloopFwdSm90ILi2EN4cute5tupleIJNS5_1CILi1EEES8_S8_EEENS6_IJNS7_ILi192EEENS7_ILi128EEENS7_ILi64EEEEEELi64ENS_6half_tEfNS_4arch4Sm90ELb1ELb0ELb1ELb1ELb0ELb1ELb0ELb1ELb1ELb1ELb0ELb0EEENS1_21CollectiveEpilogueFwdINS6_IJSA_SC_SB_EEES9_SE_SG_Li384ELb1ELb1ELb0ELb0EEENS1_36VarlenDynamicPersistentTileSchedulerILi192ELi128ELi384ELi128ELb0ELb1ELb1ELb1ELb1ELb1EEEEEEEEEvNT_6ParamsE)
        /*0008*/ 	.word	0x00000080


	//----- nvinfo : EIATTR_FRAME_SIZE
	.align		4
.L_23:
        /*000c*/ 	.byte	0x04, 0x11
        /*000e*/ 	.short	(.L_25 - .L_24)
	.align		4
.L_24:
        /*0010*/ 	.word	index@(_ZN7cutlass13device_kernelIN5flash11enable_sm90INS1_16FlashAttnFwdSm90INS1_25CollectiveMainloopFwdSm90ILi2EN4cute5tupleIJNS5_1CILi1EEES8_S8_EEENS6_IJNS7_ILi192EEENS7_ILi128EEENS7_ILi64EEEEEELi64ENS_6half_tEfNS_4arch4Sm90ELb1ELb0ELb1ELb1ELb0ELb1ELb0ELb1ELb1ELb1ELb0ELb0EEENS1_21CollectiveEpilogueFwdINS6_IJSA_SC_SB_EEES9_SE_SG_Li384ELb1ELb1ELb0ELb0EEENS1_36VarlenDynamicPersistentTileSchedulerILi192ELi128ELi384ELi128ELb0ELb1ELb1ELb1ELb1ELb1EEEEEEEEEvNT_6ParamsE)
        /*0014*/ 	.word	0x00000060


	//----- nvinfo : EIATTR_REGCOUNT
	.align		4
.L_25:
        /*0018*/ 	.byte	0x04, 0x2f
        /*001a*/ 	.short	(.L_27 - .L_26)
	.align		4
.L_26:
        /*001c*/ 	.word	index@(_ZN7cutlass13device_kernelIN5flash11enable_sm90INS1_16FlashAttnFwdSm90INS1_25CollectiveMainloopFwdSm90ILi2EN4cute5tupleIJNS5_1CILi1EEES8_S8_EEENS6_IJNS7_ILi192EEENS7_ILi128EEENS7_ILi64EEEEEELi64ENS_6half_tEfNS_4arch4Sm90ELb1ELb0ELb1ELb1ELb0ELb0ELb0ELb1ELb1ELb1ELb0ELb0EEENS1_21CollectiveEpilogueFwdINS6_IJSA_SC_SB_EEES9_SE_SG_Li384ELb1ELb1ELb0ELb0EEENS1_36VarlenDynamicPersistentTileSchedulerILi192ELi128ELi384ELi128ELb0ELb1ELb1ELb1ELb1ELb1EEEEEEEEEvNT_6ParamsE)
        /*0020*/ 	.word	0x00000080


	//----- nvinfo : EIATTR_FRAME_SIZE
	.align		4
.L_27:
        /*0024*/ 	.byte	0x04, 0x11
        /*0026*/ 	.short	(.L_29 - .L_28)
	.align		4
.L_28:
        /*0028*/ 	.word	index@(_ZN7cutlass13device_kernelIN5flash11enable_sm90INS1_16FlashAttnFwdSm90INS1_25CollectiveMainloopFwdSm90ILi2EN4cute5tupleIJNS5_1CILi1EEES8_S8_EEENS6_IJNS7_ILi192EEENS7_ILi128EEENS7_ILi64EEEEEELi64ENS_6half_tEfNS_4arch4Sm90ELb1ELb0ELb1ELb1ELb0ELb0ELb0ELb1ELb1ELb1ELb0ELb0EEENS1_21CollectiveEpilogueFwdINS6_IJSA_SC_SB_EEES9_SE_SG_Li384ELb1ELb1ELb0ELb0EEENS1_36VarlenDynamicPersistentTileSchedulerILi192ELi128ELi384ELi128ELb0ELb1ELb1ELb1ELb1ELb1EEEEEEEEEvNT_6ParamsE)
        /*002c*/ 	.word	0x00000038


	//----- nvinfo : EIATTR_REGCOUNT
	.align		4
.L_29:
        /*0030*/ 	.byte	0x04, 0x2f
        /*0032*/ 	.short	(.L_31 - .L_30)
	.align		4
.L_30:
        /*0034*/ 	.word	index@(_ZN7cutlass13device_kernelIN5flash11enable_sm90INS1_16FlashAttnFwdSm90INS1_25CollectiveMainloopFwdSm90ILi2EN4cute5tupleIJNS5_1CILi1EEES8_S8_EEENS6_IJNS7_ILi192EEENS7_ILi128EEENS7_ILi64EEEEEELi64ENS_6half_tEfNS_4arch4Sm90ELb1ELb0ELb1ELb0ELb0ELb0ELb0ELb1ELb1ELb1ELb0ELb0EEENS1_21CollectiveEpilogueFwdINS6_IJSA_SC_SB_EEES9_SE_SG_Li384ELb0ELb1ELb0ELb0EEENS1_30DynamicPersistentTileSchedulerILi384ELi128ELb0ELb1ELb1EEEEEEEEEvNT_6ParamsE)
        /*0038*/ 	.word	0x00000080


	//----- nvinfo : EIATTR_FRAME_SIZE
	.align		4
.L_31:
        /*003c*/ 	.byte	0x04, 0x11
        /*003e*/ 	.short	(.L_33 - .L_32)
	.align		4
.L_32:
        /*0040*/ 	.word	index@(_ZN7cutlass13device_kernelIN5flash11enable_sm90INS1_16FlashAttnFwdSm90INS1_25CollectiveMainloopFwdSm90ILi2EN4cute5tupleIJNS5_1CILi1EEES8_S8_EEENS6_IJNS7_ILi192EEENS7_ILi128EEENS7_ILi64EEEEEELi64ENS_6half_tEfNS_4arch4Sm90ELb1ELb0ELb1ELb0ELb0ELb0ELb0ELb1ELb1ELb1ELb0ELb0EEENS1_21CollectiveEpilogueFwdINS6_IJSA_SC_SB_EEES9_SE_SG_Li384ELb0ELb1ELb0ELb0EEENS1_30DynamicPersistentTileSchedulerILi384ELi128ELb0ELb1ELb1EEEEEEEEEvNT_6ParamsE)
        /*0044*/ 	.word	0x00000008


	//----- nvinfo : EIATTR_REGCOUNT
	.align		4
.L_33:
        /*0048*/ 	.byte	0x04, 0x2f
        /*004a*/ 	.short	(.L_35 - .L_34)
	.align		4
.L_34:
        /*004c*/ 	.word	index@(_ZN7cutlass13device_kernelIN5flash11enable_sm90INS1_16FlashAttnFwdSm90INS1_25CollectiveMainloopFwdSm90ILi2EN4cute5tupleIJNS5_1CILi1EEES8_S8_EEENS6_IJNS7_ILi192EEENS7_ILi128EEENS7_ILi64EEEEEELi64ENS_6half_tEfNS_4arch4Sm90ELb0ELb1ELb1ELb1ELb0ELb1ELb0ELb1ELb1ELb1ELb0ELb0EEENS1_21CollectiveEpilogueFwdINS6_IJSA_SC_SB_EEES9_SE_SG_Li384ELb1ELb1ELb0ELb0EEENS1_36VarlenDynamicPersistentTileSchedulerILi192ELi128ELi384ELi128ELb0ELb1ELb1ELb1ELb0ELb1EEEEEEEEEvNT_6ParamsE)
        /*0050*/ 	.word	0x00000080


	//----- nvinfo : EIATTR_FRAME_SIZE
	.align		4
.L_35:
        /*0054*/ 	.byte	0x04, 0x11
        /*0056*/ 	.short	(.L_37 - .L_36)
	.align		4
.L_36:
        /*0058*/ 	.word	index@(_ZN7cutlass13device_kernelIN5flash11enable_sm90INS1_16FlashAttnFwdSm90INS1_25CollectiveMainloopFwdSm90ILi2EN4cute5tupleIJNS5_1CILi1EEES8_S8_EEENS6_IJNS7_ILi192EEENS7_ILi128EEENS7_ILi64EEEEEELi64ENS_6half_tEfNS_4arch4Sm90ELb0ELb1ELb1ELb1ELb0ELb1ELb0ELb1ELb1ELb1ELb0ELb0EEENS1_21CollectiveEpilogueFwdINS6_IJSA_SC_SB_EEES9_SE_SG_Li384ELb1ELb1ELb0ELb0EEENS1_36VarlenDynamicPersistentTileSchedulerILi192ELi128ELi384ELi128ELb0ELb1ELb1ELb1ELb0ELb1EEEEEEEEEvNT_6ParamsE)
        /*005c*/ 	.word	0x00000068


	//----- nvinfo : EIATTR_REGCOUNT
	.align		4
.L_37:
        /*0060*/ 	.byte	0x04, 0x2f
        /*0062*/ 	.short	(.L_39 - .L_38)
	.align		4
.L_38:
        /*0064*/ 	.word	index@(_ZN7cutlass13device_kernelIN5flash11enable_sm90INS1_16FlashAttnFwdSm90INS1_25CollectiveMainloopFwdSm90ILi2EN4cute5tupleIJNS5_1CILi1EEES8_S8_EEENS6_IJNS7_ILi192EEENS7_ILi128EEENS7_ILi64EEEEEELi64ENS_6half_tEfNS_4arch4Sm90ELb0ELb1ELb1ELb1ELb0ELb0ELb0ELb1ELb1ELb1ELb0ELb0EEENS1_21CollectiveEpilogueFwdINS6_IJSA_SC_SB_EEES9_SE_SG_Li384ELb1ELb1ELb0ELb0EEENS1_36VarlenDynamicPersistentTileSchedulerILi192ELi128ELi384ELi128ELb0ELb1ELb1ELb1ELb0ELb1EEEEEEEEEvNT_6ParamsE)
        /*0068*/ 	.word	0x00000080


	//----- nvinfo : EIATTR_FRAME_SIZE
	.align		4
.L_39:
        /*006c*/ 	.byte	0x04, 0x11
        /*006e*/ 	.short	(.L_41 - .L_40)
	.align		4
.L_40:
        /*0070*/ 	.word	index@(_ZN7cutlass13device_kernelIN5flash11enable_sm90INS1_16FlashAttnFwdSm90INS1_25CollectiveMainloopFwdSm90ILi2EN4cute5tupleIJNS5_1CILi1EEES8_S8_EEENS6_IJNS7_ILi192EEENS7_ILi128EEENS7_ILi64EEEEEELi64ENS_6half_tEfNS_4arch4Sm90ELb0ELb1ELb1ELb1ELb0ELb0ELb0ELb1ELb1ELb1ELb0ELb0EEENS1_21CollectiveEpilogueFwdINS6_IJSA_SC_SB_EEES9_SE_SG_Li384ELb1ELb1ELb0ELb0EEENS1_36VarlenDynamicPersistentTileSchedulerILi192ELi128ELi384ELi128ELb0ELb1ELb1ELb1ELb0ELb1EEEEEEEEEvNT_6ParamsE)
        /*0074*/ 	.word	0x00000038


	//----- nvinfo : EIATTR_REGCOUNT
	.align		4
.L_41:
        /*0078*/ 	.byte	0x04, 0x2f
        /*007a*/ 	.short	(.L_43 - .L_42)
	.align		4
.L_42:
        /*007c*/ 	.word	index@(_ZN7cutlass13device_kernelIN5flash11enable_sm90INS1_16FlashAttnFwdSm90INS1_25CollectiveMainloopFwdSm90ILi2EN4cute5tupleIJNS5_1CILi1EEES8_S8_EEENS6_IJNS7_ILi192EEENS7_ILi128EEENS7_ILi64EEEEEELi64ENS_6half_tEfNS_4arch4Sm90ELb0ELb1ELb1ELb0ELb0ELb0ELb0ELb1ELb1ELb1ELb0ELb0EEENS1_21CollectiveEpilogueFwdINS6_IJSA_SC_SB_EEES9_SE_SG_Li384ELb0ELb1ELb0ELb0EEENS1_30DynamicPersistentTileSchedulerILi384ELi128ELb0ELb1ELb1EEEEEEEEEvNT_6ParamsE)
        /*0080*/ 	.word	0x00000080


	//----- nvinfo : EIATTR_FRAME_SIZE
	.align		4
.L_43:
        /*0084*/ 	.byte	0x04, 0x11
        /*0086*/ 	.short	(.L_45 - .L_44)
	.align		4
.L_44:
        /*0088*/ 	.word	index@(_ZN7cutlass13device_kernelIN5flash11enable_sm90INS1_16FlashAttnFwdSm90INS1_25CollectiveMainloopFwdSm90ILi2EN4cute5tupleIJNS5_1CILi1EEES8_S8_EEENS6_IJNS7_ILi192EEENS7_ILi128EEENS7_ILi64EEEEEELi64ENS_6half_tEfNS_4arch4Sm90ELb0ELb1ELb1ELb0ELb0ELb0ELb0ELb1ELb1ELb1ELb0ELb0EEENS1_21CollectiveEpilogueFwdINS6_IJSA_SC_SB_EEES9_SE_SG_Li384ELb0ELb1ELb0ELb0EEENS1_30DynamicPersistentTileSchedulerILi384ELi128ELb0ELb1ELb1EEEEEEEEEvNT_6ParamsE)
        /*008c*/ 	.word	0x00000000


	//----- nvinfo : EIATTR_REGCOUNT
	.align		4
.L_45:
        /*0090*/ 	.byte	0x04, 0x2f
        /*0092*/ 	.short	(.L_47 - .L_46)
	.align		4
.L_46:
        /*0094*/ 	.word	index@(_ZN7cutlass13device_kernelIN5flash11enable_sm90INS1_16FlashAttnFwdSm90INS1_25CollectiveMainloopFwdSm90ILi2EN4cute5tupleIJNS5_1CILi1EEES8_S8_EEENS6_IJNS7_ILi192EEESA_NS7_ILi64EEEEEELi64ENS_6half_tEfNS_4arch4Sm90ELb0ELb0ELb1ELb1ELb0ELb1ELb0ELb0ELb1ELb1ELb0ELb0EEENS1_21CollectiveEpilogueFwdINS6_IJSA_SB_SA_EEES9_SD_SF_Li384ELb1ELb1ELb0ELb0EEENS1_36VarlenDynamicPersistentTileSchedulerILi192ELi192ELi384ELi128ELb0ELb1ELb1ELb0ELb1ELb1EEEEEEEEEvNT_6ParamsE)
        /*0098*/ 	.word	0x00000080


	//----- nvinfo : EIATTR_FRAME_SIZE
	.align		4
.L_47:
        /*009c*/ 	.byte	0x04, 0x11
        /*009e*/ 	.short	(.L_49 - .L_48)
	.align		4
.L_48:
        /*00a0*/ 	.word	index@(_ZN7cutlass13device_kernelIN5flash11enable_sm90INS1_16FlashAttnFwdSm90INS1_25CollectiveMainloopFwdSm90ILi2EN4cute5tupleIJNS5_1CILi1EEES8_S8_EEENS6_IJNS7_ILi192EEESA_NS7_ILi64EEEEEELi64ENS_6half_tEfNS_4arch4Sm90ELb0ELb0ELb1ELb1ELb0ELb1ELb0ELb0ELb1ELb1ELb0ELb0EEENS1_21CollectiveEpilogueFwdINS6_IJSA_SB_SA_EEES9_SD_SF_Li384ELb1ELb1ELb0ELb0EEENS1_36VarlenDynamicPersistentTileSchedulerILi192ELi192ELi384ELi128ELb0ELb1ELb1ELb0ELb1ELb1EEEEEEEEEvNT_6ParamsE)
        /*00a4*/ 	.word	0x000000c8


	//----- nvinfo : EIATTR_REGCOUNT
	.align		4
.L_49:
        /*00a8*/ 	.byte	0x04, 0x2f
        /*00aa*/ 	.short	(.L_51 - .L_50)
	.align		4
.L_50:
        /*00ac*/ 	.word	index@(_ZN7cutlass13device_kernelIN5flash11enable_sm90INS1_16FlashAttnFwdSm90INS1_25CollectiveMainloopFwdSm90ILi2EN4cute5tupleIJNS5_1CILi1EEES8_S8_EEENS6_IJNS7_ILi192EEESA_NS7_ILi64EEEEEELi64ENS_6half_tEfNS_4arch4Sm90ELb0ELb0ELb1ELb1ELb0ELb0ELb0ELb0ELb1ELb1ELb0ELb0EEENS1_21CollectiveEpilogueFwdINS6_IJSA_SB_SA_EEES9_SD_SF_Li384ELb1ELb1ELb0ELb0EEENS1_36VarlenDynamicPersistentTileSchedulerILi192ELi192ELi384ELi128ELb0ELb1ELb1ELb0ELb1ELb1EEEEEEEEEvNT_6ParamsE)
        /*00b0*/ 	.word	0x00000080


	//----- nvinfo : EIATTR_FRAME_SIZE
	.align		4
.L_51:
        /*00b4*/ 	.byte	0x04, 0x11
        /*00b6*/ 	.short	(.L_53 - .L_52)
	.align		4
.L_52:
        /*00b8*/ 	.word	index@(_ZN7cutlass13device_kernelIN5flash11enable_sm90INS1_16FlashAttnFwdSm90INS1_25CollectiveMainloopFwdSm90ILi2EN4cute5tupleIJNS5_1CILi1EEES8_S8_EEENS6_IJNS7_ILi192EEESA_NS7_ILi64EEEEEELi64ENS_6half_tEfNS_4arch4Sm90ELb0ELb0ELb1ELb1ELb0ELb0ELb0ELb0ELb1ELb1ELb0ELb0EEENS1_21CollectiveEpilogueFwdINS6_IJSA_SB_SA_EEES9_SD_SF_Li384ELb1ELb1ELb0ELb0EEENS1_36VarlenDynamicPersistentTileSchedulerILi192ELi192ELi384ELi128ELb0ELb1ELb1ELb0ELb1ELb1EEEEEEEEEvNT_6ParamsE)
        /*00bc*/ 	.word	0x00000040


	//----- nvinfo : EIATTR_REGCOUNT
	.align		4
.L_53:
        /*00c0*/ 	.byte	0x04, 0x2f
        /*00c2*/ 	.short	(.L_55 - .L_54)
	.align		4
.L_54:
        /*00c4*/ 	.word	index@(_ZN7cutlass13device_kernelIN5flash11enable_sm90INS1_16FlashAttnFwdSm90INS1_25CollectiveMainloopFwdSm90ILi2EN4cute5tupleIJNS5_1CILi1EEES8_S8_EEENS6_IJNS7_ILi192EEESA_NS7_ILi64EEEEEELi64ENS_6half_tEfNS_4arch4Sm90ELb0ELb0ELb1ELb0ELb0ELb0ELb0ELb0ELb1ELb1ELb0ELb0EEENS1_21CollectiveEpilogueFwdINS6_IJSA_SB_SA_EEES9_SD_SF_Li384ELb0ELb1ELb0ELb0EEENS1_29StaticPersistentTileSchedulerILb0EEEEEEEEEvNT_6ParamsE)
        /*00c8*/ 	.word	0x00000080


	//----- nvinfo : EIATTR_FRAME_SIZE
	.align		4
.L_55:
        /*00cc*/ 	.byte	0x04, 0x11
        /*00ce*/ 	.short	(.L_57 - .L_56)
	.align		4
.L_56:
        /*00d0*/ 	.word	index@(_ZN7cutlass13device_kernelIN5flash11enable_sm90INS1_16FlashAttnFwdSm90INS1_25CollectiveMainloopFwdSm90ILi2EN4cute5tupleIJNS5_1CILi1EEES8_S8_EEENS6_IJNS7_ILi192EEESA_NS7_ILi64EEEEEELi64ENS_6half_tEfNS_4arch4Sm90ELb0ELb0ELb1ELb0ELb0ELb0ELb0ELb0ELb1ELb1ELb0ELb0EEENS1_21CollectiveEpilogueFwdINS6_IJSA_SB_SA_EEES9_SD_SF_Li384ELb0ELb1ELb0ELb0EEENS1_29StaticPersistentTileSchedulerILb0EEEEEEEEEvNT_6ParamsE)
        /*00d4*/ 	.word	0x00000030


	//----- nvinfo : EIATTR_MIN_STACK_SIZE
	.align		4
.L_57:
        /*00d8*/ 	.byte	0x04, 0x12
        /*00da*/ 	.short	(.L_59 - .L_58)
	.align		4
.L_58:
        /*00dc*/ 	.word	index@(_ZN7cutlass13device_kernelIN5flash11enable_sm90INS1_16FlashAttnFwdSm90INS1_25CollectiveMainloopFwdSm90ILi2EN4cute5tupleIJNS5_1CILi1EEES8_S8_EEENS6_IJNS7_ILi192EEESA_NS7_ILi64EEEEEELi64ENS_6half_tEfNS_4arch4Sm90ELb0ELb0ELb1ELb0ELb0ELb0ELb0ELb0ELb1ELb1ELb0ELb0EEENS1_21CollectiveEpilogueFwdINS6_IJSA_SB_SA_EEES9_SD_SF_Li384ELb0ELb1ELb0ELb0EEENS1_29StaticPersistentTileSchedulerILb0EEEEEEEEEvNT_6ParamsE)
        /*00e0*/ 	.word	0x00000030


	//----- nvinfo : EIATTR_MIN_STACK_SIZE
	.align		4
.L_59:
        /*00e4*/ 	.byte	0x04, 0x12
        /*00e6*/ 	.short	(.L_61 - .L_60)
	.align		4
.L_60:
        /*00e8*/ 	.word	index@(_ZN7cutlass13device_kernelIN5flash11enable_sm90INS1_16FlashAttnFwdSm90INS1_25CollectiveMainloopFwdSm90ILi2EN4cute5tupleIJNS5_1CILi1EEES8_S8_EEENS6_IJNS7_ILi192EEESA_NS7_ILi64EEEEEELi64ENS_6half_tEfNS_4arch4Sm90ELb0ELb0ELb1ELb1ELb0ELb0ELb0ELb0ELb1ELb1ELb0ELb0EEENS1_21CollectiveEpilogueFwdINS6_IJSA_SB_SA_EEES9_SD_SF_Li384ELb1ELb1ELb0ELb0EEENS1_36VarlenDynamicPersistentTileSchedulerILi192ELi192ELi384ELi128ELb0ELb1ELb1ELb0ELb1ELb1EEEEEEEEEvNT_6ParamsE)
        /*00ec*/ 	.word	0x00000040


	//----- nvinfo : EIATTR_MIN_STACK_SIZE
	.align		4
.L_61:
        /*00f0*/ 	.byte	0x04, 0x12
        /*00f2*/ 	.short	(.L_63 - .L_62)
	.align		4
.L_62:
        /*00f4*/ 	.word	index@(_ZN7cutlass13device_kernelIN5flash11enable_sm90INS1_16FlashAttnFwdSm90INS1_25CollectiveMainloopFwdSm90ILi2EN4cute5tupleIJNS5_1CILi1EEES8_S8_EEENS6_IJNS7_ILi192EEESA_NS7_ILi64EEEEEELi64ENS_6half_tEfNS_4arch4Sm90ELb0ELb0ELb1ELb1ELb0ELb1ELb0ELb0ELb1ELb1ELb0ELb0EEENS1_21CollectiveEpilogueFwdINS6_IJSA_SB_SA_EEES9_SD_SF_Li384ELb1ELb1ELb0ELb0EEENS1_36VarlenDynamicPersistentTileSchedulerILi192ELi192ELi384ELi128ELb0ELb1ELb1ELb0ELb1ELb1EEEEEEEEEvNT_6ParamsE)
        /*00f8*/ 	.word	0x000000c8


	//----- nvinfo : EIATTR_MIN_STACK_SIZE
	.align		4
.L_63:
        /*00fc*/ 	.byte	0x04, 0x12
        /*00fe*/ 	.short	(.L_65 - .L_64)
	.align		4
.L_64:
        /*0100*/ 	.word	index@(_ZN7cutlass13device_kernelIN5flash11enable_sm90INS1_16FlashAttnFwdSm90INS1_25CollectiveMainloopFwdSm90ILi2EN4cute5tupleIJNS5_1CILi1EEES8_S8_EEENS6_IJNS7_ILi192EEENS7_ILi128EEENS7_ILi64EEEEEELi64ENS_6half_tEfNS_4arch4Sm90ELb0ELb1ELb1ELb0ELb0ELb0ELb0ELb1ELb1ELb1ELb0ELb0EEENS1_21CollectiveEpilogueFwdINS6_IJSA_SC_SB_EEES9_SE_SG_Li384ELb0ELb1ELb0ELb0EEENS1_30DynamicPersistentTileSchedulerILi384ELi128ELb0ELb1ELb1EEEEEEEEEvNT_6ParamsE)
        /*0104*/ 	.word	0x00000000


	//----- nvinfo : EIATTR_MIN_STACK_SIZE
	.align		4
.L_65:
        /*0108*/ 	.byte	0x04, 0x12
        /*010a*/ 	.short	(.L_67 - .L_66)
	.align		4
.L_66:
        /*010c*/ 	.word	index@(_ZN7cutlass13device_kernelIN5flash11enable_sm90INS1_16FlashAttnFwdSm90INS1_25CollectiveMainloopFwdSm90ILi2EN4cute5tupleIJNS5_1CILi1EEES8_S8_EEENS6_IJNS7_ILi192EEENS7_ILi128EEENS7_ILi64EEEEEELi64ENS_6half_tEfNS_4arch4Sm90ELb0ELb1ELb1ELb1ELb0ELb0ELb0ELb1ELb1ELb1ELb0ELb0EEENS1_21CollectiveEpilogueFwdINS6_IJSA_SC_SB_EEES9_SE_SG_Li384ELb1ELb1ELb0ELb0EEENS1_36VarlenDynamicPersistentTileSchedulerILi192ELi128ELi384ELi128ELb0ELb1ELb1ELb1ELb0ELb1EEEEEEEEEvNT_6ParamsE)
        /*0110*/ 	.word	0x00000038


	//----- nvinfo : EIATTR_MIN_STACK_SIZE
	.align		4
.L_67:
        /*0114*/ 	.byte	0x04, 0x12
        /*0116*/ 	.short	(.L_69 - .L_68)
	.align		4
.L_68:
        /*0118*/ 	.word	index@(_ZN7cutlass13device_kernelIN5flash11enable_sm90INS1_16FlashAttnFwdSm90INS1_25CollectiveMainloopFwdSm90ILi2EN4cute5tupleIJNS5_1CILi1EEES8_S8_EEENS6_IJNS7_ILi192EEENS7_ILi128EEENS7_ILi64EEEEEELi64ENS_6half_tEfNS_4arch4Sm90ELb0ELb1ELb1ELb1ELb0ELb1ELb0ELb1ELb1ELb1ELb0ELb0EEENS1_21CollectiveEpilogueFwdINS6_IJSA_SC_SB_EEES9_SE_SG_Li384ELb1ELb1ELb0ELb0EEENS1_36VarlenDynamicPersistentTileSchedulerILi192ELi128ELi384ELi128ELb0ELb1ELb1ELb1ELb0ELb1EEEEEEEEEvNT_6ParamsE)
        /*011c*/ 	.word	0x00000068


	//----- nvinfo : EIATTR_MIN_STACK_SIZE
	.align		4
.L_69:
        /*0120*/ 	.byte	0x04, 0x12
        /*0122*/ 	.short	(.L_71 - .L_70)
	.align		4
.L_70:
        /*0124*/ 	.word	index@(_ZN7cutlass13device_kernelIN5flash11enable_sm90INS1_16FlashAttnFwdSm90INS1_25CollectiveMainloopFwdSm90ILi2EN4cute5tupleIJNS5_1CILi1EEES8_S8_EEENS6_IJNS7_ILi192EEENS7_ILi128EEENS7_ILi64EEEEEELi64ENS_6half_tEfNS_4arch4Sm90ELb1ELb0ELb1ELb0ELb0ELb0ELb0ELb1ELb1ELb1ELb0ELb0EEENS1_21CollectiveEpilogueFwdINS6_IJSA_SC_SB_EEES9_SE_SG_Li384ELb0ELb1ELb0ELb0EEENS1_30DynamicPersistentTileSchedulerILi384ELi128ELb0ELb1ELb1EEEEEEEEEvNT_6ParamsE)
        /*0128*/ 	.word	0x00000008


	//----- nvinfo : EIATTR_MIN_STACK_SIZE
	.align		4
.L_71:
        /*012c*/ 	.byte	0x04, 0x12
        /*012e*/ 	.short	(.L_73 - .L_72)
	.align		4
.L_72:
        /*0130*/ 	.word	index@(_ZN7cutlass13device_kernelIN5flash11enable_sm90INS1_16FlashAttnFwdSm90INS1_25CollectiveMainloopFwdSm90ILi2EN4cute5tupleIJNS5_1CILi1EEES8_S8_EEENS6_IJNS7_ILi192EEENS7_ILi128EEENS7_ILi64EEEEEELi64ENS_6half_tEfNS_4arch4Sm90ELb1ELb0ELb1ELb1ELb0ELb0ELb0ELb1ELb1ELb1ELb0ELb0EEENS1_21CollectiveEpilogueFwdINS6_IJSA_SC_SB_EEES9_SE_SG_Li384ELb1ELb1ELb0ELb0EEENS1_36VarlenDynamicPersistentTileSchedulerILi192ELi128ELi384ELi128ELb0ELb1ELb1ELb1ELb1ELb1EEEEEEEEEvNT_6ParamsE)
        /*0134*/ 	.word	0x00000038


	//----- nvinfo : EIATTR_MIN_STACK_SIZE
	.align		4
.L_73:
        /*0138*/ 	.byte	0x04, 0x12
        /*013a*/ 	.short	(.L_75 - .L_74)
	.align		4
.L_74:
        /*013c*/ 	.word	index@(_ZN7cutlass13device_kernelIN5flash11enable_sm90INS1_16FlashAttnFwdSm90INS1_25CollectiveMainloopFwdSm90ILi2EN4cute5tupleIJNS5_1CILi1EEES8_S8_EEENS6_IJNS7_ILi192EEENS7_ILi128EEENS7_ILi64EEEEEELi64ENS_6half_tEfNS_4arch4Sm90ELb1ELb0ELb1ELb1ELb0ELb1ELb0ELb1ELb1ELb1ELb0ELb0EEENS1_21CollectiveEpilogueFwdINS6_IJSA_SC_SB_EEES9_SE_SG_Li384ELb1ELb1ELb0ELb0EEENS1_36VarlenDynamicPersistentTileSchedulerILi192ELi128ELi384ELi128ELb0ELb1ELb1ELb1ELb1ELb1EEEEEEEEEvNT_6ParamsE)
        /*0140*/ 	.word	0x00000060
.L_75:


//--------------------- .nv.compat                --------------------------
	.section	.nv.compat,"",@"SHT_CUDA_COMPAT_INFO"
	.align	4
        /*0000*/ 	.byte	0x02, 0x09, 0x01, 0x00, 0x02, 0x02, 0x04, 0x00, 0x02, 0x05, 0x05, 0x00, 0x03, 0x07, 0x01, 0x01
        /*0010*/ 	.byte	0x02, 0x03, 0x01, 0x00, 0x02, 0x06, 0x01, 0x00, 0x04, 0x0b, 0x08, 0x00, 0x00, 0x00, 0x00, 0x00
        /*0020*/ 	.byte	0x00, 0x00, 0x00, 0x00


//--------------------- .nv.info._ZN7cutlass13device_kernelIN5flash11enable_sm90INS1_16FlashAttnFwdSm90INS1_25CollectiveMainloopFwdSm90ILi2EN4cute5tupleIJNS5_1CILi1EEES8_S8_EEENS6_IJNS7_ILi192EEESA_NS7_ILi64EEEEEELi64ENS_6half_tEfNS_4arch4Sm90ELb0ELb0ELb1ELb0ELb0ELb0ELb0ELb0ELb1ELb1ELb0ELb0EEENS1_21CollectiveEpilogueFwdINS6_IJSA_SB_SA_EEES9_SD_SF_Li384ELb0ELb1ELb0ELb0EEENS1_29StaticPersistentTileSchedulerILb0EEEEEEEEEvNT_6ParamsE --------------------------
	.section	.nv.info._ZN7cutlass13device_kernelIN5flash11enable_sm90INS1_16FlashAttnFwdSm90INS1_25CollectiveMainloopFwdSm90ILi2EN4cute5tupleIJNS5_1CILi1EEES8_S8_EEENS6_IJNS7_ILi192EEESA_NS7_ILi64EEEEEELi64ENS_6half_tEfNS_4arch4Sm90ELb0ELb0ELb1ELb0ELb0ELb0ELb0ELb0ELb1ELb1ELb0ELb0EEENS1_21CollectiveEpilogueFwdINS6_IJSA_SB_SA_EEES9_SD_SF_Li384ELb0ELb1ELb0ELb0EEENS1_29StaticPersistentTileSchedulerILb0EEEEEEEEEvNT_6ParamsE,"",@"SHT_CUDA_INFO"
	.sectionflags	@""
	.align	4


	//----- nvinfo : EIATTR_CUDA_API_VERSION
	.align		4
        /*0000*/ 	.byte	0x04, 0x37
        /*0002*/ 	.short	(.L_77 - .L_76)
.L_76:
        /*0004*/ 	.word	0x00000082


	//----- nvinfo : EIATTR_KPARAM_INFO
	.align		4
.L_77:
        /*0008*/ 	.byte	0x04, 0x17
        /*000a*/ 	.short	(.L_79 - .L_78)
.L_78:
        /*000c*/ 	.word	0x00000000
        /*0010*/ 	.short	0x0000
        /*0012*/ 	.short	0x0070
        /*0014*/ 	.byte	0x00, 0xf0, 0x01, 0x28


	//----- nvinfo : EIATTR_SPARSE_MMA_MASK
	.align		4
.L_79:
        /*0018*/ 	.byte	0x03, 0x50
        /*001a*/ 	.short	0x0000


	//----- nvinfo : EIATTR_MAXREG_COUNT
	.align		4
        /*001c*/ 	.byte	0x03, 0x1b
        /*001e*/ 	.short	0x0080


	//----- nvinfo : EIATTR_NUM_BARRIERS
	.align		4
        /*0020*/ 	.byte	0x02, 0x4c
        /*0022*/ 	.byte	0x10
	.zero		1


	//----- nvinfo : EIATTR_EXTERNS
	.align		4
        /*0024*/ 	.byte	0x04, 0x0f
        /*0026*/ 	.short	(.L_81 - .L_80)


	//   ....[0]....
	.align		4
.L_80:
        /*0028*/ 	.word	index@(__assertfail)


	//----- nvinfo : EIATTR_ANNOTATIONS
	.align		4
.L_81:
        /*002c*/ 	.byte	0x04, 0x55
        /*002e*/ 	.short	(.L_83 - .L_82)


	//   ....[0]....
.L_82:
        /*0030*/ 	.word	0x00000001
        /*0034*/ 	.byte	0xe0, 0x0b, 0x00, 0x00, 0x01, 0x00, 0x00, 0x00, 0xb0, 0x0c, 0x00, 0x00, 0x01, 0x00, 0x00, 0x00
        /* <DEDUP_REMOVED lines=17> */
        /*0154*/ 	.byte	0x70, 0xce, 0x00, 0x00


	//----- nvinfo : EIATTR_MERCURY_ISA_VERSION
	.align		4
.L_83:
        /*0158*/ 	.byte	0x03, 0x5f
        /*015a*/ 	.short	0x0101


	//----- nvinfo : EIATTR_INT_WARP_WIDE_INSTR_OFFSETS
	.align		4
        /*015c*/ 	.byte	0x04, 0x31
        /*015e*/ 	.short	(.L_85 - .L_84)


	//   ....[0]....
.L_84:
        /*0160*/ 	.word	0x00000130


	//   ....[1]....
        /*0164*/ 	.word	0x00000170


	//   ....[2]....
        /*0168*/ 	.word	0x000001e0


	//----- nvinfo : EIATTR_COOP_GROUP_MASK_REGIDS
	.align		4
.L_85:
        /*016c*/ 	.byte	0x04, 0x29
        /*016e*/ 	.short	(.L_87 - .L_86)


	//   ....[0]....
.L_86:
        /*0170*/ 	.word	0xffffffff


	//   ....[1]....
        /*0174*/ 	.word	0xffffffff


	//   ....[2]....
        /*0178*/ 	.word	0xffffffff


	//   ....[3]....
        /*017c*/ 	.word	0xffffffff


	//   ....[4]....
        /*0180*/ 	.word	0xffffffff


	//   ....[5]....
        /*0184*/ 	.word	0xffffffff


	//   ....[6]....
        /*0188*/ 	.word	0xffffffff


	//   ....[7]....
        /*018c*/ 	.word	0xffffffff


	//   ....[8]....
        /*0190*/ 	.word	0xffffffff


	//   ....[9]....
        /*0194*/ 	.word	0xffffffff


	//   ....[10]....
        /*0198*/ 	.word	0xffffffff


	//   ....[11]....
        /*019c*/ 	.word	0xffffffff


	//   ....[12]....
        /*01a0*/ 	.word	0xffffffff


	//   ....[13]....
        /*01a4*/ 	.word	0xffffffff


	//   ....[14]....
        /*01a8*/ 	.word	0xffffffff


	//   ....[15]....
        /*01ac*/ 	.word	0xffffffff


	//   ....[16]....
        /*01b0*/ 	.word	0xffffffff


	//   ....[17]....
        /*01b4*/ 	.word	0xffffffff


	//   ....[18]....
        /*01b8*/ 	.word	0xffffffff


	//   ....[19]....
        /*01bc*/ 	.word	0xffffffff


	//   ....[20]....
        /*01c0*/ 	.word	0xffffffff


	//   ....[21]....
        /*01c4*/ 	.word	0xffffffff


	//   ....[22]....
        /*01c8*/ 	.word	0xffffffff


	//   ....[23]....
        /*01cc*/ 	.word	0xffffffff


	//   ....[24]....
        /*01d0*/ 	.word	0xffffffff


	//   ....[25]....
        /*01d4*/ 	.word	0xffffffff


	//   ....[26]....
        /*01d8*/ 	.word	0xffffffff


	//   ....[27]....
        /*01dc*/ 	.word	0xffffffff


	//   ....[28]....
        /*01e0*/ 	.word	0xffffffff


	//   ....[29]....
        /*01e4*/ 	.word	0xffffffff


	//   ....[30]....
        /*01e8*/ 	.word	0xffffffff


	//   ....[31]....
        /*01ec*/ 	.word	0xffffffff


	//   ....[32]....
        /*01f0*/ 	.word	0xffffffff


	//   ....[33]....
        /*01f4*/ 	.word	0xffffffff


	//   ....[34]....
        /*01f8*/ 	.word	0xffffffff


	//   ....[35]....
        /*01fc*/ 	.word	0xffffffff


	//   ....[36]....
        /*0200*/ 	.word	0xffffffff


	//   ....[37]....
        /*0204*/ 	.word	0xffffffff


	//   ....[38]....
        /*0208*/ 	.word	0xffffffff


	//   ....[39]....
        /*020c*/ 	.word	0xffffffff


	//   ....[40]....
        /*0210*/ 	.word	0xffffffff


	//   ....[41]....
        /*0214*/ 	.word	0xffffffff


	//   ....[42]....
        /*0218*/ 	.word	0xffffffff


	//   ....[43]....
        /*021c*/ 	.word	0xffffffff


	//   ....[44]....
        /*0220*/ 	.word	0xffffffff


	//   ....[45]....
        /*0224*/ 	.word	0xffffffff


	//   ....[46]....
        /*0228*/ 	.word	0xffffffff


	//   ....[47]....
        /*022c*/ 	.word	0xffffffff


	//   ....[48]....
        /*0230*/ 	.word	0xffffffff


	//   ....[49]....
        /*0234*/ 	.word	0xffffffff


	//   ....[50]....
        /*0238*/ 	.word	0xffffffff


	//   ....[51]....
        /*023c*/ 	.word	0xffffffff


	//   ....[52]....
        /*0240*/ 	.word	0xffffffff


	//   ....[53]....
        /*0244*/ 	.word	0xffffffff


	//   ....[54]....
        /*0248*/ 	.word	0xffffffff


	//   ....[55]....
        /*024c*/ 	.word	0xffffffff


	//   ....[56]....
        /*0250*/ 	.word	0xffffffff


	//   ....[57]....
        /*0254*/ 	.word	0xffffffff


	//   ....[58]....
        /*0258*/ 	.word	0xffffffff


	//   ....[59]....
        /*025c*/ 	.word	0xffffffff


	//   ....[60]....
        /*0260*/ 	.word	0x0500000f


	//   ....[61]....
        /*0264*/ 	.word	0x0500000f


	//   ....[62]....
        /*0268*/ 	.word	0x0500000f


	//   ....[63]....
        /*026c*/ 	.word	0x0500000f


	//   ....[64]....
        /*0270*/ 	.word	0x0500000f


	//   ....[65]....
        /*0274*/ 	.word	0x0500000f


	//   ....[66]....
        /*0278*/ 	.word	0x0500000f


	//   ....[67]....
        /*027c*/ 	.word	0x0500000f


	//   ....[68]....
        /*0280*/ 	.word	0x0500000f


	//   ....[69]....
        /*0284*/ 	.word	0x0500000f


	//   ....[70]....
        /*0288*/ 	.word	0x0500000f


	//   ....[71]....
        /*028c*/ 	.word	0x0500000f


	//   ....[72]....
        /*0290*/ 	.word	0x0500000f


	//   ....[73]....
        /*0294*/ 	.word	0x0500000f


	//   ....[74]....
        /*0298*/ 	.word	0x0500000f


	//   ....[75]....
        /*029c*/ 	.word	0x0500000f


	//   ....[76]....
        /*02a0*/ 	.word	0x0500000f


	//   ....[77]....
        /*02a4*/ 	.word	0x0500000f


	//   ....[78]....
        /*02a8*/ 	.word	0x0500000f


	//   ....[79]....
        /*02ac*/ 	.word	0x0500000f


	//   ....[80]....
        /*02b0*/ 	.word	0x0500000f


	//   ....[81]....
        /*02b4*/ 	.word	0x0500000f


	//   ....[82]....
        /*02b8*/ 	.word	0x0500000f


	//   ....[83]....
        /*02bc*/ 	.word	0x0500000f


	//   ....[84]....
        /*02c0*/ 	.word	0x0500000f


	//   ....[85]....
        /*02c4*/ 	.word	0x0500000f


	//----- nvinfo : EIATTR_COOP_GROUP_INSTR_OFFSETS
	.align		4
.L_87:
        /*02c8*/ 	.byte	0x04, 0x28
        /*02ca*/ 	.short	(.L_89 - .L_88)


	//   ....[0]....
.L_88:
        /*02cc*/ 	.word	0x00000070


	//   ....[1]....
        /*02d0*/ 	.word	0x00000140


	//   ....[2]....
        /*02d4*/ 	.word	0x00000190


	//   ....[3]....
        /*02d8*/ 	.word	0x000003c0


	//   ....[4]....
        /*02dc*/ 	.word	0x00000520


	//   ....[5]....
        /*02e0*/ 	.word	0x00000640


	//   ....[6]....
        /*02e4*/ 	.word	0x000007a0


	//   ....[7]....
        /*02e8*/ 	.word	0x000011a0


	//   ....[8]....
        /*02ec*/ 	.word	0x00002e90


	//   ....[9]....
        /*02f0*/ 	.word	0x00002eb0


	//   ....[10]....
        /*02f4*/ 	.word	0x00003400


	//   ....[11]....
        /*02f8*/ 	.word	0x00003430


	//   ....[12]....
        /*02fc*/ 	.word	0x00004b60


	//   ....[13]....
        /*0300*/ 	.word	0x000068e0


	//   ....[14]....
        /*0304*/ 	.word	0x00006970


	//   ....[15]....
        /*0308*/ 	.word	0x00006980


	//   ....[16]....
        /*030c*/ 	.word	0x000069b0


	//   ....[17]....
        /*0310*/ 	.word	0x000082a0


	//   ....[18]....
        /*0314*/ 	.word	0x00008440


	//   ....[19]....
        /*0318*/ 	.word	0x00008460


	//   ....[20]....
        /*031c*/ 	.word	0x00008970


	//   ....[21]....
        /*0320*/ 	.word	0x00008990


	//   ....[22]....
        /*0324*/ 	.word	0x000094a0


	//   ....[23]....
        /*0328*/ 	.word	0x000094d0


	//   ....[24]....
        /*032c*/ 	.word	0x000094f0


	//   ....[25]....
        /*0330*/ 	.word	0x00009520


	//   ....[26]....
        /*0334*/ 	.word	0x00009880


	//   ....[27]....
        /*0338*/ 	.word	0x00009890


	//   ....[28]....
        /*033c*/ 	.word	0x000098a0


	//   ....[29]....
        /*0340*/ 	.word	0x000098b0


	//   ....[30]....
        /*0344*/ 	.word	0x000098c0


	//   ....[31]....
        /*0348*/ 	.word	0x000098d0


	//   ....[32]....
        /*034c*/ 	.word	0x000098e0


	//   ....[33]....
        /*0350*/ 	.word	0x000098f0


	//   ....[34]....
        /*0354*/ 	.word	0x0000a340


	//   ....[35]....
        /*0358*/ 	.word	0x0000adc0


	//   ....[36]....
        /*035c*/ 	.word	0x0000adf0


	//   ....[37]....
        /*0360*/ 	.word	0x0000ae10


	//   ....[38]....
        /*0364*/ 	.word	0x0000ae90


	//   ....[39]....
        /*0368*/ 	.word	0x0000aeb0


	//   ....[40]....
        /*036c*/ 	.word	0x0000af10


	//   ....[41]....
        /*0370*/ 	.word	0x0000af30


	//   ....[42]....
        /*0374*/ 	.word	0x0000af90


	//   ....[43]....
        /*0378*/ 	.word	0x0000afb0


	//   ....[44]....
        /*037c*/ 	.word	0x0000b010


	//   ....[45]....
        /*0380*/ 	.word	0x0000b030


	//   ....[46]....
        /*0384*/ 	.word	0x0000b090


	//   ....[47]....
        /*0388*/ 	.word	0x0000b0b0


	//   ....[48]....
        /*038c*/ 	.word	0x0000b110


	//   ....[49]....
        /*0390*/ 	.word	0x0000b130


	//   ....[50]....
        /*0394*/ 	.word	0x0000b140


	//   ....[51]....
        /*0398*/ 	.word	0x0000b1c0


	//   ....[52]....
        /*039c*/ 	.word	0x0000b1d0


	//   ....[53]....
        /*03a0*/ 	.word	0x0000b1e0


	//   ....[54]....
        /*03a4*/ 	.word	0x0000b250


	//   ....[55]....
        /*03a8*/ 	.word	0x0000b2a0


	//   ....[56]....
        /*03ac*/ 	.word	0x0000b2c0


	//   ....[57]....
        /*03b0*/ 	.word	0x0000b2f0


	//   ....[58]....
        /*03b4*/ 	.word	0x0000b330


	//   ....[59]....
        /*03b8*/ 	.word	0x0000cf90


	//   ....[60]....
        /*03bc*/ 	.word	0x0000d470


	//   ....[61]....
        /*03c0*/ 	.word	0x0000d5e0


	//   ....[62]....
        /*03c4*/ 	.word	0x0000d630


	//   ....[63]....
        /*03c8*/ 	.word	0x0000d6c0


	//   ....[64]....
        /*03cc*/ 	.word	0x0000d7a0


	//   ....[65]....
        /*03d0*/ 	.word	0x0000d800


	//   ....[66]....
        /*03d4*/ 	.word	0x0000d8d0


	//   ....[67]....
        /*03d8*/ 	.word	0x0000d930


	//   ....[68]....
        /*03dc*/ 	.word	0x0000da00


	//   ....[69]....
        /*03e0*/ 	.word	0x0000da60


	//   ....[70]....
        /*03e4*/ 	.word	0x0000db30


	//   ....[71]....
        /*03e8*/ 	.word	0x0000db90


	//   ....[72]....
        /*03ec*/ 	.word	0x0000dc60


	//   ....[73]....
        /*03f0*/ 	.word	0x0000dcc0


	//   ....[74]....
        /*03f4*/ 	.word	0x0000dd90


	//   ....[75]....
        /*03f8*/ 	.word	0x0000ddf0


	//   ....[76]....
        /*03fc*/ 	.word	0x0000ded0


	//   ....[77]....
        /*0400*/ 	.word	0x0000df40


	//   ....[78]....
        /*0404*/ 	.word	0x0000dff0


	//   ....[79]....
        /*0408*/ 	.word	0x0000e050


	//   ....[80]....
        /*040c*/ 	.word	0x0000e120


	//   ....[81]....
        /*0410*/ 	.word	0x0000e1a0


	//   ....[82]....
        /*0414*/ 	.word	0x0000e260


	//   ....[83]....
        /*0418*/ 	.word	0x0000e2c0


	//   ....[84]....
        /*041c*/ 	.word	0x0000e360


	//   ....[85]....
        /*0420*/ 	.word	0x0000e6f0


	//----- nvinfo : EIATTR_REG_RECONFIG
	.align		4
.L_89:
        /*0424*/ 	.byte	0x01, 0x54
	.zero		2


	//----- nvinfo : EIATTR_SYSCALL_OFFSETS
	.align		4
        /*0428*/ 	.byte	0x04, 0x46
        /*042a*/ 	.short	(.L_91 - .L_90)


	//   ....[0]....
.L_90:
        /*042c*/ 	.word	0x000012f0


	//   ....[1]....
        /*0430*/ 	.word	0x00009fd0


	//   ....[2]....
        /*0434*/ 	.word	0x0000a110


	//   ....[3]....
        /*0438*/ 	.word	0x0000a200


	//   ....[4]....
        /*043c*/ 	.word	0x0000a920


	//----- nvinfo : EIATTR_MBARRIER_INSTR_OFFSETS
	.align		4
.L_91:
        /*0440*/ 	.byte	0x04, 0x39
        /*0442*/ 	.short	(.L_93 - .L_92)


	//   ....[0]....
.L_92:
        /*0444*/ 	.word	0x00000270
        /*0448*/ 	.word	0x000000ff
        /*044c*/ 	.word	0x00030800
        /*0450*/ 	.short	0x0100
        /*0452*/ 	.byte	0x08
	.zero		1


	//   ....[1]....
        /*0454*/ 	.word	0x00000280
        /*0458*/ 	.word	0x000000ff
        /*045c*/ 	.word	0x00030820
        /*0460*/ 	.short	0x0100
        /*0462*/ 	.byte	0x08
	.zero		1


	//   ....[2]....
        /*0464*/ 	.word	0x00000370
        /*0468*/ 	.word	0x000000ff
        /*046c*/ 	.word	0x00030830
        /*0470*/ 	.short	0x0100
        /*0472*/ 	.byte	0x08
	.zero		1


	//   ....[3]....
        /*0474*/ 	.word	0x00000380
        /*0478*/ 	.word	0x000000ff
        /*047c*/ 	.word	0x00030840
        /*0480*/ 	.short	0x0100
        /*0482*/ 	.byte	0x08
	.zero		1


	//   ....[4]....
        /*0484*/ 	.word	0x00000390
        /*0488*/ 	.word	0x000000ff
        /*048c*/ 	.word	0x00030838
        /*0490*/ 	.short	0x0100
        /*0492*/ 	.byte	0x08
	.zero		1


	//   ....[5]....
        /*0494*/ 	.word	0x000003a0
        /*0498*/ 	.word	0x000000ff
        /*049c*/ 	.word	0x00030848
        /*04a0*/ 	.short	0x0100
        /*04a2*/ 	.byte	0x08
	.zero		1


	//   ....[6]....
        /*04a4*/ 	.word	0x000004d0
        /*04a8*/ 	.word	0x000000ff
        /*04ac*/ 	.word	0x00030850
        /*04b0*/ 	.short	0x0100
        /*04b2*/ 	.byte	0x08
	.zero		1


	//   ....[7]....
        /*04b4*/ 	.word	0x000004e0
        /*04b8*/ 	.word	0x000000ff
        /*04bc*/ 	.word	0x00030860
        /*04c0*/ 	.short	0x0100
        /*04c2*/ 	.byte	0x08
	.zero		1


	//   ....[8]....
        /*04c4*/ 	.word	0x000004f0
        /*04c8*/ 	.word	0x000000ff
        /*04cc*/ 	.word	0x00030858
        /*04d0*/ 	.short	0x0100
        /*04d2*/ 	.byte	0x08
	.zero		1


	//   ....[9]....
        /*04d4*/ 	.word	0x00000500
        /*04d8*/ 	.word	0x000000ff
        /*04dc*/ 	.word	0x00030868
        /*04e0*/ 	.short	0x0100
        /*04e2*/ 	.byte	0x08
	.zero		1


	//   ....[10]....
        /*04e4*/ 	.word	0x000005f0
        /*04e8*/ 	.word	0x000000ff
        /*04ec*/ 	.word	0x00030870
        /*04f0*/ 	.short	0x0100
        /*04f2*/ 	.byte	0x06
	.zero		1


	//   ....[11]....
        /*04f4*/ 	.word	0x00000600
        /*04f8*/ 	.word	0x000000ff
        /*04fc*/ 	.word	0x00030880
        /*0500*/ 	.short	0x0100
        /*0502*/ 	.byte	0x06
	.zero		1


	//   ....[12]....
        /*0504*/ 	.word	0x00000610
        /*0508*/ 	.word	0x000000ff
        /*050c*/ 	.word	0x00030878
        /*0510*/ 	.short	0x0100
        /*0512*/ 	.byte	0x06
	.zero		1


	//   ....[13]....
        /*0514*/ 	.word	0x00000620
        /*0518*/ 	.word	0x000000ff
        /*051c*/ 	.word	0x00030888
        /*0520*/ 	.short	0x0100
        /*0522*/ 	.byte	0x06
	.zero		1


	//   ....[14]....
        /*0524*/ 	.word	0x00000750
        /*0528*/ 	.word	0x000000ff
        /*052c*/ 	.word	0x00030890
        /*0530*/ 	.short	0x0100
        /*0532*/ 	.byte	0x08
	.zero		1


	//   ....[15]....
        /*0534*/ 	.word	0x00000760
        /*0538*/ 	.word	0x000000ff
        /*053c*/ 	.word	0x000308a0
        /*0540*/ 	.short	0x0100
        /*0542*/ 	.byte	0x08
	.zero		1


	//   ....[16]....
        /*0544*/ 	.word	0x00000770
        /*0548*/ 	.word	0x000000ff
        /*054c*/ 	.word	0x00030898
        /*0550*/ 	.short	0x0100
        /*0552*/ 	.byte	0x08
	.zero		1


	//   ....[17]....
        /*0554*/ 	.word	0x00000780
        /*0558*/ 	.word	0x000000ff
        /*055c*/ 	.word	0x000308a8
        /*0560*/ 	.short	0x0100
        /*0562*/ 	.byte	0x08
	.zero		1


	//   ....[18]....
        /*0564*/ 	.word	0x000008b0
        /*0568*/ 	.word	0x000000ff
        /*056c*/ 	.word	0x000308b0
        /*0570*/ 	.short	0x0100
        /*0572*/ 	.byte	0x08
	.zero		1


	//   ....[19]....
        /*0574*/ 	.word	0x000008c0
        /*0578*/ 	.word	0x000000ff
        /*057c*/ 	.word	0x000308c0
        /*0580*/ 	.short	0x0100
        /*0582*/ 	.byte	0x08
	.zero		1


	//   ....[20]....
        /*0584*/ 	.word	0x000008d0
        /*0588*/ 	.word	0x000000ff
        /*058c*/ 	.word	0x000308b8
        /*0590*/ 	.short	0x0100
        /*0592*/ 	.byte	0x08
	.zero		1


	//   ....[21]....
        /*0594*/ 	.word	0x000008e0
        /*0598*/ 	.word	0x000000ff
        /*059c*/ 	.word	0x000308c8
        /*05a0*/ 	.short	0x0100
        /*05a2*/ 	.byte	0x08
	.zero		1


	//   ....[22]....
        /*05a4*/ 	.word	0x00001350
        /*05a8*/ 	.word	0x000000ff
        /*05ac*/ 	.word	0x00030800
        /*05b0*/ 	.short	0x010a
        /*05b2*/ 	.byte	0x28
	.zero		1


	//   ....[23]....
        /*05b4*/ 	.word	0x000013d0
        /*05b8*/ 	.word	0x00000000
        /*05bc*/ 	.word	0x00030830
        /*05c0*/ 	.short	0x010a
        /*05c2*/ 	.byte	0x3f
	.zero		1


	//   ....[24]....
        /*05c4*/ 	.word	0x00001480
        /*05c8*/ 	.word	0x00000000
        /*05cc*/ 	.word	0x00030830
        /*05d0*/ 	.short	0x010a
        /*05d2*/ 	.byte	0x3f
	.zero		1


	//   ....[25]....
        /*05d4*/ 	.word	0x00003d90
        /*05d8*/ 	.word	0x00000008
        /*05dc*/ 	.word	0x00000000
        /*05e0*/ 	.short	0x0101
        /*05e2*/ 	.byte	0x3f
	.zero		1


	//   ....[26]....
        /*05e4*/ 	.word	0x00004db0
        /*05e8*/ 	.word	0x000000ff
        /*05ec*/ 	.word	0x00030830
        /*05f0*/ 	.short	0x010a
        /*05f2*/ 	.byte	0x06
	.zero		1


	//   ....[27]....
        /*05f4*/ 	.word	0x00004df0
        /*05f8*/ 	.word	0x000000ff
        /*05fc*/ 	.word	0x00030830
        /*0600*/ 	.short	0x010a
        /*0602*/ 	.byte	0x06
	.zero		1


	//   ....[28]....
        /*0604*/ 	.word	0x00005010
        /*0608*/ 	.word	0x000000ff
        /*060c*/ 	.word	0x00030850
        /*0610*/ 	.short	0x010a
        /*0612*/ 	.byte	0x06
	.zero		1


	//   ....[29]....
        /*0614*/ 	.word	0x00005050
        /*0618*/ 	.word	0x000000ff
        /*061c*/ 	.word	0x00030850
        /*0620*/ 	.short	0x010a
        /*0622*/ 	.byte	0x06
	.zero		1


	//   ....[30]....
        /*0624*/ 	.word	0x00006470
        /*0628*/ 	.word	0x0000004c
        /*062c*/ 	.word	0x00000000
        /*0630*/ 	.short	0x0101
        /*0632*/ 	.byte	0x3f
	.zero		1


	//   ....[31]....
        /*0634*/ 	.word	0x00006530
        /*0638*/ 	.word	0x0000004c
        /*063c*/ 	.word	0x00000000
        /*0640*/ 	.short	0x0101
        /*0642*/ 	.byte	0x3f
	.zero		1


	//   ....[32]....
        /*0644*/ 	.word	0x00008320
        /*0648*/ 	.word	0x000000ff
        /*064c*/ 	.word	0x00030850
        /*0650*/ 	.short	0x010a
        /*0652*/ 	.byte	0x0c
	.zero		1


	//   ....[33]....
        /*0654*/ 	.word	0x00008360
        /*0658*/ 	.word	0x000000ff
        /*065c*/ 	.word	0x00030850
        /*0660*/ 	.short	0x010a
        /*0662*/ 	.byte	0x0c
	.zero		1


	//   ....[34]....
        /*0664*/ 	.word	0x00009050
        /*0668*/ 	.word	0x00000016
        /*066c*/ 	.word	0x00000000
        /*0670*/ 	.short	0x0101
        /*0672*/ 	.byte	0x3f
	.zero		1


	//   ....[35]....
        /*0674*/ 	.word	0x000099b0
        /*0678*/ 	.word	0x000000ff
        /*067c*/ 	.word	0x00000000
        /*0680*/ 	.short	0x0101
        /*0682*/ 	.byte	0x04
	.zero		1


	//   ....[36]....
        /*0684*/ 	.word	0x0000a570
        /*0688*/ 	.word	0x00000003
        /*068c*/ 	.word	0x00030840
        /*0690*/ 	.short	0x010a
        /*0692*/ 	.byte	0x3f
	.zero		1


	//   ....[37]....
        /*0694*/ 	.word	0x0000b3f0
        /*0698*/ 	.word	0x000000ff
        /*069c*/ 	.word	0x00030800
        /*06a0*/ 	.short	0x0107
        /*06a2*/ 	.byte	0x25
	.zero		1


	//   ....[38]....
        /*06a4*/ 	.word	0x0000b460
        /*06a8*/ 	.word	0x000000ff
        /*06ac*/ 	.word	0x00030800
        /*06b0*/ 	.short	0x0101
        /*06b2*/ 	.byte	0x25
	.zero		1


	//   ....[39]....
        /*06b4*/ 	.word	0x0000b490
        /*06b8*/ 	.word	0x000000ff
        /*06bc*/ 	.word	0x00030820
        /*06c0*/ 	.short	0x010a
        /*06c2*/ 	.byte	0x25
	.zero		1


	//   ....[40]....
        /*06c4*/ 	.word	0x0000b780
        /*06c8*/ 	.word	0x00000002
        /*06cc*/ 	.word	0x00030840
        /*06d0*/ 	.short	0x010a
        /*06d2*/ 	.byte	0x3f
	.zero		1


	//   ....[41]....
        /*06d4*/ 	.word	0x0000ba00
        /*06d8*/ 	.word	0x00000002
        /*06dc*/ 	.word	0x00000060
        /*06e0*/ 	.short	0x010a
        /*06e2*/ 	.byte	0x3f
	.zero		1


	//   ....[42]....
        /*06e4*/ 	.word	0x0000bf40
        /*06e8*/ 	.word	0x00000002
        /*06ec*/ 	.word	0x00030840
        /*06f0*/ 	.short	0x010a
        /*06f2*/ 	.byte	0x3f
	.zero		1


	//   ....[43]....
        /*06f4*/ 	.word	0x0000c190
        /*06f8*/ 	.word	0x00000005
        /*06fc*/ 	.word	0x00000060
        /*0700*/ 	.short	0x010a
        /*0702*/ 	.byte	0x3f
	.zero		1


	//   ....[44]....
        /*0704*/ 	.word	0x0000c620
        /*0708*/ 	.word	0x00000002
        /*070c*/ 	.word	0x00030840
        /*0710*/ 	.short	0x010a
        /*0712*/ 	.byte	0x3f
	.zero		1


	//   ....[45]....
        /*0714*/ 	.word	0x0000c880
        /*0718*/ 	.word	0x00000005
        /*071c*/ 	.word	0x00000060
        /*0720*/ 	.short	0x010a
        /*0722*/ 	.byte	0x3f
	.zero		1


	//   ....[46]....
        /*0724*/ 	.word	0x0000cbb0
        /*0728*/ 	.word	0x00000003
        /*072c*/ 	.word	0x00030860
        /*0730*/ 	.short	0x010a
        /*0732*/ 	.byte	0x3f
	.zero		1


	//   ....[47]....
        /*0734*/ 	.word	0x0000cf10
        /*0738*/ 	.word	0x00000009
        /*073c*/ 	.word	0x00030820
        /*0740*/ 	.short	0x010a
        /*0742*/ 	.byte	0x3f
	.zero		1


	//   ....[48]....
        /*0744*/ 	.word	0x0000d0b0
        /*0748*/ 	.word	0x00000007
        /*074c*/ 	.word	0x00000000
        /*0750*/ 	.short	0x010a
        /*0752*/ 	.byte	0x3f
	.zero		1


	//   ....[49]....
        /*0754*/ 	.word	0x0000d120
        /*0758*/ 	.word	0x00000003
        /*075c*/ 	.word	0x00000000
        /*0760*/ 	.short	0x010a
        /*0762*/ 	.byte	0x3f
	.zero		1


	//   ....[50]....
        /*0764*/ 	.word	0x0000d180
        /*0768*/ 	.word	0x00000005
        /*076c*/ 	.word	0x00000000
        /*0770*/ 	.short	0x010a
        /*0772*/ 	.byte	0x3f
	.zero		1


	//   ....[51]....
        /*0774*/ 	.word	0x0000d1b0
        /*0778*/ 	.word	0x00000003
        /*077c*/ 	.word	0x00000000
        /*0780*/ 	.short	0x010a
        /*0782*/ 	.byte	0x3f
	.zero		1


	//   ....[52]....
        /*0784*/ 	.word	0x0000d220
        /*0788*/ 	.word	0x00000003
        /*078c*/ 	.word	0x00030800
        /*0790*/ 	.short	0x010a
        /*0792*/ 	.byte	0x3f
	.zero		1


	//   ....[53]....
        /*0794*/ 	.word	0x0000d270
        /*0798*/ 	.word	0x00000000
        /*079c*/ 	.word	0x00030830
        /*07a0*/ 	.short	0x010a
        /*07a2*/ 	.byte	0x3f
	.zero		1


	//   ....[54]....
        /*07a4*/ 	.word	0x0000d2d0
        /*07a8*/ 	.word	0x00000009
        /*07ac*/ 	.word	0x00030830
        /*07b0*/ 	.short	0x010a
        /*07b2*/ 	.byte	0x3f
	.zero		1


	//   ....[55]....
        /*07b4*/ 	.word	0x0000d330
        /*07b8*/ 	.word	0x00000009
        /*07bc*/ 	.word	0x00030850
        /*07c0*/ 	.short	0x010a
        /*07c2*/ 	.byte	0x3f
	.zero		1


	//   ....[56]....
        /*07c4*/ 	.word	0x0000d390
        /*07c8*/ 	.word	0x00000005
        /*07cc*/ 	.word	0x00030850
        /*07d0*/ 	.short	0x010a
        /*07d2*/ 	.byte	0x3f
	.zero		1


	//   ....[57]....
        /*07d4*/ 	.word	0x0000d530
        /*07d8*/ 	.word	0x00000003
        /*07dc*/ 	.word	0x00030840
        /*07e0*/ 	.short	0x010a
        /*07e2*/ 	.byte	0x3f
	.zero		1


	//   ....[58]....
        /*07e4*/ 	.word	0x0000e390
        /*07e8*/ 	.word	0x00000009
        /*07ec*/ 	.word	0x00030820
        /*07f0*/ 	.short	0x010a
        /*07f2*/ 	.byte	0x3f
	.zero		1


	//   ....[59]....
        /*07f4*/ 	.word	0x0000e3e0
        /*07f8*/ 	.word	0x00000002
        /*07fc*/ 	.word	0x00030840
        /*0800*/ 	.short	0x010a
        /*0802*/ 	.byte	0x3f
	.zero		1


	//   ....[60]....
        /*0804*/ 	.word	0x0000e430
        /*0808*/ 	.word	0x00000002
        /*080c*/ 	.word	0x00000060
        /*0810*/ 	.short	0x010a
        /*0812*/ 	.byte	0x3f
	.zero		1


	//   ....[61]....
        /*0814*/ 	.word	0x0000e480
        /*0818*/ 	.word	0x00000002
        /*081c*/ 	.word	0x00030840
        /*0820*/ 	.short	0x010a
        /*0822*/ 	.byte	0x3f
	.zero		1


	//   ....[62]....
        /*0824*/ 	.word	0x0000e4d0
        /*0828*/ 	.word	0x00000005
        /*082c*/ 	.word	0x00000060
        /*0830*/ 	.short	0x010a
        /*0832*/ 	.byte	0x3f
	.zero		1


	//   ....[63]....
        /*0834*/ 	.word	0x0000e520
        /*0838*/ 	.word	0x00000002
        /*083c*/ 	.word	0x00030840
        /*0840*/ 	.short	0x010a
        /*0842*/ 	.byte	0x3f
	.zero		1


	//   ....[64]....
        /*0844*/ 	.word	0x0000e570
        /*0848*/ 	.word	0x00000005
        /*084c*/ 	.word	0x00000060
        /*0850*/ 	.short	0x010a
        /*0852*/ 	.byte	0x3f
	.zero		1


	//   ....[65]....
        /*0854*/ 	.word	0x0000e5c0
        /*0858*/ 	.word	0x00000003
        /*085c*/ 	.word	0x00030860
        /*0860*/ 	.short	0x010a
        /*0862*/ 	.byte	0x3f
	.zero		1


	//   ....[66]....
        /*0864*/ 	.word	0x0000e610
        /*0868*/ 	.word	0x00000009
        /*086c*/ 	.word	0x00030820
        /*0870*/ 	.short	0x010a
        /*0872*/ 	.byte	0x3f
	.zero		1


	//   ....[67]....
        /*0874*/ 	.word	0x0000e7b0
        /*0878*/ 	.word	0x00000007
        /*087c*/ 	.word	0x00000000
        /*0880*/ 	.short	0x010a
        /*0882*/ 	.byte	0x3f
	.zero		1


	//   ....[68]....
        /*0884*/ 	.word	0x0000e800
        /*0888*/ 	.word	0x00000003
        /*088c*/ 	.word	0x00000000
        /*0890*/ 	.short	0x010a
        /*0892*/ 	.byte	0x3f
	.zero		1


	//   ....[69]....
        /*0894*/ 	.word	0x0000e850
        /*0898*/ 	.word	0x00000005
        /*089c*/ 	.word	0x00000000
        /*08a0*/ 	.short	0x010a
        /*08a2*/ 	.byte	0x3f
	.zero		1


	//----- nvinfo : EIATTR_NUM_MBARRIERS
	.align		4
.L_93:
        /*08a4*/ 	.byte	0x03, 0x38
        /*08a6*/ 	.short	0x0016


	//----- nvinfo : EIATTR_EXIT_INSTR_OFFSETS
	.align		4
        /*08a8*/ 	.byte	0x04, 0x1c
        /*08aa*/ 	.short	(.L_95 - .L_94)


	//   ....[0]....
.L_94:
        /*08ac*/ 	.word	0x00000a30


	//   ....[1]....
        /*08b0*/ 	.word	0x00009ad0


	//   ....[2]....
        /*08b4*/ 	.word	0x0000d200


	//----- nvinfo : EIATTR_MAX_THREADS
	.align		4
.L_95:
        /*08b8*/ 	.byte	0x04, 0x05
        /*08ba*/ 	.short	(.L_97 - .L_96)
.L_96:
        /*08bc*/ 	.word	0x00000200
        /*08c0*/ 	.word	0x00000001
        /*08c4*/ 	.word	0x00000001


	//----- nvinfo : EIATTR_CRS_STACK_SIZE
	.align		4
.L_97:
        /*08c8*/ 	.byte	0x04, 0x1e
        /*08ca*/ 	.short	(.L_99 - .L_98)
.L_98:
        /*08cc*/ 	.word	0x00000000


	//----- nvinfo : EIATTR_CBANK_PARAM_SIZE
	.align		4
.L_99:
        /*08d0*/ 	.byte	0x03, 0x19
        /*08d2*/ 	.short	0x0a70


	//----- nvinfo : EIATTR_PARAM_CBANK
	.align		4
        /*08d4*/ 	.byte	0x04, 0x0a
        /*08d6*/ 	.short	(.L_101 - .L_100)
	.align		4
.L_100:
        /*08d8*/ 	.word	index@(.nv.constant0._ZN7cutlass13device_kernelIN5flash11enable_sm90INS1_16FlashAttnFwdSm90INS1_25CollectiveMainloopFwdSm90ILi2EN4cute5tupleIJNS5_1CILi1EEES8_S8_EEENS6_IJNS7_ILi192EEESA_NS7_ILi64EEEEEELi64ENS_6half_tEfNS_4arch4Sm90ELb0ELb0ELb1ELb0ELb0ELb0ELb0ELb0ELb1ELb1ELb0ELb0EEENS1_21CollectiveEpilogueFwdINS6_IJSA_SB_SA_EEES9_SD_SF_Li384ELb0ELb1ELb0ELb0EEENS1_29StaticPersistentTileSchedulerILb0EEEEEEEEEvNT_6ParamsE)
        /*08dc*/ 	.short	0x0210
        /*08de*/ 	.short	0x0a70


	//----- nvinfo : EIATTR_SW_WAR
	.align		4
.L_101:
        /*08e0*/ 	.byte	0x04, 0x36
        /*08e2*/ 	.short	(.L_103 - .L_102)
.L_102:
        /*08e4*/ 	.word	0x00000008
.L_103:


//--------------------- .nv.info._ZN7cutlass13device_kernelIN5flash11enable_sm90INS1_16FlashAttnFwdSm90INS1_25CollectiveMainloopFwdSm90ILi2EN4cute5tupleIJNS5_1CILi1EEES8_S8_EEENS6_IJNS7_ILi192EEESA_NS7_ILi64EEEEEELi64ENS_6half_tEfNS_4arch4Sm90ELb0ELb0ELb1ELb1ELb0ELb0ELb0ELb0ELb1ELb1ELb0ELb0EEENS1_21CollectiveEpilogueFwdINS6_IJSA_SB_SA_EEES9_SD_SF_Li384ELb1ELb1ELb0ELb0EEENS1_36VarlenDynamicPersistentTileSchedulerILi192ELi192ELi384ELi128ELb0ELb1ELb1ELb0ELb1ELb1EEEEEEEEEvNT_6ParamsE --------------------------
	.section	.nv.info._ZN7cutlass13device_kernelIN5flash11enable_sm90INS1_16FlashAttnFwdSm90INS1_25CollectiveMainloopFwdSm90ILi2EN4cute5tupleIJNS5_1CILi1EEES8_S8_EEENS6_IJNS7_ILi192EEESA_NS7_ILi64EEEEEELi64ENS_6half_tEfNS_4arch4Sm90ELb0ELb0ELb1ELb1ELb0ELb0ELb0ELb0ELb1ELb1ELb0ELb0EEENS1_21CollectiveEpilogueFwdINS6_IJSA_SB_SA_EEES9_SD_SF_Li384ELb1ELb1ELb0ELb0EEENS1_36VarlenDynamicPersistentTileSchedulerILi192ELi192ELi384ELi128ELb0ELb1ELb1ELb0ELb1ELb1EEEEEEEEEvNT_6ParamsE,"",@"SHT_CUDA_INFO"
	.sectionflags	@""
	.align	4


	//----- nvinfo : EIATTR_CUDA_API_VERSION
	.align		4
        /*0000*/ 	.byte	0x04, 0x37
        /*0002*/ 	.short	(.L_105 - .L_104)
.L_104:
        /*0004*/ 	.word	0x00000082


	//----- nvinfo : EIATTR_KPARAM_INFO
	.align		4
.L_105:
        /*0008*/ 	.byte	0x04, 0x17
        /*000a*/ 	.short	(.L_107 - .L_106)
.L_106:
        /*000c*/ 	.word	0x00000000
        /*0010*/ 	.short	0x0000
        /*0012*/ 	.short	0x0070
        /*0014*/ 	.byte	0x00, 0xf0, 0x01, 0x2a


	//----- nvinfo : EIATTR_SPARSE_MMA_MASK
	.align		4
.L_107:
        /*0018*/ 	.byte	0x03, 0x50
        /*001a*/ 	.short	0x0000


	//----- nvinfo : EIATTR_MAXREG_COUNT
	.align		4
        /*001c*/ 	.byte	0x03, 0x1b
        /*001e*/ 	.short	0x0080


	//----- nvinfo : EIATTR_NUM_BARRIERS
	.align		4
        /*0020*/ 	.byte	0x02, 0x4c
        /*0022*/ 	.byte	0x10
	.zero		1


	//----- nvinfo : EIATTR_EXTERNS
	.align		4
        /*0024*/ 	.byte	0x04, 0x0f
        /*0026*/ 	.short	(.L_109 - .L_108)


	//   ....[0]....
	.align		4
.L_108:
        /*0028*/ 	.word	index@(__assertfail)


	//----- nvinfo : EIATTR_ANNOTATIONS
	.align		4
.L_109:
        /*002c*/ 	.byte	0x04, 0x55
        /*002e*/ 	.short	(.L_111 - .L_110)


	//   ....[0]....
.L_110:
        /* <DEDUP_REMOVED lines=27> */


	//----- nvinfo : EIATTR_MERCURY_ISA_VERSION
	.align		4
.L_111:
        /*01c8*/ 	.byte	0x03, 0x5f
        /*01ca*/ 	.short	0x0101


	//----- nvinfo : EIATTR_UNUSED_LOAD_BYTE_OFFSET
	.align		4
        /*01cc*/ 	.byte	0x04, 0x44
        /*01ce*/ 	.short	(.L_113 - .L_112)


	//   ....[0]....
.L_112:
        /*01d0*/ 	.word	0x00000a50
        /*01d4*/ 	.word	0x0000fff0


	//   ....[1]....
        /*01d8*/ 	.word	0x00009100
        /*01dc*/ 	.word	0x0000fff0


	//----- nvinfo : EIATTR_INT_WARP_WIDE_INSTR_OFFSETS
	.align		4
.L_113:
        /*01e0*/ 	.byte	0x04, 0x31
        /*01e2*/ 	.short	(.L_115 - .L_114)


	//   ....[0]....
.L_114:
        /*01e4*/ 	.word	0x00000130


	//   ....[1]....
        /*01e8*/ 	.word	0x00000170


	//   ....[2]....
        /*01ec*/ 	.word	0x000001e0


	//   ....[3]....
        /*01f0*/ 	.word	0x0000bb00


	//   ....[4]....
        /*01f4*/ 	.word	0x0000bb90


	//   ....[5]....
        /*01f8*/ 	.word	0x0000ec20


	//   ....[6]....
        /*01fc*/ 	.word	0x0000ecb0


	//----- nvinfo : EIATTR_COOP_GROUP_MASK_REGIDS
	.align		4
.L_115:
        /*0200*/ 	.byte	0x04, 0x29
        /*0202*/ 	.short	(.L_117 - .L_116)


	//   ....[0]....
.L_116:
        /*0204*/ 	.word	0xffffffff


	//   ....[1]....
        /*0208*/ 	.word	0xffffffff


	//   ....[2]....
        /*020c*/ 	.word	0xffffffff


	//   ....[3]....
        /*0210*/ 	.word	0xffffffff


	//   ....[4]....
        /*0214*/ 	.word	0xffffffff


	//   ....[5]....
        /*0218*/ 	.word	0xffffffff


	//   ....[6]....
        /*021c*/ 	.word	0xffffffff


	//   ....[7]....
        /*0220*/ 	.word	0xffffffff


	//   ....[8]....
        /*0224*/ 	.word	0xffffffff


	//   ....[9]....
        /*0228*/ 	.word	0xffffffff


	//   ....[10]....
        /*022c*/ 	.word	0xffffffff


	//   ....[11]....
        /*0230*/ 	.word	0xffffffff


	//   ....[12]....
        /*0234*/ 	.word	0xffffffff


	//   ....[13]....
        /*0238*/ 	.word	0xffffffff


	//   ....[14]....
        /*023c*/ 	.word	0xffffffff


	//   ....[15]....
        /*0240*/ 	.word	0xffffffff


	//   ....[16]....
        /*0244*/ 	.word	0xffffffff


	//   ....[17]....
        /*0248*/ 	.word	0xffffffff


	//   ....[18]....
        /*024c*/ 	.word	0xffffffff


	//   ....[19]....
        /*0250*/ 	.word	0xffffffff


	//   ....[20]....
        /*0254*/ 	.word	0xffffffff


	//   ....[21]....
        /*0258*/ 	.word	0xffffffff


	//   ....[22]....
        /*025c*/ 	.word	0xffffffff


	//   ....[23]....
        /*0260*/ 	.word	0xffffffff


	//   ....[24]....
        /*0264*/ 	.word	0xffffffff


	//   ....[25]....
        /*0268*/ 	.word	0xffffffff


	//   ....[26]....
        /*026c*/ 	.word	0xffffffff


	//   ....[27]....
        /*0270*/ 	.word	0xffffffff


	//   ....[28]....
        /*0274*/ 	.word	0xffffffff


	//   ....[29]....
        /*0278*/ 	.word	0xffffffff


	//   ....[30]....
        /*027c*/ 	.word	0xffffffff


	//   ....[31]....
        /*0280*/ 	.word	0xffffffff


	//   ....[32]....
        /*0284*/ 	.word	0xffffffff


	//   ....[33]....
        /*0288*/ 	.word	0xffffffff


	//   ....[34]....
        /*028c*/ 	.word	0xffffffff


	//   ....[35]....
        /*0290*/ 	.word	0xffffffff


	//   ....[36]....
        /*0294*/ 	.word	0xffffffff


	//   ....[37]....
        /*0298*/ 	.word	0xffffffff


	//   ....[38]....
        /*029c*/ 	.word	0xffffffff


	//   ....[39]....
        /*02a0*/ 	.word	0xffffffff


	//   ....[40]....
        /*02a4*/ 	.word	0xffffffff


	//   ....[41]....
        /*02a8*/ 	.word	0xffffffff


	//   ....[42]....
        /*02ac*/ 	.word	0xffffffff


	//   ....[43]....
        /*02b0*/ 	.word	0xffffffff


	//   ....[44]....
        /*02b4*/ 	.word	0xffffffff


	//   ....[45]....
        /*02b8*/ 	.word	0xffffffff


	//   ....[46]....
        /*02bc*/ 	.word	0xffffffff


	//   ....[47]....
        /*02c0*/ 	.word	0xffffffff


	//   ....[48]....
        /*02c4*/ 	.word	0xffffffff


	//   ....[49]....
        /*02c8*/ 	.word	0xffffffff


	//   ....[50]....
        /*02cc*/ 	.word	0xffffffff


	//   ....[51]....
        /*02d0*/ 	.word	0xffffffff


	//   ....[52]....
        /*02d4*/ 	.word	0xffffffff


	//   ....[53]....
        /*02d8*/ 	.word	0xffffffff


	//   ....[54]....
        /*02dc*/ 	.word	0xffffffff


	//   ....[55]....
        /*02e0*/ 	.word	0xffffffff


	//   ....[56]....
        /*02e4*/ 	.word	0xffffffff


	//   ....[57]....
        /*02e8*/ 	.word	0xffffffff


	//   ....[58]....
        /*02ec*/ 	.word	0xffffffff


	//   ....[59]....
        /*02f0*/ 	.word	0xffffffff


	//   ....[60]....
        /*02f4*/ 	.word	0xffffffff


	//   ....[61]....
        /*02f8*/ 	.word	0xffffffff


	//   ....[62]....
        /*02fc*/ 	.word	0xffffffff


	//   ....[63]....
        /*0300*/ 	.word	0xffffffff


	//   ....[64]....
        /*0304*/ 	.word	0xffffffff


	//   ....[65]....
        /*0308*/ 	.word	0xffffffff


	//   ....[66]....
        /*030c*/ 	.word	0xffffffff


	//   ....[67]....
        /*0310*/ 	.word	0xffffffff


	//   ....[68]....
        /*0314*/ 	.word	0xffffffff


	//   ....[69]....
        /*0318*/ 	.word	0xffffffff


	//   ....[70]....
        /*031c*/ 	.word	0xffffffff


	//   ....[71]....
        /*0320*/ 	.word	0xffffffff


	//   ....[72]....
        /*0324*/ 	.word	0xffffffff


	//   ....[73]....
        /*0328*/ 	.word	0xffffffff


	//   ....[74]....
        /*032c*/ 	.word	0xffffffff


	//   ....[75]....
        /*0330*/ 	.word	0xffffffff


	//   ....[76]....
        /*0334*/ 	.word	0xffffffff


	//   ....[77]....
        /*0338*/ 	.word	0xffffffff


	//   ....[78]....
        /*033c*/ 	.word	0xffffffff


	//   ....[79]....
        /*0340*/ 	.word	0xffffffff


	//   ....[80]....
        /*0344*/ 	.word	0xffffffff


	//   ....[81]....
        /*0348*/ 	.word	0xffffffff


	//   ....[82]....
        /*034c*/ 	.word	0xffffffff


	//   ....[83]....
        /*0350*/ 	.word	0xffffffff


	//   ....[84]....
        /*0354*/ 	.word	0xffffffff


	//   ....[85]....
        /*0358*/ 	.word	0xffffffff


	//   ....[86]....
        /*035c*/ 	.word	0xffffffff


	//   ....[87]....
        /*0360*/ 	.word	0xffffffff


	//   ....[88]....
        /*0364*/ 	.word	0xffffffff


	//   ....[89]....
        /*0368*/ 	.word	0xffffffff


	//   ....[90]....
        /*036c*/ 	.word	0xffffffff


	//   ....[91]....
        /*0370*/ 	.word	0xffffffff


	//   ....[92]....
        /*0374*/ 	.word	0xffffffff


	//   ....[93]....
        /*0378*/ 	.word	0xffffffff


	//   ....[94]....
        /*037c*/ 	.word	0xffffffff


	//   ....[95]....
        /*0380*/ 	.word	0xffffffff


	//   ....[96]....
        /*0384*/ 	.word	0xffffffff


	//   ....[97]....
        /*0388*/ 	.word	0xffffffff


	//   ....[98]....
        /*038c*/ 	.word	0xffffffff


	//   ....[99]....
        /*0390*/ 	.word	0xffffffff


	//   ....[100]....
        /*0394*/ 	.word	0xffffffff


	//   ....[101]....
        /*0398*/ 	.word	0x0500000f


	//   ....[102]....
        /*039c*/ 	.word	0x0500000f


	//   ....[103]....
        /*03a0*/ 	.word	0x0500000f


	//   ....[104]....
        /*03a4*/ 	.word	0x0500000f


	//   ....[105]....
        /*03a8*/ 	.word	0x0500000f


	//   ....[106]....
        /*03ac*/ 	.word	0x0500000f


	//   ....[107]....
        /*03b0*/ 	.word	0x0500000f


	//   ....[108]....
        /*03b4*/ 	.word	0x0500000f


	//   ....[109]....
        /*03b8*/ 	.word	0x0500000f


	//   ....[110]....
        /*03bc*/ 	.word	0x0500000f


	//   ....[111]....
        /*03c0*/ 	.word	0x0500000f


	//   ....[112]....
        /*03c4*/ 	.word	0x0500000f


	//   ....[113]....
        /*03c8*/ 	.word	0x0500000f


	//   ....[114]....
        /*03cc*/ 	.word	0x0500000f


	//   ....[115]....
        /*03d0*/ 	.word	0x0500000f


	//   ....[116]....
        /*03d4*/ 	.word	0x0500000f


	//   ....[117]....
        /*03d8*/ 	.word	0x0500000f


	//   ....[118]....
        /*03dc*/ 	.word	0x0500000f


	//   ....[119]....
        /*03e0*/ 	.word	0x0500000f


	//   ....[120]....
        /*03e4*/ 	.word	0x0500000f


	//   ....[121]....
        /*03e8*/ 	.word	0x0500000f


	//   ....[122]....
        /*03ec*/ 	.word	0x0500000f


	//   ....[123]....
        /*03f0*/ 	.word	0x0500000f


	//   ....[124]....
        /*03f4*/ 	.word	0x0500000f


	//   ....[125]....
        /*03f8*/ 	.word	0x0500000f


	//   ....[126]....
        /*03fc*/ 	.word	0x0500000f


	//   ....[127]....
        /*0400*/ 	.word	0x0500000f


	//   ....[128]....
        /*0404*/ 	.word	0x0500000f


	//   ....[129]....
        /*0408*/ 	.word	0x0500000f


	//   ....[130]....
        /*040c*/ 	.word	0x0500000f


	//   ....[131]....
        /*0410*/ 	.word	0x0500000f


	//   ....[132]....
        /*0414*/ 	.word	0x0500000f


	//   ....[133]....
        /*0418*/ 	.word	0x0500000f


	//   ....[134]....
        /*041c*/ 	.word	0x0500000f


	//   ....[135]....
        /*0420*/ 	.word	0x0500000f


	//   ....[136]....
        /*0424*/ 	.word	0x0500000f


	//   ....[137]....
        /*0428*/ 	.word	0x0500000f


	//   ....[138]....
        /*042c*/ 	.word	0x0500000f


	//   ....[139]....
        /*0430*/ 	.word	0x0500000f


	//   ....[140]....
        /*0434*/ 	.word	0x0500000f


	//   ....[141]....
        /*0438*/ 	.word	0x0500000f


	//   ....[142]....
        /*043c*/ 	.word	0x0500000f


	//   ....[143]....
        /*0440*/ 	.word	0x0500000f


	//----- nvinfo : EIATTR_COOP_GROUP_INSTR_OFFSETS
	.align		4
.L_117:
        /*0444*/ 	.byte	0x04, 0x28
        /*0446*/ 	.short	(.L_119 - .L_118)


	//   ....[0]....
.L_118:
        /*0448*/ 	.word	0x00000070


	//   ....[1]....
        /*044c*/ 	.word	0x00000140


	//   ....[2]....
        /*0450*/ 	.word	0x00000190


	//   ....[3]....
        /*0454*/ 	.word	0x000003c0


	//   ....[4]....
        /*0458*/ 	.word	0x00000520


	//   ....[5]....
        /*045c*/ 	.word	0x00000640


	//   ....[6]....
        /*0460*/ 	.word	0x000007a0


	//   ....[7]....
        /*0464*/ 	.word	0x00001530


	//   ....[8]....
        /*0468*/ 	.word	0x00003450


	//   ....[9]....
        /*046c*/ 	.word	0x000034c0


	//   ....[10]....
        /*0470*/ 	.word	0x00003c40


	//   ....[11]....
        /*0474*/ 	.word	0x00003cd0


	//   ....[12]....
        /*0478*/ 	.word	0x00004ea0


	//   ....[13]....
        /*047c*/ 	.word	0x00006990


	//   ....[14]....
        /*0480*/ 	.word	0x00006ad0


	//   ....[15]....
        /*0484*/ 	.word	0x00006b00


	//   ....[16]....
        /*0488*/ 	.word	0x00006b50


	//   ....[17]....
        /*048c*/ 	.word	0x000085e0


	//   ....[18]....
        /*0490*/ 	.word	0x000086f0


	//   ....[19]....
        /*0494*/ 	.word	0x00008730


	//   ....[20]....
        /*0498*/ 	.word	0x00008880


	//   ....[21]....
        /*049c*/ 	.word	0x000088a0


	//   ....[22]....
        /*04a0*/ 	.word	0x00009900


	//   ....[23]....
        /*04a4*/ 	.word	0x00009910


	//   ....[24]....
        /*04a8*/ 	.word	0x00009940


	//   ....[25]....
        /*04ac*/ 	.word	0x00009990


	//   ....[26]....
        /*04b0*/ 	.word	0x00009eb0


	//   ....[27]....
        /*04b4*/ 	.word	0x00009ee0


	//   ....[28]....
        /*04b8*/ 	.word	0x00009ef0


	//   ....[29]....
        /*04bc*/ 	.word	0x00009f10


	//   ....[30]....
        /*04c0*/ 	.word	0x00009f30


	//   ....[31]....
        /*04c4*/ 	.word	0x00009f50


	//   ....[32]....
        /*04c8*/ 	.word	0x0000a050


	//   ....[33]....
        /*04cc*/ 	.word	0x0000a060


	//   ....[34]....
        /*04d0*/ 	.word	0x0000a900


	//   ....[35]....
        /*04d4*/ 	.word	0x0000a930


	//   ....[36]....
        /*04d8*/ 	.word	0x0000a970


	//   ....[37]....
        /*04dc*/ 	.word	0x0000a9a0


	//   ....[38]....
        /*04e0*/ 	.word	0x0000a9c0


	//   ....[39]....
        /*04e4*/ 	.word	0x0000a9d0


	//   ....[40]....
        /*04e8*/ 	.word	0x0000a9e0


	//   ....[41]....
        /*04ec*/ 	.word	0x0000aa00


	//   ....[42]....
        /*04f0*/ 	.word	0x0000ab40


	//   ....[43]....
        /*04f4*/ 	.word	0x0000ad20


	//   ....[44]....
        /*04f8*/ 	.word	0x0000ad50


	//   ....[45]....
        /*04fc*/ 	.word	0x0000ad80


	//   ....[46]....
        /*0500*/ 	.word	0x0000adb0


	//   ....[47]....
        /*0504*/ 	.word	0x0000ade0


	//   ....[48]....
        /*0508*/ 	.word	0x0000ae10


	//   ....[49]....
        /*050c*/ 	.word	0x0000af80


	//   ....[50]....
        /*0510*/ 	.word	0x0000afb0


	//   ....[51]....
        /*0514*/ 	.word	0x0000afe0


	//   ....[52]....
        /*0518*/ 	.word	0x0000b010


	//   ....[53]....
        /*051c*/ 	.word	0x0000b040


	//   ....[54]....
        /*0520*/ 	.word	0x0000b070


	//   ....[55]....
        /*0524*/ 	.word	0x0000b100


	//   ....[56]....
        /*0528*/ 	.word	0x0000b130


	//   ....[57]....
        /*052c*/ 	.word	0x0000b1b0


	//   ....[58]....
        /*0530*/ 	.word	0x0000c0a0


	//   ....[59]....
        /*0534*/ 	.word	0x0000cc60


	//   ....[60]....
        /*0538*/ 	.word	0x0000cc70


	//   ....[61]....
        /*053c*/ 	.word	0x0000cc80


	//   ....[62]....
        /*0540*/ 	.word	0x0000cca0


	//   ....[63]....
        /*0544*/ 	.word	0x0000cd30


	//   ....[64]....
        /*0548*/ 	.word	0x0000cd50


	//   ....[65]....
        /*054c*/ 	.word	0x0000cdd0


	//   ....[66]....
        /*0550*/ 	.word	0x0000cdf0


	//   ....[67]....
        /*0554*/ 	.word	0x0000ce70


	//   ....[68]....
        /*0558*/ 	.word	0x0000ce90


	//   ....[69]....
        /*055c*/ 	.word	0x0000cf10


	//   ....[70]....
        /*0560*/ 	.word	0x0000cf30


	//   ....[71]....
        /*0564*/ 	.word	0x0000cfb0


	//   ....[72]....
        /*0568*/ 	.word	0x0000cfd0


	//   ....[73]....
        /*056c*/ 	.word	0x0000d050


	//   ....[74]....
        /*0570*/ 	.word	0x0000d070


	//   ....[75]....
        /*0574*/ 	.word	0x0000d080


	//   ....[76]....
        /*0578*/ 	.word	0x0000d0f0


	//   ....[77]....
        /*057c*/ 	.word	0x0000d140


	//   ....[78]....
        /*0580*/ 	.word	0x0000d1f0


	//   ....[79]....
        /*0584*/ 	.word	0x0000d200


	//   ....[80]....
        /*0588*/ 	.word	0x0000d270


	//   ....[81]....
        /*058c*/ 	.word	0x0000d280


	//   ....[82]....
        /*0590*/ 	.word	0x0000d2c0


	//   ....[83]....
        /*0594*/ 	.word	0x0000f180


	//   ....[84]....
        /*0598*/ 	.word	0x0000f1b0


	//   ....[85]....
        /*059c*/ 	.word	0x0000f1e0


	//   ....[86]....
        /*05a0*/ 	.word	0x0000f210


	//   ....[87]....
        /*05a4*/ 	.word	0x0000f240


	//   ....[88]....
        /*05a8*/ 	.word	0x0000f270


	//   ....[89]....
        /*05ac*/ 	.word	0x0000f2a0


	//   ....[90]....
        /*05b0*/ 	.word	0x0000f2d0


	//   ....[91]....
        /*05b4*/ 	.word	0x0000f450


	//   ....[92]....
        /*05b8*/ 	.word	0x0000f480


	//   ....[93]....
        /*05bc*/ 	.word	0x0000f4b0


	//   ....[94]....
        /*05c0*/ 	.word	0x0000f4e0


	//   ....[95]....
        /*05c4*/ 	.word	0x0000f510


	//   ....[96]....
        /*05c8*/ 	.word	0x0000f540


	//   ....[97]....
        /*05cc*/ 	.word	0x0000f600


	//   ....[98]....
        /*05d0*/ 	.word	0x0000f620


	//   ....[99]....
        /*05d4*/ 	.word	0x0000f690


	//   ....[100]....
        /*05d8*/ 	.word	0x0000fb00


	//   ....[101]....
        /*05dc*/ 	.word	0x0000ffe0


	//   ....[102]....
        /*05e0*/ 	.word	0x00010190


	//   ....[103]....
        /*05e4*/ 	.word	0x000101e0


	//   ....[104]....
        /*05e8*/ 	.word	0x00010240


	//   ....[105]....
        /*05ec*/ 	.word	0x00010330


	//   ....[106]....
        /*05f0*/ 	.word	0x00010390


	//   ....[107]....
        /*05f4*/ 	.word	0x00010490


	//   ....[108]....
        /*05f8*/ 	.word	0x000104f0


	//   ....[109]....
        /*05fc*/ 	.word	0x000105f0


	//   ....[110]....
        /*0600*/ 	.word	0x00010650


	//   ....[111]....
        /*0604*/ 	.word	0x00010750


	//   ....[112]....
        /*0608*/ 	.word	0x000107b0


	//   ....[113]....
        /*060c*/ 	.word	0x000108b0


	//   ....[114]....
        /*0610*/ 	.word	0x00010910


	//   ....[115]....
        /*0614*/ 	.word	0x00010a10


	//   ....[116]....
        /*0618*/ 	.word	0x00010a70


	//   ....[117]....
        /*061c*/ 	.word	0x00010b80


	//   ....[118]....
        /*0620*/ 	.word	0x00010bf0


	//   ....[119]....
        /*0624*/ 	.word	0x00010cc0


	//   ....[120]....
        /*0628*/ 	.word	0x00010d20


	//   ....[121]....
        /*062c*/ 	.word	0x00010e00


	//   ....[122]....
        /*0630*/ 	.word	0x00010e60


	//   ....[123]....
        /*0634*/ 	.word	0x00010f30


	//   ....[124]....
        /*0638*/ 	.word	0x00010f90


	//   ....[125]....
        /*063c*/ 	.word	0x00011050


	//   ....[126]....
        /*0640*/ 	.word	0x00011360


	//   ....[127]....
        /*0644*/ 	.word	0x00011400


	//   ....[128]....
        /*0648*/ 	.word	0x00011520


	//   ....[129]....
        /*064c*/ 	.word	0x00011590


	//   ....[130]....
        /*0650*/ 	.word	0x00011600


	//   ....[131]....
        /*0654*/ 	.word	0x00011670


	//   ....[132]....
        /*0658*/ 	.word	0x000116e0


	//   ....[133]....
        /*065c*/ 	.word	0x00011760


	//   ....[134]....
        /*0660*/ 	.word	0x000117f0


	//   ....[135]....
        /*0664*/ 	.word	0x00011880


	//   ....[136]....
        /*0668*/ 	.word	0x000118f0


	//   ....[137]....
        /*066c*/ 	.word	0x00011960


	//   ....[138]....
        /*0670*/ 	.word	0x000119d0


	//   ....[139]....
        /*0674*/ 	.word	0x00011a50


	//   ....[140]....
        /*0678*/ 	.word	0x00011ac0


	//   ....[141]....
        /*067c*/ 	.word	0x00011b60


	//   ....[142]....
        /*0680*/ 	.word	0x00011bf0


	//   ....[143]....
        /*0684*/ 	.word	0x00011d10


	//----- nvinfo : EIATTR_REG_RECONFIG
	.align		4
.L_119:
        /*0688*/ 	.byte	0x01, 0x54
	.zero		2


	//----- nvinfo : EIATTR_SYSCALL_OFFSETS
	.align		4
        /*068c*/ 	.byte	0x04, 0x46
        /*068e*/ 	.short	(.L_121 - .L_120)


	//   ....[0]....
.L_120:
        /*0690*/ 	.word	0x00001680


	//   ....[1]....
        /*0694*/ 	.word	0x0000bcf0


	//   ....[2]....
        /*0698*/ 	.word	0x0000be40


	//   ....[3]....
        /*069c*/ 	.word	0x0000bf40


	//   ....[4]....
        /*06a0*/ 	.word	0x0000c750


	//----- nvinfo : EIATTR_MBARRIER_INSTR_OFFSETS
	.align		4
.L_121:
        /*06a4*/ 	.byte	0x04, 0x39
        /*06a6*/ 	.short	(.L_123 - .L_122)


	//   ....[0]....
.L_122:
        /*06a8*/ 	.word	0x00000270
        /*06ac*/ 	.word	0x000000ff
        /*06b0*/ 	.word	0x00030800
        /*06b4*/ 	.short	0x0100
        /*06b6*/ 	.byte	0x08
	.zero		1


	//   ....[1]....
        /*06b8*/ 	.word	0x00000280
        /*06bc*/ 	.word	0x000000ff
        /*06c0*/ 	.word	0x00030820
        /*06c4*/ 	.short	0x0100
        /*06c6*/ 	.byte	0x08
	.zero		1


	//   ....[2]....
        /*06c8*/ 	.word	0x00000370
        /*06cc*/ 	.word	0x000000ff
        /*06d0*/ 	.word	0x00030830
        /*06d4*/ 	.short	0x0100
        /*06d6*/ 	.byte	0x08
	.zero		1


	//   ....[3]....
        /*06d8*/ 	.word	0x00000380
        /*06dc*/ 	.word	0x000000ff
        /*06e0*/ 	.word	0x00030840
        /*06e4*/ 	.short	0x0100
        /*06e6*/ 	.byte	0x08
	.zero		1


	//   ....[4]....
        /*06e8*/ 	.word	0x00000390
        /*06ec*/ 	.word	0x000000ff
        /*06f0*/ 	.word	0x00030838
        /*06f4*/ 	.short	0x0100
        /*06f6*/ 	.byte	0x08
	.zero		1


	//   ....[5]....
        /*06f8*/ 	.word	0x000003a0
        /*06fc*/ 	.word	0x000000ff
        /*0700*/ 	.word	0x00030848
        /*0704*/ 	.short	0x0100
        /*0706*/ 	.byte	0x08
	.zero		1


	//   ....[6]....
        /*0708*/ 	.word	0x000004d0
        /*070c*/ 	.word	0x000000ff
        /*0710*/ 	.word	0x00030850
        /*0714*/ 	.short	0x0100
        /*0716*/ 	.byte	0x08
	.zero		1


	//   ....[7]....
        /*0718*/ 	.word	0x000004e0
        /*071c*/ 	.word	0x000000ff
        /*0720*/ 	.word	0x00030860
        /*0724*/ 	.short	0x0100
        /*0726*/ 	.byte	0x08
	.zero		1


	//   ....[8]....
        /*0728*/ 	.word	0x000004f0
        /*072c*/ 	.word	0x000000ff
        /*0730*/ 	.word	0x00030858
        /*0734*/ 	.short	0x0100
        /*0736*/ 	.byte	0x08
	.zero		1


	//   ....[9]....
        /*0738*/ 	.word	0x00000500
        /*073c*/ 	.word	0x000000ff
        /*0740*/ 	.word	0x00030868
        /*0744*/ 	.short	0x0100
        /*0746*/ 	.byte	0x08
	.zero		1


	//   ....[10]....
        /*0748*/ 	.word	0x000005f0
        /*074c*/ 	.word	0x000000ff
        /*0750*/ 	.word	0x00030870
        /*0754*/ 	.short	0x0100
        /*0756*/ 	.byte	0x06
	.zero		1


	//   ....[11]....
        /*0758*/ 	.word	0x00000600
        /*075c*/ 	.word	0x000000ff
        /*0760*/ 	.word	0x00030880
        /*0764*/ 	.short	0x0100
        /*0766*/ 	.byte	0x06
	.zero		1


	//   ....[12]....
        /*0768*/ 	.word	0x00000610
        /*076c*/ 	.word	0x000000ff
        /*0770*/ 	.word	0x00030878
        /*0774*/ 	.short	0x0100
        /*0776*/ 	.byte	0x06
	.zero		1


	//   ....[13]....
        /*0778*/ 	.word	0x00000620
        /*077c*/ 	.word	0x000000ff
        /*0780*/ 	.word	0x00030888
        /*0784*/ 	.short	0x0100
        /*0786*/ 	.byte	0x06
	.zero		1


	//   ....[14]....
        /*0788*/ 	.word	0x00000750
        /*078c*/ 	.word	0x000000ff
        /*0790*/ 	.word	0x00030890
        /*0794*/ 	.short	0x0100
        /*0796*/ 	.byte	0x08
	.zero		1


	//   ....[15]....
        /*0798*/ 	.word	0x00000760
        /*079c*/ 	.word	0x000000ff
        /*07a0*/ 	.word	0x000308a0
        /*07a4*/ 	.short	0x0100
        /*07a6*/ 	.byte	0x08
	.zero		1


	//   ....[16]....
        /*07a8*/ 	.word	0x00000770
        /*07ac*/ 	.word	0x000000ff
        /*07b0*/ 	.word	0x00030898
        /*07b4*/ 	.short	0x0100
        /*07b6*/ 	.byte	0x08
	.zero		1


	//   ....[17]....
        /*07b8*/ 	.word	0x00000780
        /*07bc*/ 	.word	0x000000ff
        /*07c0*/ 	.word	0x000308a8
        /*07c4*/ 	.short	0x0100
        /*07c6*/ 	.byte	0x08
	.zero		1


	//   ....[18]....
        /*07c8*/ 	.word	0x000008b0
        /*07cc*/ 	.word	0x000000ff
        /*07d0*/ 	.word	0x000308b0
        /*07d4*/ 	.short	0x0100
        /*07d6*/ 	.byte	0x08
	.zero		1


	//   ....[19]....
        /*07d8*/ 	.word	0x000008c0
        /*07dc*/ 	.word	0x000000ff
        /*07e0*/ 	.word	0x000308c0
        /*07e4*/ 	.short	0x0100
        /*07e6*/ 	.byte	0x08
	.zero		1


	//   ....[20]....
        /*07e8*/ 	.word	0x000008d0
        /*07ec*/ 	.word	0x000000ff
        /*07f0*/ 	.word	0x000308b8
        /*07f4*/ 	.short	0x0100
        /*07f6*/ 	.byte	0x08
	.zero		1


	//   ....[21]....
        /*07f8*/ 	.word	0x000008e0
        /*07fc*/ 	.word	0x000000ff
        /*0800*/ 	.word	0x000308c8
        /*0804*/ 	.short	0x0100
        /*0806*/ 	.byte	0x08
	.zero		1


	//   ....[22]....
        /*0808*/ 	.word	0x00001700
        /*080c*/ 	.word	0x000000ff
        /*0810*/ 	.word	0x00030800
        /*0814*/ 	.short	0x010a
        /*0816*/ 	.byte	0x27
	.zero		1


	//   ....[23]....
        /*0818*/ 	.word	0x00001780
        /*081c*/ 	.word	0x00000000
        /*0820*/ 	.word	0x00030830
        /*0824*/ 	.short	0x010a
        /*0826*/ 	.byte	0x3f
	.zero		1


	//   ....[24]....
        /*0828*/ 	.word	0x000017f0
        /*082c*/ 	.word	0x00000000
        /*0830*/ 	.word	0x00030830
        /*0834*/ 	.short	0x010a
        /*0836*/ 	.byte	0x3f
	.zero		1


	//   ....[25]....
        /*0838*/ 	.word	0x00003f00
        /*083c*/ 	.word	0x00000006
        /*0840*/ 	.word	0x00000000
        /*0844*/ 	.short	0x0101
        /*0846*/ 	.byte	0x3f
	.zero		1


	//   ....[26]....
        /*0848*/ 	.word	0x000050f0
        /*084c*/ 	.word	0x000000ff
        /*0850*/ 	.word	0x00030830
        /*0854*/ 	.short	0x010a
        /*0856*/ 	.byte	0x06
	.zero		1


	//   ....[27]....
        /*0858*/ 	.word	0x00005130
        /*085c*/ 	.word	0x000000ff
        /*0860*/ 	.word	0x00030830
        /*0864*/ 	.short	0x010a
        /*0866*/ 	.byte	0x06
	.zero		1


	//   ....[28]....
        /*0868*/ 	.word	0x00005330
        /*086c*/ 	.word	0x000000ff
        /*0870*/ 	.word	0x00030850
        /*0874*/ 	.short	0x010a
        /*0876*/ 	.byte	0x06
	.zero		1


	//   ....[29]....
        /*0878*/ 	.word	0x00005370
        /*087c*/ 	.word	0x000000ff
        /*0880*/ 	.word	0x00030850
        /*0884*/ 	.short	0x010a
        /*0886*/ 	.byte	0x06
	.zero		1


	//   ....[30]....
        /*0888*/ 	.word	0x000072b0
        /*088c*/ 	.word	0x0000000c
        /*0890*/ 	.word	0x00000000
        /*0894*/ 	.short	0x0101
        /*0896*/ 	.byte	0x3f
	.zero		1


	//   ....[31]....
        /*0898*/ 	.word	0x00007340
        /*089c*/ 	.word	0x0000006d
        /*08a0*/ 	.word	0x00000000
        /*08a4*/ 	.short	0x0101
        /*08a6*/ 	.byte	0x3f
	.zero		1


	//   ....[32]....
        /*08a8*/ 	.word	0x00008660
        /*08ac*/ 	.word	0x000000ff
        /*08b0*/ 	.word	0x00030850
        /*08b4*/ 	.short	0x010a
        /*08b6*/ 	.byte	0x0c
	.zero		1


	//   ....[33]....
        /*08b8*/ 	.word	0x000086a0
        /*08bc*/ 	.word	0x000000ff
        /*08c0*/ 	.word	0x00030850
        /*08c4*/ 	.short	0x010a
        /*08c6*/ 	.byte	0x0c
	.zero		1


	//   ....[34]....
        /*08c8*/ 	.word	0x00008ea0
        /*08cc*/ 	.word	0x00000006
        /*08d0*/ 	.word	0x00000000
        /*08d4*/ 	.short	0x0101
        /*08d6*/ 	.byte	0x3f
	.zero		1


	//   ....[35]....
        /*08d8*/ 	.word	0x00009ff0
        /*08dc*/ 	.word	0x000000ff
        /*08e0*/ 	.word	0x00000000
        /*08e4*/ 	.short	0x0101
        /*08e6*/ 	.byte	0x04
	.zero		1


	//   ....[36]....
        /*08e8*/ 	.word	0x0000c2b0
        /*08ec*/ 	.word	0x00000000
        /*08f0*/ 	.word	0x00030840
        /*08f4*/ 	.short	0x010a
        /*08f6*/ 	.byte	0x3f
	.zero		1


	//   ....[37]....
        /*08f8*/ 	.word	0x0000d380
        /*08fc*/ 	.word	0x00000016
        /*0900*/ 	.word	0x00030800
        /*0904*/ 	.short	0x0107
        /*0906*/ 	.byte	0x3f
	.zero		1


	//   ....[38]....
        /*0908*/ 	.word	0x0000d480
        /*090c*/ 	.word	0x00000016
        /*0910*/ 	.word	0x00030800
        /*0914*/ 	.short	0x0101
        /*0916*/ 	.byte	0x3f
	.zero		1


	//   ....[39]....
        /*0918*/ 	.word	0x0000d4a0
        /*091c*/ 	.word	0x00000016
        /*0920*/ 	.word	0x00030820
        /*0924*/ 	.short	0x010a
        /*0926*/ 	.byte	0x3f
	.zero		1


	//   ....[40]....
        /*0928*/ 	.word	0x0000d7c0
        /*092c*/ 	.word	0x00000002
        /*0930*/ 	.word	0x00030840
        /*0934*/ 	.short	0x010a
        /*0936*/ 	.byte	0x3f
	.zero		1


	//   ....[41]....
        /*0938*/ 	.word	0x0000da40
        /*093c*/ 	.word	0x00000003
        /*0940*/ 	.word	0x00000060
        /*0944*/ 	.short	0x010a
        /*0946*/ 	.byte	0x3f
	.zero		1


	//   ....[42]....
        /*0948*/ 	.word	0x0000df90
        /*094c*/ 	.word	0x00000002
        /*0950*/ 	.word	0x00030840
        /*0954*/ 	.short	0x010a
        /*0956*/ 	.byte	0x3f
	.zero		1


	//   ....[43]....
        /*0958*/ 	.word	0x0000e210
        /*095c*/ 	.word	0x0000000a
        /*0960*/ 	.word	0x00000060
        /*0964*/ 	.short	0x010a
        /*0966*/ 	.byte	0x3f
	.zero		1


	//   ....[44]....
        /*0968*/ 	.word	0x0000e690
        /*096c*/ 	.word	0x00000002
        /*0970*/ 	.word	0x00030840
        /*0974*/ 	.short	0x010a
        /*0976*/ 	.byte	0x3f
	.zero		1


	//   ....[45]....
        /*0978*/ 	.word	0x0000e920
        /*097c*/ 	.word	0x00000008
        /*0980*/ 	.word	0x00000060
        /*0984*/ 	.short	0x010a
        /*0986*/ 	.byte	0x3f
	.zero		1


	//   ....[46]....
        /*0988*/ 	.word	0x0000ed60
        /*098c*/ 	.word	0x00000003
        /*0990*/ 	.word	0x00030860
        /*0994*/ 	.short	0x010a
        /*0996*/ 	.byte	0x3f
	.zero		1


	//   ....[47]....
        /*0998*/ 	.word	0x0000fa80
        /*099c*/ 	.word	0x00000009
        /*09a0*/ 	.word	0x00030820
        /*09a4*/ 	.short	0x010a
        /*09a6*/ 	.byte	0x3f
	.zero		1


	//   ....[48]....
        /*09a8*/ 	.word	0x0000fc20
        /*09ac*/ 	.word	0x00000005
        /*09b0*/ 	.word	0x00000000
        /*09b4*/ 	.short	0x010a
        /*09b6*/ 	.byte	0x3f
	.zero		1


	//   ....[49]....
        /*09b8*/ 	.word	0x0000fc90
        /*09bc*/ 	.word	0x00000003
        /*09c0*/ 	.word	0x00000000
        /*09c4*/ 	.short	0x010a
        /*09c6*/ 	.byte	0x3f
	.zero		1


	//   ....[50]....
        /*09c8*/ 	.word	0x0000fcf0
        /*09cc*/ 	.word	0x00000017
        /*09d0*/ 	.word	0x00000000
        /*09d4*/ 	.short	0x010a
        /*09d6*/ 	.byte	0x3f
	.zero		1


	//   ....[51]....
        /*09d8*/ 	.word	0x0000fd20
        /*09dc*/ 	.word	0x00000007
        /*09e0*/ 	.word	0x00000000
        /*09e4*/ 	.short	0x010a
        /*09e6*/ 	.byte	0x3f
	.zero		1


	//   ....[52]....
        /*09e8*/ 	.word	0x0000fd90
        /*09ec*/ 	.word	0x00000003
        /*09f0*/ 	.word	0x00030800
        /*09f4*/ 	.short	0x010a
        /*09f6*/ 	.byte	0x3f
	.zero		1


	//   ....[53]....
        /*09f8*/ 	.word	0x0000fde0
        /*09fc*/ 	.word	0x00000000
        /*0a00*/ 	.word	0x00030830
        /*0a04*/ 	.short	0x010a
        /*0a06*/ 	.byte	0x3f
	.zero		1


	//   ....[54]....
        /*0a08*/ 	.word	0x0000fe40
        /*0a0c*/ 	.word	0x00000007
        /*0a10*/ 	.word	0x00030830
        /*0a14*/ 	.short	0x010a
        /*0a16*/ 	.byte	0x3f
	.zero		1


	//   ....[55]....
        /*0a18*/ 	.word	0x0000fea0
        /*0a1c*/ 	.word	0x00000007
        /*0a20*/ 	.word	0x00030850
        /*0a24*/ 	.short	0x010a
        /*0a26*/ 	.byte	0x3f
	.zero		1


	//   ....[56]....
        /*0a28*/ 	.word	0x0000ff00
        /*0a2c*/ 	.word	0x00000005
        /*0a30*/ 	.word	0x00030850
        /*0a34*/ 	.short	0x010a
        /*0a36*/ 	.byte	0x3f
	.zero		1


	//   ....[57]....
        /*0a38*/ 	.word	0x000100a0
        /*0a3c*/ 	.word	0x00000000
        /*0a40*/ 	.word	0x00030840
        /*0a44*/ 	.short	0x010a
        /*0a46*/ 	.byte	0x3f
	.zero		1


	//   ....[58]....
        /*0a48*/ 	.word	0x00011080
        /*0a4c*/ 	.word	0x00000016
        /*0a50*/ 	.word	0x00030820
        /*0a54*/ 	.short	0x010a
        /*0a56*/ 	.byte	0x3f
	.zero		1


	//   ....[59]....
        /*0a58*/ 	.word	0x000110d0
        /*0a5c*/ 	.word	0x00000002
        /*0a60*/ 	.word	0x00030840
        /*0a64*/ 	.short	0x010a
        /*0a66*/ 	.byte	0x3f
	.zero		1


	//   ....[60]....
        /*0a68*/ 	.word	0x00011120
        /*0a6c*/ 	.word	0x00000003
        /*0a70*/ 	.word	0x00000060
        /*0a74*/ 	.short	0x010a
        /*0a76*/ 	.byte	0x3f
	.zero		1


	//   ....[61]....
        /*0a78*/ 	.word	0x00011170
        /*0a7c*/ 	.word	0x00000002
        /*0a80*/ 	.word	0x00030840
        /*0a84*/ 	.short	0x010a
        /*0a86*/ 	.byte	0x3f
	.zero		1


	//   ....[62]....
        /*0a88*/ 	.word	0x000111c0
        /*0a8c*/ 	.word	0x0000000a
        /*0a90*/ 	.word	0x00000060
        /*0a94*/ 	.short	0x010a
        /*0a96*/ 	.byte	0x3f
	.zero		1


	//   ....[63]....
        /*0a98*/ 	.word	0x00011210
        /*0a9c*/ 	.word	0x00000002
        /*0aa0*/ 	.word	0x00030840
        /*0aa4*/ 	.short	0x010a
        /*0aa6*/ 	.byte	0x3f
	.zero		1


	//   ....[64]....
        /*0aa8*/ 	.word	0x00011260
        /*0aac*/ 	.word	0x00000008
        /*0ab0*/ 	.word	0x00000060
        /*0ab4*/ 	.short	0x010a
        /*0ab6*/ 	.byte	0x3f
	.zero		1


	//   ....[65]....
        /*0ab8*/ 	.word	0x000112b0
        /*0abc*/ 	.word	0x00000003
        /*0ac0*/ 	.word	0x00030860
        /*0ac4*/ 	.short	0x010a
        /*0ac6*/ 	.byte	0x3f
	.zero		1


	//   ....[66]....
        /*0ac8*/ 	.word	0x00011c30
        /*0acc*/ 	.word	0x00000009
        /*0ad0*/ 	.word	0x00030820
        /*0ad4*/ 	.short	0x010a
        /*0ad6*/ 	.byte	0x3f
	.zero		1


	//   ....[67]....
        /*0ad8*/ 	.word	0x00011dd0
        /*0adc*/ 	.word	0x00000005
        /*0ae0*/ 	.word	0x00000000
        /*0ae4*/ 	.short	0x010a
        /*0ae6*/ 	.byte	0x3f
	.zero		1


	//   ....[68]....
        /*0ae8*/ 	.word	0x00011e20
        /*0aec*/ 	.word	0x00000003
        /*0af0*/ 	.word	0x00000000
        /*0af4*/ 	.short	0x010a
        /*0af6*/ 	.byte	0x3f
	.zero		1


	//   ....[69]....
        /*0af8*/ 	.word	0x00011e70
        /*0afc*/ 	.word	0x00000017
        /*0b00*/ 	.word	0x00000000
        /*0b04*/ 	.short	0x010a
        /*0b06*/ 	.byte	0x3f
	.zero		1


	//----- nvinfo : EIATTR_NUM_MBARRIERS
	.align		4
.L_123:
        /*0b08*/ 	.byte	0x03, 0x38
        /*0b0a*/ 	.short	0x0016


	//----- nvinfo : EIATTR_EXIT_INSTR_OFFSETS
	.align		4
        /*0b0c*/ 	.byte	0x04, 0x1c
        /*0b0e*/ 	.short	(.L_125 - .L_124)


	//   ....[0]....
.L_124:
        /*0b10*/ 	.word	0x00000a80


	//   ....[1]....
        /*0b14*/ 	.word	0x0000ab00


	//   ....[2]....
        /*0b18*/ 	.word	0x0000fd70


	//----- nvinfo : EIATTR_MAX_THREADS
	.align		4
.L_125:
        /*0b1c*/ 	.byte	0x04, 0x05
        /*0b1e*/ 	.short	(.L_127 - .L_126)
.L_126:
        /*0b20*/ 	.word	0x00000200
        /*0b24*/ 	.word	0x00000001
        /*0b28*/ 	.word	0x00000001


	//----- nvinfo : EIATTR_CRS_STACK_SIZE
	.align		4
.L_127:
        /*0b2c*/ 	.byte	0x04, 0x1e
        /*0b2e*/ 	.short	(.L_129 - .L_128)
.L_128:
        /*0b30*/ 	.word	0x00000000


	//----- nvinfo : EIATTR_CBANK_PARAM_SIZE
	.align		4
.L_129:
        /*0b34*/ 	.byte	0x03, 0x19
        /*0b36*/ 	.short	0x0af0


	//----- nvinfo : EIATTR_PARAM_CBANK
	.align		4
        /*0b38*/ 	.byte	0x04, 0x0a
        /*0b3a*/ 	.short	(.L_131 - .L_130)
	.align		4
.L_130:
        /*0b3c*/ 	.word	index@(.nv.constant0._ZN7cutlass13device_kernelIN5flash11enable_sm90INS1_16FlashAttnFwdSm90INS1_25CollectiveMainloopFwdSm90ILi2EN4cute5tupleIJNS5_1CILi1EEES8_S8_EEENS6_IJNS7_ILi192EEESA_NS7_ILi64EEEEEELi64ENS_6half_tEfNS_4arch4Sm90ELb0ELb0ELb1ELb1ELb0ELb0ELb0ELb0ELb1ELb1ELb0ELb0EEENS1_21CollectiveEpilogueFwdINS6_IJSA_SB_SA_EEES9_SD_SF_Li384ELb1ELb1ELb0ELb0EEENS1_36VarlenDynamicPersistentTileSchedulerILi192ELi192ELi384ELi128ELb0ELb1ELb1ELb0ELb1ELb1EEEEEEEEEvNT_6ParamsE)
        /*0b40*/ 	.short	0x0210
        /*0b42*/ 	.short	0x0af0


	//----- nvinfo : EIATTR_SW_WAR
	.align		4
.L_131:
        /*0b44*/ 	.byte	0x04, 0x36
        /*0b46*/ 	.short	(.L_133 - .L_132)
.L_132:
        /*0b48*/ 	.word	0x00000008
.L_133:


//--------------------- .nv.info._ZN7cutlass13device_kernelIN5flash11enable_sm90INS1_16FlashAttnFwdSm90INS1_25CollectiveMainloopFwdSm90ILi2EN4cute5tupleIJNS5_1CILi1EEES8_S8_EEENS6_IJNS7_ILi192EEESA_NS7_ILi64EEEEEELi64ENS_6half_tEfNS_4arch4Sm90ELb0ELb0ELb1ELb1ELb0ELb1ELb0ELb0ELb1ELb1ELb0ELb0EEENS1_21CollectiveEpilogueFwdINS6_IJSA_SB_SA_EEES9_SD_SF_Li384ELb1ELb1ELb0ELb0EEENS1_36VarlenDynamicPersistentTileSchedulerILi192ELi192ELi384ELi128ELb0ELb1ELb1ELb0ELb1ELb1EEEEEEEEEvNT_6ParamsE --------------------------
	.section	.nv.info._ZN7cutlass13device_kernelIN5flash11enable_sm90INS1_16FlashAttnFwdSm90INS1_25CollectiveMainloopFwdSm90ILi2EN4cute5tupleIJNS5_1CILi1EEES8_S8_EEENS6_IJNS7_ILi192EEESA_NS7_ILi64EEEEEELi64ENS_6half_tEfNS_4arch4Sm90ELb0ELb0ELb1ELb1ELb0ELb1ELb0ELb0ELb1ELb1ELb0ELb0EEENS1_21CollectiveEpilogueFwdINS6_IJSA_SB_SA_EEES9_SD_SF_Li384ELb1ELb1ELb0ELb0EEENS1_36VarlenDynamicPersistentTileSchedulerILi192ELi192ELi384ELi128ELb0ELb1ELb1ELb0ELb1ELb1EEEEEEEEEvNT_6ParamsE,"",@"SHT_CUDA_INFO"
	.sectionflags	@""
	.align	4


	//----- nvinfo : EIATTR_CUDA_API_VERSION
	.align		4
        /*0000*/ 	.byte	0x04, 0x37
        /*0002*/ 	.short	(.L_135 - .L_134)
.L_134:
        /*0004*/ 	.word	0x00000082


	//----- nvinfo : EIATTR_KPARAM_INFO
	.align		4
.L_135:
        /*0008*/ 	.byte	0x04, 0x17
        /*000a*/ 	.short	(.L_137 - .L_136)
.L_136:
        /*000c*/ 	.word	0x00000000
        /*0010*/ 	.short	0x0000
        /*0012*/ 	.short	0x0070
        /*0014*/ 	.byte	0x00, 0xf0, 0x01, 0x2a


	//----- nvinfo : EIATTR_SPARSE_MMA_MASK
	.align		4
.L_137:
        /*0018*/ 	.byte	0x03, 0x50
        /*001a*/ 	.short	0x0000


	//----- nvinfo : EIATTR_MAXREG_COUNT
	.align		4
        /*001c*/ 	.byte	0x03, 0x1b
        /*001e*/ 	.short	0x0080


	//----- nvinfo : EIATTR_NUM_BARRIERS
	.align		4
        /*0020*/ 	.byte	0x02, 0x4c
        /*0022*/ 	.byte	0x10
	.zero		1


	//----- nvinfo : EIATTR_EXTERNS
	.align		4
        /*0024*/ 	.byte	0x04, 0x0f
        /*0026*/ 	.short	(.L_139 - .L_138)


	//   ....[0]....
	.align		4
.L_138:
        /*0028*/ 	.word	index@(__assertfail)


	//----- nvinfo : EIATTR_ANNOTATIONS
	.align		4
.L_139:
        /*002c*/ 	.byte	0x04, 0x55
        /*002e*/ 	.short	(.L_141 - .L_140)


	//   ....[0]....
.L_140:
        /* <DEDUP_REMOVED lines=84> */
        /*0564*/ 	.byte	0x40, 0x83, 0x01, 0x00, 0x01, 0x00, 0x00, 0x00, 0x40, 0x91, 0x01, 0x00


	//----- nvinfo : EIATTR_MERCURY_ISA_VERSION
	.align		4
.L_141:
        /*0570*/ 	.byte	0x03, 0x5f
        /*0572*/ 	.short	0x0101


	//----- nvinfo : EIATTR_UNUSED_LOAD_BYTE_OFFSET
	.align		4
        /*0574*/ 	.byte	0x04, 0x44
        /*0576*/ 	.short	(.L_143 - .L_142)


	//   ....[0]....
.L_142:
        /*0578*/ 	.word	0x00000ad0
        /*057c*/ 	.word	0x0000fff0


	//   ....[1]....
        /*0580*/ 	.word	0x000106c0
        /*0584*/ 	.word	0x0000fff0


	//----- nvinfo : EIATTR_INT_WARP_WIDE_INSTR_OFFSETS
	.align		4
.L_143:
        /*0588*/ 	.byte	0x04, 0x31
        /*058a*/ 	.short	(.L_145 - .L_144)


	//   ....[0]....
.L_144:
        /*058c*/ 	.word	0x00000180


	//   ....[1]....
        /*0590*/ 	.word	0x00000220


	//   ....[2]....
        /*0594*/ 	.word	0x00000290


	//   ....[3]....
        /*0598*/ 	.word	0x00013e10


	//   ....[4]....
        /*059c*/ 	.word	0x00013ea0


	//   ....[5]....
        /*05a0*/ 	.word	0x00016fd0


	//   ....[6]....
        /*05a4*/ 	.word	0x00017060


	//----- nvinfo : EIATTR_COOP_GROUP_MASK_REGIDS
	.align		4
.L_145:
        /*05a8*/ 	.byte	0x04, 0x29
        /*05aa*/ 	.short	(.L_147 - .L_146)


	//   ....[0]....
.L_146:
        /*05ac*/ 	.word	0xffffffff


	//   ....[1]....
        /*05b0*/ 	.word	0xffffffff


	//   ....[2]....
        /*05b4*/ 	.word	0xffffffff


	//   ....[3]....
        /*05b8*/ 	.word	0xffffffff


	//   ....[4]....
        /*05bc*/ 	.word	0xffffffff


	//   ....[5]....
        /*05c0*/ 	.word	0xffffffff


	//   ....[6]....
        /*05c4*/ 	.word	0xffffffff


	//   ....[7]....
        /*05c8*/ 	.word	0xffffffff


	//   ....[8]....
        /*05cc*/ 	.word	0xffffffff


	//   ....[9]....
        /*05d0*/ 	.word	0xffffffff


	//   ....[10]....
        /*05d4*/ 	.word	0xffffffff


	//   ....[11]....
        /*05d8*/ 	.word	0xffffffff


	//   ....[12]....
        /*05dc*/ 	.word	0xffffffff


	//   ....[13]....
        /*05e0*/ 	.word	0xffffffff


	//   ....[14]....
        /*05e4*/ 	.word	0xffffffff


	//   ....[15]....
        /*05e8*/ 	.word	0xffffffff


	//   ....[16]....
        /*05ec*/ 	.word	0xffffffff


	//   ....[17]....
        /*05f0*/ 	.word	0xffffffff


	//   ....[18]....
        /*05f4*/ 	.word	0xffffffff


	//   ....[19]....
        /*05f8*/ 	.word	0xffffffff


	//   ....[20]....
        /*05fc*/ 	.word	0xffffffff


	//   ....[21]....
        /*0600*/ 	.word	0xffffffff


	//   ....[22]....
        /*0604*/ 	.word	0xffffffff


	//   ....[23]....
        /*0608*/ 	.word	0xffffffff


	//   ....[24]....
        /*060c*/ 	.word	0xffffffff


	//   ....[25]....
        /*0610*/ 	.word	0xffffffff


	//   ....[26]....
        /*0614*/ 	.word	0xffffffff


	//   ....[27]....
        /*0618*/ 	.word	0xffffffff


	//   ....[28]....
        /*061c*/ 	.word	0xffffffff


	//   ....[29]....
        /*0620*/ 	.word	0xffffffff


	//   ....[30]....
        /*0624*/ 	.word	0xffffffff


	//   ....[31]....
        /*0628*/ 	.word	0xffffffff


	//   ....[32]....
        /*062c*/ 	.word	0xffffffff


	//   ....[33]....
        /*0630*/ 	.word	0xffffffff


	//   ....[34]....
        /*0634*/ 	.word	0xffffffff


	//   ....[35]....
        /*0638*/ 	.word	0xffffffff


	//   ....[36]....
        /*063c*/ 	.word	0xffffffff


	//   ....[37]....
        /*0640*/ 	.word	0xffffffff


	//   ....[38]....
        /*0644*/ 	.word	0xffffffff


	//   ....[39]....
        /*0648*/ 	.word	0xffffffff


	//   ....[40]....
        /*064c*/ 	.word	0xffffffff


	//   ....[41]....
        /*0650*/ 	.word	0xffffffff


	//   ....[42]....
        /*0654*/ 	.word	0xffffffff


	//   ....[43]....
        /*0658*/ 	.word	0xffffffff


	//   ....[44]....
        /*065c*/ 	.word	0xffffffff


	//   ....[45]....
        /*0660*/ 	.word	0xffffffff


	//   ....[46]....
        /*0664*/ 	.word	0xffffffff


	//   ....[47]....
        /*0668*/ 	.word	0xffffffff


	//   ....[48]....
        /*066c*/ 	.word	0xffffffff


	//   ....[49]....
        /*0670*/ 	.word	0xffffffff


	//   ....[50]....
        /*0674*/ 	.word	0xffffffff


	//   ....[51]....
        /*0678*/ 	.word	0xffffffff


	//   ....[52]....
        /*067c*/ 	.word	0xffffffff


	//   ....[53]....
        /*0680*/ 	.word	0xffffffff


	//   ....[54]....
        /*0684*/ 	.word	0xffffffff


	//   ....[55]....
        /*0688*/ 	.word	0xffffffff


	//   ....[56]....
        /*068c*/ 	.word	0xffffffff


	//   ....[57]....
        /*0690*/ 	.word	0xffffffff


	//   ....[58]....
        /*0694*/ 	.word	0xffffffff


	//   ....[59]....
        /*0698*/ 	.word	0xffffffff


	//   ....[60]....
        /*069c*/ 	.word	0xffffffff


	//   ....[61]....
        /*06a0*/ 	.word	0xffffffff


	//   ....[62]....
        /*06a4*/ 	.word	0xffffffff


	//   ....[63]....
        /*06a8*/ 	.word	0xffffffff


	//   ....[64]....
        /*06ac*/ 	.word	0xffffffff


	//   ....[65]....
        /*06b0*/ 	.word	0xffffffff


	//   ....[66]....
        /*06b4*/ 	.word	0xffffffff


	//   ....[67]....
        /*06b8*/ 	.word	0xffffffff


	//   ....[68]....
        /*06bc*/ 	.word	0xffffffff


	//   ....[69]....
        /*06c0*/ 	.word	0xffffffff


	//   ....[70]....
        /*06c4*/ 	.word	0xffffffff


	//   ....[71]....
        /*06c8*/ 	.word	0xffffffff


	//   ....[72]....
        /*06cc*/ 	.word	0xffffffff


	//   ....[73]....
        /*06d0*/ 	.word	0xffffffff


	//   ....[74]....
        /*06d4*/ 	.word	0xffffffff


	//   ....[75]....
        /*06d8*/ 	.word	0xffffffff


	//   ....[76]....
        /*06dc*/ 	.word	0xffffffff


	//   ....[77]....
        /*06e0*/ 	.word	0xffffffff


	//   ....[78]....
        /*06e4*/ 	.word	0xffffffff


	//   ....[79]....
        /*06e8*/ 	.word	0xffffffff


	//   ....[80]....
        /*06ec*/ 	.word	0xffffffff


	//   ....[81]....
        /*06f0*/ 	.word	0xffffffff


	//   ....[82]....
        /*06f4*/ 	.word	0xffffffff


	//   ....[83]....
        /*06f8*/ 	.word	0xffffffff


	//   ....[84]....
        /*06fc*/ 	.word	0xffffffff


	//   ....[85]....
        /*0700*/ 	.word	0xffffffff


	//   ....[86]....
        /*0704*/ 	.word	0xffffffff


	//   ....[87]....
        /*0708*/ 	.word	0xffffffff


	//   ....[88]....
        /*070c*/ 	.word	0xffffffff


	//   ....[89]....
        /*0710*/ 	.word	0xffffffff


	//   ....[90]....
        /*0714*/ 	.word	0xffffffff


	//   ....[91]....
        /*0718*/ 	.word	0xffffffff


	//   ....[92]....
        /*071c*/ 	.word	0xffffffff


	//   ....[93]....
        /*0720*/ 	.word	0xffffffff


	//   ....[94]....
        /*0724*/ 	.word	0xffffffff


	//   ....[95]....
        /*0728*/ 	.word	0xffffffff


	//   ....[96]....
        /*072c*/ 	.word	0xffffffff


	//   ....[97]....
        /*0730*/ 	.word	0xffffffff


	//   ....[98]....
        /*0734*/ 	.word	0xffffffff


	//   ....[99]....
        /*0738*/ 	.word	0xffffffff


	//   ....[100]....
        /*073c*/ 	.word	0xffffffff


	//   ....[101]....
        /*0740*/ 	.word	0xffffffff


	//   ....[102]....
        /*0744*/ 	.word	0xffffffff


	//   ....[103]....
        /*0748*/ 	.word	0xffffffff


	//   ....[104]....
        /*074c*/ 	.word	0xffffffff


	//   ....[105]....
        /*0750*/ 	.word	0xffffffff


	//   ....[106]....
        /*0754*/ 	.word	0xffffffff


	//   ....[107]....
        /*0758*/ 	.word	0xffffffff


	//   ....[108]....
        /*075c*/ 	.word	0xffffffff


	//   ....[109]....
        /*0760*/ 	.word	0xffffffff


	//   ....[110]....
        /*0764*/ 	.word	0x0500000f


	//   ....[111]....
        /*0768*/ 	.word	0x0500000f


	//   ....[112]....
        /*076c*/ 	.word	0x0500000f


	//   ....[113]....
        /*0770*/ 	.word	0x0500000f


	//   ....[114]....
        /*0774*/ 	.word	0x0500000f


	//   ....[115]....
        /*0778*/ 	.word	0x0500000f


	//   ....[116]....
        /*077c*/ 	.word	0x0500000f


	//   ....[117]....
        /*0780*/ 	.word	0x0500000f


	//   ....[118]....
        /*0784*/ 	.word	0x0500000f


	//   ....[119]....
        /*0788*/ 	.word	0x0500000f


	//   ....[120]....
        /*078c*/ 	.word	0x0500000f


	//   ....[121]....
        /*0790*/ 	.word	0x0500000f


	//   ....[122]....
        /*0794*/ 	.word	0x0500000f


	//   ....[123]....
        /*0798*/ 	.word	0x0500000f


	//   ....[124]....
        /*079c*/ 	.word	0x0500000f


	//   ....[125]....
        /*07a0*/ 	.word	0x0500000f


	//   ....[126]....
        /*07a4*/ 	.word	0x0500000f


	//   ....[127]....
        /*07a8*/ 	.word	0x0500000f


	//   ....[128]....
        /*07ac*/ 	.word	0x0500000f


	//   ....[129]....
        /*07b0*/ 	.word	0x0500000f


	//   ....[130]....
        /*07b4*/ 	.word	0x0500000f


	//   ....[131]....
        /*07b8*/ 	.word	0x0500000f


	//   ....[132]....
        /*07bc*/ 	.word	0x0500000f


	//   ....[133]....
        /*07c0*/ 	.word	0x0500000f


	//   ....[134]....
        /*07c4*/ 	.word	0x0500000f


	//   ....[135]....
        /*07c8*/ 	.word	0x0500000f


	//   ....[136]....
        /*07cc*/ 	.word	0x0500000f


	//   ....[137]....
        /*07d0*/ 	.word	0x0500000f


	//   ....[138]....
        /*07d4*/ 	.word	0x0500000f


	//   ....[139]....
        /*07d8*/ 	.word	0x0500000f


	//   ....[140]....
        /*07dc*/ 	.word	0x0500000f


	//   ....[141]....
        /*07e0*/ 	.word	0x0500000f


	//   ....[142]....
        /*07e4*/ 	.word	0x0500000f


	//   ....[143]....
        /*07e8*/ 	.word	0x0500000f


	//   ....[144]....
        /*07ec*/ 	.word	0x0500000f


	//   ....[145]....
        /*07f0*/ 	.word	0x0500000f


	//   ....[146]....
        /*07f4*/ 	.word	0x0500000f


	//   ....[147]....
        /*07f8*/ 	.word	0x0500000f


	//   ....[148]....
        /*07fc*/ 	.word	0x0500000f


	//   ....[149]....
        /*0800*/ 	.word	0x0500000f


	//   ....[150]....
        /*0804*/ 	.word	0x0500000f


	//   ....[151]....
        /*0808*/ 	.word	0x0500000f


	//   ....[152]....
        /*080c*/ 	.word	0x0500000f


	//   ....[153]....
        /*0810*/ 	.word	0x0500000f


	//   ....[154]....
        /*0814*/ 	.word	0x0500000f


	//   ....[155]....
        /*0818*/ 	.word	0x0500000f


	//   ....[156]....
        /*081c*/ 	.word	0x0500000f


	//   ....[157]....
        /*0820*/ 	.word	0x0500000f


	//   ....[158]....
        /*0824*/ 	.word	0x0500000f


	//   ....[159]....
        /*0828*/ 	.word	0x0500000f


	//   ....[160]....
        /*082c*/ 	.word	0x0500000f


	//   ....[161]....
        /*0830*/ 	.word	0x0500000f


	//   ....[162]....
        /*0834*/ 	.word	0x0500000f


	//   ....[163]....
        /*0838*/ 	.word	0x0500000f


	//   ....[164]....
        /*083c*/ 	.word	0x0500000f


	//   ....[165]....
        /*0840*/ 	.word	0x0500000f


	//   ....[166]....
        /*0844*/ 	.word	0x0500000f


	//   ....[167]....
        /*0848*/ 	.word	0x0500000f


	//   ....[168]....
        /*084c*/ 	.word	0x0500000f


	//   ....[169]....
        /*0850*/ 	.word	0x0500000f


	//   ....[170]....
        /*0854*/ 	.word	0x0500000f


	//----- nvinfo : EIATTR_COOP_GROUP_INSTR_OFFSETS
	.align		4
.L_147:
        /*0858*/ 	.byte	0x04, 0x28
        /*085a*/ 	.short	(.L_149 - .L_148)


	//   ....[0]....
.L_148:
        /*085c*/ 	.word	0x00000060


	//   ....[1]....
        /*0860*/ 	.word	0x00000190


	//   ....[2]....
        /*0864*/ 	.word	0x00000240


	//   ....[3]....
        /*0868*/ 	.word	0x00000400


	//   ....[4]....
        /*086c*/ 	.word	0x00000560


	//   ....[5]....
        /*0870*/ 	.word	0x00000680


	//   ....[6]....
        /*0874*/ 	.word	0x000007e0


	//   ....[7]....
        /*0878*/ 	.word	0x000058c0


	//   ....[8]....
        /*087c*/ 	.word	0x00005e70


	//   ....[9]....
        /*0880*/ 	.word	0x00005e80


	//   ....[10]....
        /*0884*/ 	.word	0x00005e90


	//   ....[11]....
        /*0888*/ 	.word	0x00005ea0


	//   ....[12]....
        /*088c*/ 	.word	0x00006f20


	//   ....[13]....
        /*0890*/ 	.word	0x00006f30


	//   ....[14]....
        /*0894*/ 	.word	0x00006f40


	//   ....[15]....
        /*0898*/ 	.word	0x00006f50


	//   ....[16]....
        /*089c*/ 	.word	0x00009bb0


	//   ....[17]....
        /*08a0*/ 	.word	0x00009bd0


	//   ....[18]....
        /*08a4*/ 	.word	0x0000a1b0


	//   ....[19]....
        /*08a8*/ 	.word	0x0000a1e0


	//   ....[20]....
        /*08ac*/ 	.word	0x0000b8d0


	//   ....[21]....
        /*08b0*/ 	.word	0x0000cb40


	//   ....[22]....
        /*08b4*/ 	.word	0x0000cba0


	//   ....[23]....
        /*08b8*/ 	.word	0x0000d800


	//   ....[24]....
        /*08bc*/ 	.word	0x0000d820


	//   ....[25]....
        /*08c0*/ 	.word	0x0000f7a0


	//   ....[26]....
        /*08c4*/ 	.word	0x0000fa30


	//   ....[27]....
        /*08c8*/ 	.word	0x0000fd10


	//   ....[28]....
        /*08cc*/ 	.word	0x00010180


	//   ....[29]....
        /*08d0*/ 	.word	0x000101b0


	//   ....[30]....
        /*08d4*/ 	.word	0x00010e80


	//   ....[31]....
        /*08d8*/ 	.word	0x00010ec0


	//   ....[32]....
        /*08dc*/ 	.word	0x00010ee0


	//   ....[33]....
        /*08e0*/ 	.word	0x00010f10


	//   ....[34]....
        /*08e4*/ 	.word	0x000113b0


	//   ....[35]....
        /*08e8*/ 	.word	0x000113e0


	//   ....[36]....
        /*08ec*/ 	.word	0x00011410


	//   ....[37]....
        /*08f0*/ 	.word	0x00011450


	//   ....[38]....
        /*08f4*/ 	.word	0x00011480


	//   ....[39]....
        /*08f8*/ 	.word	0x000114a0


	//   ....[40]....
        /*08fc*/ 	.word	0x000114b0


	//   ....[41]....
        /*0900*/ 	.word	0x000114d0


	//   ....[42]....
        /*0904*/ 	.word	0x00011ce0


	//   ....[43]....
        /*0908*/ 	.word	0x00011d10


	//   ....[44]....
        /*090c*/ 	.word	0x00011d30


	//   ....[45]....
        /*0910*/ 	.word	0x00011d60


	//   ....[46]....
        /*0914*/ 	.word	0x00011d90


	//   ....[47]....
        /*0918*/ 	.word	0x00011da0


	//   ....[48]....
        /*091c*/ 	.word	0x00011dd0


	//   ....[49]....
        /*0920*/ 	.word	0x00011e10


	//   ....[50]....
        /*0924*/ 	.word	0x00011f60


	//   ....[51]....
        /*0928*/ 	.word	0x00012150


	//   ....[52]....
        /*092c*/ 	.word	0x00012180


	//   ....[53]....
        /*0930*/ 	.word	0x000121b0


	//   ....[54]....
        /*0934*/ 	.word	0x000121e0


	//   ....[55]....
        /*0938*/ 	.word	0x00012210


	//   ....[56]....
        /*093c*/ 	.word	0x00012240


	//   ....[57]....
        /*0940*/ 	.word	0x000123b0


	//   ....[58]....
        /*0944*/ 	.word	0x000123e0


	//   ....[59]....
        /*0948*/ 	.word	0x00012410


	//   ....[60]....
        /*094c*/ 	.word	0x00012440


	//   ....[61]....
        /*0950*/ 	.word	0x00012470


	//   ....[62]....
        /*0954*/ 	.word	0x000124a0


	//   ....[63]....
        /*0958*/ 	.word	0x00012530


	//   ....[64]....
        /*095c*/ 	.word	0x00012560


	//   ....[65]....
        /*0960*/ 	.word	0x000125e0


	//   ....[66]....
        /*0964*/ 	.word	0x00013110


	//   ....[67]....
        /*0968*/ 	.word	0x000143d0


	//   ....[68]....
        /*096c*/ 	.word	0x00014fe0


	//   ....[69]....
        /*0970*/ 	.word	0x00014ff0


	//   ....[70]....
        /*0974*/ 	.word	0x00015010


	//   ....[71]....
        /*0978*/ 	.word	0x000150a0


	//   ....[72]....
        /*097c*/ 	.word	0x000150c0


	//   ....[73]....
        /*0980*/ 	.word	0x00015140


	//   ....[74]....
        /*0984*/ 	.word	0x00015160


	//   ....[75]....
        /*0988*/ 	.word	0x000151e0


	//   ....[76]....
        /*098c*/ 	.word	0x00015200


	//   ....[77]....
        /*0990*/ 	.word	0x00015280


	//   ....[78]....
        /*0994*/ 	.word	0x000152a0


	//   ....[79]....
        /*0998*/ 	.word	0x00015320


	//   ....[80]....
        /*099c*/ 	.word	0x00015340


	//   ....[81]....
        /*09a0*/ 	.word	0x000153c0


	//   ....[82]....
        /*09a4*/ 	.word	0x000153e0


	//   ....[83]....
        /*09a8*/ 	.word	0x000153f0


	//   ....[84]....
        /*09ac*/ 	.word	0x00015460


	//   ....[85]....
        /*09b0*/ 	.word	0x000154b0


	//   ....[86]....
        /*09b4*/ 	.word	0x00015560


	//   ....[87]....
        /*09b8*/ 	.word	0x00015570


	//   ....[88]....
        /*09bc*/ 	.word	0x000155e0


	//   ....[89]....
        /*09c0*/ 	.word	0x000155f0


	//   ....[90]....
        /*09c4*/ 	.word	0x00015630


	//   ....[91]....
        /*09c8*/ 	.word	0x00015650


	//   ....[92]....
        /*09cc*/ 	.word	0x00017520


	//   ....[93]....
        /*09d0*/ 	.word	0x00017550


	//   ....[94]....
        /*09d4*/ 	.word	0x00017590


	//   ....[95]....
        /*09d8*/ 	.word	0x000175c0


	//   ....[96]....
        /*09dc*/ 	.word	0x000175f0


	//   ....[97]....
        /*09e0*/ 	.word	0x00017620


	//   ....[98]....
        /*09e4*/ 	.word	0x00017650


	//   ....[99]....
        /*09e8*/ 	.word	0x00017680


	//   ....[100]....
        /*09ec*/ 	.word	0x00017800


	//   ....[101]....
        /*09f0*/ 	.word	0x00017830


	//   ....[102]....
        /*09f4*/ 	.word	0x00017860


	//   ....[103]....
        /*09f8*/ 	.word	0x00017890


	//   ....[104]....
        /*09fc*/ 	.word	0x000178c0


	//   ....[105]....
        /*0a00*/ 	.word	0x000178f0


	//   ....[106]....
        /*0a04*/ 	.word	0x000179b0


	//   ....[107]....
        /*0a08*/ 	.word	0x000179d0


	//   ....[108]....
        /*0a0c*/ 	.word	0x00017a40


	//   ....[109]....
        /*0a10*/ 	.word	0x00017eb0


	//   ....[110]....
        /*0a14*/ 	.word	0x00018310


	//   ....[111]....
        /*0a18*/ 	.word	0x000183c0


	//   ....[112]....
        /*0a1c*/ 	.word	0x00018450


	//   ....[113]....
        /*0a20*/ 	.word	0x000184a0


	//   ....[114]....
        /*0a24*/ 	.word	0x000184f0


	//   ....[115]....
        /*0a28*/ 	.word	0x000185d0


	//   ....[116]....
        /*0a2c*/ 	.word	0x00018660


	//   ....[117]....
        /*0a30*/ 	.word	0x000186b0


	//   ....[118]....
        /*0a34*/ 	.word	0x00018700


	//   ....[119]....
        /*0a38*/ 	.word	0x00018930


	//   ....[120]....
        /*0a3c*/ 	.word	0x000189d0


	//   ....[121]....
        /*0a40*/ 	.word	0x00018a30


	//   ....[122]....
        /*0a44*/ 	.word	0x00018aa0


	//   ....[123]....
        /*0a48*/ 	.word	0x00018b00


	//   ....[124]....
        /*0a4c*/ 	.word	0x00018b70


	//   ....[125]....
        /*0a50*/ 	.word	0x00018c30


	//   ....[126]....
        /*0a54*/ 	.word	0x00018c90


	//   ....[127]....
        /*0a58*/ 	.word	0x00018d50


	//   ....[128]....
        /*0a5c*/ 	.word	0x00019030


	//   ....[129]....
        /*0a60*/ 	.word	0x000191e0


	//   ....[130]....
        /*0a64*/ 	.word	0x00019230


	//   ....[131]....
        /*0a68*/ 	.word	0x00019290


	//   ....[132]....
        /*0a6c*/ 	.word	0x00019380


	//   ....[133]....
        /*0a70*/ 	.word	0x000193e0


	//   ....[134]....
        /*0a74*/ 	.word	0x000194e0


	//   ....[135]....
        /*0a78*/ 	.word	0x00019540


	//   ....[136]....
        /*0a7c*/ 	.word	0x00019640


	//   ....[137]....
        /*0a80*/ 	.word	0x000196a0


	//   ....[138]....
        /*0a84*/ 	.word	0x000197a0


	//   ....[139]....
        /*0a88*/ 	.word	0x00019800


	//   ....[140]....
        /*0a8c*/ 	.word	0x00019900


	//   ....[141]....
        /*0a90*/ 	.word	0x00019960


	//   ....[142]....
        /*0a94*/ 	.word	0x00019a60


	//   ....[143]....
        /*0a98*/ 	.word	0x00019ac0


	//   ....[144]....
        /*0a9c*/ 	.word	0x00019b70


	//   ....[145]....
        /*0aa0*/ 	.word	0x00019c40


	//   ....[146]....
        /*0aa4*/ 	.word	0x00019d10


	//   ....[147]....
        /*0aa8*/ 	.word	0x00019d70


	//   ....[148]....
        /*0aac*/ 	.word	0x00019e50


	//   ....[149]....
        /*0ab0*/ 	.word	0x00019eb0


	//   ....[150]....
        /*0ab4*/ 	.word	0x00019f80


	//   ....[151]....
        /*0ab8*/ 	.word	0x00019fe0


	//   ....[152]....
        /*0abc*/ 	.word	0x0001a0a0


	//   ....[153]....
        /*0ac0*/ 	.word	0x0001a3c0


	//   ....[154]....
        /*0ac4*/ 	.word	0x0001a460


	//   ....[155]....
        /*0ac8*/ 	.word	0x0001a580


	//   ....[156]....
        /*0acc*/ 	.word	0x0001a5f0


	//   ....[157]....
        /*0ad0*/ 	.word	0x0001a660


	//   ....[158]....
        /*0ad4*/ 	.word	0x0001a6d0


	//   ....[159]....
        /*0ad8*/ 	.word	0x0001a740


	//   ....[160]....
        /*0adc*/ 	.word	0x0001a7c0


	//   ....[161]....
        /*0ae0*/ 	.word	0x0001a850


	//   ....[162]....
        /*0ae4*/ 	.word	0x0001a8e0


	//   ....[163]....
        /*0ae8*/ 	.word	0x0001a950


	//   ....[164]....
        /*0aec*/ 	.word	0x0001a9c0


	//   ....[165]....
        /*0af0*/ 	.word	0x0001aa30


	//   ....[166]....
        /*0af4*/ 	.word	0x0001aab0


	//   ....[167]....
        /*0af8*/ 	.word	0x0001ab20


	//   ....[168]....
        /*0afc*/ 	.word	0x0001abc0


	//   ....[169]....
        /*0b00*/ 	.word	0x0001ac50


	//   ....[170]....
        /*0b04*/ 	.word	0x0001ad70


	//----- nvinfo : EIATTR_REG_RECONFIG
	.align		4
.L_149:
        /*0b08*/ 	.byte	0x01, 0x54
	.zero		2


	//----- nvinfo : EIATTR_SYSCALL_OFFSETS
	.align		4
        /*0b0c*/ 	.byte	0x04, 0x46
        /*0b0e*/ 	.short	(.L_151 - .L_150)


	//   ....[0]....
.L_150:
        /*0b10*/ 	.word	0x00001980


	//   ....[1]....
        /*0b14*/ 	.word	0x00001ad0


	//   ....[2]....
        /*0b18*/ 	.word	0x00005a50


	//   ....[3]....
        /*0b1c*/ 	.word	0x00005de0


	//   ....[4]....
        /*0b20*/ 	.word	0x00014000


	//   ....[5]....
        /*0b24*/ 	.word	0x00014150


	//   ....[6]....
        /*0b28*/ 	.word	0x00014250


	//   ....[7]....
        /*0b2c*/ 	.word	0x00014ad0


	//----- nvinfo : EIATTR_MBARRIER_INSTR_OFFSETS
	.align		4
.L_151:
        /*0b30*/ 	.byte	0x04, 0x39
        /*0b32*/ 	.short	(.L_153 - .L_152)


	//   ....[0]....
.L_152:
        /*0b34*/ 	.word	0x000002b0
        /*0b38*/ 	.word	0x000000ff
        /*0b3c*/ 	.word	0x00030800
        /*0b40*/ 	.short	0x0100
        /*0b42*/ 	.byte	0x08
	.zero		1


	//   ....[1]....
        /*0b44*/ 	.word	0x000002c0
        /*0b48*/ 	.word	0x000000ff
        /*0b4c*/ 	.word	0x00030820
        /*0b50*/ 	.short	0x0100
        /*0b52*/ 	.byte	0x08
	.zero		1


	//   ....[2]....
        /*0b54*/ 	.word	0x000003b0
        /*0b58*/ 	.word	0x000000ff
        /*0b5c*/ 	.word	0x00030830
        /*0b60*/ 	.short	0x0100
        /*0b62*/ 	.byte	0x08
	.zero		1


	//   ....[3]....
        /*0b64*/ 	.word	0x000003c0
        /*0b68*/ 	.word	0x000000ff
        /*0b6c*/ 	.word	0x00030840
        /*0b70*/ 	.short	0x0100
        /*0b72*/ 	.byte	0x08
	.zero		1


	//   ....[4]....
        /*0b74*/ 	.word	0x000003d0
        /*0b78*/ 	.word	0x000000ff
        /*0b7c*/ 	.word	0x00030838
        /*0b80*/ 	.short	0x0100
        /*0b82*/ 	.byte	0x08
	.zero		1


	//   ....[5]....
        /*0b84*/ 	.word	0x000003e0
        /*0b88*/ 	.word	0x000000ff
        /*0b8c*/ 	.word	0x00030848
        /*0b90*/ 	.short	0x0100
        /*0b92*/ 	.byte	0x08
	.zero		1


	//   ....[6]....
        /*0b94*/ 	.word	0x00000510
        /*0b98*/ 	.word	0x000000ff
        /*0b9c*/ 	.word	0x00030850
        /*0ba0*/ 	.short	0x0100
        /*0ba2*/ 	.byte	0x08
	.zero		1


	//   ....[7]....
        /*0ba4*/ 	.word	0x00000520
        /*0ba8*/ 	.word	0x000000ff
        /*0bac*/ 	.word	0x00030860
        /*0bb0*/ 	.short	0x0100
        /*0bb2*/ 	.byte	0x08
	.zero		1


	//   ....[8]....
        /*0bb4*/ 	.word	0x00000530
        /*0bb8*/ 	.word	0x000000ff
        /*0bbc*/ 	.word	0x00030858
        /*0bc0*/ 	.short	0x0100
        /*0bc2*/ 	.byte	0x08
	.zero		1


	//   ....[9]....
        /*0bc4*/ 	.word	0x00000540
        /*0bc8*/ 	.word	0x000000ff
        /*0bcc*/ 	.word	0x00030868
        /*0bd0*/ 	.short	0x0100
        /*0bd2*/ 	.byte	0x08
	.zero		1


	//   ....[10]....
        /*0bd4*/ 	.word	0x00000630
        /*0bd8*/ 	.word	0x000000ff
        /*0bdc*/ 	.word	0x00030870
        /*0be0*/ 	.short	0x0100
        /*0be2*/ 	.byte	0x06
	.zero		1


	//   ....[11]....
        /*0be4*/ 	.word	0x00000640
        /*0be8*/ 	.word	0x000000ff
        /*0bec*/ 	.word	0x00030880
        /*0bf0*/ 	.short	0x0100
        /*0bf2*/ 	.byte	0x06
	.zero		1


	//   ....[12]....
        /*0bf4*/ 	.word	0x00000650
        /*0bf8*/ 	.word	0x000000ff
        /*0bfc*/ 	.word	0x00030878
        /*0c00*/ 	.short	0x0100
        /*0c02*/ 	.byte	0x06
	.zero		1


	//   ....[13]....
        /*0c04*/ 	.word	0x00000660
        /*0c08*/ 	.word	0x000000ff
        /*0c0c*/ 	.word	0x00030888
        /*0c10*/ 	.short	0x0100
        /*0c12*/ 	.byte	0x06
	.zero		1


	//   ....[14]....
        /*0c14*/ 	.word	0x00000790
        /*0c18*/ 	.word	0x000000ff
        /*0c1c*/ 	.word	0x00030890
        /*0c20*/ 	.short	0x0100
        /*0c22*/ 	.byte	0x08
	.zero		1


	//   ....[15]....
        /*0c24*/ 	.word	0x000007a0
        /*0c28*/ 	.word	0x000000ff
        /*0c2c*/ 	.word	0x000308a0
        /*0c30*/ 	.short	0x0100
        /*0c32*/ 	.byte	0x08
	.zero		1


	//   ....[16]....
        /*0c34*/ 	.word	0x000007b0
        /*0c38*/ 	.word	0x000000ff
        /*0c3c*/ 	.word	0x00030898
        /*0c40*/ 	.short	0x0100
        /*0c42*/ 	.byte	0x08
	.zero		1


	//   ....[17]....
        /*0c44*/ 	.word	0x000007c0
        /*0c48*/ 	.word	0x000000ff
        /*0c4c*/ 	.word	0x000308a8
        /*0c50*/ 	.short	0x0100
        /*0c52*/ 	.byte	0x08
	.zero		1


	//   ....[18]....
        /*0c54*/ 	.word	0x000008f0
        /*0c58*/ 	.word	0x000000ff
        /*0c5c*/ 	.word	0x000308b0
        /*0c60*/ 	.short	0x0100
        /*0c62*/ 	.byte	0x08
	.zero		1


	//   ....[19]....
        /*0c64*/ 	.word	0x00000900
        /*0c68*/ 	.word	0x000000ff
        /*0c6c*/ 	.word	0x000308c0
        /*0c70*/ 	.short	0x0100
        /*0c72*/ 	.byte	0x08
	.zero		1


	//   ....[20]....
        /*0c74*/ 	.word	0x00000910
        /*0c78*/ 	.word	0x000000ff
        /*0c7c*/ 	.word	0x000308b8
        /*0c80*/ 	.short	0x0100
        /*0c82*/ 	.byte	0x08
	.zero		1


	//   ....[21]....
        /*0c84*/ 	.word	0x00000920
        /*0c88*/ 	.word	0x000000ff
        /*0c8c*/ 	.word	0x000308c8
        /*0c90*/ 	.short	0x0100
        /*0c92*/ 	.byte	0x08
	.zero		1


	//   ....[22]....
        /*0c94*/ 	.word	0x00002cf0
        /*0c98*/ 	.word	0x00000052
        /*0c9c*/ 	.word	0x00030890
        /*0ca0*/ 	.short	0x010a
        /*0ca2*/ 	.byte	0x3f
	.zero		1


	//   ....[23]....
        /*0ca4*/ 	.word	0x00003ef0
        /*0ca8*/ 	.word	0x00000052
        /*0cac*/ 	.word	0x00030890
        /*0cb0*/ 	.short	0x010a
        /*0cb2*/ 	.byte	0x3f
	.zero		1


	//   ....[24]....
        /*0cb4*/ 	.word	0x00004fd0
        /*0cb8*/ 	.word	0x00000052
        /*0cbc*/ 	.word	0x00030890
        /*0cc0*/ 	.short	0x010a
        /*0cc2*/ 	.byte	0x3f
	.zero		1


	//   ....[25]....
        /*0cc4*/ 	.word	0x000051f0
        /*0cc8*/ 	.word	0x0000000c
        /*0ccc*/ 	.word	0x00000000
        /*0cd0*/ 	.short	0x0101
        /*0cd2*/ 	.byte	0x3f
	.zero		1


	//   ....[26]....
        /*0cd4*/ 	.word	0x00005230
        /*0cd8*/ 	.word	0x00000052
        /*0cdc*/ 	.word	0x000308b0
        /*0ce0*/ 	.short	0x010a
        /*0ce2*/ 	.byte	0x3f
	.zero		1


	//   ....[27]....
        /*0ce4*/ 	.word	0x000055f0
        /*0ce8*/ 	.word	0x00000052
        /*0cec*/ 	.word	0x00000000
        /*0cf0*/ 	.short	0x0101
        /*0cf2*/ 	.byte	0x3f
	.zero		1


	//   ....[28]....
        /*0cf4*/ 	.word	0x00005af0
        /*0cf8*/ 	.word	0x00000002
        /*0cfc*/ 	.word	0x00030800
        /*0d00*/ 	.short	0x010a
        /*0d02*/ 	.byte	0x3f
	.zero		1


	//   ....[29]....
        /*0d04*/ 	.word	0x00005b40
        /*0d08*/ 	.word	0x00000002
        /*0d0c*/ 	.word	0x00030800
        /*0d10*/ 	.short	0x010a
        /*0d12*/ 	.byte	0x3f
	.zero		1


	//   ....[30]....
        /*0d14*/ 	.word	0x000061c0
        /*0d18*/ 	.word	0x00000002
        /*0d1c*/ 	.word	0x00030800
        /*0d20*/ 	.short	0x010a
        /*0d22*/ 	.byte	0x3f
	.zero		1


	//   ....[31]....
        /*0d24*/ 	.word	0x00007130
        /*0d28*/ 	.word	0x00000002
        /*0d2c*/ 	.word	0x00030800
        /*0d30*/ 	.short	0x010a
        /*0d32*/ 	.byte	0x3f
	.zero		1


	//   ....[32]....
        /*0d34*/ 	.word	0x00007ff0
        /*0d38*/ 	.word	0x00000000
        /*0d3c*/ 	.word	0x00030830
        /*0d40*/ 	.short	0x010a
        /*0d42*/ 	.byte	0x3f
	.zero		1


	//   ....[33]....
        /*0d44*/ 	.word	0x000080d0
        /*0d48*/ 	.word	0x00000000
        /*0d4c*/ 	.word	0x00030830
        /*0d50*/ 	.short	0x010a
        /*0d52*/ 	.byte	0x3f
	.zero		1


	//   ....[34]....
        /*0d54*/ 	.word	0x0000a4f0
        /*0d58*/ 	.word	0x0000000c
        /*0d5c*/ 	.word	0x00000000
        /*0d60*/ 	.short	0x0101
        /*0d62*/ 	.byte	0x3f
	.zero		1


	//   ....[35]....
        /*0d64*/ 	.word	0x0000bb30
        /*0d68*/ 	.word	0x00000005
        /*0d6c*/ 	.word	0x00030830
        /*0d70*/ 	.short	0x010a
        /*0d72*/ 	.byte	0x3f
	.zero		1


	//   ....[36]....
        /*0d74*/ 	.word	0x0000bb80
        /*0d78*/ 	.word	0x00000005
        /*0d7c*/ 	.word	0x00030830
        /*0d80*/ 	.short	0x010a
        /*0d82*/ 	.byte	0x3f
	.zero		1


	//   ....[37]....
        /*0d84*/ 	.word	0x0000bed0
        /*0d88*/ 	.word	0x00000006
        /*0d8c*/ 	.word	0x00030850
        /*0d90*/ 	.short	0x010a
        /*0d92*/ 	.byte	0x3f
	.zero		1


	//   ....[38]....
        /*0d94*/ 	.word	0x0000bf10
        /*0d98*/ 	.word	0x00000006
        /*0d9c*/ 	.word	0x00030850
        /*0da0*/ 	.short	0x010a
        /*0da2*/ 	.byte	0x3f
	.zero		1


	//   ....[39]....
        /*0da4*/ 	.word	0x0000e590
        /*0da8*/ 	.word	0x00000040
        /*0dac*/ 	.word	0x00000000
        /*0db0*/ 	.short	0x0101
        /*0db2*/ 	.byte	0x3f
	.zero		1


	//   ....[40]....
        /*0db4*/ 	.word	0x0000e800
        /*0db8*/ 	.word	0x00000000
        /*0dbc*/ 	.word	0x00000000
        /*0dc0*/ 	.short	0x0101
        /*0dc2*/ 	.byte	0x3f
	.zero		1


	//   ....[41]....
        /*0dc4*/ 	.word	0x0000f830
        /*0dc8*/ 	.word	0x0000000b
        /*0dcc*/ 	.word	0x00030850
        /*0dd0*/ 	.short	0x010a
        /*0dd2*/ 	.byte	0x3f
	.zero		1


	//   ....[42]....
        /*0dd4*/ 	.word	0x0000f8e0
        /*0dd8*/ 	.word	0x0000000b
        /*0ddc*/ 	.word	0x00030850
        /*0de0*/ 	.short	0x010a
        /*0de2*/ 	.byte	0x3f
	.zero		1


	//   ....[43]....
        /*0de4*/ 	.word	0x00010380
        /*0de8*/ 	.word	0x00000009
        /*0dec*/ 	.word	0x00000000
        /*0df0*/ 	.short	0x0101
        /*0df2*/ 	.byte	0x3f
	.zero		1


	//   ....[44]....
        /*0df4*/ 	.word	0x00011490
        /*0df8*/ 	.word	0x00000000
        /*0dfc*/ 	.word	0x00000000
        /*0e00*/ 	.short	0x0101
        /*0e02*/ 	.byte	0x3f
	.zero		1


	//   ....[45]....
        /*0e04*/ 	.word	0x000131f0
        /*0e08*/ 	.word	0x00000016
        /*0e0c*/ 	.word	0x00030820
        /*0e10*/ 	.short	0x010a
        /*0e12*/ 	.byte	0x3f
	.zero		1


	//   ....[46]....
        /*0e14*/ 	.word	0x000132b0
        /*0e18*/ 	.word	0x00000006
        /*0e1c*/ 	.word	0x000308a0
        /*0e20*/ 	.short	0x010a
        /*0e22*/ 	.byte	0x3f
	.zero		1


	//   ....[47]....
        /*0e24*/ 	.word	0x000134e0
        /*0e28*/ 	.word	0x00000006
        /*0e2c*/ 	.word	0x000308c0
        /*0e30*/ 	.short	0x010a
        /*0e32*/ 	.byte	0x3f
	.zero		1


	//   ....[48]....
        /*0e34*/ 	.word	0x00013860
        /*0e38*/ 	.word	0x00000005
        /*0e3c*/ 	.word	0x000308a0
        /*0e40*/ 	.short	0x010a
        /*0e42*/ 	.byte	0x3f
	.zero		1


	//   ....[49]....
        /*0e44*/ 	.word	0x00013a80
        /*0e48*/ 	.word	0x00000005
        /*0e4c*/ 	.word	0x000308c0
        /*0e50*/ 	.short	0x010a
        /*0e52*/ 	.byte	0x3f
	.zero		1


	//   ....[50]....
        /*0e54*/ 	.word	0x00014610
        /*0e58*/ 	.word	0x00000000
        /*0e5c*/ 	.word	0x00030840
        /*0e60*/ 	.short	0x010a
        /*0e62*/ 	.byte	0x3f
	.zero		1


	//   ....[51]....
        /*0e64*/ 	.word	0x00015700
        /*0e68*/ 	.word	0x00000016
        /*0e6c*/ 	.word	0x00030800
        /*0e70*/ 	.short	0x0107
        /*0e72*/ 	.byte	0x3f
	.zero		1


	//   ....[52]....
        /*0e74*/ 	.word	0x00015800
        /*0e78*/ 	.word	0x00000016
        /*0e7c*/ 	.word	0x00030800
        /*0e80*/ 	.short	0x0101
        /*0e82*/ 	.byte	0x3f
	.zero		1


	//   ....[53]....
        /*0e84*/ 	.word	0x00015820
        /*0e88*/ 	.word	0x00000016
        /*0e8c*/ 	.word	0x00030820
        /*0e90*/ 	.short	0x010a
        /*0e92*/ 	.byte	0x3f
	.zero		1


	//   ....[54]....
        /*0e94*/ 	.word	0x00015b50
        /*0e98*/ 	.word	0x00000002
        /*0e9c*/ 	.word	0x00030840
        /*0ea0*/ 	.short	0x010a
        /*0ea2*/ 	.byte	0x3f
	.zero		1


	//   ....[55]....
        /*0ea4*/ 	.word	0x00015dd0
        /*0ea8*/ 	.word	0x00000003
        /*0eac*/ 	.word	0x00000060
        /*0eb0*/ 	.short	0x010a
        /*0eb2*/ 	.byte	0x3f
	.zero		1


	//   ....[56]....
        /*0eb4*/ 	.word	0x00016330
        /*0eb8*/ 	.word	0x00000002
        /*0ebc*/ 	.word	0x00030840
        /*0ec0*/ 	.short	0x010a
        /*0ec2*/ 	.byte	0x3f
	.zero		1


	//   ....[57]....
        /*0ec4*/ 	.word	0x000165b0
        /*0ec8*/ 	.word	0x0000000a
        /*0ecc*/ 	.word	0x00000060
        /*0ed0*/ 	.short	0x010a
        /*0ed2*/ 	.byte	0x3f
	.zero		1


	//   ....[58]....
        /*0ed4*/ 	.word	0x00016a40
        /*0ed8*/ 	.word	0x00000002
        /*0edc*/ 	.word	0x00030840
        /*0ee0*/ 	.short	0x010a
        /*0ee2*/ 	.byte	0x3f
	.zero		1


	//   ....[59]....
        /*0ee4*/ 	.word	0x00016cd0
        /*0ee8*/ 	.word	0x00000007
        /*0eec*/ 	.word	0x00000060
        /*0ef0*/ 	.short	0x010a
        /*0ef2*/ 	.byte	0x3f
	.zero		1


	//   ....[60]....
        /*0ef4*/ 	.word	0x00017110
        /*0ef8*/ 	.word	0x00000003
        /*0efc*/ 	.word	0x00030860
        /*0f00*/ 	.short	0x010a
        /*0f02*/ 	.byte	0x3f
	.zero		1


	//   ....[61]....
        /*0f04*/ 	.word	0x00017e30
        /*0f08*/ 	.word	0x00000009
        /*0f0c*/ 	.word	0x00030820
        /*0f10*/ 	.short	0x010a
        /*0f12*/ 	.byte	0x3f
	.zero		1


	//   ....[62]....
        /*0f14*/ 	.word	0x00017fc0
        /*0f18*/ 	.word	0x00000005
        /*0f1c*/ 	.word	0x00000000
        /*0f20*/ 	.short	0x010a
        /*0f22*/ 	.byte	0x3f
	.zero		1


	//   ....[63]....
        /*0f24*/ 	.word	0x00018030
        /*0f28*/ 	.word	0x00000003
        /*0f2c*/ 	.word	0x00000000
        /*0f30*/ 	.short	0x010a
        /*0f32*/ 	.byte	0x3f
	.zero		1


	//   ....[64]....
        /*0f34*/ 	.word	0x00018090
        /*0f38*/ 	.word	0x00000017
        /*0f3c*/ 	.word	0x00000000
        /*0f40*/ 	.short	0x010a
        /*0f42*/ 	.byte	0x3f
	.zero		1


	//   ....[65]....
        /*0f44*/ 	.word	0x000180c0
        /*0f48*/ 	.word	0x00000007
        /*0f4c*/ 	.word	0x00000000
        /*0f50*/ 	.short	0x010a
        /*0f52*/ 	.byte	0x3f
	.zero		1


	//   ....[66]....
        /*0f54*/ 	.word	0x00018120
        /*0f58*/ 	.word	0x00000052
        /*0f5c*/ 	.word	0x00030890
        /*0f60*/ 	.short	0x010a
        /*0f62*/ 	.byte	0x3f
	.zero		1


	//   ....[67]....
        /*0f64*/ 	.word	0x00018170
        /*0f68*/ 	.word	0x00000052
        /*0f6c*/ 	.word	0x00030890
        /*0f70*/ 	.short	0x010a
        /*0f72*/ 	.byte	0x3f
	.zero		1


	//   ....[68]....
        /*0f74*/ 	.word	0x000181c0
        /*0f78*/ 	.word	0x00000052
        /*0f7c*/ 	.word	0x00030890
        /*0f80*/ 	.short	0x010a
        /*0f82*/ 	.byte	0x3f
	.zero		1


	//   ....[69]....
        /*0f84*/ 	.word	0x00018210
        /*0f88*/ 	.word	0x00000052
        /*0f8c*/ 	.word	0x000308b0
        /*0f90*/ 	.short	0x010a
        /*0f92*/ 	.byte	0x3f
	.zero		1


	//   ....[70]....
        /*0f94*/ 	.word	0x00018520
        /*0f98*/ 	.word	0x00000002
        /*0f9c*/ 	.word	0x00030800
        /*0fa0*/ 	.short	0x010a
        /*0fa2*/ 	.byte	0x3f
	.zero		1


	//   ....[71]....
        /*0fa4*/ 	.word	0x00018730
        /*0fa8*/ 	.word	0x00000002
        /*0fac*/ 	.word	0x00030800
        /*0fb0*/ 	.short	0x010a
        /*0fb2*/ 	.byte	0x3f
	.zero		1


	//   ....[72]....
        /*0fb4*/ 	.word	0x00018780
        /*0fb8*/ 	.word	0x00000000
        /*0fbc*/ 	.word	0x00030830
        /*0fc0*/ 	.short	0x010a
        /*0fc2*/ 	.byte	0x3f
	.zero		1


	//   ....[73]....
        /*0fc4*/ 	.word	0x000187d0
        /*0fc8*/ 	.word	0x00000005
        /*0fcc*/ 	.word	0x00030830
        /*0fd0*/ 	.short	0x010a
        /*0fd2*/ 	.byte	0x3f
	.zero		1


	//   ....[74]....
        /*0fd4*/ 	.word	0x00018820
        /*0fd8*/ 	.word	0x00000006
        /*0fdc*/ 	.word	0x00030850
        /*0fe0*/ 	.short	0x010a
        /*0fe2*/ 	.byte	0x3f
	.zero		1


	//   ....[75]....
        /*0fe4*/ 	.word	0x00018870
        /*0fe8*/ 	.word	0x0000000b
        /*0fec*/ 	.word	0x00030850
        /*0ff0*/ 	.short	0x010a
        /*0ff2*/ 	.byte	0x3f
	.zero		1


	//   ....[76]....
        /*0ff4*/ 	.word	0x00018e10
        /*0ff8*/ 	.word	0x00000016
        /*0ffc*/ 	.word	0x00030820
        /*1000*/ 	.short	0x010a
        /*1002*/ 	.byte	0x3f
	.zero		1


	//   ....[77]....
        /*1004*/ 	.word	0x00018e60
        /*1008*/ 	.word	0x00000006
        /*100c*/ 	.word	0x000308a0
        /*1010*/ 	.short	0x010a
        /*1012*/ 	.byte	0x3f
	.zero		1


	//   ....[78]....
        /*1014*/ 	.word	0x00018eb0
        /*1018*/ 	.word	0x00000006
        /*101c*/ 	.word	0x000308c0
        /*1020*/ 	.short	0x010a
        /*1022*/ 	.byte	0x3f
	.zero		1


	//   ....[79]....
        /*1024*/ 	.word	0x00018f00
        /*1028*/ 	.word	0x00000005
        /*102c*/ 	.word	0x000308a0
        /*1030*/ 	.short	0x010a
        /*1032*/ 	.byte	0x3f
	.zero		1


	//   ....[80]....
        /*1034*/ 	.word	0x00018f50
        /*1038*/ 	.word	0x00000005
        /*103c*/ 	.word	0x000308c0
        /*1040*/ 	.short	0x010a
        /*1042*/ 	.byte	0x3f
	.zero		1


	//   ....[81]....
        /*1044*/ 	.word	0x000190f0
        /*1048*/ 	.word	0x00000000
        /*104c*/ 	.word	0x00030840
        /*1050*/ 	.short	0x010a
        /*1052*/ 	.byte	0x3f
	.zero		1


	//   ....[82]....
        /*1054*/ 	.word	0x0001a0e0
        /*1058*/ 	.word	0x00000016
        /*105c*/ 	.word	0x00030820
        /*1060*/ 	.short	0x010a
        /*1062*/ 	.byte	0x3f
	.zero		1


	//   ....[83]....
        /*1064*/ 	.word	0x0001a130
        /*1068*/ 	.word	0x00000002
        /*106c*/ 	.word	0x00030840
        /*1070*/ 	.short	0x010a
        /*1072*/ 	.byte	0x3f
	.zero		1


	//   ....[84]....
        /*1074*/ 	.word	0x0001a180
        /*1078*/ 	.word	0x00000003
        /*107c*/ 	.word	0x00000060
        /*1080*/ 	.short	0x010a
        /*1082*/ 	.byte	0x3f
	.zero		1


	//   ....[85]....
        /*1084*/ 	.word	0x0001a1d0
        /*1088*/ 	.word	0x00000002
        /*108c*/ 	.word	0x00030840
        /*1090*/ 	.short	0x010a
        /*1092*/ 	.byte	0x3f
	.zero		1


	//   ....[86]....
        /*1094*/ 	.word	0x0001a220
        /*1098*/ 	.word	0x0000000a
        /*109c*/ 	.word	0x00000060
        /*10a0*/ 	.short	0x010a
        /*10a2*/ 	.byte	0x3f
	.zero		1


	//   ....[87]....
        /*10a4*/ 	.word	0x0001a270
        /*10a8*/ 	.word	0x00000002
        /*10ac*/ 	.word	0x00030840
        /*10b0*/ 	.short	0x010a
        /*10b2*/ 	.byte	0x3f
	.zero		1


	//   ....[88]....
        /*10b4*/ 	.word	0x0001a2c0
        /*10b8*/ 	.word	0x00000007
        /*10bc*/ 	.word	0x00000060
        /*10c0*/ 	.short	0x010a
        /*10c2*/ 	.byte	0x3f
	.zero		1


	//   ....[89]....
        /*10c4*/ 	.word	0x0001a310
        /*10c8*/ 	.word	0x00000003
        /*10cc*/ 	.word	0x00030860
        /*10d0*/ 	.short	0x010a
        /*10d2*/ 	.byte	0x3f
	.zero		1


	//   ....[90]....
        /*10d4*/ 	.word	0x0001ac90
        /*10d8*/ 	.word	0x00000009
        /*10dc*/ 	.word	0x00030820
        /*10e0*/ 	.short	0x010a
        /*10e2*/ 	.byte	0x3f
	.zero		1


	//   ....[91]....
        /*10e4*/ 	.word	0x0001ae30
        /*10e8*/ 	.word	0x00000005
        /*10ec*/ 	.word	0x00000000
        /*10f0*/ 	.short	0x010a
        /*10f2*/ 	.byte	0x3f
	.zero		1


	//   ....[92]....
        /*10f4*/ 	.word	0x0001ae80
        /*10f8*/ 	.word	0x00000003
        /*10fc*/ 	.word	0x00000000
        /*1100*/ 	.short	0x010a
        /*1102*/ 	.byte	0x3f
	.zero		1


	//   ....[93]....
        /*1104*/ 	.word	0x0001aed0
        /*1108*/ 	.word	0x00000017
        /*110c*/ 	.word	0x00000000
        /*1110*/ 	.short	0x010a
        /*1112*/ 	.byte	0x3f
	.zero		1


	//----- nvinfo : EIATTR_NUM_MBARRIERS
	.align		4
.L_153:
        /*1114*/ 	.byte	0x03, 0x38
        /*1116*/ 	.short	0x0016


	//----- nvinfo : EIATTR_EXIT_INSTR_OFFSETS
	.align		4
        /*1118*/ 	.byte	0x04, 0x1c
        /*111a*/ 	.short	(.L_155 - .L_154)


	//   ....[0]....
.L_154:
        /*111c*/ 	.word	0x00018110


	//----- nvinfo : EIATTR_MAX_THREADS
	.align		4
.L_155:
        /*1120*/ 	.byte	0x04, 0x05
        /*1122*/ 	.short	(.L_157 - .L_156)
.L_156:
        /*1124*/ 	.word	0x00000200
        /*1128*/ 	.word	0x00000001
        /*112c*/ 	.word	0x00000001


	//----- nvinfo : EIATTR_CRS_STACK_SIZE
	.align		4
.L_157:
        /*1130*/ 	.byte	0x04, 0x1e
        /*1132*/ 	.short	(.L_159 - .L_158)
.L_158:
        /*1134*/ 	.word	0x00000000


	//----- nvinfo : EIATTR_CBANK_PARAM_SIZE
	.align		4
.L_159:
        /*1138*/ 	.byte	0x03, 0x19
        /*113a*/ 	.short	0x0af0


	//----- nvinfo : EIATTR_PARAM_CBANK
	.align		4
        /*113c*/ 	.byte	0x04, 0x0a
        /*113e*/ 	.short	(.L_161 - .L_160)
	.align		4
.L_160:
        /*1140*/ 	.word	index@(.nv.constant0._ZN7cutlass13device_kernelIN5flash11enable_sm90INS1_16FlashAttnFwdSm90INS1_25CollectiveMainloopFwdSm90ILi2EN4cute5tupleIJNS5_1CILi1EEES8_S8_EEENS6_IJNS7_ILi192EEESA_NS7_ILi64EEEEEELi64ENS_6half_tEfNS_4arch4Sm90ELb0ELb0ELb1ELb1ELb0ELb1ELb0ELb0ELb1ELb1ELb0ELb0EEENS1_21CollectiveEpilogueFwdINS6_IJSA_SB_SA_EEES9_SD_SF_Li384ELb1ELb1ELb0ELb0EEENS1_36VarlenDynamicPersistentTileSchedulerILi192ELi192ELi384ELi128ELb0ELb1ELb1ELb0ELb1ELb1EEEEEEEEEvNT_6ParamsE)
        /*1144*/ 	.short	0x0210
        /*1146*/ 	.short	0x0af0


	//----- nvinfo : EIATTR_SW_WAR
	.align		4
.L_161:
        /*1148*/ 	.byte	0x04, 0x36
        /*114a*/ 	.short	(.L_163 - .L_162)
.L_162:
        /*114c*/ 	.word	0x00000008
.L_163:


//--------------------- .nv.info._ZN7cutlass13device_kernelIN5flash11enable_sm90INS1_16FlashAttnFwdSm90INS1_25CollectiveMainloopFwdSm90ILi2EN4cute5tupleIJNS5_1CILi1EEES8_S8_EEENS6_IJNS7_ILi192EEENS7_ILi128EEENS7_ILi64EEEEEELi64ENS_6half_tEfNS_4arch4Sm90ELb0ELb1ELb1ELb0ELb0ELb0ELb0ELb1ELb1ELb1ELb0ELb0EEENS1_21CollectiveEpilogueFwdINS6_IJSA_SC_SB_EEES9_SE_SG_Li384ELb0ELb1ELb0ELb0EEENS1_30DynamicPersistentTileSchedulerILi384ELi128ELb0ELb1ELb1EEEEEEEEEvNT_6ParamsE --------------------------
	.section	.nv.info._ZN7cutlass13device_kernelIN5flash11enable_sm90INS1_16FlashAttnFwdSm90INS1_25CollectiveMainloopFwdSm90ILi2EN4cute5tupleIJNS5_1CILi1EEES8_S8_EEENS6_IJNS7_ILi192EEENS7_ILi128EEENS7_ILi64EEEEEELi64ENS_6half_tEfNS_4arch4Sm90ELb0ELb1ELb1ELb0ELb0ELb0ELb0ELb1ELb1ELb1ELb0ELb0EEENS1_21CollectiveEpilogueFwdINS6_IJSA_SC_SB_EEES9_SE_SG_Li384ELb0ELb1ELb0ELb0EEENS1_30DynamicPersistentTileSchedulerILi384ELi128ELb0ELb1ELb1EEEEEEEEEvNT_6ParamsE,"",@"SHT_CUDA_INFO"
	.sectionflags	@""
	.align	4


	//----- nvinfo : EIATTR_CUDA_API_VERSION
	.align		4
        /*0000*/ 	.byte	0x04, 0x37
        /*0002*/ 	.short	(.L_165 - .L_164)
.L_164:
        /*0004*/ 	.word	0x00000082


	//----- nvinfo : EIATTR_KPARAM_INFO
	.align		4
.L_165:
        /*0008*/ 	.byte	0x04, 0x17
        /*000a*/ 	.short	(.L_167 - .L_166)
.L_166:
        /*000c*/ 	.word	0x00000000
        /*0010*/ 	.short	0x0000
        /*0012*/ 	.short	0x0070
        /*0014*/ 	.byte	0x00, 0xf0, 0x01, 0x2a


	//----- nvinfo : EIATTR_SPARSE_MMA_MASK
	.align		4
.L_167:
        /*0018*/ 	.byte	0x03, 0x50
        /*001a*/ 	.short	0x0000


	//----- nvinfo : EIATTR_MAXREG_COUNT
	.align		4
        /*001c*/ 	.byte	0x03, 0x1b
        /*001e*/ 	.short	0x0080


	//----- nvinfo : EIATTR_NUM_BARRIERS
	.align		4
        /*0020*/ 	.byte	0x02, 0x4c
        /*0022*/ 	.byte	0x10
	.zero		1


	//----- nvinfo : EIATTR_EXTERNS
	.align		4
        /*0024*/ 	.byte	0x04, 0x0f
        /*0026*/ 	.short	(.L_169 - .L_168)


	//   ....[0]....
	.align		4
.L_168:
        /*0028*/ 	.word	index@(__assertfail)


	//----- nvinfo : EIATTR_MERCURY_ISA_VERSION
	.align		4
.L_169:
        /*002c*/ 	.byte	0x03, 0x5f
        /*002e*/ 	.short	0x0101


	//----- nvinfo : EIATTR_INT_WARP_WIDE_INSTR_OFFSETS
	.align		4
        /*0030*/ 	.byte	0x04, 0x31
        /*0032*/ 	.short	(.L_171 - .L_170)


	//   ....[0]....
.L_170:
        /*0034*/ 	.word	0x00000120


	//   ....[1]....
        /*0038*/ 	.word	0x00000160


	//   ....[2]....
        /*003c*/ 	.word	0x000001d0


	//   ....[3]....
        /*0040*/ 	.word	0x00010cd0


	//   ....[4]....
        /*0044*/ 	.word	0x00010d60


	//   ....[5]....
        /*0048*/ 	.word	0x00013a00


	//   ....[6]....
        /*004c*/ 	.word	0x00013a90


	//----- nvinfo : EIATTR_COOP_GROUP_MASK_REGIDS
	.align		4
.L_171:
        /*0050*/ 	.byte	0x04, 0x29
        /*0052*/ 	.short	(.L_173 - .L_172)


	//   ....[0]....
.L_172:
        /*0054*/ 	.word	0xffffffff


	//   ....[1]....
        /*0058*/ 	.word	0xffffffff


	//   ....[2]....
        /*005c*/ 	.word	0xffffffff


	//   ....[3]....
        /*0060*/ 	.word	0xffffffff


	//   ....[4]....
        /*0064*/ 	.word	0xffffffff


	//   ....[5]....
        /*0068*/ 	.word	0xffffffff


	//   ....[6]....
        /*006c*/ 	.word	0xffffffff


	//   ....[7]....
        /*0070*/ 	.word	0xffffffff


	//   ....[8]....
        /*0074*/ 	.word	0xffffffff


	//   ....[9]....
        /*0078*/ 	.word	0xffffffff


	//   ....[10]....
        /*007c*/ 	.word	0xffffffff


	//   ....[11]....
        /*0080*/ 	.word	0xffffffff


	//   ....[12]....
        /*0084*/ 	.word	0xffffffff


	//   ....[13]....
        /*0088*/ 	.word	0xffffffff


	//   ....[14]....
        /*008c*/ 	.word	0xffffffff


	//   ....[15]....
        /*0090*/ 	.word	0xffffffff


	//   ....[16]....
        /*0094*/ 	.word	0xffffffff


	//   ....[17]....
        /*0098*/ 	.word	0xffffffff


	//   ....[18]....
        /*009c*/ 	.word	0xffffffff


	//   ....[19]....
        /*00a0*/ 	.word	0xffffffff


	//   ....[20]....
        /*00a4*/ 	.word	0xffffffff


	//   ....[21]....
        /*00a8*/ 	.word	0xffffffff


	//   ....[22]....
        /*00ac*/ 	.word	0xffffffff


	//   ....[23]....
        /*00b0*/ 	.word	0xffffffff


	//   ....[24]....
        /*00b4*/ 	.word	0xffffffff


	//   ....[25]....
        /*00b8*/ 	.word	0xffffffff


	//   ....[26]....
        /*00bc*/ 	.word	0xffffffff


	//   ....[27]....
        /*00c0*/ 	.word	0xffffffff


	//   ....[28]....
        /*00c4*/ 	.word	0xffffffff


	//   ....[29]....
        /*00c8*/ 	.word	0xffffffff


	//   ....[30]....
        /*00cc*/ 	.word	0xffffffff


	//   ....[31]....
        /*00d0*/ 	.word	0xffffffff


	//   ....[32]....
        /*00d4*/ 	.word	0xffffffff


	//   ....[33]....
        /*00d8*/ 	.word	0xffffffff


	//   ....[34]....
        /*00dc*/ 	.word	0xffffffff


	//   ....[35]....
        /*00e0*/ 	.word	0xffffffff


	//   ....[36]....
        /*00e4*/ 	.word	0xffffffff


	//   ....[37]....
        /*00e8*/ 	.word	0xffffffff


	//   ....[38]....
        /*00ec*/ 	.word	0xffffffff


	//   ....[39]....
        /*00f0*/ 	.word	0xffffffff


	//   ....[40]....
        /*00f4*/ 	.word	0xffffffff


	//   ....[41]....
        /*00f8*/ 	.word	0xffffffff


	//   ....[42]....
        /*00fc*/ 	.word	0xffffffff


	//   ....[43]....
        /*0100*/ 	.word	0xffffffff


	//   ....[44]....
        /*0104*/ 	.word	0xffffffff


	//   ....[45]....
        /*0108*/ 	.word	0xffffffff


	//   ....[46]....
        /*010c*/ 	.word	0xffffffff


	//   ....[47]....
        /*0110*/ 	.word	0xffffffff


	//   ....[48]....
        /*0114*/ 	.word	0xffffffff


	//   ....[49]....
        /*0118*/ 	.word	0xffffffff


	//   ....[50]....
        /*011c*/ 	.word	0xffffffff


	//   ....[51]....
        /*0120*/ 	.word	0xffffffff


	//   ....[52]....
        /*0124*/ 	.word	0xffffffff


	//   ....[53]....
        /*0128*/ 	.word	0xffffffff


	//   ....[54]....
        /*012c*/ 	.word	0xffffffff


	//   ....[55]....
        /*0130*/ 	.word	0xffffffff


	//   ....[56]....
        /*0134*/ 	.word	0xffffffff


	//   ....[57]....
        /*0138*/ 	.word	0xffffffff


	//   ....[58]....
        /*013c*/ 	.word	0xffffffff


	//   ....[59]....
        /*0140*/ 	.word	0xffffffff


	//   ....[60]....
        /*0144*/ 	.word	0xffffffff


	//   ....[61]....
        /*0148*/ 	.word	0xffffffff


	//   ....[62]....
        /*014c*/ 	.word	0xffffffff


	//   ....[63]....
        /*0150*/ 	.word	0xffffffff


	//   ....[64]....
        /*0154*/ 	.word	0xffffffff


	//   ....[65]....
        /*0158*/ 	.word	0xffffffff


	//   ....[66]....
        /*015c*/ 	.word	0xffffffff


	//   ....[67]....
        /*0160*/ 	.word	0xffffffff


	//   ....[68]....
        /*0164*/ 	.word	0xffffffff


	//   ....[69]....
        /*0168*/ 	.word	0xffffffff


	//   ....[70]....
        /*016c*/ 	.word	0xffffffff


	//   ....[71]....
        /*0170*/ 	.word	0xffffffff


	//   ....[72]....
        /*0174*/ 	.word	0xffffffff


	//   ....[73]....
        /*0178*/ 	.word	0xffffffff


	//   ....[74]....
        /*017c*/ 	.word	0xffffffff


	//   ....[75]....
        /*0180*/ 	.word	0xffffffff


	//   ....[76]....
        /*0184*/ 	.word	0xffffffff


	//   ....[77]....
        /*0188*/ 	.word	0xffffffff


	//   ....[78]....
        /*018c*/ 	.word	0xffffffff


	//   ....[79]....
        /*0190*/ 	.word	0xffffffff


	//   ....[80]....
        /*0194*/ 	.word	0xffffffff


	//   ....[81]....
        /*0198*/ 	.word	0xffffffff


	//   ....[82]....
        /*019c*/ 	.word	0x0500000f


	//   ....[83]....
        /*01a0*/ 	.word	0x0500000f


	//   ....[84]....
        /*01a4*/ 	.word	0x0500000f


	//   ....[85]....
        /*01a8*/ 	.word	0x0500000f


	//   ....[86]....
        /*01ac*/ 	.word	0x0500000f


	//   ....[87]....
        /*01b0*/ 	.word	0x0500000f


	//   ....[88]....
        /*01b4*/ 	.word	0x0500000f


	//   ....[89]....
        /*01b8*/ 	.word	0x0500000f


	//   ....[90]....
        /*01bc*/ 	.word	0x0500000f


	//   ....[91]....
        /*01c0*/ 	.word	0x0500000f


	//   ....[92]....
        /*01c4*/ 	.word	0x0500000f


	//   ....[93]....
        /*01c8*/ 	.word	0x0500000f


	//   ....[94]....
        /*01cc*/ 	.word	0x0500000f


	//   ....[95]....
        /*01d0*/ 	.word	0x0500000f


	//   ....[96]....
        /*01d4*/ 	.word	0x0500000f


	//   ....[97]....
        /*01d8*/ 	.word	0x0500000f


	//   ....[98]....
        /*01dc*/ 	.word	0x0500000f


	//   ....[99]....
        /*01e0*/ 	.word	0x0500000f


	//   ....[100]....
        /*01e4*/ 	.word	0x0500000f


	//   ....[101]....
        /*01e8*/ 	.word	0x0500000f


	//   ....[102]....
        /*01ec*/ 	.word	0x0500000f


	//   ....[103]....
        /*01f0*/ 	.word	0x0500000f


	//   ....[104]....
        /*01f4*/ 	.word	0x0500000f


	//   ....[105]....
        /*01f8*/ 	.word	0x0500000f


	//   ....[106]....
        /*01fc*/ 	.word	0x0500000f


	//   ....[107]....
        /*0200*/ 	.word	0x0500000f


	//   ....[108]....
        /*0204*/ 	.word	0x0500000f


	//----- nvinfo : EIATTR_COOP_GROUP_INSTR_OFFSETS
	.align		4
.L_173:
        /*0208*/ 	.byte	0x04, 0x28
        /*020a*/ 	.short	(.L_175 - .L_174)


	//   ....[0]....
.L_174:
        /*020c*/ 	.word	0x00000060


	//   ....[1]....
        /*0210*/ 	.word	0x00000130


	//   ....[2]....
        /*0214*/ 	.word	0x00000180


	//   ....[3]....
        /*0218*/ 	.word	0x000003b0


	//   ....[4]....
        /*021c*/ 	.word	0x00000510


	//   ....[5]....
        /*0220*/ 	.word	0x00000630


	//   ....[6]....
        /*0224*/ 	.word	0x00000790


	//   ....[7]....
        /*0228*/ 	.word	0x000016c0


	//   ....[8]....
        /*022c*/ 	.word	0x00001ed0


	//   ....[9]....
        /*0230*/ 	.word	0x00002bb0


	//   ....[10]....
        /*0234*/ 	.word	0x00003b70


	//   ....[11]....
        /*0238*/ 	.word	0x00003c40


	//   ....[12]....
        /*023c*/ 	.word	0x000044d0


	//   ....[13]....
        /*0240*/ 	.word	0x00004520


	//   ....[14]....
        /*0244*/ 	.word	0x00006250


	//   ....[15]....
        /*0248*/ 	.word	0x00006490


	//   ....[16]....
        /*024c*/ 	.word	0x00007070


	//   ....[17]....
        /*0250*/ 	.word	0x00007110


	//   ....[18]....
        /*0254*/ 	.word	0x00007990


	//   ....[19]....
        /*0258*/ 	.word	0x00007a00


	//   ....[20]....
        /*025c*/ 	.word	0x00009880


	//   ....[21]....
        /*0260*/ 	.word	0x000098f0


	//   ....[22]....
        /*0264*/ 	.word	0x00009ff0


	//   ....[23]....
        /*0268*/ 	.word	0x0000a070


	//   ....[24]....
        /*026c*/ 	.word	0x0000ba60


	//   ....[25]....
        /*0270*/ 	.word	0x0000c210


	//   ....[26]....
        /*0274*/ 	.word	0x0000cd80


	//   ....[27]....
        /*0278*/ 	.word	0x0000ce80


	//   ....[28]....
        /*027c*/ 	.word	0x0000d720


	//   ....[29]....
        /*0280*/ 	.word	0x0000d780


	//   ....[30]....
        /*0284*/ 	.word	0x0000e670


	//   ....[31]....
        /*0288*/ 	.word	0x0000e6b0


	//   ....[32]....
        /*028c*/ 	.word	0x0000e7a0


	//   ....[33]....
        /*0290*/ 	.word	0x0000e7b0


	//   ....[34]....
        /*0294*/ 	.word	0x0000f380


	//   ....[35]....
        /*0298*/ 	.word	0x0000f3b0


	//   ....[36]....
        /*029c*/ 	.word	0x0000f3e0


	//   ....[37]....
        /*02a0*/ 	.word	0x0000f440


	//   ....[38]....
        /*02a4*/ 	.word	0x0000f860


	//   ....[39]....
        /*02a8*/ 	.word	0x0000f8a0


	//   ....[40]....
        /*02ac*/ 	.word	0x0000f8c0


	//   ....[41]....
        /*02b0*/ 	.word	0x0000f900


	//   ....[42]....
        /*02b4*/ 	.word	0x0000f920


	//   ....[43]....
        /*02b8*/ 	.word	0x0000f930


	//   ....[44]....
        /*02bc*/ 	.word	0x0000f950


	//   ....[45]....
        /*02c0*/ 	.word	0x0000f970


	//   ....[46]....
        /*02c4*/ 	.word	0x0000ffe0


	//   ....[47]....
        /*02c8*/ 	.word	0x00010020


	//   ....[48]....
        /*02cc*/ 	.word	0x00010060


	//   ....[49]....
        /*02d0*/ 	.word	0x00010090


	//   ....[50]....
        /*02d4*/ 	.word	0x000100b0


	//   ....[51]....
        /*02d8*/ 	.word	0x000100c0


	//   ....[52]....
        /*02dc*/ 	.word	0x000100d0


	//   ....[53]....
        /*02e0*/ 	.word	0x000100f0


	//   ....[54]....
        /*02e4*/ 	.word	0x00010270


	//   ....[55]....
        /*02e8*/ 	.word	0x000112a0


	//   ....[56]....
        /*02ec*/ 	.word	0x00011cb0


	//   ....[57]....
        /*02f0*/ 	.word	0x00011cc0


	//   ....[58]....
        /*02f4*/ 	.word	0x00011cd0


	//   ....[59]....
        /*02f8*/ 	.word	0x00011d00


	//   ....[60]....
        /*02fc*/ 	.word	0x00011d60


	//   ....[61]....
        /*0300*/ 	.word	0x00011da0


	//   ....[62]....
        /*0304*/ 	.word	0x00011df0


	//   ....[63]....
        /*0308*/ 	.word	0x00011e50


	//   ....[64]....
        /*030c*/ 	.word	0x00011e70


	//   ....[65]....
        /*0310*/ 	.word	0x00011e90


	//   ....[66]....
        /*0314*/ 	.word	0x00011ee0


	//   ....[67]....
        /*0318*/ 	.word	0x00011f40


	//   ....[68]....
        /*031c*/ 	.word	0x00011f60


	//   ....[69]....
        /*0320*/ 	.word	0x00011f80


	//   ....[70]....
        /*0324*/ 	.word	0x00011fe0


	//   ....[71]....
        /*0328*/ 	.word	0x00012010


	//   ....[72]....
        /*032c*/ 	.word	0x00012050


	//   ....[73]....
        /*0330*/ 	.word	0x00012070


	//   ....[74]....
        /*0334*/ 	.word	0x00012090


	//   ....[75]....
        /*0338*/ 	.word	0x00012110


	//   ....[76]....
        /*033c*/ 	.word	0x00012120


	//   ....[77]....
        /*0340*/ 	.word	0x00012140


	//   ....[78]....
        /*0344*/ 	.word	0x00012160


	//   ....[79]....
        /*0348*/ 	.word	0x000121d0


	//   ....[80]....
        /*034c*/ 	.word	0x00013e60


	//   ....[81]....
        /*0350*/ 	.word	0x00014030


	//   ....[82]....
        /*0354*/ 	.word	0x00014650


	//   ....[83]....
        /*0358*/ 	.word	0x000147d0


	//   ....[84]....
        /*035c*/ 	.word	0x00014830


	//   ....[85]....
        /*0360*/ 	.word	0x000148e0


	//   ....[86]....
        /*0364*/ 	.word	0x00014980


	//   ....[87]....
        /*0368*/ 	.word	0x000149e0


	//   ....[88]....
        /*036c*/ 	.word	0x00014ad0


	//   ....[89]....
        /*0370*/ 	.word	0x00014b30


	//   ....[90]....
        /*0374*/ 	.word	0x00014be0


	//   ....[91]....
        /*0378*/ 	.word	0x00014c40


	//   ....[92]....
        /*037c*/ 	.word	0x00014d30


	//   ....[93]....
        /*0380*/ 	.word	0x00014d90


	//   ....[94]....
        /*0384*/ 	.word	0x00014e40


	//   ....[95]....
        /*0388*/ 	.word	0x00014ea0


	//   ....[96]....
        /*038c*/ 	.word	0x00014f80


	//   ....[97]....
        /*0390*/ 	.word	0x00014fe0


	//   ....[98]....
        /*0394*/ 	.word	0x000150b0


	//   ....[99]....
        /*0398*/ 	.word	0x00015110


	//   ....[100]....
        /*039c*/ 	.word	0x000151e0


	//   ....[101]....
        /*03a0*/ 	.word	0x00015240


	//   ....[102]....
        /*03a4*/ 	.word	0x000152f0


	//   ....[103]....
        /*03a8*/ 	.word	0x00015350


	//   ....[104]....
        /*03ac*/ 	.word	0x00015400


	//   ....[105]....
        /*03b0*/ 	.word	0x00015480


	//   ....[106]....
        /*03b4*/ 	.word	0x00015520


	//   ....[107]....
        /*03b8*/ 	.word	0x00015830


	//   ....[108]....
        /*03bc*/ 	.word	0x00015950


	//----- nvinfo : EIATTR_REG_RECONFIG
	.align		4
.L_175:
        /*03c0*/ 	.byte	0x01, 0x54
	.zero		2


	//----- nvinfo : EIATTR_SYSCALL_OFFSETS
	.align		4
        /*03c4*/ 	.byte	0x04, 0x46
        /*03c6*/ 	.short	(.L_177 - .L_176)


	//   ....[0]....
.L_176:
        /*03c8*/ 	.word	0x000018a0


	//   ....[1]....
        /*03cc*/ 	.word	0x00010ec0


	//   ....[2]....
        /*03d0*/ 	.word	0x00011010


	//   ....[3]....
        /*03d4*/ 	.word	0x00011100


	//   ....[4]....
        /*03d8*/ 	.word	0x00011830


	//----- nvinfo : EIATTR_MBARRIER_INSTR_OFFSETS
	.align		4
.L_177:
        /*03dc*/ 	.byte	0x04, 0x39
        /*03de*/ 	.short	(.L_179 - .L_178)


	//   ....[0]....
.L_178:
        /*03e0*/ 	.word	0x00000260
        /*03e4*/ 	.word	0x000000ff
        /*03e8*/ 	.word	0x00016800
        /*03ec*/ 	.short	0x0100
        /*03ee*/ 	.byte	0x08
	.zero		1


	//   ....[1]....
        /*03f0*/ 	.word	0x00000270
        /*03f4*/ 	.word	0x000000ff
        /*03f8*/ 	.word	0x00016820
        /*03fc*/ 	.short	0x0100
        /*03fe*/ 	.byte	0x08
	.zero		1


	//   ....[2]....
        /*0400*/ 	.word	0x00000360
        /*0404*/ 	.word	0x000000ff
        /*0408*/ 	.word	0x00016830
        /*040c*/ 	.short	0x0100
        /*040e*/ 	.byte	0x08
	.zero		1


	//   ....[3]....
        /*0410*/ 	.word	0x00000370
        /*0414*/ 	.word	0x000000ff
        /*0418*/ 	.word	0x00016840
        /*041c*/ 	.short	0x0100
        /*041e*/ 	.byte	0x08
	.zero		1


	//   ....[4]....
        /*0420*/ 	.word	0x00000380
        /*0424*/ 	.word	0x000000ff
        /*0428*/ 	.word	0x00016838
        /*042c*/ 	.short	0x0100
        /*042e*/ 	.byte	0x08
	.zero		1


	//   ....[5]....
        /*0430*/ 	.word	0x00000390
        /*0434*/ 	.word	0x000000ff
        /*0438*/ 	.word	0x00016848
        /*043c*/ 	.short	0x0100
        /*043e*/ 	.byte	0x08
	.zero		1


	//   ....[6]....
        /*0440*/ 	.word	0x000004c0
        /*0444*/ 	.word	0x000000ff
        /*0448*/ 	.word	0x00016850
        /*044c*/ 	.short	0x0100
        /*044e*/ 	.byte	0x08
	.zero		1


	//   ....[7]....
        /*0450*/ 	.word	0x000004d0
        /*0454*/ 	.word	0x000000ff
        /*0458*/ 	.word	0x00016860
        /*045c*/ 	.short	0x0100
        /*045e*/ 	.byte	0x08
	.zero		1


	//   ....[8]....
        /*0460*/ 	.word	0x000004e0
        /*0464*/ 	.word	0x000000ff
        /*0468*/ 	.word	0x00016858
        /*046c*/ 	.short	0x0100
        /*046e*/ 	.byte	0x08
	.zero		1


	//   ....[9]....
        /*0470*/ 	.word	0x000004f0
        /*0474*/ 	.word	0x000000ff
        /*0478*/ 	.word	0x00016868
        /*047c*/ 	.short	0x0100
        /*047e*/ 	.byte	0x08
	.zero		1


	//   ....[10]....
        /*0480*/ 	.word	0x000005e0
        /*0484*/ 	.word	0x000000ff
        /*0488*/ 	.word	0x00016870
        /*048c*/ 	.short	0x0100
        /*048e*/ 	.byte	0x06
	.zero		1


	//   ....[11]....
        /*0490*/ 	.word	0x000005f0
        /*0494*/ 	.word	0x000000ff
        /*0498*/ 	.word	0x00016880
        /*049c*/ 	.short	0x0100
        /*049e*/ 	.byte	0x06
	.zero		1


	//   ....[12]....
        /*04a0*/ 	.word	0x00000600
        /*04a4*/ 	.word	0x000000ff
        /*04a8*/ 	.word	0x00016878
        /*04ac*/ 	.short	0x0100
        /*04ae*/ 	.byte	0x06
	.zero		1


	//   ....[13]....
        /*04b0*/ 	.word	0x00000610
        /*04b4*/ 	.word	0x000000ff
        /*04b8*/ 	.word	0x00016888
        /*04bc*/ 	.short	0x0100
        /*04be*/ 	.byte	0x06
	.zero		1


	//   ....[14]....
        /*04c0*/ 	.word	0x00000740
        /*04c4*/ 	.word	0x000000ff
        /*04c8*/ 	.word	0x00016890
        /*04cc*/ 	.short	0x0100
        /*04ce*/ 	.byte	0x08
	.zero		1


	//   ....[15]....
        /*04d0*/ 	.word	0x00000750
        /*04d4*/ 	.word	0x000000ff
        /*04d8*/ 	.word	0x000168a0
        /*04dc*/ 	.short	0x0100
        /*04de*/ 	.byte	0x08
	.zero		1


	//   ....[16]....
        /*04e0*/ 	.word	0x00000760
        /*04e4*/ 	.word	0x000000ff
        /*04e8*/ 	.word	0x00016898
        /*04ec*/ 	.short	0x0100
        /*04ee*/ 	.byte	0x08
	.zero		1


	//   ....[17]....
        /*04f0*/ 	.word	0x00000770
        /*04f4*/ 	.word	0x000000ff
        /*04f8*/ 	.word	0x000168a8
        /*04fc*/ 	.short	0x0100
        /*04fe*/ 	.byte	0x08
	.zero		1


	//   ....[18]....
        /*0500*/ 	.word	0x000008a0
        /*0504*/ 	.word	0x000000ff
        /*0508*/ 	.word	0x000168b0
        /*050c*/ 	.short	0x0100
        /*050e*/ 	.byte	0x08
	.zero		1


	//   ....[19]....
        /*0510*/ 	.word	0x000008b0
        /*0514*/ 	.word	0x000000ff
        /*0518*/ 	.word	0x000168c0
        /*051c*/ 	.short	0x0100
        /*051e*/ 	.byte	0x08
	.zero		1


	//   ....[20]....
        /*0520*/ 	.word	0x000008c0
        /*0524*/ 	.word	0x000000ff
        /*0528*/ 	.word	0x000168b8
        /*052c*/ 	.short	0x0100
        /*052e*/ 	.byte	0x08
	.zero		1


	//   ....[21]....
        /*0530*/ 	.word	0x000008d0
        /*0534*/ 	.word	0x000000ff
        /*0538*/ 	.word	0x000168c8
        /*053c*/ 	.short	0x0100
        /*053e*/ 	.byte	0x08
	.zero		1


	//   ....[22]....
        /*0540*/ 	.word	0x00001920
        /*0544*/ 	.word	0x000000ff
        /*0548*/ 	.word	0x00016800
        /*054c*/ 	.short	0x010a
        /*054e*/ 	.byte	0x2d
	.zero		1


	//   ....[23]....
        /*0550*/ 	.word	0x000019a0
        /*0554*/ 	.word	0x0000000f
        /*0558*/ 	.word	0x00016830
        /*055c*/ 	.short	0x010a
        /*055e*/ 	.byte	0x3f
	.zero		1


	//   ....[24]....
        /*0560*/ 	.word	0x00001a00
        /*0564*/ 	.word	0x0000000f
        /*0568*/ 	.word	0x00016830
        /*056c*/ 	.short	0x010a
        /*056e*/ 	.byte	0x3f
	.zero		1


	//   ....[25]....
        /*0570*/ 	.word	0x00002030
        /*0574*/ 	.word	0x0000000f
        /*0578*/ 	.word	0x00000000
        /*057c*/ 	.short	0x0101
        /*057e*/ 	.byte	0x3f
	.zero		1


	//   ....[26]....
        /*0580*/ 	.word	0x000053e0
        /*0584*/ 	.word	0x000000ff
        /*0588*/ 	.word	0x00016830
        /*058c*/ 	.short	0x010a
        /*058e*/ 	.byte	0x06
	.zero		1


	//   ....[27]....
        /*0590*/ 	.word	0x00005420
        /*0594*/ 	.word	0x000000ff
        /*0598*/ 	.word	0x00016830
        /*059c*/ 	.short	0x010a
        /*059e*/ 	.byte	0x06
	.zero		1


	//   ....[28]....
        /*05a0*/ 	.word	0x00005600
        /*05a4*/ 	.word	0x000000ff
        /*05a8*/ 	.word	0x00016850
        /*05ac*/ 	.short	0x010a
        /*05ae*/ 	.byte	0x06
	.zero		1


	//   ....[29]....
        /*05b0*/ 	.word	0x00005640
        /*05b4*/ 	.word	0x000000ff
        /*05b8*/ 	.word	0x00016850
        /*05bc*/ 	.short	0x010a
        /*05be*/ 	.byte	0x06
	.zero		1


	//   ....[30]....
        /*05c0*/ 	.word	0x00006290
        /*05c4*/ 	.word	0x00000021
        /*05c8*/ 	.word	0x00000000
        /*05cc*/ 	.short	0x0101
        /*05ce*/ 	.byte	0x3f
	.zero		1


	//   ....[31]....
        /*05d0*/ 	.word	0x00007de0
        /*05d4*/ 	.word	0x00000015
        /*05d8*/ 	.word	0x00000000
        /*05dc*/ 	.short	0x0101
        /*05de*/ 	.byte	0x3f
	.zero		1


	//   ....[32]....
        /*05e0*/ 	.word	0x00008c30
        /*05e4*/ 	.word	0x000000ff
        /*05e8*/ 	.word	0x00016830
        /*05ec*/ 	.short	0x010a
        /*05ee*/ 	.byte	0x06
	.zero		1


	//   ....[33]....
        /*05f0*/ 	.word	0x00008c70
        /*05f4*/ 	.word	0x000000ff
        /*05f8*/ 	.word	0x00016830
        /*05fc*/ 	.short	0x010a
        /*05fe*/ 	.byte	0x06
	.zero		1


	//   ....[34]....
        /*0600*/ 	.word	0x00008e50
        /*0604*/ 	.word	0x000000ff
        /*0608*/ 	.word	0x00016850
        /*060c*/ 	.short	0x010a
        /*060e*/ 	.byte	0x06
	.zero		1


	//   ....[35]....
        /*0610*/ 	.word	0x00008e90
        /*0614*/ 	.word	0x000000ff
        /*0618*/ 	.word	0x00016850
        /*061c*/ 	.short	0x010a
        /*061e*/ 	.byte	0x06
	.zero		1


	//   ....[36]....
        /*0620*/ 	.word	0x0000a510
        /*0624*/ 	.word	0x0000000d
        /*0628*/ 	.word	0x00000000
        /*062c*/ 	.short	0x0101
        /*062e*/ 	.byte	0x3f
	.zero		1


	//   ....[37]....
        /*0630*/ 	.word	0x0000a6c0
        /*0634*/ 	.word	0x0000000f
        /*0638*/ 	.word	0x00000000
        /*063c*/ 	.short	0x0101
        /*063e*/ 	.byte	0x3f
	.zero		1


	//   ....[38]....
        /*0640*/ 	.word	0x0000b140
        /*0644*/ 	.word	0x000000ff
        /*0648*/ 	.word	0x00016830
        /*064c*/ 	.short	0x010a
        /*064e*/ 	.byte	0x06
	.zero		1


	//   ....[39]....
        /*0650*/ 	.word	0x0000b180
        /*0654*/ 	.word	0x000000ff
        /*0658*/ 	.word	0x00016830
        /*065c*/ 	.short	0x010a
        /*065e*/ 	.byte	0x06
	.zero		1


	//   ....[40]....
        /*0660*/ 	.word	0x0000b360
        /*0664*/ 	.word	0x000000ff
        /*0668*/ 	.word	0x00016850
        /*066c*/ 	.short	0x010a
        /*066e*/ 	.byte	0x06
	.zero		1


	//   ....[41]....
        /*0670*/ 	.word	0x0000b3a0
        /*0674*/ 	.word	0x000000ff
        /*0678*/ 	.word	0x00016850
        /*067c*/ 	.short	0x010a
        /*067e*/ 	.byte	0x06
	.zero		1


	//   ....[42]....
        /*0680*/ 	.word	0x0000bff0
        /*0684*/ 	.word	0x00000049
        /*0688*/ 	.word	0x00000000
        /*068c*/ 	.short	0x0101
        /*068e*/ 	.byte	0x3f
	.zero		1


	//   ....[43]....
        /*0690*/ 	.word	0x0000db10
        /*0694*/ 	.word	0x0000000d
        /*0698*/ 	.word	0x00000000
        /*069c*/ 	.short	0x0101
        /*069e*/ 	.byte	0x3f
	.zero		1


	//   ....[44]....
        /*06a0*/ 	.word	0x0000e5e0
        /*06a4*/ 	.word	0x000000ff
        /*06a8*/ 	.word	0x00016850
        /*06ac*/ 	.short	0x010a
        /*06ae*/ 	.byte	0x05
	.zero		1


	//   ....[45]....
        /*06b0*/ 	.word	0x0000e620
        /*06b4*/ 	.word	0x000000ff
        /*06b8*/ 	.word	0x00016850
        /*06bc*/ 	.short	0x010a
        /*06be*/ 	.byte	0x05
	.zero		1


	//   ....[46]....
        /*06c0*/ 	.word	0x0000eb40
        /*06c4*/ 	.word	0x00000007
        /*06c8*/ 	.word	0x00000000
        /*06cc*/ 	.short	0x0101
        /*06ce*/ 	.byte	0x3f
	.zero		1


	//   ....[47]....
        /*06d0*/ 	.word	0x0000f850
        /*06d4*/ 	.word	0x0000001f
        /*06d8*/ 	.word	0x00000000
        /*06dc*/ 	.short	0x0101
        /*06de*/ 	.byte	0x3f
	.zero		1


	//   ....[48]....
        /*06e0*/ 	.word	0x000114d0
        /*06e4*/ 	.word	0x00000003
        /*06e8*/ 	.word	0x00016840
        /*06ec*/ 	.short	0x010a
        /*06ee*/ 	.byte	0x3f
	.zero		1


	//   ....[49]....
        /*06f0*/ 	.word	0x000122a0
        /*06f4*/ 	.word	0x00000011
        /*06f8*/ 	.word	0x00016800
        /*06fc*/ 	.short	0x0107
        /*06fe*/ 	.byte	0x3f
	.zero		1


	//   ....[50]....
        /*0700*/ 	.word	0x00012370
        /*0704*/ 	.word	0x00000011
        /*0708*/ 	.word	0x00016800
        /*070c*/ 	.short	0x0101
        /*070e*/ 	.byte	0x3f
	.zero		1


	//   ....[51]....
        /*0710*/ 	.word	0x00012390
        /*0714*/ 	.word	0x00000011
        /*0718*/ 	.word	0x00016820
        /*071c*/ 	.short	0x010a
        /*071e*/ 	.byte	0x3f
	.zero		1


	//   ....[52]....
        /*0720*/ 	.word	0x000126b0
        /*0724*/ 	.word	0x00000003
        /*0728*/ 	.word	0x00016840
        /*072c*/ 	.short	0x010a
        /*072e*/ 	.byte	0x3f
	.zero		1


	//   ....[53]....
        /*0730*/ 	.word	0x000128e0
        /*0734*/ 	.word	0x00000002
        /*0738*/ 	.word	0x00000060
        /*073c*/ 	.short	0x010a
        /*073e*/ 	.byte	0x3f
	.zero		1


	//   ....[54]....
        /*0740*/ 	.word	0x00012e30
        /*0744*/ 	.word	0x00000003
        /*0748*/ 	.word	0x00016840
        /*074c*/ 	.short	0x010a
        /*074e*/ 	.byte	0x3f
	.zero		1


	//   ....[55]....
        /*0750*/ 	.word	0x00013060
        /*0754*/ 	.word	0x00000005
        /*0758*/ 	.word	0x00000060
        /*075c*/ 	.short	0x010a
        /*075e*/ 	.byte	0x3f
	.zero		1


	//   ....[56]....
        /*0760*/ 	.word	0x000134e0
        /*0764*/ 	.word	0x00000002
        /*0768*/ 	.word	0x00016840
        /*076c*/ 	.short	0x010a
        /*076e*/ 	.byte	0x3f
	.zero		1


	//   ....[57]....
        /*0770*/ 	.word	0x00013720
        /*0774*/ 	.word	0x00000005
        /*0778*/ 	.word	0x00000060
        /*077c*/ 	.short	0x010a
        /*077e*/ 	.byte	0x3f
	.zero		1


	//   ....[58]....
        /*0780*/ 	.word	0x00013b30
        /*0784*/ 	.word	0x00000003
        /*0788*/ 	.word	0x00016860
        /*078c*/ 	.short	0x010a
        /*078e*/ 	.byte	0x3f
	.zero		1


	//   ....[59]....
        /*0790*/ 	.word	0x00013fb0
        /*0794*/ 	.word	0x00000009
        /*0798*/ 	.word	0x00016820
        /*079c*/ 	.short	0x010a
        /*079e*/ 	.byte	0x3f
	.zero		1


	//   ....[60]....
        /*07a0*/ 	.word	0x00014150
        /*07a4*/ 	.word	0x00000007
        /*07a8*/ 	.word	0x00000000
        /*07ac*/ 	.short	0x010a
        /*07ae*/ 	.byte	0x3f
	.zero		1


	//   ....[61]....
        /*07b0*/ 	.word	0x000141c0
        /*07b4*/ 	.word	0x00000003
        /*07b8*/ 	.word	0x00000000
        /*07bc*/ 	.short	0x010a
        /*07be*/ 	.byte	0x3f
	.zero		1


	//   ....[62]....
        /*07c0*/ 	.word	0x00014220
        /*07c4*/ 	.word	0x00000005
        /*07c8*/ 	.word	0x00000000
        /*07cc*/ 	.short	0x010a
        /*07ce*/ 	.byte	0x3f
	.zero		1


	//   ....[63]....
        /*07d0*/ 	.word	0x00014250
        /*07d4*/ 	.word	0x00000003
        /*07d8*/ 	.word	0x00000000
        /*07dc*/ 	.short	0x010a
        /*07de*/ 	.byte	0x3f
	.zero		1


	//   ....[64]....
        /*07e0*/ 	.word	0x000142c0
        /*07e4*/ 	.word	0x00000003
        /*07e8*/ 	.word	0x00016800
        /*07ec*/ 	.short	0x010a
        /*07ee*/ 	.byte	0x3f
	.zero		1


	//   ....[65]....
        /*07f0*/ 	.word	0x00014310
        /*07f4*/ 	.word	0x0000000f
        /*07f8*/ 	.word	0x00016830
        /*07fc*/ 	.short	0x010a
        /*07fe*/ 	.byte	0x3f
	.zero		1


	//   ....[66]....
        /*0800*/ 	.word	0x00014370
        /*0804*/ 	.word	0x00000008
        /*0808*/ 	.word	0x00016830
        /*080c*/ 	.short	0x010a
        /*080e*/ 	.byte	0x3f
	.zero		1


	//   ....[67]....
        /*0810*/ 	.word	0x000143d0
        /*0814*/ 	.word	0x00000008
        /*0818*/ 	.word	0x00016850
        /*081c*/ 	.short	0x010a
        /*081e*/ 	.byte	0x3f
	.zero		1


	//   ....[68]....
        /*0820*/ 	.word	0x00014430
        /*0824*/ 	.word	0x0000000b
        /*0828*/ 	.word	0x00016830
        /*082c*/ 	.short	0x010a
        /*082e*/ 	.byte	0x3f
	.zero		1


	//   ....[69]....
        /*0830*/ 	.word	0x00014490
        /*0834*/ 	.word	0x0000000b
        /*0838*/ 	.word	0x00016850
        /*083c*/ 	.short	0x010a
        /*083e*/ 	.byte	0x3f
	.zero		1


	//   ....[70]....
        /*0840*/ 	.word	0x000144f0
        /*0844*/ 	.word	0x00000009
        /*0848*/ 	.word	0x00016830
        /*084c*/ 	.short	0x010a
        /*084e*/ 	.byte	0x3f
	.zero		1


	//   ....[71]....
        /*0850*/ 	.word	0x00014550
        /*0854*/ 	.word	0x00000009
        /*0858*/ 	.word	0x00016850
        /*085c*/ 	.short	0x010a
        /*085e*/ 	.byte	0x3f
	.zero		1


	//   ....[72]....
        /*0860*/ 	.word	0x000145b0
        /*0864*/ 	.word	0x00000005
        /*0868*/ 	.word	0x00016850
        /*086c*/ 	.short	0x010a
        /*086e*/ 	.byte	0x3f
	.zero		1


	//   ....[73]....
        /*0870*/ 	.word	0x00014700
        /*0874*/ 	.word	0x00000003
        /*0878*/ 	.word	0x00016840
        /*087c*/ 	.short	0x010a
        /*087e*/ 	.byte	0x3f
	.zero		1


	//   ....[74]....
        /*0880*/ 	.word	0x00015550
        /*0884*/ 	.word	0x00000011
        /*0888*/ 	.word	0x00016820
        /*088c*/ 	.short	0x010a
        /*088e*/ 	.byte	0x3f
	.zero		1


	//   ....[75]....
        /*0890*/ 	.word	0x000155a0
        /*0894*/ 	.word	0x00000003
        /*0898*/ 	.word	0x00016840
        /*089c*/ 	.short	0x010a
        /*089e*/ 	.byte	0x3f
	.zero		1


	//   ....[76]....
        /*08a0*/ 	.word	0x000155f0
        /*08a4*/ 	.word	0x00000002
        /*08a8*/ 	.word	0x00000060
        /*08ac*/ 	.short	0x010a
        /*08ae*/ 	.byte	0x3f
	.zero		1


	//   ....[77]....
        /*08b0*/ 	.word	0x00015640
        /*08b4*/ 	.word	0x00000003
        /*08b8*/ 	.word	0x00016840
        /*08bc*/ 	.short	0x010a
        /*08be*/ 	.byte	0x3f
	.zero		1


	//   ....[78]....
        /*08c0*/ 	.word	0x00015690
        /*08c4*/ 	.word	0x00000005
        /*08c8*/ 	.word	0x00000060
        /*08cc*/ 	.short	0x010a
        /*08ce*/ 	.byte	0x3f
	.zero		1


	//   ....[79]....
        /*08d0*/ 	.word	0x000156e0
        /*08d4*/ 	.word	0x00000002
        /*08d8*/ 	.word	0x00016840
        /*08dc*/ 	.short	0x010a
        /*08de*/ 	.byte	0x3f
	.zero		1


	//   ....[80]....
        /*08e0*/ 	.word	0x00015730
        /*08e4*/ 	.word	0x00000005
        /*08e8*/ 	.word	0x00000060
        /*08ec*/ 	.short	0x010a
        /*08ee*/ 	.byte	0x3f
	.zero		1


	//   ....[81]....
        /*08f0*/ 	.word	0x00015780
        /*08f4*/ 	.word	0x00000003
        /*08f8*/ 	.word	0x00016860
        /*08fc*/ 	.short	0x010a
        /*08fe*/ 	.byte	0x3f
	.zero		1


	//   ....[82]....
        /*0900*/ 	.word	0x00015870
        /*0904*/ 	.word	0x00000009
        /*0908*/ 	.word	0x00016820
        /*090c*/ 	.short	0x010a
        /*090e*/ 	.byte	0x3f
	.zero		1


	//   ....[83]....
        /*0910*/ 	.word	0x00015a10
        /*0914*/ 	.word	0x00000007
        /*0918*/ 	.word	0x00000000
        /*091c*/ 	.short	0x010a
        /*091e*/ 	.byte	0x3f
	.zero		1


	//   ....[84]....
        /*0920*/ 	.word	0x00015a60
        /*0924*/ 	.word	0x00000003
        /*0928*/ 	.word	0x00000000
        /*092c*/ 	.short	0x010a
        /*092e*/ 	.byte	0x3f
	.zero		1


	//   ....[85]....
        /*0930*/ 	.word	0x00015ab0
        /*0934*/ 	.word	0x00000005
        /*0938*/ 	.word	0x00000000
        /*093c*/ 	.short	0x010a
        /*093e*/ 	.byte	0x3f
	.zero		1


	//----- nvinfo : EIATTR_NUM_MBARRIERS
	.align		4
.L_179:
        /*0940*/ 	.byte	0x03, 0x38
        /*0942*/ 	.short	0x0016


	//----- nvinfo : EIATTR_EXIT_INSTR_OFFSETS
	.align		4
        /*0944*/ 	.byte	0x04, 0x1c
        /*0946*/ 	.short	(.L_181 - .L_180)


	//   ....[0]....
.L_180:
        /*0948*/ 	.word	0x00000a30


	//   ....[1]....
        /*094c*/ 	.word	0x00010200


	//   ....[2]....
        /*0950*/ 	.word	0x000142a0


	//----- nvinfo : EIATTR_MAX_THREADS
	.align		4
.L_181:
        /*0954*/ 	.byte	0x04, 0x05
        /*0956*/ 	.short	(.L_183 - .L_182)
.L_182:
        /*0958*/ 	.word	0x00000200
        /*095c*/ 	.word	0x00000001
        /*0960*/ 	.word	0x00000001


	//----- nvinfo : EIATTR_CRS_STACK_SIZE
	.align		4
.L_183:
        /*0964*/ 	.byte	0x04, 0x1e
        /*0966*/ 	.short	(.L_185 - .L_184)
.L_184:
        /*0968*/ 	.word	0x00000000


	//----- nvinfo : EIATTR_CBANK_PARAM_SIZE
	.align		4
.L_185:
        /*096c*/ 	.byte	0x03, 0x19
        /*096e*/ 	.short	0x0af0


	//----- nvinfo : EIATTR_PARAM_CBANK
	.align		4
        /*0970*/ 	.byte	0x04, 0x0a
        /*0972*/ 	.short	(.L_187 - .L_186)
	.align		4
.L_186:
        /*0974*/ 	.word	index@(.nv.constant0._ZN7cutlass13device_kernelIN5flash11enable_sm90INS1_16FlashAttnFwdSm90INS1_25CollectiveMainloopFwdSm90ILi2EN4cute5tupleIJNS5_1CILi1EEES8_S8_EEENS6_IJNS7_ILi192EEENS7_ILi128EEENS7_ILi64EEEEEELi64ENS_6half_tEfNS_4arch4Sm90ELb0ELb1ELb1ELb0ELb0ELb0ELb0ELb1ELb1ELb1ELb0ELb0EEENS1_21CollectiveEpilogueFwdINS6_IJSA_SC_SB_EEES9_SE_SG_Li384ELb0ELb1ELb0ELb0EEENS1_30DynamicPersistentTileSchedulerILi384ELi128ELb0ELb1ELb1EEEEEEEEEvNT_6ParamsE)
        /*0978*/ 	.short	0x0210
        /*097a*/ 	.short	0x0af0


	//----- nvinfo : EIATTR_SW_WAR
	.align		4
.L_187:
        /*097c*/ 	.byte	0x04, 0x36
        /*097e*/ 	.short	(.L_189 - .L_188)
.L_188:
        /*0980*/ 	.word	0x00000008
.L_189:


//--------------------- .nv.info._ZN7cutlass13device_kernelIN5flash11enable_sm90INS1_16FlashAttnFwdSm90INS1_25CollectiveMainloopFwdSm90ILi2EN4cute5tupleIJNS5_1CILi1EEES8_S8_EEENS6_IJNS7_ILi192EEENS7_ILi128EEENS7_ILi64EEEEEELi64ENS_6half_tEfNS_4arch4Sm90ELb0ELb1ELb1ELb1ELb0ELb0ELb0ELb1ELb1ELb1ELb0ELb0EEENS1_21CollectiveEpilogueFwdINS6_IJSA_SC_SB_EEES9_SE_SG_Li384ELb1ELb1ELb0ELb0EEENS1_36VarlenDynamicPersistentTileSchedulerILi192ELi128ELi384ELi128ELb0ELb1ELb1ELb1ELb0ELb1EEEEEEEEEvNT_6ParamsE --------------------------
	.section	.nv.info._ZN7cutlass13device_kernelIN5flash11enable_sm90INS1_16FlashAttnFwdSm90INS1_25CollectiveMainloopFwdSm90ILi2EN4cute5tupleIJNS5_1CILi1EEES8_S8_EEENS6_IJNS7_ILi192EEENS7_ILi128EEENS7_ILi64EEEEEELi64ENS_6half_tEfNS_4arch4Sm90ELb0ELb1ELb1ELb1ELb0ELb0ELb0ELb1ELb1ELb1ELb0ELb0EEENS1_21CollectiveEpilogueFwdINS6_IJSA_SC_SB_EEES9_SE_SG_Li384ELb1ELb1ELb0ELb0EEENS1_36VarlenDynamicPersistentTileSchedulerILi192ELi128ELi384ELi128ELb0ELb1ELb1ELb1ELb0ELb1EEEEEEEEEvNT_6ParamsE,"",@"SHT_CUDA_INFO"
	.sectionflags	@""
	.align	4


	//----- nvinfo : EIATTR_CUDA_API_VERSION
	.align		4
        /*0000*/ 	.byte	0x04, 0x37
        /*0002*/ 	.short	(.L_191 - .L_190)
.L_190:
        /*0004*/ 	.word	0x00000082


	//----- nvinfo : EIATTR_KPARAM_INFO
	.align		4
.L_191:
        /*0008*/ 	.byte	0x04, 0x17
        /*000a*/ 	.short	(.L_193 - .L_192)
.L_192:
        /*000c*/ 	.word	0x00000000
        /*0010*/ 	.short	0x0000
        /*0012*/ 	.short	0x0070
        /*0014*/ 	.byte	0x00, 0xf0, 0x01, 0x2a


	//----- nvinfo : EIATTR_SPARSE_MMA_MASK
	.align		4
.L_193:
        /*0018*/ 	.byte	0x03, 0x50
        /*001a*/ 	.short	0x0000


	//----- nvinfo : EIATTR_MAXREG_COUNT
	.align		4
        /*001c*/ 	.byte	0x03, 0x1b
        /*001e*/ 	.short	0x0080


	//----- nvinfo : EIATTR_NUM_BARRIERS
	.align		4
        /*0020*/ 	.byte	0x02, 0x4c
        /*0022*/ 	.byte	0x10
	.zero		1


	//----- nvinfo : EIATTR_EXTERNS
	.align		4
        /*0024*/ 	.byte	0x04, 0x0f
        /*0026*/ 	.short	(.L_195 - .L_194)


	//   ....[0]....
	.align		4
.L_194:
        /*0028*/ 	.word	index@(__assertfail)


	//----- nvinfo : EIATTR_ANNOTATIONS
	.align		4
.L_195:
        /*002c*/ 	.byte	0x04, 0x55
        /*002e*/ 	.short	(.L_197 - .L_196)


	//   ....[0]....
.L_196:
        /* <DEDUP_REMOVED lines=23> */


	//----- nvinfo : EIATTR_MERCURY_ISA_VERSION
	.align		4
.L_197:
        /*0190*/ 	.byte	0x03, 0x5f
        /*0192*/ 	.short	0x0101


	//----- nvinfo : EIATTR_UNUSED_LOAD_BYTE_OFFSET
	.align		4
        /*0194*/ 	.byte	0x04, 0x44
        /*0196*/ 	.short	(.L_199 - .L_198)


	//   ....[0]....
.L_198:
        /*0198*/ 	.word	0x00000a40
        /*019c*/ 	.word	0x0000fff0


	//   ....[1]....
        /*01a0*/ 	.word	0x0000ef20
        /*01a4*/ 	.word	0x0000fff0


	//----- nvinfo : EIATTR_INT_WARP_WIDE_INSTR_OFFSETS
	.align		4
.L_199:
        /*01a8*/ 	.byte	0x04, 0x31
        /*01aa*/ 	.short	(.L_201 - .L_200)


	//   ....[0]....
.L_200:
        /*01ac*/ 	.word	0x00000130


	//   ....[1]....
        /*01b0*/ 	.word	0x00000170


	//   ....[2]....
        /*01b4*/ 	.word	0x000001e0


	//   ....[3]....
        /*01b8*/ 	.word	0x00011de0


	//   ....[4]....
        /*01bc*/ 	.word	0x00011e70


	//   ....[5]....
        /*01c0*/ 	.word	0x00014e50


	//   ....[6]....
        /*01c4*/ 	.word	0x00014ee0


	//----- nvinfo : EIATTR_COOP_GROUP_MASK_REGIDS
	.align		4
.L_201:
        /*01c8*/ 	.byte	0x04, 0x29
        /*01ca*/ 	.short	(.L_203 - .L_202)


	//   ....[0]....
.L_202:
        /*01cc*/ 	.word	0xffffffff


	//   ....[1]....
        /*01d0*/ 	.word	0xffffffff


	//   ....[2]....
        /*01d4*/ 	.word	0xffffffff


	//   ....[3]....
        /*01d8*/ 	.word	0xffffffff


	//   ....[4]....
        /*01dc*/ 	.word	0xffffffff


	//   ....[5]....
        /*01e0*/ 	.word	0xffffffff


	//   ....[6]....
        /*01e4*/ 	.word	0xffffffff


	//   ....[7]....
        /*01e8*/ 	.word	0xffffffff


	//   ....[8]....
        /*01ec*/ 	.word	0xffffffff


	//   ....[9]....
        /*01f0*/ 	.word	0xffffffff


	//   ....[10]....
        /*01f4*/ 	.word	0xffffffff


	//   ....[11]....
        /*01f8*/ 	.word	0xffffffff


	//   ....[12]....
        /*01fc*/ 	.word	0xffffffff


	//   ....[13]....
        /*0200*/ 	.word	0xffffffff


	//   ....[14]....
        /*0204*/ 	.word	0xffffffff


	//   ....[15]....
        /*0208*/ 	.word	0xffffffff


	//   ....[16]....
        /*020c*/ 	.word	0xffffffff


	//   ....[17]....
        /*0210*/ 	.word	0xffffffff


	//   ....[18]....
        /*0214*/ 	.word	0xffffffff


	//   ....[19]....
        /*0218*/ 	.word	0xffffffff


	//   ....[20]....
        /*021c*/ 	.word	0xffffffff


	//   ....[21]....
        /*0220*/ 	.word	0xffffffff


	//   ....[22]....
        /*0224*/ 	.word	0xffffffff


	//   ....[23]....
        /*0228*/ 	.word	0xffffffff


	//   ....[24]....
        /*022c*/ 	.word	0xffffffff


	//   ....[25]....
        /*0230*/ 	.word	0xffffffff


	//   ....[26]....
        /*0234*/ 	.word	0xffffffff


	//   ....[27]....
        /*0238*/ 	.word	0xffffffff


	//   ....[28]....
        /*023c*/ 	.word	0xffffffff


	//   ....[29]....
        /*0240*/ 	.word	0xffffffff


	//   ....[30]....
        /*0244*/ 	.word	0xffffffff


	//   ....[31]....
        /*0248*/ 	.word	0xffffffff


	//   ....[32]....
        /*024c*/ 	.word	0xffffffff


	//   ....[33]....
        /*0250*/ 	.word	0xffffffff


	//   ....[34]....
        /*0254*/ 	.word	0xffffffff


	//   ....[35]....
        /*0258*/ 	.word	0xffffffff


	//   ....[36]....
        /*025c*/ 	.word	0xffffffff


	//   ....[37]....
        /*0260*/ 	.word	0xffffffff


	//   ....[38]....
        /*0264*/ 	.word	0xffffffff


	//   ....[39]....
        /*0268*/ 	.word	0xffffffff


	//   ....[40]....
        /*026c*/ 	.word	0xffffffff


	//   ....[41]....
        /*0270*/ 	.word	0xffffffff


	//   ....[42]....
        /*0274*/ 	.word	0xffffffff


	//   ....[43]....
        /*0278*/ 	.word	0xffffffff


	//   ....[44]....
        /*027c*/ 	.word	0xffffffff


	//   ....[45]....
        /*0280*/ 	.word	0xffffffff


	//   ....[46]....
        /*0284*/ 	.word	0xffffffff


	//   ....[47]....
        /*0288*/ 	.word	0xffffffff


	//   ....[48]....
        /*028c*/ 	.word	0xffffffff


	//   ....[49]....
        /*0290*/ 	.word	0xffffffff


	//   ....[50]....
        /*0294*/ 	.word	0xffffffff


	//   ....[51]....
        /*0298*/ 	.word	0xffffffff


	//   ....[52]....
        /*029c*/ 	.word	0xffffffff


	//   ....[53]....
        /*02a0*/ 	.word	0xffffffff


	//   ....[54]....
        /*02a4*/ 	.word	0xffffffff


	//   ....[55]....
        /*02a8*/ 	.word	0xffffffff


	//   ....[56]....
        /*02ac*/ 	.word	0xffffffff


	//   ....[57]....
        /*02b0*/ 	.word	0xffffffff


	//   ....[58]....
        /*02b4*/ 	.word	0xffffffff


	//   ....[59]....
        /*02b8*/ 	.word	0xffffffff


	//   ....[60]....
        /*02bc*/ 	.word	0xffffffff


	//   ....[61]....
        /*02c0*/ 	.word	0xffffffff


	//   ....[62]....
        /*02c4*/ 	.word	0xffffffff


	//   ....[63]....
        /*02c8*/ 	.word	0xffffffff


	//   ....[64]....
        /*02cc*/ 	.word	0xffffffff


	//   ....[65]....
        /*02d0*/ 	.word	0xffffffff


	//   ....[66]....
        /*02d4*/ 	.word	0xffffffff


	//   ....[67]....
        /*02d8*/ 	.word	0xffffffff


	//   ....[68]....
        /*02dc*/ 	.word	0xffffffff


	//   ....[69]....
        /*02e0*/ 	.word	0xffffffff


	//   ....[70]....
        /*02e4*/ 	.word	0xffffffff


	//   ....[71]....
        /*02e8*/ 	.word	0xffffffff


	//   ....[72]....
        /*02ec*/ 	.word	0xffffffff


	//   ....[73]....
        /*02f0*/ 	.word	0xffffffff


	//   ....[74]....
        /*02f4*/ 	.word	0xffffffff


	//   ....[75]....
        /*02f8*/ 	.word	0xffffffff


	//   ....[76]....
        /*02fc*/ 	.word	0xffffffff


	//   ....[77]....
        /*0300*/ 	.word	0xffffffff


	//   ....[78]....
        /*0304*/ 	.word	0xffffffff


	//   ....[79]....
        /*0308*/ 	.word	0xffffffff


	//   ....[80]....
        /*030c*/ 	.word	0xffffffff


	//   ....[81]....
        /*0310*/ 	.word	0xffffffff


	//   ....[82]....
        /*0314*/ 	.word	0xffffffff


	//   ....[83]....
        /*0318*/ 	.word	0xffffffff


	//   ....[84]....
        /*031c*/ 	.word	0xffffffff


	//   ....[85]....
        /*0320*/ 	.word	0xffffffff


	//   ....[86]....
        /*0324*/ 	.word	0xffffffff


	//   ....[87]....
        /*0328*/ 	.word	0xffffffff


	//   ....[88]....
        /*032c*/ 	.word	0xffffffff


	//   ....[89]....
        /*0330*/ 	.word	0xffffffff


	//   ....[90]....
        /*0334*/ 	.word	0xffffffff


	//   ....[91]....
        /*0338*/ 	.word	0xffffffff


	//   ....[92]....
        /*033c*/ 	.word	0xffffffff


	//   ....[93]....
        /*0340*/ 	.word	0xffffffff


	//   ....[94]....
        /*0344*/ 	.word	0xffffffff


	//   ....[95]....
        /*0348*/ 	.word	0xffffffff


	//   ....[96]....
        /*034c*/ 	.word	0xffffffff


	//   ....[97]....
        /*0350*/ 	.word	0xffffffff


	//   ....[98]....
        /*0354*/ 	.word	0xffffffff


	//   ....[99]....
        /*0358*/ 	.word	0xffffffff


	//   ....[100]....
        /*035c*/ 	.word	0xffffffff


	//   ....[101]....
        /*0360*/ 	.word	0xffffffff


	//   ....[102]....
        /*0364*/ 	.word	0xffffffff


	//   ....[103]....
        /*0368*/ 	.word	0xffffffff


	//   ....[104]....
        /*036c*/ 	.word	0xffffffff


	//   ....[105]....
        /*0370*/ 	.word	0xffffffff


	//   ....[106]....
        /*0374*/ 	.word	0xffffffff


	//   ....[107]....
        /*0378*/ 	.word	0xffffffff


	//   ....[108]....
        /*037c*/ 	.word	0xffffffff


	//   ....[109]....
        /*0380*/ 	.word	0xffffffff


	//   ....[110]....
        /*0384*/ 	.word	0xffffffff


	//   ....[111]....
        /*0388*/ 	.word	0xffffffff


	//   ....[112]....
        /*038c*/ 	.word	0xffffffff


	//   ....[113]....
        /*0390*/ 	.word	0x0500000f


	//   ....[114]....
        /*0394*/ 	.word	0x0500000f


	//   ....[115]....
        /*0398*/ 	.word	0x0500000f


	//   ....[116]....
        /*039c*/ 	.word	0x0500000f


	//   ....[117]....
        /*03a0*/ 	.word	0x0500000f


	//   ....[118]....
        /*03a4*/ 	.word	0x0500000f


	//   ....[119]....
        /*03a8*/ 	.word	0x0500000f


	//   ....[120]....
        /*03ac*/ 	.word	0x0500000f


	//   ....[121]....
        /*03b0*/ 	.word	0x0500000f


	//   ....[122]....
        /*03b4*/ 	.word	0x0500000f


	//   ....[123]....
        /*03b8*/ 	.word	0x0500000f


	//   ....[124]....
        /*03bc*/ 	.word	0x0500000f


	//   ....[125]....
        /*03c0*/ 	.word	0x0500000f


	//   ....[126]....
        /*03c4*/ 	.word	0x0500000f


	//   ....[127]....
        /*03c8*/ 	.word	0x0500000f


	//   ....[128]....
        /*03cc*/ 	.word	0x0500000f


	//   ....[129]....
        /*03d0*/ 	.word	0x0500000f


	//   ....[130]....
        /*03d4*/ 	.word	0x0500000f


	//   ....[131]....
        /*03d8*/ 	.word	0x0500000f


	//   ....[132]....
        /*03dc*/ 	.word	0x0500000f


	//   ....[133]....
        /*03e0*/ 	.word	0x0500000f


	//   ....[134]....
        /*03e4*/ 	.word	0x0500000f


	//   ....[135]....
        /*03e8*/ 	.word	0x0500000f


	//   ....[136]....
        /*03ec*/ 	.word	0x0500000f


	//   ....[137]....
        /*03f0*/ 	.word	0x0500000f


	//   ....[138]....
        /*03f4*/ 	.word	0x0500000f


	//   ....[139]....
        /*03f8*/ 	.word	0x0500000f


	//   ....[140]....
        /*03fc*/ 	.word	0x0500000f


	//   ....[141]....
        /*0400*/ 	.word	0x0500000f


	//   ....[142]....
        /*0404*/ 	.word	0x0500000f


	//   ....[143]....
        /*0408*/ 	.word	0x0500000f


	//   ....[144]....
        /*040c*/ 	.word	0x0500000f


	//   ....[145]....
        /*0410*/ 	.word	0x0500000f


	//   ....[146]....
        /*0414*/ 	.word	0x0500000f


	//   ....[147]....
        /*0418*/ 	.word	0x0500000f


	//   ....[148]....
        /*041c*/ 	.word	0x0500000f


	//   ....[149]....
        /*0420*/ 	.word	0x0500000f


	//   ....[150]....
        /*0424*/ 	.word	0x0500000f


	//   ....[151]....
        /*0428*/ 	.word	0x0500000f


	//   ....[152]....
        /*042c*/ 	.word	0x0500000f


	//   ....[153]....
        /*0430*/ 	.word	0x0500000f


	//   ....[154]....
        /*0434*/ 	.word	0x0500000f


	//   ....[155]....
        /*0438*/ 	.word	0x0500000f


	//----- nvinfo : EIATTR_COOP_GROUP_INSTR_OFFSETS
	.align		4
.L_203:
        /*043c*/ 	.byte	0x04, 0x28
        /*043e*/ 	.short	(.L_205 - .L_204)


	//   ....[0]....
.L_204:
        /*0440*/ 	.word	0x00000070


	//   ....[1]....
        /*0444*/ 	.word	0x00000140


	//   ....[2]....
        /*0448*/ 	.word	0x00000190


	//   ....[3]....
        /*044c*/ 	.word	0x000003c0


	//   ....[4]....
        /*0450*/ 	.word	0x00000520


	//   ....[5]....
        /*0454*/ 	.word	0x00000640


	//   ....[6]....
        /*0458*/ 	.word	0x000007a0


	//   ....[7]....
        /*045c*/ 	.word	0x00001850


	//   ....[8]....
        /*0460*/ 	.word	0x00002030


	//   ....[9]....
        /*0464*/ 	.word	0x000034c0


	//   ....[10]....
        /*0468*/ 	.word	0x00003c70


	//   ....[11]....
        /*046c*/ 	.word	0x00003d90


	//   ....[12]....
        /*0470*/ 	.word	0x00004670


	//   ....[13]....
        /*0474*/ 	.word	0x000046e0


	//   ....[14]....
        /*0478*/ 	.word	0x000063f0


	//   ....[15]....
        /*047c*/ 	.word	0x00006600


	//   ....[16]....
        /*0480*/ 	.word	0x000071f0


	//   ....[17]....
        /*0484*/ 	.word	0x000072c0


	//   ....[18]....
        /*0488*/ 	.word	0x00007b80


	//   ....[19]....
        /*048c*/ 	.word	0x00007c00


	//   ....[20]....
        /*0490*/ 	.word	0x00009a20


	//   ....[21]....
        /*0494*/ 	.word	0x00009a90


	//   ....[22]....
        /*0498*/ 	.word	0x0000a180


	//   ....[23]....
        /*049c*/ 	.word	0x0000a1f0


	//   ....[24]....
        /*04a0*/ 	.word	0x0000c110


	//   ....[25]....
        /*04a4*/ 	.word	0x0000c390


	//   ....[26]....
        /*04a8*/ 	.word	0x0000cf10


	//   ....[27]....
        /*04ac*/ 	.word	0x0000cf40


	//   ....[28]....
        /*04b0*/ 	.word	0x0000d910


	//   ....[29]....
        /*04b4*/ 	.word	0x0000da20


	//   ....[30]....
        /*04b8*/ 	.word	0x0000e800


	//   ....[31]....
        /*04bc*/ 	.word	0x0000e840


	//   ....[32]....
        /*04c0*/ 	.word	0x0000e920


	//   ....[33]....
        /*04c4*/ 	.word	0x0000e930


	//   ....[34]....
        /*04c8*/ 	.word	0x0000f6a0


	//   ....[35]....
        /*04cc*/ 	.word	0x0000f6e0


	//   ....[36]....
        /*04d0*/ 	.word	0x0000f720


	//   ....[37]....
        /*04d4*/ 	.word	0x0000f760


	//   ....[38]....
        /*04d8*/ 	.word	0x0000fc30


	//   ....[39]....
        /*04dc*/ 	.word	0x0000fc70


	//   ....[40]....
        /*04e0*/ 	.word	0x0000fc90


	//   ....[41]....
        /*04e4*/ 	.word	0x0000fcd0


	//   ....[42]....
        /*04e8*/ 	.word	0x0000fcf0


	//   ....[43]....
        /*04ec*/ 	.word	0x0000fd00


	//   ....[44]....
        /*04f0*/ 	.word	0x0000fd20


	//   ....[45]....
        /*04f4*/ 	.word	0x0000fd40


	//   ....[46]....
        /*04f8*/ 	.word	0x000105e0


	//   ....[47]....
        /*04fc*/ 	.word	0x00010610


	//   ....[48]....
        /*0500*/ 	.word	0x00010650


	//   ....[49]....
        /*0504*/ 	.word	0x00010680


	//   ....[50]....
        /*0508*/ 	.word	0x00010690


	//   ....[51]....
        /*050c*/ 	.word	0x000106a0


	//   ....[52]....
        /*0510*/ 	.word	0x000106b0


	//   ....[53]....
        /*0514*/ 	.word	0x000106d0


	//   ....[54]....
        /*0518*/ 	.word	0x00010830


	//   ....[55]....
        /*051c*/ 	.word	0x00010a20


	//   ....[56]....
        /*0520*/ 	.word	0x00010a50


	//   ....[57]....
        /*0524*/ 	.word	0x00010a80


	//   ....[58]....
        /*0528*/ 	.word	0x00010ab0


	//   ....[59]....
        /*052c*/ 	.word	0x00010ae0


	//   ....[60]....
        /*0530*/ 	.word	0x00010b10


	//   ....[61]....
        /*0534*/ 	.word	0x00010c80


	//   ....[62]....
        /*0538*/ 	.word	0x00010cb0


	//   ....[63]....
        /*053c*/ 	.word	0x00010ce0


	//   ....[64]....
        /*0540*/ 	.word	0x00010d10


	//   ....[65]....
        /*0544*/ 	.word	0x00010d40


	//   ....[66]....
        /*0548*/ 	.word	0x00010d70


	//   ....[67]....
        /*054c*/ 	.word	0x00010e10


	//   ....[68]....
        /*0550*/ 	.word	0x00010e70


	//   ....[69]....
        /*0554*/ 	.word	0x00010f10


	//   ....[70]....
        /*0558*/ 	.word	0x00012360


	//   ....[71]....
        /*055c*/ 	.word	0x00012f50


	//   ....[72]....
        /*0560*/ 	.word	0x00012f60


	//   ....[73]....
        /*0564*/ 	.word	0x00012f80


	//   ....[74]....
        /*0568*/ 	.word	0x00013010


	//   ....[75]....
        /*056c*/ 	.word	0x00013020


	//   ....[76]....
        /*0570*/ 	.word	0x00013090


	//   ....[77]....
        /*0574*/ 	.word	0x000130a0


	//   ....[78]....
        /*0578*/ 	.word	0x00013110


	//   ....[79]....
        /*057c*/ 	.word	0x00013120


	//   ....[80]....
        /*0580*/ 	.word	0x00013190


	//   ....[81]....
        /*0584*/ 	.word	0x000131a0


	//   ....[82]....
        /*0588*/ 	.word	0x00013210


	//   ....[83]....
        /*058c*/ 	.word	0x00013220


	//   ....[84]....
        /*0590*/ 	.word	0x00013290


	//   ....[85]....
        /*0594*/ 	.word	0x000132a0


	//   ....[86]....
        /*0598*/ 	.word	0x000132b0


	//   ....[87]....
        /*059c*/ 	.word	0x00013340


	//   ....[88]....
        /*05a0*/ 	.word	0x00013350


	//   ....[89]....
        /*05a4*/ 	.word	0x00013360


	//   ....[90]....
        /*05a8*/ 	.word	0x000133f0


	//   ....[91]....
        /*05ac*/ 	.word	0x00013430


	//   ....[92]....
        /*05b0*/ 	.word	0x00013450


	//   ....[93]....
        /*05b4*/ 	.word	0x000134b0


	//   ....[94]....
        /*05b8*/ 	.word	0x000134d0


	//   ....[95]....
        /*05bc*/ 	.word	0x000153b0


	//   ....[96]....
        /*05c0*/ 	.word	0x00015400


	//   ....[97]....
        /*05c4*/ 	.word	0x00015430


	//   ....[98]....
        /*05c8*/ 	.word	0x00015460


	//   ....[99]....
        /*05cc*/ 	.word	0x00015470


	//   ....[100]....
        /*05d0*/ 	.word	0x000154a0


	//   ....[101]....
        /*05d4*/ 	.word	0x000154d0


	//   ....[102]....
        /*05d8*/ 	.word	0x00015500


	//   ....[103]....
        /*05dc*/ 	.word	0x00015680


	//   ....[104]....
        /*05e0*/ 	.word	0x000156b0


	//   ....[105]....
        /*05e4*/ 	.word	0x000156e0


	//   ....[106]....
        /*05e8*/ 	.word	0x00015710


	//   ....[107]....
        /*05ec*/ 	.word	0x00015740


	//   ....[108]....
        /*05f0*/ 	.word	0x00015770


	//   ....[109]....
        /*05f4*/ 	.word	0x00015830


	//   ....[110]....
        /*05f8*/ 	.word	0x00015850


	//   ....[111]....
        /*05fc*/ 	.word	0x000158c0


	//   ....[112]....
        /*0600*/ 	.word	0x00015f60


	//   ....[113]....
        /*0604*/ 	.word	0x000165c0


	//   ....[114]....
        /*0608*/ 	.word	0x00016770


	//   ....[115]....
        /*060c*/ 	.word	0x000167c0


	//   ....[116]....
        /*0610*/ 	.word	0x00016820


	//   ....[117]....
        /*0614*/ 	.word	0x00016900


	//   ....[118]....
        /*0618*/ 	.word	0x00016960


	//   ....[119]....
        /*061c*/ 	.word	0x00016a40


	//   ....[120]....
        /*0620*/ 	.word	0x00016aa0


	//   ....[121]....
        /*0624*/ 	.word	0x00016b80


	//   ....[122]....
        /*0628*/ 	.word	0x00016be0


	//   ....[123]....
        /*062c*/ 	.word	0x00016cc0


	//   ....[124]....
        /*0630*/ 	.word	0x00016d20


	//   ....[125]....
        /*0634*/ 	.word	0x00016e00


	//   ....[126]....
        /*0638*/ 	.word	0x00016e60


	//   ....[127]....
        /*063c*/ 	.word	0x00016f40


	//   ....[128]....
        /*0640*/ 	.word	0x00016fa0


	//   ....[129]....
        /*0644*/ 	.word	0x00017090


	//   ....[130]....
        /*0648*/ 	.word	0x00017100


	//   ....[131]....
        /*064c*/ 	.word	0x000171c0


	//   ....[132]....
        /*0650*/ 	.word	0x00017220


	//   ....[133]....
        /*0654*/ 	.word	0x000172f0


	//   ....[134]....
        /*0658*/ 	.word	0x00017360


	//   ....[135]....
        /*065c*/ 	.word	0x00017430


	//   ....[136]....
        /*0660*/ 	.word	0x00017490


	//   ....[137]....
        /*0664*/ 	.word	0x00017530


	//   ....[138]....
        /*0668*/ 	.word	0x00017840


	//   ....[139]....
        /*066c*/ 	.word	0x000178e0


	//   ....[140]....
        /*0670*/ 	.word	0x00017a00


	//   ....[141]....
        /*0674*/ 	.word	0x00017a70


	//   ....[142]....
        /*0678*/ 	.word	0x00017ae0


	//   ....[143]....
        /*067c*/ 	.word	0x00017b50


	//   ....[144]....
        /*0680*/ 	.word	0x00017bc0


	//   ....[145]....
        /*0684*/ 	.word	0x00017c40


	//   ....[146]....
        /*0688*/ 	.word	0x00017cd0


	//   ....[147]....
        /*068c*/ 	.word	0x00017d60


	//   ....[148]....
        /*0690*/ 	.word	0x00017dd0


	//   ....[149]....
        /*0694*/ 	.word	0x00017e40


	//   ....[150]....
        /*0698*/ 	.word	0x00017eb0


	//   ....[151]....
        /*069c*/ 	.word	0x00017f30


	//   ....[152]....
        /*06a0*/ 	.word	0x00017fa0


	//   ....[153]....
        /*06a4*/ 	.word	0x00018040


	//   ....[154]....
        /*06a8*/ 	.word	0x000180d0


	//   ....[155]....
        /*06ac*/ 	.word	0x000181f0


	//----- nvinfo : EIATTR_REG_RECONFIG
	.align		4
.L_205:
        /*06b0*/ 	.byte	0x01, 0x54
	.zero		2


	//----- nvinfo : EIATTR_SYSCALL_OFFSETS
	.align		4
        /*06b4*/ 	.byte	0x04, 0x46
        /*06b6*/ 	.short	(.L_207 - .L_206)


	//   ....[0]....
.L_206:
        /*06b8*/ 	.word	0x00001a30


	//   ....[1]....
        /*06bc*/ 	.word	0x00011fd0


	//   ....[2]....
        /*06c0*/ 	.word	0x00012120


	//   ....[3]....
        /*06c4*/ 	.word	0x00012210


	//   ....[4]....
        /*06c8*/ 	.word	0x00012a30


	//----- nvinfo : EIATTR_MBARRIER_INSTR_OFFSETS
	.align		4
.L_207:
        /*06cc*/ 	.byte	0x04, 0x39
        /*06ce*/ 	.short	(.L_209 - .L_208)


	//   ....[0]....
.L_208:
        /*06d0*/ 	.word	0x00000270
        /*06d4*/ 	.word	0x000000ff
        /*06d8*/ 	.word	0x00016800
        /*06dc*/ 	.short	0x0100
        /*06de*/ 	.byte	0x08
	.zero		1


	//   ....[1]....
        /*06e0*/ 	.word	0x00000280
        /*06e4*/ 	.word	0x000000ff
        /*06e8*/ 	.word	0x00016820
        /*06ec*/ 	.short	0x0100
        /*06ee*/ 	.byte	0x08
	.zero		1


	//   ....[2]....
        /*06f0*/ 	.word	0x00000370
        /*06f4*/ 	.word	0x000000ff
        /*06f8*/ 	.word	0x00016830
        /*06fc*/ 	.short	0x0100
        /*06fe*/ 	.byte	0x08
	.zero		1


	//   ....[3]....
        /*0700*/ 	.word	0x00000380
        /*0704*/ 	.word	0x000000ff
        /*0708*/ 	.word	0x00016840
        /*070c*/ 	.short	0x0100
        /*070e*/ 	.byte	0x08
	.zero		1


	//   ....[4]....
        /*0710*/ 	.word	0x00000390
        /*0714*/ 	.word	0x000000ff
        /*0718*/ 	.word	0x00016838
        /*071c*/ 	.short	0x0100
        /*071e*/ 	.byte	0x08
	.zero		1


	//   ....[5]....
        /*0720*/ 	.word	0x000003a0
        /*0724*/ 	.word	0x000000ff
        /*0728*/ 	.word	0x00016848
        /*072c*/ 	.short	0x0100
        /*072e*/ 	.byte	0x08
	.zero		1


	//   ....[6]....
        /*0730*/ 	.word	0x000004d0
        /*0734*/ 	.word	0x000000ff
        /*0738*/ 	.word	0x00016850
        /*073c*/ 	.short	0x0100
        /*073e*/ 	.byte	0x08
	.zero		1


	//   ....[7]....
        /*0740*/ 	.word	0x000004e0
        /*0744*/ 	.word	0x000000ff
        /*0748*/ 	.word	0x00016860
        /*074c*/ 	.short	0x0100
        /*074e*/ 	.byte	0x08
	.zero		1


	//   ....[8]....
        /*0750*/ 	.word	0x000004f0
        /*0754*/ 	.word	0x000000ff
        /*0758*/ 	.word	0x00016858
        /*075c*/ 	.short	0x0100
        /*075e*/ 	.byte	0x08
	.zero		1


	//   ....[9]....
        /*0760*/ 	.word	0x00000500
        /*0764*/ 	.word	0x000000ff
        /*0768*/ 	.word	0x00016868
        /*076c*/ 	.short	0x0100
        /*076e*/ 	.byte	0x08
	.zero		1


	//   ....[10]....
        /*0770*/ 	.word	0x000005f0
        /*0774*/ 	.word	0x000000ff
        /*0778*/ 	.word	0x00016870
        /*077c*/ 	.short	0x0100
        /*077e*/ 	.byte	0x06
	.zero		1


	//   ....[11]....
        /*0780*/ 	.word	0x00000600
        /*0784*/ 	.word	0x000000ff
        /*0788*/ 	.word	0x00016880
        /*078c*/ 	.short	0x0100
        /*078e*/ 	.byte	0x06
	.zero		1


	//   ....[12]....
        /*0790*/ 	.word	0x00000610
        /*0794*/ 	.word	0x000000ff
        /*0798*/ 	.word	0x00016878
        /*079c*/ 	.short	0x0100
        /*079e*/ 	.byte	0x06
	.zero		1


	//   ....[13]....
        /*07a0*/ 	.word	0x00000620
        /*07a4*/ 	.word	0x000000ff
        /*07a8*/ 	.word	0x00016888
        /*07ac*/ 	.short	0x0100
        /*07ae*/ 	.byte	0x06
	.zero		1


	//   ....[14]....
        /*07b0*/ 	.word	0x00000750
        /*07b4*/ 	.word	0x000000ff
        /*07b8*/ 	.word	0x00016890
        /*07bc*/ 	.short	0x0100
        /*07be*/ 	.byte	0x08
	.zero		1


	//   ....[15]....
        /*07c0*/ 	.word	0x00000760
        /*07c4*/ 	.word	0x000000ff
        /*07c8*/ 	.word	0x000168a0
        /*07cc*/ 	.short	0x0100
        /*07ce*/ 	.byte	0x08
	.zero		1


	//   ....[16]....
        /*07d0*/ 	.word	0x00000770
        /*07d4*/ 	.word	0x000000ff
        /*07d8*/ 	.word	0x00016898
        /*07dc*/ 	.short	0x0100
        /*07de*/ 	.byte	0x08
	.zero		1


	//   ....[17]....
        /*07e0*/ 	.word	0x00000780
        /*07e4*/ 	.word	0x000000ff
        /*07e8*/ 	.word	0x000168a8
        /*07ec*/ 	.short	0x0100
        /*07ee*/ 	.byte	0x08
	.zero		1


	//   ....[18]....
        /*07f0*/ 	.word	0x000008b0
        /*07f4*/ 	.word	0x000000ff
        /*07f8*/ 	.word	0x000168b0
        /*07fc*/ 	.short	0x0100
        /*07fe*/ 	.byte	0x08
	.zero		1


	//   ....[19]....
        /*0800*/ 	.word	0x000008c0
        /*0804*/ 	.word	0x000000ff
        /*0808*/ 	.word	0x000168c0
        /*080c*/ 	.short	0x0100
        /*080e*/ 	.byte	0x08
	.zero		1


	//   ....[20]....
        /*0810*/ 	.word	0x000008d0
        /*0814*/ 	.word	0x000000ff
        /*0818*/ 	.word	0x000168b8
        /*081c*/ 	.short	0x0100
        /*081e*/ 	.byte	0x08
	.zero		1


	//   ....[21]....
        /*0820*/ 	.word	0x000008e0
        /*0824*/ 	.word	0x000000ff
        /*0828*/ 	.word	0x000168c8
        /*082c*/ 	.short	0x0100
        /*082e*/ 	.byte	0x08
	.zero		1


	//   ....[22]....
        /*0830*/ 	.word	0x00001ab0
        /*0834*/ 	.word	0x000000ff
        /*0838*/ 	.word	0x00016800
        /*083c*/ 	.short	0x010a
        /*083e*/ 	.byte	0x2d
	.zero		1


	//   ....[23]....
        /*0840*/ 	.word	0x00001b30
        /*0844*/ 	.word	0x0000000f
        /*0848*/ 	.word	0x00016830
        /*084c*/ 	.short	0x010a
        /*084e*/ 	.byte	0x3f
	.zero		1


	//   ....[24]....
        /*0850*/ 	.word	0x00001b90
        /*0854*/ 	.word	0x0000000f
        /*0858*/ 	.word	0x00016830
        /*085c*/ 	.short	0x010a
        /*085e*/ 	.byte	0x3f
	.zero		1


	//   ....[25]....
        /*0860*/ 	.word	0x00002190
        /*0864*/ 	.word	0x0000000f
        /*0868*/ 	.word	0x00000000
        /*086c*/ 	.short	0x0101
        /*086e*/ 	.byte	0x3f
	.zero		1


	//   ....[26]....
        /*0870*/ 	.word	0x00005570
        /*0874*/ 	.word	0x000000ff
        /*0878*/ 	.word	0x00016830
        /*087c*/ 	.short	0x010a
        /*087e*/ 	.byte	0x06
	.zero		1


	//   ....[27]....
        /*0880*/ 	.word	0x000055b0
        /*0884*/ 	.word	0x000000ff
        /*0888*/ 	.word	0x00016830
        /*088c*/ 	.short	0x010a
        /*088e*/ 	.byte	0x06
	.zero		1


	//   ....[28]....
        /*0890*/ 	.word	0x00005790
        /*0894*/ 	.word	0x000000ff
        /*0898*/ 	.word	0x00016850
        /*089c*/ 	.short	0x010a
        /*089e*/ 	.byte	0x06
	.zero		1


	//   ....[29]....
        /*08a0*/ 	.word	0x000057d0
        /*08a4*/ 	.word	0x000000ff
        /*08a8*/ 	.word	0x00016850
        /*08ac*/ 	.short	0x010a
        /*08ae*/ 	.byte	0x06
	.zero		1


	//   ....[30]....
        /*08b0*/ 	.word	0x00006460
        /*08b4*/ 	.word	0x00000021
        /*08b8*/ 	.word	0x00000000
        /*08bc*/ 	.short	0x0101
        /*08be*/ 	.byte	0x3f
	.zero		1


	//   ....[31]....
        /*08c0*/ 	.word	0x00007ed0
        /*08c4*/ 	.word	0x0000001d
        /*08c8*/ 	.word	0x00000000
        /*08cc*/ 	.short	0x0101
        /*08ce*/ 	.byte	0x3f
	.zero		1


	//   ....[32]....
        /*08d0*/ 	.word	0x00008dc0
        /*08d4*/ 	.word	0x000000ff
        /*08d8*/ 	.word	0x00016830
        /*08dc*/ 	.short	0x010a
        /*08de*/ 	.byte	0x06
	.zero		1


	//   ....[33]....
        /*08e0*/ 	.word	0x00008e00
        /*08e4*/ 	.word	0x000000ff
        /*08e8*/ 	.word	0x00016830
        /*08ec*/ 	.short	0x010a
        /*08ee*/ 	.byte	0x06
	.zero		1


	//   ....[34]....
        /*08f0*/ 	.word	0x00008fe0
        /*08f4*/ 	.word	0x000000ff
        /*08f8*/ 	.word	0x00016850
        /*08fc*/ 	.short	0x010a
        /*08fe*/ 	.byte	0x06
	.zero		1


	//   ....[35]....
        /*0900*/ 	.word	0x00009020
        /*0904*/ 	.word	0x000000ff
        /*0908*/ 	.word	0x00016850
        /*090c*/ 	.short	0x010a
        /*090e*/ 	.byte	0x06
	.zero		1


	//   ....[36]....
        /*0910*/ 	.word	0x0000a690
        /*0914*/ 	.word	0x00000015
        /*0918*/ 	.word	0x00000000
        /*091c*/ 	.short	0x0101
        /*091e*/ 	.byte	0x3f
	.zero		1


	//   ....[37]....
        /*0920*/ 	.word	0x0000a840
        /*0924*/ 	.word	0x00000015
        /*0928*/ 	.word	0x00000000
        /*092c*/ 	.short	0x0101
        /*092e*/ 	.byte	0x3f
	.zero		1


	//   ....[38]....
        /*0930*/ 	.word	0x0000b2c0
        /*0934*/ 	.word	0x000000ff
        /*0938*/ 	.word	0x00016830
        /*093c*/ 	.short	0x010a
        /*093e*/ 	.byte	0x06
	.zero		1


	//   ....[39]....
        /*0940*/ 	.word	0x0000b300
        /*0944*/ 	.word	0x000000ff
        /*0948*/ 	.word	0x00016830
        /*094c*/ 	.short	0x010a
        /*094e*/ 	.byte	0x06
	.zero		1


	//   ....[40]....
        /*0950*/ 	.word	0x0000b4e0
        /*0954*/ 	.word	0x000000ff
        /*0958*/ 	.word	0x00016850
        /*095c*/ 	.short	0x010a
        /*095e*/ 	.byte	0x06
	.zero		1


	//   ....[41]....
        /*0960*/ 	.word	0x0000b520
        /*0964*/ 	.word	0x000000ff
        /*0968*/ 	.word	0x00016850
        /*096c*/ 	.short	0x010a
        /*096e*/ 	.byte	0x06
	.zero		1


	//   ....[42]....
        /*0970*/ 	.word	0x0000c140
        /*0974*/ 	.word	0x00000047
        /*0978*/ 	.word	0x00000000
        /*097c*/ 	.short	0x0101
        /*097e*/ 	.byte	0x3f
	.zero		1


	//   ....[43]....
        /*0980*/ 	.word	0x0000d960
        /*0984*/ 	.word	0x0000001b
        /*0988*/ 	.word	0x00000000
        /*098c*/ 	.short	0x0101
        /*098e*/ 	.byte	0x3f
	.zero		1


	//   ....[44]....
        /*0990*/ 	.word	0x0000e770
        /*0994*/ 	.word	0x000000ff
        /*0998*/ 	.word	0x00016850
        /*099c*/ 	.short	0x010a
        /*099e*/ 	.byte	0x05
	.zero		1


	//   ....[45]....
        /*09a0*/ 	.word	0x0000e7b0
        /*09a4*/ 	.word	0x000000ff
        /*09a8*/ 	.word	0x00016850
        /*09ac*/ 	.short	0x010a
        /*09ae*/ 	.byte	0x05
	.zero		1


	//   ....[46]....
        /*09b0*/ 	.word	0x0000ecc0
        /*09b4*/ 	.word	0x00000005
        /*09b8*/ 	.word	0x00000000
        /*09bc*/ 	.short	0x0101
        /*09be*/ 	.byte	0x3f
	.zero		1


	//   ....[47]....
        /*09c0*/ 	.word	0x0000fbb0
        /*09c4*/ 	.word	0x00000015
        /*09c8*/ 	.word	0x00000000
        /*09cc*/ 	.short	0x0101
        /*09ce*/ 	.byte	0x3f
	.zero		1


	//   ....[48]....
        /*09d0*/ 	.word	0x000125b0
        /*09d4*/ 	.word	0x00000003
        /*09d8*/ 	.word	0x00016840
        /*09dc*/ 	.short	0x010a
        /*09de*/ 	.byte	0x3f
	.zero		1


	//   ....[49]....
        /*09e0*/ 	.word	0x00013590
        /*09e4*/ 	.word	0x00000016
        /*09e8*/ 	.word	0x00016800
        /*09ec*/ 	.short	0x0107
        /*09ee*/ 	.byte	0x3f
	.zero		1


	//   ....[50]....
        /*09f0*/ 	.word	0x00013690
        /*09f4*/ 	.word	0x00000016
        /*09f8*/ 	.word	0x00016800
        /*09fc*/ 	.short	0x0101
        /*09fe*/ 	.byte	0x3f
	.zero		1


	//   ....[51]....
        /*0a00*/ 	.word	0x000136b0
        /*0a04*/ 	.word	0x00000016
        /*0a08*/ 	.word	0x00016820
        /*0a0c*/ 	.short	0x010a
        /*0a0e*/ 	.byte	0x3f
	.zero		1


	//   ....[52]....
        /*0a10*/ 	.word	0x000139d0
        /*0a14*/ 	.word	0x00000002
        /*0a18*/ 	.word	0x00016840
        /*0a1c*/ 	.short	0x010a
        /*0a1e*/ 	.byte	0x3f
	.zero		1


	//   ....[53]....
        /*0a20*/ 	.word	0x00013c50
        /*0a24*/ 	.word	0x00000003
        /*0a28*/ 	.word	0x00000060
        /*0a2c*/ 	.short	0x010a
        /*0a2e*/ 	.byte	0x3f
	.zero		1


	//   ....[54]....
        /*0a30*/ 	.word	0x000141b0
        /*0a34*/ 	.word	0x00000002
        /*0a38*/ 	.word	0x00016840
        /*0a3c*/ 	.short	0x010a
        /*0a3e*/ 	.byte	0x3f
	.zero		1


	//   ....[55]....
        /*0a40*/ 	.word	0x00014430
        /*0a44*/ 	.word	0x0000000a
        /*0a48*/ 	.word	0x00000060
        /*0a4c*/ 	.short	0x010a
        /*0a4e*/ 	.byte	0x3f
	.zero		1


	//   ....[56]....
        /*0a50*/ 	.word	0x000148c0
        /*0a54*/ 	.word	0x00000002
        /*0a58*/ 	.word	0x00016840
        /*0a5c*/ 	.short	0x010a
        /*0a5e*/ 	.byte	0x3f
	.zero		1


	//   ....[57]....
        /*0a60*/ 	.word	0x00014b50
        /*0a64*/ 	.word	0x00000007
        /*0a68*/ 	.word	0x00000060
        /*0a6c*/ 	.short	0x010a
        /*0a6e*/ 	.byte	0x3f
	.zero		1


	//   ....[58]....
        /*0a70*/ 	.word	0x00014f90
        /*0a74*/ 	.word	0x00000003
        /*0a78*/ 	.word	0x00016860
        /*0a7c*/ 	.short	0x010a
        /*0a7e*/ 	.byte	0x3f
	.zero		1


	//   ....[59]....
        /*0a80*/ 	.word	0x00015ee0
        /*0a84*/ 	.word	0x00000009
        /*0a88*/ 	.word	0x00016820
        /*0a8c*/ 	.short	0x010a
        /*0a8e*/ 	.byte	0x3f
	.zero		1


	//   ....[60]....
        /*0a90*/ 	.word	0x00016080
        /*0a94*/ 	.word	0x00000005
        /*0a98*/ 	.word	0x00000000
        /*0a9c*/ 	.short	0x010a
        /*0a9e*/ 	.byte	0x3f
	.zero		1


	//   ....[61]....
        /*0aa0*/ 	.word	0x000160f0
        /*0aa4*/ 	.word	0x00000003
        /*0aa8*/ 	.word	0x00000000
        /*0aac*/ 	.short	0x010a
        /*0aae*/ 	.byte	0x3f
	.zero		1


	//   ....[62]....
        /*0ab0*/ 	.word	0x00016150
        /*0ab4*/ 	.word	0x00000017
        /*0ab8*/ 	.word	0x00000000
        /*0abc*/ 	.short	0x010a
        /*0abe*/ 	.byte	0x3f
	.zero		1


	//   ....[63]....
        /*0ac0*/ 	.word	0x00016180
        /*0ac4*/ 	.word	0x00000007
        /*0ac8*/ 	.word	0x00000000
        /*0acc*/ 	.short	0x010a
        /*0ace*/ 	.byte	0x3f
	.zero		1


	//   ....[64]....
        /*0ad0*/ 	.word	0x000161f0
        /*0ad4*/ 	.word	0x00000003
        /*0ad8*/ 	.word	0x00016800
        /*0adc*/ 	.short	0x010a
        /*0ade*/ 	.byte	0x3f
	.zero		1


	//   ....[65]....
        /*0ae0*/ 	.word	0x00016240
        /*0ae4*/ 	.word	0x0000000f
        /*0ae8*/ 	.word	0x00016830
        /*0aec*/ 	.short	0x010a
        /*0aee*/ 	.byte	0x3f
	.zero		1


	//   ....[66]....
        /*0af0*/ 	.word	0x000162a0
        /*0af4*/ 	.word	0x00000008
        /*0af8*/ 	.word	0x00016830
        /*0afc*/ 	.short	0x010a
        /*0afe*/ 	.byte	0x3f
	.zero		1


	//   ....[67]....
        /*0b00*/ 	.word	0x00016300
        /*0b04*/ 	.word	0x00000008
        /*0b08*/ 	.word	0x00016850
        /*0b0c*/ 	.short	0x010a
        /*0b0e*/ 	.byte	0x3f
	.zero		1


	//   ....[68]....
        /*0b10*/ 	.word	0x00016360
        /*0b14*/ 	.word	0x00000009
        /*0b18*/ 	.word	0x00016830
        /*0b1c*/ 	.short	0x010a
        /*0b1e*/ 	.byte	0x3f
	.zero		1


	//   ....[69]....
        /*0b20*/ 	.word	0x000163c0
        /*0b24*/ 	.word	0x00000009
        /*0b28*/ 	.word	0x00016850
        /*0b2c*/ 	.short	0x010a
        /*0b2e*/ 	.byte	0x3f
	.zero		1


	//   ....[70]....
        /*0b30*/ 	.word	0x00016420
        /*0b34*/ 	.word	0x00000009
        /*0b38*/ 	.word	0x00016830
        /*0b3c*/ 	.short	0x010a
        /*0b3e*/ 	.byte	0x3f
	.zero		1


	//   ....[71]....
        /*0b40*/ 	.word	0x00016480
        /*0b44*/ 	.word	0x00000009
        /*0b48*/ 	.word	0x00016850
        /*0b4c*/ 	.short	0x010a
        /*0b4e*/ 	.byte	0x3f
	.zero		1


	//   ....[72]....
        /*0b50*/ 	.word	0x000164e0
        /*0b54*/ 	.word	0x00000005
        /*0b58*/ 	.word	0x00016850
        /*0b5c*/ 	.short	0x010a
        /*0b5e*/ 	.byte	0x3f
	.zero		1


	//   ....[73]....
        /*0b60*/ 	.word	0x00016680
        /*0b64*/ 	.word	0x00000003
        /*0b68*/ 	.word	0x00016840
        /*0b6c*/ 	.short	0x010a
        /*0b6e*/ 	.byte	0x3f
	.zero		1


	//   ....[74]....
        /*0b70*/ 	.word	0x00017560
        /*0b74*/ 	.word	0x00000016
        /*0b78*/ 	.word	0x00016820
        /*0b7c*/ 	.short	0x010a
        /*0b7e*/ 	.byte	0x3f
	.zero		1


	//   ....[75]....
        /*0b80*/ 	.word	0x000175b0
        /*0b84*/ 	.word	0x00000002
        /*0b88*/ 	.word	0x00016840
        /*0b8c*/ 	.short	0x010a
        /*0b8e*/ 	.byte	0x3f
	.zero		1


	//   ....[76]....
        /*0b90*/ 	.word	0x00017600
        /*0b94*/ 	.word	0x00000003
        /*0b98*/ 	.word	0x00000060
        /*0b9c*/ 	.short	0x010a
        /*0b9e*/ 	.byte	0x3f
	.zero		1


	//   ....[77]....
        /*0ba0*/ 	.word	0x00017650
        /*0ba4*/ 	.word	0x00000002
        /*0ba8*/ 	.word	0x00016840
        /*0bac*/ 	.short	0x010a
        /*0bae*/ 	.byte	0x3f
	.zero		1


	//   ....[78]....
        /*0bb0*/ 	.word	0x000176a0
        /*0bb4*/ 	.word	0x0000000a
        /*0bb8*/ 	.word	0x00000060
        /*0bbc*/ 	.short	0x010a
        /*0bbe*/ 	.byte	0x3f
	.zero		1


	//   ....[79]....
        /*0bc0*/ 	.word	0x000176f0
        /*0bc4*/ 	.word	0x00000002
        /*0bc8*/ 	.word	0x00016840
        /*0bcc*/ 	.short	0x010a
        /*0bce*/ 	.byte	0x3f
	.zero		1


	//   ....[80]....
        /*0bd0*/ 	.word	0x00017740
        /*0bd4*/ 	.word	0x00000007
        /*0bd8*/ 	.word	0x00000060
        /*0bdc*/ 	.short	0x010a
        /*0bde*/ 	.byte	0x3f
	.zero		1


	//   ....[81]....
        /*0be0*/ 	.word	0x00017790
        /*0be4*/ 	.word	0x00000003
        /*0be8*/ 	.word	0x00016860
        /*0bec*/ 	.short	0x010a
        /*0bee*/ 	.byte	0x3f
	.zero		1


	//   ....[82]....
        /*0bf0*/ 	.word	0x00018110
        /*0bf4*/ 	.word	0x00000009
        /*0bf8*/ 	.word	0x00016820
        /*0bfc*/ 	.short	0x010a
        /*0bfe*/ 	.byte	0x3f
	.zero		1


	//   ....[83]....
        /*0c00*/ 	.word	0x000182b0
        /*0c04*/ 	.word	0x00000005
        /*0c08*/ 	.word	0x00000000
        /*0c0c*/ 	.short	0x010a
        /*0c0e*/ 	.byte	0x3f
	.zero		1


	//   ....[84]....
        /*0c10*/ 	.word	0x00018300
        /*0c14*/ 	.word	0x00000003
        /*0c18*/ 	.word	0x00000000
        /*0c1c*/ 	.short	0x010a
        /*0c1e*/ 	.byte	0x3f
	.zero		1


	//   ....[85]....
        /*0c20*/ 	.word	0x00018350
        /*0c24*/ 	.word	0x00000017
        /*0c28*/ 	.word	0x00000000
        /*0c2c*/ 	.short	0x010a
        /*0c2e*/ 	.byte	0x3f
	.zero		1


	//----- nvinfo : EIATTR_NUM_MBARRIERS
	.align		4
.L_209:
        /*0c30*/ 	.byte	0x03, 0x38
        /*0c32*/ 	.short	0x0016


	//----- nvinfo : EIATTR_EXIT_INSTR_OFFSETS
	.align		4
        /*0c34*/ 	.byte	0x04, 0x1c
        /*0c36*/ 	.short	(.L_211 - .L_210)


	//   ....[0]....
.L_210:
        /*0c38*/ 	.word	0x00000a80


	//   ....[1]....
        /*0c3c*/ 	.word	0x000107e0


	//   ....[2]....
        /*0c40*/ 	.word	0x000161d0


	//----- nvinfo : EIATTR_MAX_THREADS
	.align		4
.L_211:
        /*0c44*/ 	.byte	0x04, 0x05
        /*0c46*/ 	.short	(.L_213 - .L_212)
.L_212:
        /*0c48*/ 	.word	0x00000200
        /*0c4c*/ 	.word	0x00000001
        /*0c50*/ 	.word	0x00000001


	//----- nvinfo : EIATTR_CRS_STACK_SIZE
	.align		4
.L_213:
        /*0c54*/ 	.byte	0x04, 0x1e
        /*0c56*/ 	.short	(.L_215 - .L_214)
.L_214:
        /*0c58*/ 	.word	0x00000000


	//----- nvinfo : EIATTR_CBANK_PARAM_SIZE
	.align		4
.L_215:
        /*0c5c*/ 	.byte	0x03, 0x19
        /*0c5e*/ 	.short	0x0af0


	//----- nvinfo : EIATTR_PARAM_CBANK
	.align		4
        /*0c60*/ 	.byte	0x04, 0x0a
        /*0c62*/ 	.short	(.L_217 - .L_216)
	.align		4
.L_216:
        /*0c64*/ 	.word	index@(.nv.constant0._ZN7cutlass13device_kernelIN5flash11enable_sm90INS1_16FlashAttnFwdSm90INS1_25CollectiveMainloopFwdSm90ILi2EN4cute5tupleIJNS5_1CILi1EEES8_S8_EEENS6_IJNS7_ILi192EEENS7_ILi128EEENS7_ILi64EEEEEELi64ENS_6half_tEfNS_4arch4Sm90ELb0ELb1ELb1ELb1ELb0ELb0ELb0ELb1ELb1ELb1ELb0ELb0EEENS1_21CollectiveEpilogueFwdINS6_IJSA_SC_SB_EEES9_SE_SG_Li384ELb1ELb1ELb0ELb0EEENS1_36VarlenDynamicPersistentTileSchedulerILi192ELi128ELi384ELi128ELb0ELb1ELb1ELb1ELb0ELb1EEEEEEEEEvNT_6ParamsE)
        /*0c68*/ 	.short	0x0210
        /*0c6a*/ 	.short	0x0af0


	//----- nvinfo : EIATTR_SW_WAR
	.align		4
.L_217:
        /*0c6c*/ 	.byte	0x04, 0x36
        /*0c6e*/ 	.short	(.L_219 - .L_218)
.L_218:
        /*0c70*/ 	.word	0x00000008
.L_219:


//--------------------- .nv.info._ZN7cutlass13device_kernelIN5flash11enable_sm90INS1_16FlashAttnFwdSm90INS1_25CollectiveMainloopFwdSm90ILi2EN4cute5tupleIJNS5_1CILi1EEES8_S8_EEENS6_IJNS7_ILi192EEENS7_ILi128EEENS7_ILi64EEEEEELi64ENS_6half_tEfNS_4arch4Sm90ELb0ELb1ELb1ELb1ELb0ELb1ELb0ELb1ELb1ELb1ELb0ELb0EEENS1_21CollectiveEpilogueFwdINS6_IJSA_SC_SB_EEES9_SE_SG_Li384ELb1ELb1ELb0ELb0EEENS1_36VarlenDynamicPersistentTileSchedulerILi192ELi128ELi384ELi128ELb0ELb1ELb1ELb1ELb0ELb1EEEEEEEEEvNT_6ParamsE --------------------------
	.section	.nv.info._ZN7cutlass13device_kernelIN5flash11enable_sm90INS1_16FlashAttnFwdSm90INS1_25CollectiveMainloopFwdSm90ILi2EN4cute5tupleIJNS5_1CILi1EEES8_S8_EEENS6_IJNS7_ILi192EEENS7_ILi128EEENS7_ILi64EEEEEELi64ENS_6half_tEfNS_4arch4Sm90ELb0ELb1ELb1ELb1ELb0ELb1ELb0ELb1ELb1ELb1ELb0ELb0EEENS1_21CollectiveEpilogueFwdINS6_IJSA_SC_SB_EEES9_SE_SG_Li384ELb1ELb1ELb0ELb0EEENS1_36VarlenDynamicPersistentTileSchedulerILi192ELi128ELi384ELi128ELb0ELb1ELb1ELb1ELb0ELb1EEEEEEEEEvNT_6ParamsE,"",@"SHT_CUDA_INFO"
	.sectionflags	@""
	.align	4


	//----- nvinfo : EIATTR_CUDA_API_VERSION
	.align		4
        /*0000*/ 	.byte	0x04, 0x37
        /*0002*/ 	.short	(.L_221 - .L_220)
.L_220:
        /*0004*/ 	.word	0x00000082


	//----- nvinfo : EIATTR_KPARAM_INFO
	.align		4
.L_221:
        /*0008*/ 	.byte	0x04, 0x17
        /*000a*/ 	.short	(.L_223 - .L_222)
.L_222:
        /*000c*/ 	.word	0x00000000
        /*0010*/ 	.short	0x0000
        /*0012*/ 	.short	0x0070
        /*0014*/ 	.byte	0x00, 0xf0, 0x01, 0x2a


	//----- nvinfo : EIATTR_SPARSE_MMA_MASK
	.align		4
.L_223:
        /*0018*/ 	.byte	0x03, 0x50
        /*001a*/ 	.short	0x0000


	//----- nvinfo : EIATTR_MAXREG_COUNT
	.align		4
        /*001c*/ 	.byte	0x03, 0x1b
        /*001e*/ 	.short	0x0080


	//----- nvinfo : EIATTR_NUM_BARRIERS
	.align		4
        /*0020*/ 	.byte	0x02, 0x4c
        /*0022*/ 	.byte	0x10
	.zero		1


	//----- nvinfo : EIATTR_EXTERNS
	.align		4
        /*0024*/ 	.byte	0x04, 0x0f
        /*0026*/ 	.short	(.L_225 - .L_224)


	//   ....[0]....
	.align		4
.L_224:
        /*0028*/ 	.word	index@(__assertfail)


	//----- nvinfo : EIATTR_ANNOTATIONS
	.align		4
.L_225:
        /*002c*/ 	.byte	0x04, 0x55
        /*002e*/ 	.short	(.L_227 - .L_226)


	//   ....[0]....
.L_226:
        /* <DEDUP_REMOVED lines=75> */


	//----- nvinfo : EIATTR_MERCURY_ISA_VERSION
	.align		4
.L_227:
        /*04d0*/ 	.byte	0x03, 0x5f
        /*04d2*/ 	.short	0x0101


	//----- nvinfo : EIATTR_UNUSED_LOAD_BYTE_OFFSET
	.align		4
        /*04d4*/ 	.byte	0x04, 0x44
        /*04d6*/ 	.short	(.L_229 - .L_228)


	//   ....[0]....
.L_228:
        /*04d8*/ 	.word	0x00000ae0
        /*04dc*/ 	.word	0x0000fff0


	//   ....[1]....
        /*04e0*/ 	.word	0x00016f70
        /*04e4*/ 	.word	0x0000fff0


	//----- nvinfo : EIATTR_INT_WARP_WIDE_INSTR_OFFSETS
	.align		4
.L_229:
        /*04e8*/ 	.byte	0x04, 0x31
        /*04ea*/ 	.short	(.L_231 - .L_230)


	//   ....[0]....
.L_230:
        /*04ec*/ 	.word	0x00000190


	//   ....[1]....
        /*04f0*/ 	.word	0x000001d0


	//   ....[2]....
        /*04f4*/ 	.word	0x00000240


	//   ....[3]....
        /*04f8*/ 	.word	0x0001b180


	//   ....[4]....
        /*04fc*/ 	.word	0x0001b210


	//   ....[5]....
        /*0500*/ 	.word	0x0001e290


	//   ....[6]....
        /*0504*/ 	.word	0x0001e320


	//----- nvinfo : EIATTR_COOP_GROUP_MASK_REGIDS
	.align		4
.L_231:
        /*0508*/ 	.byte	0x04, 0x29
        /*050a*/ 	.short	(.L_233 - .L_232)


	//   ....[0]....
.L_232:
        /*050c*/ 	.word	0xffffffff


	//   ....[1]....
        /*0510*/ 	.word	0xffffffff


	//   ....[2]....
        /*0514*/ 	.word	0xffffffff


	//   ....[3]....
        /*0518*/ 	.word	0xffffffff


	//   ....[4]....
        /*051c*/ 	.word	0xffffffff


	//   ....[5]....
        /*0520*/ 	.word	0xffffffff


	//   ....[6]....
        /*0524*/ 	.word	0xffffffff


	//   ....[7]....
        /*0528*/ 	.word	0xffffffff


	//   ....[8]....
        /*052c*/ 	.word	0xffffffff


	//   ....[9]....
        /*0530*/ 	.word	0xffffffff


	//   ....[10]....
        /*0534*/ 	.word	0xffffffff


	//   ....[11]....
        /*0538*/ 	.word	0xffffffff


	//   ....[12]....
        /*053c*/ 	.word	0xffffffff


	//   ....[13]....
        /*0540*/ 	.word	0xffffffff


	//   ....[14]....
        /*0544*/ 	.word	0xffffffff


	//   ....[15]....
        /*0548*/ 	.word	0xffffffff


	//   ....[16]....
        /*054c*/ 	.word	0xffffffff


	//   ....[17]....
        /*0550*/ 	.word	0xffffffff


	//   ....[18]....
        /*0554*/ 	.word	0xffffffff


	//   ....[19]....
        /*0558*/ 	.word	0xffffffff


	//   ....[20]....
        /*055c*/ 	.word	0xffffffff


	//   ....[21]....
        /*0560*/ 	.word	0xffffffff


	//   ....[22]....
        /*0564*/ 	.word	0xffffffff


	//   ....[23]....
        /*0568*/ 	.word	0xffffffff


	//   ....[24]....
        /*056c*/ 	.word	0xffffffff


	//   ....[25]....
        /*0570*/ 	.word	0xffffffff


	//   ....[26]....
        /*0574*/ 	.word	0xffffffff


	//   ....[27]....
        /*0578*/ 	.word	0xffffffff


	//   ....[28]....
        /*057c*/ 	.word	0xffffffff


	//   ....[29]....
        /*0580*/ 	.word	0xffffffff


	//   ....[30]....
        /*0584*/ 	.word	0xffffffff


	//   ....[31]....
        /*0588*/ 	.word	0xffffffff


	//   ....[32]....
        /*058c*/ 	.word	0xffffffff


	//   ....[33]....
        /*0590*/ 	.word	0xffffffff


	//   ....[34]....
        /*0594*/ 	.word	0xffffffff


	//   ....[35]....
        /*0598*/ 	.word	0xffffffff


	//   ....[36]....
        /*059c*/ 	.word	0xffffffff


	//   ....[37]....
        /*05a0*/ 	.word	0xffffffff


	//   ....[38]....
        /*05a4*/ 	.word	0xffffffff


	//   ....[39]....
        /*05a8*/ 	.word	0xffffffff


	//   ....[40]....
        /*05ac*/ 	.word	0xffffffff


	//   ....[41]....
        /*05b0*/ 	.word	0xffffffff


	//   ....[42]....
        /*05b4*/ 	.word	0xffffffff


	//   ....[43]....
        /*05b8*/ 	.word	0xffffffff


	//   ....[44]....
        /*05bc*/ 	.word	0xffffffff


	//   ....[45]....
        /*05c0*/ 	.word	0xffffffff


	//   ....[46]....
        /*05c4*/ 	.word	0xffffffff


	//   ....[47]....
        /*05c8*/ 	.word	0xffffffff


	//   ....[48]....
        /*05cc*/ 	.word	0xffffffff


	//   ....[49]....
        /*05d0*/ 	.word	0xffffffff


	//   ....[50]....
        /*05d4*/ 	.word	0xffffffff


	//   ....[51]....
        /*05d8*/ 	.word	0xffffffff


	//   ....[52]....
        /*05dc*/ 	.word	0xffffffff


	//   ....[53]....
        /*05e0*/ 	.word	0xffffffff


	//   ....[54]....
        /*05e4*/ 	.word	0xffffffff


	//   ....[55]....
        /*05e8*/ 	.word	0xffffffff


	//   ....[56]....
        /*05ec*/ 	.word	0xffffffff


	//   ....[57]....
        /*05f0*/ 	.word	0xffffffff


	//   ....[58]....
        /*05f4*/ 	.word	0xffffffff


	//   ....[59]....
        /*05f8*/ 	.word	0xffffffff


	//   ....[60]....
        /*05fc*/ 	.word	0xffffffff


	//   ....[61]....
        /*0600*/ 	.word	0xffffffff


	//   ....[62]....
        /*0604*/ 	.word	0xffffffff


	//   ....[63]....
        /*0608*/ 	.word	0xffffffff


	//   ....[64]....
        /*060c*/ 	.word	0xffffffff


	//   ....[65]....
        /*0610*/ 	.word	0xffffffff


	//   ....[66]....
        /*0614*/ 	.word	0xffffffff


	//   ....[67]....
        /*0618*/ 	.word	0xffffffff


	//   ....[68]....
        /*061c*/ 	.word	0xffffffff


	//   ....[69]....
        /*0620*/ 	.word	0xffffffff


	//   ....[70]....
        /*0624*/ 	.word	0xffffffff


	//   ....[71]....
        /*0628*/ 	.word	0xffffffff


	//   ....[72]....
        /*062c*/ 	.word	0xffffffff


	//   ....[73]....
        /*0630*/ 	.word	0xffffffff


	//   ....[74]....
        /*0634*/ 	.word	0xffffffff


	//   ....[75]....
        /*0638*/ 	.word	0xffffffff


	//   ....[76]....
        /*063c*/ 	.word	0xffffffff


	//   ....[77]....
        /*0640*/ 	.word	0xffffffff


	//   ....[78]....
        /*0644*/ 	.word	0xffffffff


	//   ....[79]....
        /*0648*/ 	.word	0xffffffff


	//   ....[80]....
        /*064c*/ 	.word	0xffffffff


	//   ....[81]....
        /*0650*/ 	.word	0xffffffff


	//   ....[82]....
        /*0654*/ 	.word	0xffffffff


	//   ....[83]....
        /*0658*/ 	.word	0xffffffff


	//   ....[84]....
        /*065c*/ 	.word	0xffffffff


	//   ....[85]....
        /*0660*/ 	.word	0xffffffff


	//   ....[86]....
        /*0664*/ 	.word	0xffffffff


	//   ....[87]....
        /*0668*/ 	.word	0xffffffff


	//   ....[88]....
        /*066c*/ 	.word	0xffffffff


	//   ....[89]....
        /*0670*/ 	.word	0xffffffff


	//   ....[90]....
        /*0674*/ 	.word	0xffffffff


	//   ....[91]....
        /*0678*/ 	.word	0xffffffff


	//   ....[92]....
        /*067c*/ 	.word	0xffffffff


	//   ....[93]....
        /*0680*/ 	.word	0xffffffff


	//   ....[94]....
        /*0684*/ 	.word	0xffffffff


	//   ....[95]....
        /*0688*/ 	.word	0xffffffff


	//   ....[96]....
        /*068c*/ 	.word	0xffffffff


	//   ....[97]....
        /*0690*/ 	.word	0xffffffff


	//   ....[98]....
        /*0694*/ 	.word	0xffffffff


	//   ....[99]....
        /*0698*/ 	.word	0xffffffff


	//   ....[100]....
        /*069c*/ 	.word	0xffffffff


	//   ....[101]....
        /*06a0*/ 	.word	0xffffffff


	//   ....[102]....
        /*06a4*/ 	.word	0xffffffff


	//   ....[103]....
        /*06a8*/ 	.word	0xffffffff


	//   ....[104]....
        /*06ac*/ 	.word	0xffffffff


	//   ....[105]....
        /*06b0*/ 	.word	0xffffffff


	//   ....[106]....
        /*06b4*/ 	.word	0xffffffff


	//   ....[107]....
        /*06b8*/ 	.word	0xffffffff


	//   ....[108]....
        /*06bc*/ 	.word	0xffffffff


	//   ....[109]....
        /*06c0*/ 	.word	0xffffffff


	//   ....[110]....
        /*06c4*/ 	.word	0xffffffff


	//   ....[111]....
        /*06c8*/ 	.word	0xffffffff


	//   ....[112]....
        /*06cc*/ 	.word	0xffffffff


	//   ....[113]....
        /*06d0*/ 	.word	0xffffffff


	//   ....[114]....
        /*06d4*/ 	.word	0xffffffff


	//   ....[115]....
        /*06d8*/ 	.word	0xffffffff


	//   ....[116]....
        /*06dc*/ 	.word	0xffffffff


	//   ....[117]....
        /*06e0*/ 	.word	0xffffffff


	//   ....[118]....
        /*06e4*/ 	.word	0xffffffff


	//   ....[119]....
        /*06e8*/ 	.word	0xffffffff


	//   ....[120]....
        /*06ec*/ 	.word	0xffffffff


	//   ....[121]....
        /*06f0*/ 	.word	0xffffffff


	//   ....[122]....
        /*06f4*/ 	.word	0xffffffff


	//   ....[123]....
        /*06f8*/ 	.word	0xffffffff


	//   ....[124]....
        /*06fc*/ 	.word	0xffffffff


	//   ....[125]....
        /*0700*/ 	.word	0xffffffff


	//   ....[126]....
        /*0704*/ 	.word	0xffffffff


	//   ....[127]....
        /*0708*/ 	.word	0xffffffff


	//   ....[128]....
        /*070c*/ 	.word	0xffffffff


	//   ....[129]....
        /*0710*/ 	.word	0xffffffff


	//   ....[130]....
        /*0714*/ 	.word	0x0500000f


	//   ....[131]....
        /*0718*/ 	.word	0x0500000f


	//   ....[132]....
        /*071c*/ 	.word	0x0500000f


	//   ....[133]....
        /*0720*/ 	.word	0x0500000f


	//   ....[134]....
        /*0724*/ 	.word	0x0500000f


	//   ....[135]....
        /*0728*/ 	.word	0x0500000f


	//   ....[136]....
        /*072c*/ 	.word	0x0500000f


	//   ....[137]....
        /*0730*/ 	.word	0x0500000f


	//   ....[138]....
        /*0734*/ 	.word	0x0500000f


	//   ....[139]....
        /*0738*/ 	.word	0x0500000f


	//   ....[140]....
        /*073c*/ 	.word	0x0500000f


	//   ....[141]....
        /*0740*/ 	.word	0x0500000f


	//   ....[142]....
        /*0744*/ 	.word	0x0500000f


	//   ....[143]....
        /*0748*/ 	.word	0x0500000f


	//   ....[144]....
        /*074c*/ 	.word	0x0500000f


	//   ....[145]....
        /*0750*/ 	.word	0x0500000f


	//   ....[146]....
        /*0754*/ 	.word	0x0500000f


	//   ....[147]....
        /*0758*/ 	.word	0x0500000f


	//   ....[148]....
        /*075c*/ 	.word	0x0500000f


	//   ....[149]....
        /*0760*/ 	.word	0x0500000f


	//   ....[150]....
        /*0764*/ 	.word	0x0500000f


	//   ....[151]....
        /*0768*/ 	.word	0x0500000f


	//   ....[152]....
        /*076c*/ 	.word	0x0500000f


	//   ....[153]....
        /*0770*/ 	.word	0x0500000f


	//   ....[154]....
        /*0774*/ 	.word	0x0500000f


	//   ....[155]....
        /*0778*/ 	.word	0x0500000f


	//   ....[156]....
        /*077c*/ 	.word	0x0500000f


	//   ....[157]....
        /*0780*/ 	.word	0x0500000f


	//   ....[158]....
        /*0784*/ 	.word	0x0500000f


	//   ....[159]....
        /*0788*/ 	.word	0x0500000f


	//   ....[160]....
        /*078c*/ 	.word	0x0500000f


	//   ....[161]....
        /*0790*/ 	.word	0x0500000f


	//   ....[162]....
        /*0794*/ 	.word	0x0500000f


	//   ....[163]....
        /*0798*/ 	.word	0x0500000f


	//   ....[164]....
        /*079c*/ 	.word	0x0500000f


	//   ....[165]....
        /*07a0*/ 	.word	0x0500000f


	//   ....[166]....
        /*07a4*/ 	.word	0x0500000f


	//   ....[167]....
        /*07a8*/ 	.word	0x0500000f


	//   ....[168]....
        /*07ac*/ 	.word	0x0500000f


	//   ....[169]....
        /*07b0*/ 	.word	0x0500000f


	//   ....[170]....
        /*07b4*/ 	.word	0x0500000f


	//   ....[171]....
        /*07b8*/ 	.word	0x0500000f


	//   ....[172]....
        /*07bc*/ 	.word	0x0500000f


	//   ....[173]....
        /*07c0*/ 	.word	0x0500000f


	//   ....[174]....
        /*07c4*/ 	.word	0x0500000f


	//   ....[175]....
        /*07c8*/ 	.word	0x0500000f


	//   ....[176]....
        /*07cc*/ 	.word	0x0500000f


	//   ....[177]....
        /*07d0*/ 	.word	0x0500000f


	//   ....[178]....
        /*07d4*/ 	.word	0x0500000f


	//   ....[179]....
        /*07d8*/ 	.word	0x0500000f


	//   ....[180]....
        /*07dc*/ 	.word	0x0500000f


	//   ....[181]....
        /*07e0*/ 	.word	0x0500000f


	//   ....[182]....
        /*07e4*/ 	.word	0x0500000f


	//   ....[183]....
        /*07e8*/ 	.word	0x0500000f


	//   ....[184]....
        /*07ec*/ 	.word	0x0500000f


	//   ....[185]....
        /*07f0*/ 	.word	0x0500000f


	//   ....[186]....
        /*07f4*/ 	.word	0x0500000f


	//   ....[187]....
        /*07f8*/ 	.word	0x0500000f


	//   ....[188]....
        /*07fc*/ 	.word	0x0500000f


	//   ....[189]....
        /*0800*/ 	.word	0x0500000f


	//   ....[190]....
        /*0804*/ 	.word	0x0500000f


	//   ....[191]....
        /*0808*/ 	.word	0x0500000f


	//   ....[192]....
        /*080c*/ 	.word	0x0500000f


	//   ....[193]....
        /*0810*/ 	.word	0x0500000f


	//   ....[194]....
        /*0814*/ 	.word	0x0500000f


	//   ....[195]....
        /*0818*/ 	.word	0x0500000f


	//   ....[196]....
        /*081c*/ 	.word	0x0500000f


	//   ....[197]....
        /*0820*/ 	.word	0x0500000f


	//   ....[198]....
        /*0824*/ 	.word	0x0500000f


	//----- nvinfo : EIATTR_COOP_GROUP_INSTR_OFFSETS
	.align		4
.L_233:
        /*0828*/ 	.byte	0x04, 0x28
        /*082a*/ 	.short	(.L_235 - .L_234)


	//   ....[0]....
.L_234:
        /*082c*/ 	.word	0x00000070


	//   ....[1]....
        /*0830*/ 	.word	0x000001a0


	//   ....[2]....
        /*0834*/ 	.word	0x000001f0


	//   ....[3]....
        /*0838*/ 	.word	0x00000420


	//   ....[4]....
        /*083c*/ 	.word	0x00000580


	//   ....[5]....
        /*0840*/ 	.word	0x000006a0


	//   ....[6]....
        /*0844*/ 	.word	0x00000800


	//   ....[7]....
        /*0848*/ 	.word	0x00005eb0


	//   ....[8]....
        /*084c*/ 	.word	0x00006680


	//   ....[9]....
        /*0850*/ 	.word	0x00006690


	//   ....[10]....
        /*0854*/ 	.word	0x000066a0


	//   ....[11]....
        /*0858*/ 	.word	0x000066b0


	//   ....[12]....
        /*085c*/ 	.word	0x000069d0


	//   ....[13]....
        /*0860*/ 	.word	0x000069e0


	//   ....[14]....
        /*0864*/ 	.word	0x000069f0


	//   ....[15]....
        /*0868*/ 	.word	0x00006a00


	//   ....[16]....
        /*086c*/ 	.word	0x00007d00


	//   ....[17]....
        /*0870*/ 	.word	0x00007d10


	//   ....[18]....
        /*0874*/ 	.word	0x00007d20


	//   ....[19]....
        /*0878*/ 	.word	0x00007d30


	//   ....[20]....
        /*087c*/ 	.word	0x00007e30


	//   ....[21]....
        /*0880*/ 	.word	0x00007e50


	//   ....[22]....
        /*0884*/ 	.word	0x00007ee0


	//   ....[23]....
        /*0888*/ 	.word	0x00007f10


	//   ....[24]....
        /*088c*/ 	.word	0x00009670


	//   ....[25]....
        /*0890*/ 	.word	0x00009ff0


	//   ....[26]....
        /*0894*/ 	.word	0x0000b380


	//   ....[27]....
        /*0898*/ 	.word	0x0000b440


	//   ....[28]....
        /*089c*/ 	.word	0x0000bc80


	//   ....[29]....
        /*08a0*/ 	.word	0x0000bcf0


	//   ....[30]....
        /*08a4*/ 	.word	0x0000d850


	//   ....[31]....
        /*08a8*/ 	.word	0x0000df90


	//   ....[32]....
        /*08ac*/ 	.word	0x0000ec40


	//   ....[33]....
        /*08b0*/ 	.word	0x0000eda0


	//   ....[34]....
        /*08b4*/ 	.word	0x0000f5d0


	//   ....[35]....
        /*08b8*/ 	.word	0x0000f650


	//   ....[36]....
        /*08bc*/ 	.word	0x00011770


	//   ....[37]....
        /*08c0*/ 	.word	0x000117e0


	//   ....[38]....
        /*08c4*/ 	.word	0x00011e30


	//   ....[39]....
        /*08c8*/ 	.word	0x00011e90


	//   ....[40]....
        /*08cc*/ 	.word	0x00013c40


	//   ....[41]....
        /*08d0*/ 	.word	0x00014210


	//   ....[42]....
        /*08d4*/ 	.word	0x00014ee0


	//   ....[43]....
        /*08d8*/ 	.word	0x00014f90


	//   ....[44]....
        /*08dc*/ 	.word	0x000156f0


	//   ....[45]....
        /*08e0*/ 	.word	0x00015750


	//   ....[46]....
        /*08e4*/ 	.word	0x00016750


	//   ....[47]....
        /*08e8*/ 	.word	0x00016a80


	//   ....[48]....
        /*08ec*/ 	.word	0x00016aa0


	//   ....[49]....
        /*08f0*/ 	.word	0x00016b80


	//   ....[50]....
        /*08f4*/ 	.word	0x00017850


	//   ....[51]....
        /*08f8*/ 	.word	0x00017890


	//   ....[52]....
        /*08fc*/ 	.word	0x000178b0


	//   ....[53]....
        /*0900*/ 	.word	0x000178e0


	//   ....[54]....
        /*0904*/ 	.word	0x00017d50


	//   ....[55]....
        /*0908*/ 	.word	0x00017d90


	//   ....[56]....
        /*090c*/ 	.word	0x00017db0


	//   ....[57]....
        /*0910*/ 	.word	0x00017df0


	//   ....[58]....
        /*0914*/ 	.word	0x00017e10


	//   ....[59]....
        /*0918*/ 	.word	0x00017e30


	//   ....[60]....
        /*091c*/ 	.word	0x00017e50


	//   ....[61]....
        /*0920*/ 	.word	0x00017e80


	//   ....[62]....
        /*0924*/ 	.word	0x000186a0


	//   ....[63]....
        /*0928*/ 	.word	0x000186d0


	//   ....[64]....
        /*092c*/ 	.word	0x000186f0


	//   ....[65]....
        /*0930*/ 	.word	0x00018720


	//   ....[66]....
        /*0934*/ 	.word	0x00018750


	//   ....[67]....
        /*0938*/ 	.word	0x00018760


	//   ....[68]....
        /*093c*/ 	.word	0x00018790


	//   ....[69]....
        /*0940*/ 	.word	0x00018800


	//   ....[70]....
        /*0944*/ 	.word	0x00018920


	//   ....[71]....
        /*0948*/ 	.word	0x00018b10


	//   ....[72]....
        /*094c*/ 	.word	0x00018b40


	//   ....[73]....
        /*0950*/ 	.word	0x00018b70


	//   ....[74]....
        /*0954*/ 	.word	0x00018ba0


	//   ....[75]....
        /*0958*/ 	.word	0x00018bd0


	//   ....[76]....
        /*095c*/ 	.word	0x00018c00


	//   ....[77]....
        /*0960*/ 	.word	0x00018d70


	//   ....[78]....
        /*0964*/ 	.word	0x00018da0


	//   ....[79]....
        /*0968*/ 	.word	0x00018dd0


	//   ....[80]....
        /*096c*/ 	.word	0x00018e00


	//   ....[81]....
        /*0970*/ 	.word	0x00018e30


	//   ....[82]....
        /*0974*/ 	.word	0x00018e60


	//   ....[83]....
        /*0978*/ 	.word	0x00018f00


	//   ....[84]....
        /*097c*/ 	.word	0x00018f60


	//   ....[85]....
        /*0980*/ 	.word	0x00019000


	//   ....[86]....
        /*0984*/ 	.word	0x0001a090


	//   ....[87]....
        /*0988*/ 	.word	0x0001b710


	//   ....[88]....
        /*098c*/ 	.word	0x0001c310


	//   ....[89]....
        /*0990*/ 	.word	0x0001c320


	//   ....[90]....
        /*0994*/ 	.word	0x0001c340


	//   ....[91]....
        /*0998*/ 	.word	0x0001c3d0


	//   ....[92]....
        /*099c*/ 	.word	0x0001c3e0


	//   ....[93]....
        /*09a0*/ 	.word	0x0001c450


	//   ....[94]....
        /*09a4*/ 	.word	0x0001c460


	//   ....[95]....
        /*09a8*/ 	.word	0x0001c4d0


	//   ....[96]....
        /*09ac*/ 	.word	0x0001c4e0


	//   ....[97]....
        /*09b0*/ 	.word	0x0001c550


	//   ....[98]....
        /*09b4*/ 	.word	0x0001c560


	//   ....[99]....
        /*09b8*/ 	.word	0x0001c5d0


	//   ....[100]....
        /*09bc*/ 	.word	0x0001c5e0


	//   ....[101]....
        /*09c0*/ 	.word	0x0001c650


	//   ....[102]....
        /*09c4*/ 	.word	0x0001c660


	//   ....[103]....
        /*09c8*/ 	.word	0x0001c670


	//   ....[104]....
        /*09cc*/ 	.word	0x0001c6b0


	//   ....[105]....
        /*09d0*/ 	.word	0x0001c6d0


	//   ....[106]....
        /*09d4*/ 	.word	0x0001c720


	//   ....[107]....
        /*09d8*/ 	.word	0x0001c7e0


	//   ....[108]....
        /*09dc*/ 	.word	0x0001c7f0


	//   ....[109]....
        /*09e0*/ 	.word	0x0001c860


	//   ....[110]....
        /*09e4*/ 	.word	0x0001c870


	//   ....[111]....
        /*09e8*/ 	.word	0x0001c880


	//   ....[112]....
        /*09ec*/ 	.word	0x0001e7f0


	//   ....[113]....
        /*09f0*/ 	.word	0x0001e840


	//   ....[114]....
        /*09f4*/ 	.word	0x0001e870


	//   ....[115]....
        /*09f8*/ 	.word	0x0001e8a0


	//   ....[116]....
        /*09fc*/ 	.word	0x0001e8b0


	//   ....[117]....
        /*0a00*/ 	.word	0x0001e8e0


	//   ....[118]....
        /*0a04*/ 	.word	0x0001e910


	//   ....[119]....
        /*0a08*/ 	.word	0x0001e940


	//   ....[120]....
        /*0a0c*/ 	.word	0x0001eac0


	//   ....[121]....
        /*0a10*/ 	.word	0x0001eaf0


	//   ....[122]....
        /*0a14*/ 	.word	0x0001eb20


	//   ....[123]....
        /*0a18*/ 	.word	0x0001eb50


	//   ....[124]....
        /*0a1c*/ 	.word	0x0001eb80


	//   ....[125]....
        /*0a20*/ 	.word	0x0001ebb0


	//   ....[126]....
        /*0a24*/ 	.word	0x0001ec70


	//   ....[127]....
        /*0a28*/ 	.word	0x0001ec90


	//   ....[128]....
        /*0a2c*/ 	.word	0x0001ed00


	//   ....[129]....
        /*0a30*/ 	.word	0x0001f3a0


	//   ....[130]....
        /*0a34*/ 	.word	0x0001f800


	//   ....[131]....
        /*0a38*/ 	.word	0x0001f8b0


	//   ....[132]....
        /*0a3c*/ 	.word	0x0001f940


	//   ....[133]....
        /*0a40*/ 	.word	0x0001f990


	//   ....[134]....
        /*0a44*/ 	.word	0x0001f9e0


	//   ....[135]....
        /*0a48*/ 	.word	0x0001fa70


	//   ....[136]....
        /*0a4c*/ 	.word	0x0001fb00


	//   ....[137]....
        /*0a50*/ 	.word	0x0001fb50


	//   ....[138]....
        /*0a54*/ 	.word	0x0001fba0


	//   ....[139]....
        /*0a58*/ 	.word	0x0001fc90


	//   ....[140]....
        /*0a5c*/ 	.word	0x0001fd40


	//   ....[141]....
        /*0a60*/ 	.word	0x0001fd90


	//   ....[142]....
        /*0a64*/ 	.word	0x0001fde0


	//   ....[143]....
        /*0a68*/ 	.word	0x0001ff70


	//   ....[144]....
        /*0a6c*/ 	.word	0x000200b0


	//   ....[145]....
        /*0a70*/ 	.word	0x00020150


	//   ....[146]....
        /*0a74*/ 	.word	0x000201a0


	//   ....[147]....
        /*0a78*/ 	.word	0x00020510


	//   ....[148]....
        /*0a7c*/ 	.word	0x000205b0


	//   ....[149]....
        /*0a80*/ 	.word	0x00020610


	//   ....[150]....
        /*0a84*/ 	.word	0x00020680


	//   ....[151]....
        /*0a88*/ 	.word	0x000206e0


	//   ....[152]....
        /*0a8c*/ 	.word	0x00020750


	//   ....[153]....
        /*0a90*/ 	.word	0x00020810


	//   ....[154]....
        /*0a94*/ 	.word	0x00020870


	//   ....[155]....
        /*0a98*/ 	.word	0x00020930


	//   ....[156]....
        /*0a9c*/ 	.word	0x00020c10


	//   ....[157]....
        /*0aa0*/ 	.word	0x00020df0


	//   ....[158]....
        /*0aa4*/ 	.word	0x00020e40


	//   ....[159]....
        /*0aa8*/ 	.word	0x00020ea0


	//   ....[160]....
        /*0aac*/ 	.word	0x00020f70


	//   ....[161]....
        /*0ab0*/ 	.word	0x00020fd0


	//   ....[162]....
        /*0ab4*/ 	.word	0x000210b0


	//   ....[163]....
        /*0ab8*/ 	.word	0x00021110


	//   ....[164]....
        /*0abc*/ 	.word	0x000211f0


	//   ....[165]....
        /*0ac0*/ 	.word	0x00021250


	//   ....[166]....
        /*0ac4*/ 	.word	0x00021330


	//   ....[167]....
        /*0ac8*/ 	.word	0x00021390


	//   ....[168]....
        /*0acc*/ 	.word	0x00021470


	//   ....[169]....
        /*0ad0*/ 	.word	0x000214d0


	//   ....[170]....
        /*0ad4*/ 	.word	0x000215b0


	//   ....[171]....
        /*0ad8*/ 	.word	0x00021610


	//   ....[172]....
        /*0adc*/ 	.word	0x00021700


	//   ....[173]....
        /*0ae0*/ 	.word	0x00021770


	//   ....[174]....
        /*0ae4*/ 	.word	0x00021840


	//   ....[175]....
        /*0ae8*/ 	.word	0x000218a0


	//   ....[176]....
        /*0aec*/ 	.word	0x00021990


	//   ....[177]....
        /*0af0*/ 	.word	0x000219f0


	//   ....[178]....
        /*0af4*/ 	.word	0x00021ac0


	//   ....[179]....
        /*0af8*/ 	.word	0x00021b20


	//   ....[180]....
        /*0afc*/ 	.word	0x00021be0


	//   ....[181]....
        /*0b00*/ 	.word	0x00021ef0


	//   ....[182]....
        /*0b04*/ 	.word	0x00021f90


	//   ....[183]....
        /*0b08*/ 	.word	0x000220b0


	//   ....[184]....
        /*0b0c*/ 	.word	0x00022120


	//   ....[185]....
        /*0b10*/ 	.word	0x00022190


	//   ....[186]....
        /*0b14*/ 	.word	0x00022200


	//   ....[187]....
        /*0b18*/ 	.word	0x00022270


	//   ....[188]....
        /*0b1c*/ 	.word	0x000222f0


	//   ....[189]....
        /*0b20*/ 	.word	0x00022380


	//   ....[190]....
        /*0b24*/ 	.word	0x00022410


	//   ....[191]....
        /*0b28*/ 	.word	0x00022480


	//   ....[192]....
        /*0b2c*/ 	.word	0x000224f0


	//   ....[193]....
        /*0b30*/ 	.word	0x00022560


	//   ....[194]....
        /*0b34*/ 	.word	0x000225e0


	//   ....[195]....
        /*0b38*/ 	.word	0x00022650


	//   ....[196]....
        /*0b3c*/ 	.word	0x000226f0


	//   ....[197]....
        /*0b40*/ 	.word	0x00022780


	//   ....[198]....
        /*0b44*/ 	.word	0x000228a0


	//----- nvinfo : EIATTR_REG_RECONFIG
	.align		4
.L_235:
        /*0b48*/ 	.byte	0x01, 0x54
	.zero		2


	//----- nvinfo : EIATTR_SYSCALL_OFFSETS
	.align		4
        /*0b4c*/ 	.byte	0x04, 0x46
        /*0b4e*/ 	.short	(.L_237 - .L_236)


	//   ....[0]....
.L_236:
        /*0b50*/ 	.word	0x00001ae0


	//   ....[1]....
        /*0b54*/ 	.word	0x00001c30


	//   ....[2]....
        /*0b58*/ 	.word	0x00006080


	//   ....[3]....
        /*0b5c*/ 	.word	0x000063a0


	//   ....[4]....
        /*0b60*/ 	.word	0x0001b370


	//   ....[5]....
        /*0b64*/ 	.word	0x0001b4c0


	//   ....[6]....
        /*0b68*/ 	.word	0x0001b5b0


	//   ....[7]....
        /*0b6c*/ 	.word	0x0001bde0


	//----- nvinfo : EIATTR_MBARRIER_INSTR_OFFSETS
	.align		4
.L_237:
        /*0b70*/ 	.byte	0x04, 0x39
        /*0b72*/ 	.short	(.L_239 - .L_238)


	//   ....[0]....
.L_238:
        /*0b74*/ 	.word	0x000002d0
        /*0b78*/ 	.word	0x000000ff
        /*0b7c*/ 	.word	0x00016800
        /*0b80*/ 	.short	0x0100
        /*0b82*/ 	.byte	0x08
	.zero		1


	//   ....[1]....
        /*0b84*/ 	.word	0x000002e0
        /*0b88*/ 	.word	0x000000ff
        /*0b8c*/ 	.word	0x00016820
        /*0b90*/ 	.short	0x0100
        /*0b92*/ 	.byte	0x08
	.zero		1


	//   ....[2]....
        /*0b94*/ 	.word	0x000003d0
        /*0b98*/ 	.word	0x000000ff
        /*0b9c*/ 	.word	0x00016830
        /*0ba0*/ 	.short	0x0100
        /*0ba2*/ 	.byte	0x08
	.zero		1


	//   ....[3]....
        /*0ba4*/ 	.word	0x000003e0
        /*0ba8*/ 	.word	0x000000ff
        /*0bac*/ 	.word	0x00016840
        /*0bb0*/ 	.short	0x0100
        /*0bb2*/ 	.byte	0x08
	.zero		1


	//   ....[4]....
        /*0bb4*/ 	.word	0x000003f0
        /*0bb8*/ 	.word	0x000000ff
        /*0bbc*/ 	.word	0x00016838
        /*0bc0*/ 	.short	0x0100
        /*0bc2*/ 	.byte	0x08
	.zero		1


	//   ....[5]....
        /*0bc4*/ 	.word	0x00000400
        /*0bc8*/ 	.word	0x000000ff
        /*0bcc*/ 	.word	0x00016848
        /*0bd0*/ 	.short	0x0100
        /*0bd2*/ 	.byte	0x08
	.zero		1


	//   ....[6]....
        /*0bd4*/ 	.word	0x00000530
        /*0bd8*/ 	.word	0x000000ff
        /*0bdc*/ 	.word	0x00016850
        /*0be0*/ 	.short	0x0100
        /*0be2*/ 	.byte	0x08
	.zero		1


	//   ....[7]....
        /*0be4*/ 	.word	0x00000540
        /*0be8*/ 	.word	0x000000ff
        /*0bec*/ 	.word	0x00016860
        /*0bf0*/ 	.short	0x0100
        /*0bf2*/ 	.byte	0x08
	.zero		1


	//   ....[8]....
        /*0bf4*/ 	.word	0x00000550
        /*0bf8*/ 	.word	0x000000ff
        /*0bfc*/ 	.word	0x00016858
        /*0c00*/ 	.short	0x0100
        /*0c02*/ 	.byte	0x08
	.zero		1


	//   ....[9]....
        /*0c04*/ 	.word	0x00000560
        /*0c08*/ 	.word	0x000000ff
        /*0c0c*/ 	.word	0x00016868
        /*0c10*/ 	.short	0x0100
        /*0c12*/ 	.byte	0x08
	.zero		1


	//   ....[10]....
        /*0c14*/ 	.word	0x00000650
        /*0c18*/ 	.word	0x000000ff
        /*0c1c*/ 	.word	0x00016870
        /*0c20*/ 	.short	0x0100
        /*0c22*/ 	.byte	0x06
	.zero		1


	//   ....[11]....
        /*0c24*/ 	.word	0x00000660
        /*0c28*/ 	.word	0x000000ff
        /*0c2c*/ 	.word	0x00016880
        /*0c30*/ 	.short	0x0100
        /*0c32*/ 	.byte	0x06
	.zero		1


	//   ....[12]....
        /*0c34*/ 	.word	0x00000670
        /*0c38*/ 	.word	0x000000ff
        /*0c3c*/ 	.word	0x00016878
        /*0c40*/ 	.short	0x0100
        /*0c42*/ 	.byte	0x06
	.zero		1


	//   ....[13]....
        /*0c44*/ 	.word	0x00000680
        /*0c48*/ 	.word	0x000000ff
        /*0c4c*/ 	.word	0x00016888
        /*0c50*/ 	.short	0x0100
        /*0c52*/ 	.byte	0x06
	.zero		1


	//   ....[14]....
        /*0c54*/ 	.word	0x000007b0
        /*0c58*/ 	.word	0x000000ff
        /*0c5c*/ 	.word	0x00016890
        /*0c60*/ 	.short	0x0100
        /*0c62*/ 	.byte	0x08
	.zero		1


	//   ....[15]....
        /*0c64*/ 	.word	0x000007c0
        /*0c68*/ 	.word	0x000000ff
        /*0c6c*/ 	.word	0x000168a0
        /*0c70*/ 	.short	0x0100
        /*0c72*/ 	.byte	0x08
	.zero		1


	//   ....[16]....
        /*0c74*/ 	.word	0x000007d0
        /*0c78*/ 	.word	0x000000ff
        /*0c7c*/ 	.word	0x00016898
        /*0c80*/ 	.short	0x0100
        /*0c82*/ 	.byte	0x08
	.zero		1


	//   ....[17]....
        /*0c84*/ 	.word	0x000007e0
        /*0c88*/ 	.word	0x000000ff
        /*0c8c*/ 	.word	0x000168a8
        /*0c90*/ 	.short	0x0100
        /*0c92*/ 	.byte	0x08
	.zero		1


	//   ....[18]....
        /*0c94*/ 	.word	0x00000910
        /*0c98*/ 	.word	0x000000ff
        /*0c9c*/ 	.word	0x000168b0
        /*0ca0*/ 	.short	0x0100
        /*0ca2*/ 	.byte	0x08
	.zero		1


	//   ....[19]....
        /*0ca4*/ 	.word	0x00000920
        /*0ca8*/ 	.word	0x000000ff
        /*0cac*/ 	.word	0x000168c0
        /*0cb0*/ 	.short	0x0100
        /*0cb2*/ 	.byte	0x08
	.zero		1


	//   ....[20]....
        /*0cb4*/ 	.word	0x00000930
        /*0cb8*/ 	.word	0x000000ff
        /*0cbc*/ 	.word	0x000168b8
        /*0cc0*/ 	.short	0x0100
        /*0cc2*/ 	.byte	0x08
	.zero		1


	//   ....[21]....
        /*0cc4*/ 	.word	0x00000940
        /*0cc8*/ 	.word	0x000000ff
        /*0ccc*/ 	.word	0x000168c8
        /*0cd0*/ 	.short	0x0100
        /*0cd2*/ 	.byte	0x08
	.zero		1


	//   ....[22]....
        /*0cd4*/ 	.word	0x00002e20
        /*0cd8*/ 	.word	0x0000004f
        /*0cdc*/ 	.word	0x00016890
        /*0ce0*/ 	.short	0x010a
        /*0ce2*/ 	.byte	0x3f
	.zero		1


	//   ....[23]....
        /*0ce4*/ 	.word	0x00004070
        /*0ce8*/ 	.word	0x0000004f
        /*0cec*/ 	.word	0x00016890
        /*0cf0*/ 	.short	0x010a
        /*0cf2*/ 	.byte	0x3f
	.zero		1


	//   ....[24]....
        /*0cf4*/ 	.word	0x00005190
        /*0cf8*/ 	.word	0x0000004f
        /*0cfc*/ 	.word	0x00016890
        /*0d00*/ 	.short	0x010a
        /*0d02*/ 	.byte	0x3f
	.zero		1


	//   ....[25]....
        /*0d04*/ 	.word	0x000053a0
        /*0d08*/ 	.word	0x0000000c
        /*0d0c*/ 	.word	0x00000000
        /*0d10*/ 	.short	0x0101
        /*0d12*/ 	.byte	0x3f
	.zero		1


	//   ....[26]....
        /*0d14*/ 	.word	0x000053e0
        /*0d18*/ 	.word	0x0000004f
        /*0d1c*/ 	.word	0x000168b0
        /*0d20*/ 	.short	0x010a
        /*0d22*/ 	.byte	0x3f
	.zero		1


	//   ....[27]....
        /*0d24*/ 	.word	0x000057b0
        /*0d28*/ 	.word	0x0000004f
        /*0d2c*/ 	.word	0x00000000
        /*0d30*/ 	.short	0x0101
        /*0d32*/ 	.byte	0x3f
	.zero		1


	//   ....[28]....
        /*0d34*/ 	.word	0x00006120
        /*0d38*/ 	.word	0x00000002
        /*0d3c*/ 	.word	0x00016800
        /*0d40*/ 	.short	0x010a
        /*0d42*/ 	.byte	0x3f
	.zero		1


	//   ....[29]....
        /*0d44*/ 	.word	0x00006170
        /*0d48*/ 	.word	0x00000002
        /*0d4c*/ 	.word	0x00016800
        /*0d50*/ 	.short	0x010a
        /*0d52*/ 	.byte	0x3f
	.zero		1


	//   ....[30]....
        /*0d54*/ 	.word	0x00006c70
        /*0d58*/ 	.word	0x00000002
        /*0d5c*/ 	.word	0x00016800
        /*0d60*/ 	.short	0x010a
        /*0d62*/ 	.byte	0x3f
	.zero		1


	//   ....[31]....
        /*0d64*/ 	.word	0x00008180
        /*0d68*/ 	.word	0x00000002
        /*0d6c*/ 	.word	0x00016800
        /*0d70*/ 	.short	0x010a
        /*0d72*/ 	.byte	0x3f
	.zero		1


	//   ....[32]....
        /*0d74*/ 	.word	0x00009080
        /*0d78*/ 	.word	0x0000000f
        /*0d7c*/ 	.word	0x00016830
        /*0d80*/ 	.short	0x010a
        /*0d82*/ 	.byte	0x3f
	.zero		1


	//   ....[33]....
        /*0d84*/ 	.word	0x000090f0
        /*0d88*/ 	.word	0x0000000f
        /*0d8c*/ 	.word	0x00016830
        /*0d90*/ 	.short	0x010a
        /*0d92*/ 	.byte	0x3f
	.zero		1


	//   ....[34]....
        /*0d94*/ 	.word	0x00009510
        /*0d98*/ 	.word	0x0000000f
        /*0d9c*/ 	.word	0x00000000
        /*0da0*/ 	.short	0x0101
        /*0da2*/ 	.byte	0x3f
	.zero		1


	//   ....[35]....
        /*0da4*/ 	.word	0x0000ccb0
        /*0da8*/ 	.word	0x0000000b
        /*0dac*/ 	.word	0x00016830
        /*0db0*/ 	.short	0x010a
        /*0db2*/ 	.byte	0x3f
	.zero		1


	//   ....[36]....
        /*0db4*/ 	.word	0x0000cd00
        /*0db8*/ 	.word	0x0000000b
        /*0dbc*/ 	.word	0x00016830
        /*0dc0*/ 	.short	0x010a
        /*0dc2*/ 	.byte	0x3f
	.zero		1


	//   ....[37]....
        /*0dc4*/ 	.word	0x0000d010
        /*0dc8*/ 	.word	0x0000000b
        /*0dcc*/ 	.word	0x00016850
        /*0dd0*/ 	.short	0x010a
        /*0dd2*/ 	.byte	0x3f
	.zero		1


	//   ....[38]....
        /*0dd4*/ 	.word	0x0000d050
        /*0dd8*/ 	.word	0x0000000b
        /*0ddc*/ 	.word	0x00016850
        /*0de0*/ 	.short	0x010a
        /*0de2*/ 	.byte	0x3f
	.zero		1


	//   ....[39]....
        /*0de4*/ 	.word	0x0000dde0
        /*0de8*/ 	.word	0x0000000f
        /*0dec*/ 	.word	0x00000000
        /*0df0*/ 	.short	0x0101
        /*0df2*/ 	.byte	0x3f
	.zero		1


	//   ....[40]....
        /*0df4*/ 	.word	0x0000f8b0
        /*0df8*/ 	.word	0x00000020
        /*0dfc*/ 	.word	0x00000000
        /*0e00*/ 	.short	0x0101
        /*0e02*/ 	.byte	0x3f
	.zero		1


	//   ....[41]....
        /*0e04*/ 	.word	0x00010770
        /*0e08*/ 	.word	0x00000005
        /*0e0c*/ 	.word	0x00016830
        /*0e10*/ 	.short	0x010a
        /*0e12*/ 	.byte	0x3f
	.zero		1


	//   ....[42]....
        /*0e14*/ 	.word	0x000107c0
        /*0e18*/ 	.word	0x00000005
        /*0e1c*/ 	.word	0x00016830
        /*0e20*/ 	.short	0x010a
        /*0e22*/ 	.byte	0x3f
	.zero		1


	//   ....[43]....
        /*0e24*/ 	.word	0x00010ad0
        /*0e28*/ 	.word	0x0000000a
        /*0e2c*/ 	.word	0x00016850
        /*0e30*/ 	.short	0x010a
        /*0e32*/ 	.byte	0x3f
	.zero		1


	//   ....[44]....
        /*0e34*/ 	.word	0x00010b10
        /*0e38*/ 	.word	0x0000000a
        /*0e3c*/ 	.word	0x00016850
        /*0e40*/ 	.short	0x010a
        /*0e42*/ 	.byte	0x3f
	.zero		1


	//   ....[45]....
        /*0e44*/ 	.word	0x00012360
        /*0e48*/ 	.word	0x00000015
        /*0e4c*/ 	.word	0x00000000
        /*0e50*/ 	.short	0x0101
        /*0e52*/ 	.byte	0x3f
	.zero		1


	//   ....[46]....
        /*0e54*/ 	.word	0x00012420
        /*0e58*/ 	.word	0x00000024
        /*0e5c*/ 	.word	0x00000000
        /*0e60*/ 	.short	0x0101
        /*0e62*/ 	.byte	0x3f
	.zero		1


	//   ....[47]....
        /*0e64*/ 	.word	0x00012f30
        /*0e68*/ 	.word	0x00000005
        /*0e6c*/ 	.word	0x00016830
        /*0e70*/ 	.short	0x010a
        /*0e72*/ 	.byte	0x3f
	.zero		1


	//   ....[48]....
        /*0e74*/ 	.word	0x00012f80
        /*0e78*/ 	.word	0x00000005
        /*0e7c*/ 	.word	0x00016830
        /*0e80*/ 	.short	0x010a
        /*0e82*/ 	.byte	0x3f
	.zero		1


	//   ....[49]....
        /*0e84*/ 	.word	0x00013290
        /*0e88*/ 	.word	0x0000000a
        /*0e8c*/ 	.word	0x00016850
        /*0e90*/ 	.short	0x010a
        /*0e92*/ 	.byte	0x3f
	.zero		1


	//   ....[50]....
        /*0e94*/ 	.word	0x000132d0
        /*0e98*/ 	.word	0x0000000a
        /*0e9c*/ 	.word	0x00016850
        /*0ea0*/ 	.short	0x010a
        /*0ea2*/ 	.byte	0x3f
	.zero		1


	//   ....[51]....
        /*0ea4*/ 	.word	0x00014050
        /*0ea8*/ 	.word	0x00000056
        /*0eac*/ 	.word	0x00000000
        /*0eb0*/ 	.short	0x0101
        /*0eb2*/ 	.byte	0x3f
	.zero		1


	//   ....[52]....
        /*0eb4*/ 	.word	0x00015990
        /*0eb8*/ 	.word	0x0000001f
        /*0ebc*/ 	.word	0x00000000
        /*0ec0*/ 	.short	0x0101
        /*0ec2*/ 	.byte	0x3f
	.zero		1


	//   ....[53]....
        /*0ec4*/ 	.word	0x00016640
        /*0ec8*/ 	.word	0x0000000b
        /*0ecc*/ 	.word	0x00016850
        /*0ed0*/ 	.short	0x010a
        /*0ed2*/ 	.byte	0x3f
	.zero		1


	//   ....[54]....
        /*0ed4*/ 	.word	0x000166b0
        /*0ed8*/ 	.word	0x0000000b
        /*0edc*/ 	.word	0x00016850
        /*0ee0*/ 	.short	0x010a
        /*0ee2*/ 	.byte	0x3f
	.zero		1


	//   ....[55]....
        /*0ee4*/ 	.word	0x00016cb0
        /*0ee8*/ 	.word	0x00000002
        /*0eec*/ 	.word	0x00000000
        /*0ef0*/ 	.short	0x0101
        /*0ef2*/ 	.byte	0x3f
	.zero		1


	//   ....[56]....
        /*0ef4*/ 	.word	0x00017e20
        /*0ef8*/ 	.word	0x00000000
        /*0efc*/ 	.word	0x00000000
        /*0f00*/ 	.short	0x0101
        /*0f02*/ 	.byte	0x3f
	.zero		1


	//   ....[57]....
        /*0f04*/ 	.word	0x0001a170
        /*0f08*/ 	.word	0x00000016
        /*0f0c*/ 	.word	0x00016820
        /*0f10*/ 	.short	0x010a
        /*0f12*/ 	.byte	0x3f
	.zero		1


	//   ....[58]....
        /*0f14*/ 	.word	0x0001a220
        /*0f18*/ 	.word	0x00000005
        /*0f1c*/ 	.word	0x000168a0
        /*0f20*/ 	.short	0x010a
        /*0f22*/ 	.byte	0x3f
	.zero		1


	//   ....[59]....
        /*0f24*/ 	.word	0x0001a460
        /*0f28*/ 	.word	0x00000005
        /*0f2c*/ 	.word	0x000168c0
        /*0f30*/ 	.short	0x010a
        /*0f32*/ 	.byte	0x3f
	.zero		1


	//   ....[60]....
        /*0f34*/ 	.word	0x0001a7c0
        /*0f38*/ 	.word	0x00000005
        /*0f3c*/ 	.word	0x000168a0
        /*0f40*/ 	.short	0x010a
        /*0f42*/ 	.byte	0x3f
	.zero		1


	//   ....[61]....
        /*0f44*/ 	.word	0x0001a9e0
        /*0f48*/ 	.word	0x00000005
        /*0f4c*/ 	.word	0x000168c0
        /*0f50*/ 	.short	0x010a
        /*0f52*/ 	.byte	0x3f
	.zero		1


	//   ....[62]....
        /*0f54*/ 	.word	0x0001b930
        /*0f58*/ 	.word	0x00000000
        /*0f5c*/ 	.word	0x00016840
        /*0f60*/ 	.short	0x010a
        /*0f62*/ 	.byte	0x3f
	.zero		1


	//   ....[63]....
        /*0f64*/ 	.word	0x0001c970
        /*0f68*/ 	.word	0x00000016
        /*0f6c*/ 	.word	0x00016800
        /*0f70*/ 	.short	0x0107
        /*0f72*/ 	.byte	0x3f
	.zero		1


	//   ....[64]....
        /*0f74*/ 	.word	0x0001ca70
        /*0f78*/ 	.word	0x00000016
        /*0f7c*/ 	.word	0x00016800
        /*0f80*/ 	.short	0x0101
        /*0f82*/ 	.byte	0x3f
	.zero		1


	//   ....[65]....
        /*0f84*/ 	.word	0x0001caa0
        /*0f88*/ 	.word	0x00000016
        /*0f8c*/ 	.word	0x00016820
        /*0f90*/ 	.short	0x010a
        /*0f92*/ 	.byte	0x3f
	.zero		1


	//   ....[66]....
        /*0f94*/ 	.word	0x0001cde0
        /*0f98*/ 	.word	0x00000002
        /*0f9c*/ 	.word	0x00016840
        /*0fa0*/ 	.short	0x010a
        /*0fa2*/ 	.byte	0x3f
	.zero		1


	//   ....[67]....
        /*0fa4*/ 	.word	0x0001d060
        /*0fa8*/ 	.word	0x00000003
        /*0fac*/ 	.word	0x00000060
        /*0fb0*/ 	.short	0x010a
        /*0fb2*/ 	.byte	0x3f
	.zero		1


	//   ....[68]....
        /*0fb4*/ 	.word	0x0001d5d0
        /*0fb8*/ 	.word	0x00000002
        /*0fbc*/ 	.word	0x00016840
        /*0fc0*/ 	.short	0x010a
        /*0fc2*/ 	.byte	0x3f
	.zero		1


	//   ....[69]....
        /*0fc4*/ 	.word	0x0001d850
        /*0fc8*/ 	.word	0x0000000a
        /*0fcc*/ 	.word	0x00000060
        /*0fd0*/ 	.short	0x010a
        /*0fd2*/ 	.byte	0x3f
	.zero		1


	//   ....[70]....
        /*0fd4*/ 	.word	0x0001dcf0
        /*0fd8*/ 	.word	0x00000002
        /*0fdc*/ 	.word	0x00016840
        /*0fe0*/ 	.short	0x010a
        /*0fe2*/ 	.byte	0x3f
	.zero		1


	//   ....[71]....
        /*0fe4*/ 	.word	0x0001df80
        /*0fe8*/ 	.word	0x00000005
        /*0fec*/ 	.word	0x00000060
        /*0ff0*/ 	.short	0x010a
        /*0ff2*/ 	.byte	0x3f
	.zero		1


	//   ....[72]....
        /*0ff4*/ 	.word	0x0001e3d0
        /*0ff8*/ 	.word	0x00000003
        /*0ffc*/ 	.word	0x00016860
        /*1000*/ 	.short	0x010a
        /*1002*/ 	.byte	0x3f
	.zero		1


	//   ....[73]....
        /*1004*/ 	.word	0x0001f320
        /*1008*/ 	.word	0x00000009
        /*100c*/ 	.word	0x00016820
        /*1010*/ 	.short	0x010a
        /*1012*/ 	.byte	0x3f
	.zero		1


	//   ....[74]....
        /*1014*/ 	.word	0x0001f4b0
        /*1018*/ 	.word	0x00000005
        /*101c*/ 	.word	0x00000000
        /*1020*/ 	.short	0x010a
        /*1022*/ 	.byte	0x3f
	.zero		1


	//   ....[75]....
        /*1024*/ 	.word	0x0001f520
        /*1028*/ 	.word	0x00000003
        /*102c*/ 	.word	0x00000000
        /*1030*/ 	.short	0x010a
        /*1032*/ 	.byte	0x3f
	.zero		1


	//   ....[76]....
        /*1034*/ 	.word	0x0001f580
        /*1038*/ 	.word	0x00000017
        /*103c*/ 	.word	0x00000000
        /*1040*/ 	.short	0x010a
        /*1042*/ 	.byte	0x3f
	.zero		1


	//   ....[77]....
        /*1044*/ 	.word	0x0001f5b0
        /*1048*/ 	.word	0x00000007
        /*104c*/ 	.word	0x00000000
        /*1050*/ 	.short	0x010a
        /*1052*/ 	.byte	0x3f
	.zero		1


	//   ....[78]....
        /*1054*/ 	.word	0x0001f610
        /*1058*/ 	.word	0x0000004f
        /*105c*/ 	.word	0x00016890
        /*1060*/ 	.short	0x010a
        /*1062*/ 	.byte	0x3f
	.zero		1


	//   ....[79]....
        /*1064*/ 	.word	0x0001f660
        /*1068*/ 	.word	0x0000004f
        /*106c*/ 	.word	0x00016890
        /*1070*/ 	.short	0x010a
        /*1072*/ 	.byte	0x3f
	.zero		1


	//   ....[80]....
        /*1074*/ 	.word	0x0001f6b0
        /*1078*/ 	.word	0x0000004f
        /*107c*/ 	.word	0x00016890
        /*1080*/ 	.short	0x010a
        /*1082*/ 	.byte	0x3f
	.zero		1


	//   ....[81]....
        /*1084*/ 	.word	0x0001f700
        /*1088*/ 	.word	0x0000004f
        /*108c*/ 	.word	0x000168b0
        /*1090*/ 	.short	0x010a
        /*1092*/ 	.byte	0x3f
	.zero		1


	//   ....[82]....
        /*1094*/ 	.word	0x0001fbd0
        /*1098*/ 	.word	0x00000002
        /*109c*/ 	.word	0x00016800
        /*10a0*/ 	.short	0x010a
        /*10a2*/ 	.byte	0x3f
	.zero		1


	//   ....[83]....
        /*10a4*/ 	.word	0x000201d0
        /*10a8*/ 	.word	0x00000002
        /*10ac*/ 	.word	0x00016800
        /*10b0*/ 	.short	0x010a
        /*10b2*/ 	.byte	0x3f
	.zero		1


	//   ....[84]....
        /*10b4*/ 	.word	0x00020220
        /*10b8*/ 	.word	0x0000000f
        /*10bc*/ 	.word	0x00016830
        /*10c0*/ 	.short	0x010a
        /*10c2*/ 	.byte	0x3f
	.zero		1


	//   ....[85]....
        /*10c4*/ 	.word	0x00020270
        /*10c8*/ 	.word	0x0000000b
        /*10cc*/ 	.word	0x00016830
        /*10d0*/ 	.short	0x010a
        /*10d2*/ 	.byte	0x3f
	.zero		1


	//   ....[86]....
        /*10d4*/ 	.word	0x000202c0
        /*10d8*/ 	.word	0x0000000b
        /*10dc*/ 	.word	0x00016850
        /*10e0*/ 	.short	0x010a
        /*10e2*/ 	.byte	0x3f
	.zero		1


	//   ....[87]....
        /*10e4*/ 	.word	0x00020310
        /*10e8*/ 	.word	0x00000005
        /*10ec*/ 	.word	0x00016830
        /*10f0*/ 	.short	0x010a
        /*10f2*/ 	.byte	0x3f
	.zero		1


	//   ....[88]....
        /*10f4*/ 	.word	0x00020360
        /*10f8*/ 	.word	0x0000000a
        /*10fc*/ 	.word	0x00016850
        /*1100*/ 	.short	0x010a
        /*1102*/ 	.byte	0x3f
	.zero		1


	//   ....[89]....
        /*1104*/ 	.word	0x000203b0
        /*1108*/ 	.word	0x00000005
        /*110c*/ 	.word	0x00016830
        /*1110*/ 	.short	0x010a
        /*1112*/ 	.byte	0x3f
	.zero		1


	//   ....[90]....
        /*1114*/ 	.word	0x00020400
        /*1118*/ 	.word	0x0000000a
        /*111c*/ 	.word	0x00016850
        /*1120*/ 	.short	0x010a
        /*1122*/ 	.byte	0x3f
	.zero		1


	//   ....[91]....
        /*1124*/ 	.word	0x00020450
        /*1128*/ 	.word	0x0000000b
        /*112c*/ 	.word	0x00016850
        /*1130*/ 	.short	0x010a
        /*1132*/ 	.byte	0x3f
	.zero		1


	//   ....[92]....
        /*1134*/ 	.word	0x000209f0
        /*1138*/ 	.word	0x00000016
        /*113c*/ 	.word	0x00016820
        /*1140*/ 	.short	0x010a
        /*1142*/ 	.byte	0x3f
	.zero		1


	//   ....[93]....
        /*1144*/ 	.word	0x00020a40
        /*1148*/ 	.word	0x00000005
        /*114c*/ 	.word	0x000168a0
        /*1150*/ 	.short	0x010a
        /*1152*/ 	.byte	0x3f
	.zero		1


	//   ....[94]....
        /*1154*/ 	.word	0x00020a90
        /*1158*/ 	.word	0x00000005
        /*115c*/ 	.word	0x000168c0
        /*1160*/ 	.short	0x010a
        /*1162*/ 	.byte	0x3f
	.zero		1


	//   ....[95]....
        /*1164*/ 	.word	0x00020ae0
        /*1168*/ 	.word	0x00000005
        /*116c*/ 	.word	0x000168a0
        /*1170*/ 	.short	0x010a
        /*1172*/ 	.byte	0x3f
	.zero		1


	//   ....[96]....
        /*1174*/ 	.word	0x00020b30
        /*1178*/ 	.word	0x00000005
        /*117c*/ 	.word	0x000168c0
        /*1180*/ 	.short	0x010a
        /*1182*/ 	.byte	0x3f
	.zero		1


	//   ....[97]....
        /*1184*/ 	.word	0x00020cd0
        /*1188*/ 	.word	0x00000000
        /*118c*/ 	.word	0x00016840
        /*1190*/ 	.short	0x010a
        /*1192*/ 	.byte	0x3f
	.zero		1


	//   ....[98]....
        /*1194*/ 	.word	0x00021c10
        /*1198*/ 	.word	0x00000016
        /*119c*/ 	.word	0x00016820
        /*11a0*/ 	.short	0x010a
        /*11a2*/ 	.byte	0x3f
	.zero		1


	//   ....[99]....
        /*11a4*/ 	.word	0x00021c60
        /*11a8*/ 	.word	0x00000002
        /*11ac*/ 	.word	0x00016840
        /*11b0*/ 	.short	0x010a
        /*11b2*/ 	.byte	0x3f
	.zero		1


	//   ....[100]....
        /*11b4*/ 	.word	0x00021cb0
        /*11b8*/ 	.word	0x00000003
        /*11bc*/ 	.word	0x00000060
        /*11c0*/ 	.short	0x010a
        /*11c2*/ 	.byte	0x3f
	.zero		1


	//   ....[101]....
        /*11c4*/ 	.word	0x00021d00
        /*11c8*/ 	.word	0x00000002
        /*11cc*/ 	.word	0x00016840
        /*11d0*/ 	.short	0x010a
        /*11d2*/ 	.byte	0x3f
	.zero		1


	//   ....[102]....
        /*11d4*/ 	.word	0x00021d50
        /*11d8*/ 	.word	0x0000000a
        /*11dc*/ 	.word	0x00000060
        /*11e0*/ 	.short	0x010a
        /*11e2*/ 	.byte	0x3f
	.zero		1


	//   ....[103]....
        /*11e4*/ 	.word	0x00021da0
        /*11e8*/ 	.word	0x00000002
        /*11ec*/ 	.word	0x00016840
        /*11f0*/ 	.short	0x010a
        /*11f2*/ 	.byte	0x3f
	.zero		1


	//   ....[104]....
        /*11f4*/ 	.word	0x00021df0
        /*11f8*/ 	.word	0x00000005
        /*11fc*/ 	.word	0x00000060
        /*1200*/ 	.short	0x010a
        /*1202*/ 	.byte	0x3f
	.zero		1


	//   ....[105]....
        /*1204*/ 	.word	0x00021e40
        /*1208*/ 	.word	0x00000003
        /*120c*/ 	.word	0x00016860
        /*1210*/ 	.short	0x010a
        /*1212*/ 	.byte	0x3f
	.zero		1


	//   ....[106]....
        /*1214*/ 	.word	0x000227c0
        /*1218*/ 	.word	0x00000009
        /*121c*/ 	.word	0x00016820
        /*1220*/ 	.short	0x010a
        /*1222*/ 	.byte	0x3f
	.zero		1


	//   ....[107]....
        /*1224*/ 	.word	0x00022960
        /*1228*/ 	.word	0x00000005
        /*122c*/ 	.word	0x00000000
        /*1230*/ 	.short	0x010a
        /*1232*/ 	.byte	0x3f
	.zero		1


	//   ....[108]....
        /*1234*/ 	.word	0x000229b0
        /*1238*/ 	.word	0x00000003
        /*123c*/ 	.word	0x00000000
        /*1240*/ 	.short	0x010a
        /*1242*/ 	.byte	0x3f
	.zero		1


	//   ....[109]....
        /*1244*/ 	.word	0x00022a00
        /*1248*/ 	.word	0x00000017
        /*124c*/ 	.word	0x00000000
        /*1250*/ 	.short	0x010a
        /*1252*/ 	.byte	0x3f
	.zero		1


	//----- nvinfo : EIATTR_NUM_MBARRIERS
	.align		4
.L_239:
        /*1254*/ 	.byte	0x03, 0x38
        /*1256*/ 	.short	0x0016


	//----- nvinfo : EIATTR_EXIT_INSTR_OFFSETS
	.align		4
        /*1258*/ 	.byte	0x04, 0x1c
        /*125a*/ 	.short	(.L_241 - .L_240)


	//   ....[0]....
.L_240:
        /*125c*/ 	.word	0x0001f600


	//----- nvinfo : EIATTR_MAX_THREADS
	.align		4
.L_241:
        /*1260*/ 	.byte	0x04, 0x05
        /*1262*/ 	.short	(.L_243 - .L_242)
.L_242:
        /*1264*/ 	.word	0x00000200
        /*1268*/ 	.word	0x00000001
        /*126c*/ 	.word	0x00000001


	//----- nvinfo : EIATTR_CRS_STACK_SIZE
	.align		4
.L_243:
        /*1270*/ 	.byte	0x04, 0x1e
        /*1272*/ 	.short	(.L_245 - .L_244)
.L_244:
        /*1274*/ 	.word	0x00000000


	//----- nvinfo : EIATTR_CBANK_PARAM_SIZE
	.align		4
.L_245:
        /*1278*/ 	.byte	0x03, 0x19
        /*127a*/ 	.short	0x0af0


	//----- nvinfo : EIATTR_PARAM_CBANK
	.align		4
        /*127c*/ 	.byte	0x04, 0x0a
        /*127e*/ 	.short	(.L_247 - .L_246)
	.align		4
.L_246:
        /*1280*/ 	.word	index@(.nv.constant0._ZN7cutlass13device_kernelIN5flash11enable_sm90INS1_16FlashAttnFwdSm90INS1_25CollectiveMainloopFwdSm90ILi2EN4cute5tupleIJNS5_1CILi1EEES8_S8_EEENS6_IJNS7_ILi192EEENS7_ILi128EEENS7_ILi64EEEEEELi64ENS_6half_tEfNS_4arch4Sm90ELb0ELb1ELb1ELb1ELb0ELb1ELb0ELb1ELb1ELb1ELb0ELb0EEENS1_21CollectiveEpilogueFwdINS6_IJSA_SC_SB_EEES9_SE_SG_Li384ELb1ELb1ELb0ELb0EEENS1_36VarlenDynamicPersistentTileSchedulerILi192ELi128ELi384ELi128ELb0ELb1ELb1ELb1ELb0ELb1EEEEEEEEEvNT_6ParamsE)
        /*1284*/ 	.short	0x0210
        /*1286*/ 	.short	0x0af0


	//----- nvinfo : EIATTR_SW_WAR
	.align		4
.L_247:
        /*1288*/ 	.byte	0x04, 0x36
        /*128a*/ 	.short	(.L_249 - .L_248)
.L_248:
        /*128c*/ 	.word	0x00000008
.L_249:


//--------------------- .nv.info._ZN7cutlass13device_kernelIN5flash11enable_sm90INS1_16FlashAttnFwdSm90INS1_25CollectiveMainloopFwdSm90ILi2EN4cute5tupleIJNS5_1CILi1EEES8_S8_EEENS6_IJNS7_ILi192EEENS7_ILi128EEENS7_ILi64EEEEEELi64ENS_6half_tEfNS_4arch4Sm90ELb1ELb0ELb1ELb0ELb0ELb0ELb0ELb1ELb1ELb1ELb0ELb0EEENS1_21CollectiveEpilogueFwdINS6_IJSA_SC_SB_EEES9_SE_SG_Li384ELb0ELb1ELb0ELb0EEENS1_30DynamicPersistentTileSchedulerILi384ELi128ELb0ELb1ELb1EEEEEEEEEvNT_6ParamsE --------------------------
	.section	.nv.info._ZN7cutlass13device_kernelIN5flash11enable_sm90INS1_16FlashAttnFwdSm90INS1_25CollectiveMainloopFwdSm90ILi2EN4cute5tupleIJNS5_1CILi1EEES8_S8_EEENS6_IJNS7_ILi192EEENS7_ILi128EEENS7_ILi64EEEEEELi64ENS_6half_tEfNS_4arch4Sm90ELb1ELb0ELb1ELb0ELb0ELb0ELb0ELb1ELb1ELb1ELb0ELb0EEENS1_21CollectiveEpilogueFwdINS6_IJSA_SC_SB_EEES9_SE_SG_Li384ELb0ELb1ELb0ELb0EEENS1_30DynamicPersistentTileSchedulerILi384ELi128ELb0ELb1ELb1EEEEEEEEEvNT_6ParamsE,"",@"SHT_CUDA_INFO"
	.sectionflags	@""
	.align	4


	//----- nvinfo : EIATTR_CUDA_API_VERSION
	.align		4
        /*0000*/ 	.byte	0x04, 0x37
        /*0002*/ 	.short	(.L_251 - .L_250)
.L_250:
        /*0004*/ 	.word	0x00000082


	//----- nvinfo : EIATTR_KPARAM_INFO
	.align		4
.L_251:
        /*0008*/ 	.byte	0x04, 0x17
        /*000a*/ 	.short	(.L_253 - .L_252)
.L_252:
        /*000c*/ 	.word	0x00000000
        /*0010*/ 	.short	0x0000
        /*0012*/ 	.short	0x0070
        /*0014*/ 	.byte	0x00, 0xf0, 0x01, 0x2a


	//----- nvinfo : EIATTR_SPARSE_MMA_MASK
	.align		4
.L_253:
        /*0018*/ 	.byte	0x03, 0x50
        /*001a*/ 	.short	0x0000


	//----- nvinfo : EIATTR_MAXREG_COUNT
	.align		4
        /*001c*/ 	.byte	0x03, 0x1b
        /*001e*/ 	.short	0x0080


	//----- nvinfo : EIATTR_NUM_BARRIERS
	.align		4
        /*0020*/ 	.byte	0x02, 0x4c
        /*0022*/ 	.byte	0x10
	.zero		1


	//----- nvinfo : EIATTR_EXTERNS
	.align		4
        /*0024*/ 	.byte	0x04, 0x0f
        /*0026*/ 	.short	(.L_255 - .L_254)


	//   ....[0]....
	.align		4
.L_254:
        /*0028*/ 	.word	index@(__assertfail)


	//----- nvinfo : EIATTR_ANNOTATIONS
	.align		4
.L_255:
        /*002c*/ 	.byte	0x04, 0x55
        /*002e*/ 	.short	(.L_257 - .L_256)


	//   ....[0]....
.L_256:
        /*0030*/ 	.word	0x00000001
        /*0034*/ 	.byte	0xb0, 0xaf, 0x00, 0x00, 0x01, 0x00, 0x00, 0x00, 0xc0, 0xaf, 0x00, 0x00, 0x01, 0x00, 0x00, 0x00
        /*0044*/ 	.byte	0x40, 0xb0, 0x00, 0x00, 0x01, 0x00, 0x00, 0x00, 0x90, 0xcc, 0x00, 0x00, 0x01, 0x00, 0x00, 0x00
        /*0054*/ 	.byte	0xb0, 0xcc, 0x00, 0x00, 0x01, 0x00, 0x00, 0x00, 0xf0, 0xe6, 0x00, 0x00, 0x01, 0x00, 0x00, 0x00
        /*0064*/ 	.byte	0x90, 0xe8, 0x00, 0x00


	//----- nvinfo : EIATTR_MERCURY_ISA_VERSION
	.align		4
.L_257:
        /*0068*/ 	.byte	0x03, 0x5f
        /*006a*/ 	.short	0x0101


	//----- nvinfo : EIATTR_INT_WARP_WIDE_INSTR_OFFSETS
	.align		4
        /*006c*/ 	.byte	0x04, 0x31
        /*006e*/ 	.short	(.L_259 - .L_258)


	//   ....[0]....
.L_258:
        /*0070*/ 	.word	0x00000130


	//   ....[1]....
        /*0074*/ 	.word	0x00000170


	//   ....[2]....
        /*0078*/ 	.word	0x000001e0


	//   ....[3]....
        /*007c*/ 	.word	0x0000b650


	//   ....[4]....
        /*0080*/ 	.word	0x0000b6e0


	//   ....[5]....
        /*0084*/ 	.word	0x0000e360


	//   ....[6]....
        /*0088*/ 	.word	0x0000e3f0


	//----- nvinfo : EIATTR_COOP_GROUP_MASK_REGIDS
	.align		4
.L_259:
        /*008c*/ 	.byte	0x04, 0x29
        /*008e*/ 	.short	(.L_261 - .L_260)


	//   ....[0]....
.L_260:
        /*0090*/ 	.word	0xffffffff


	//   ....[1]....
        /*0094*/ 	.word	0xffffffff


	//   ....[2]....
        /*0098*/ 	.word	0xffffffff


	//   ....[3]....
        /*009c*/ 	.word	0xffffffff


	//   ....[4]....
        /*00a0*/ 	.word	0xffffffff


	//   ....[5]....
        /*00a4*/ 	.word	0xffffffff


	//   ....[6]....
        /*00a8*/ 	.word	0xffffffff


	//   ....[7]....
        /*00ac*/ 	.word	0xffffffff


	//   ....[8]....
        /*00b0*/ 	.word	0xffffffff


	//   ....[9]....
        /*00b4*/ 	.word	0xffffffff


	//   ....[10]....
        /*00b8*/ 	.word	0xffffffff


	//   ....[11]....
        /*00bc*/ 	.word	0xffffffff


	//   ....[12]....
        /*00c0*/ 	.word	0xffffffff


	//   ....[13]....
        /*00c4*/ 	.word	0xffffffff


	//   ....[14]....
        /*00c8*/ 	.word	0xffffffff


	//   ....[15]....
        /*00cc*/ 	.word	0xffffffff


	//   ....[16]....
        /*00d0*/ 	.word	0xffffffff


	//   ....[17]....
        /*00d4*/ 	.word	0xffffffff


	//   ....[18]....
        /*00d8*/ 	.word	0xffffffff


	//   ....[19]....
        /*00dc*/ 	.word	0xffffffff


	//   ....[20]....
        /*00e0*/ 	.word	0xffffffff


	//   ....[21]....
        /*00e4*/ 	.word	0xffffffff


	//   ....[22]....
        /*00e8*/ 	.word	0xffffffff


	//   ....[23]....
        /*00ec*/ 	.word	0xffffffff


	//   ....[24]....
        /*00f0*/ 	.word	0xffffffff


	//   ....[25]....
        /*00f4*/ 	.word	0xffffffff


	//   ....[26]....
        /*00f8*/ 	.word	0xffffffff


	//   ....[27]....
        /*00fc*/ 	.word	0xffffffff


	//   ....[28]....
        /*0100*/ 	.word	0xffffffff


	//   ....[29]....
        /*0104*/ 	.word	0xffffffff


	//   ....[30]....
        /*0108*/ 	.word	0xffffffff


	//   ....[31]....
        /*010c*/ 	.word	0xffffffff


	//   ....[32]....
        /*0110*/ 	.word	0xffffffff


	//   ....[33]....
        /*0114*/ 	.word	0xffffffff


	//   ....[34]....
        /*0118*/ 	.word	0xffffffff


	//   ....[35]....
        /*011c*/ 	.word	0xffffffff


	//   ....[36]....
        /*0120*/ 	.word	0xffffffff


	//   ....[37]....
        /*0124*/ 	.word	0xffffffff


	//   ....[38]....
        /*0128*/ 	.word	0xffffffff


	//   ....[39]....
        /*012c*/ 	.word	0xffffffff


	//   ....[40]....
        /*0130*/ 	.word	0xffffffff


	//   ....[41]....
        /*0134*/ 	.word	0xffffffff


	//   ....[42]....
        /*0138*/ 	.word	0xffffffff


	//   ....[43]....
        /*013c*/ 	.word	0xffffffff


	//   ....[44]....
        /*0140*/ 	.word	0xffffffff


	//   ....[45]....
        /*0144*/ 	.word	0xffffffff


	//   ....[46]....
        /*0148*/ 	.word	0xffffffff


	//   ....[47]....
        /*014c*/ 	.word	0xffffffff


	//   ....[48]....
        /*0150*/ 	.word	0xffffffff


	//   ....[49]....
        /*0154*/ 	.word	0xffffffff


	//   ....[50]....
        /*0158*/ 	.word	0xffffffff


	//   ....[51]....
        /*015c*/ 	.word	0xffffffff


	//   ....[52]....
        /*0160*/ 	.word	0xffffffff


	//   ....[53]....
        /*0164*/ 	.word	0xffffffff


	//   ....[54]....
        /*0168*/ 	.word	0xffffffff


	//   ....[55]....
        /*016c*/ 	.word	0xffffffff


	//   ....[56]....
        /*0170*/ 	.word	0xffffffff


	//   ....[57]....
        /*0174*/ 	.word	0xffffffff


	//   ....[58]....
        /*0178*/ 	.word	0xffffffff


	//   ....[59]....
        /*017c*/ 	.word	0xffffffff


	//   ....[60]....
        /*0180*/ 	.word	0xffffffff


	//   ....[61]....
        /*0184*/ 	.word	0xffffffff


	//   ....[62]....
        /*0188*/ 	.word	0xffffffff


	//   ....[63]....
        /*018c*/ 	.word	0xffffffff


	//   ....[64]....
        /*0190*/ 	.word	0xffffffff


	//   ....[65]....
        /*0194*/ 	.word	0xffffffff


	//   ....[66]....
        /*0198*/ 	.word	0xffffffff


	//   ....[67]....
        /*019c*/ 	.word	0xffffffff


	//   ....[68]....
        /*01a0*/ 	.word	0xffffffff


	//   ....[69]....
        /*01a4*/ 	.word	0xffffffff


	//   ....[70]....
        /*01a8*/ 	.word	0xffffffff


	//   ....[71]....
        /*01ac*/ 	.word	0xffffffff


	//   ....[72]....
        /*01b0*/ 	.word	0xffffffff


	//   ....[73]....
        /*01b4*/ 	.word	0xffffffff


	//   ....[74]....
        /*01b8*/ 	.word	0xffffffff


	//   ....[75]....
        /*01bc*/ 	.word	0xffffffff


	//   ....[76]....
        /*01c0*/ 	.word	0x0500000f


	//   ....[77]....
        /*01c4*/ 	.word	0x0500000f


	//   ....[78]....
        /*01c8*/ 	.word	0x0500000f


	//   ....[79]....
        /*01cc*/ 	.word	0x0500000f


	//   ....[80]....
        /*01d0*/ 	.word	0x0500000f


	//   ....[81]....
        /*01d4*/ 	.word	0x0500000f


	//   ....[82]....
        /*01d8*/ 	.word	0x0500000f


	//   ....[83]....
        /*01dc*/ 	.word	0x0500000f


	//   ....[84]....
        /*01e0*/ 	.word	0x0500000f


	//   ....[85]....
        /*01e4*/ 	.word	0x0500000f


	//   ....[86]....
        /*01e8*/ 	.word	0x0500000f


	//   ....[87]....
        /*01ec*/ 	.word	0x0500000f


	//   ....[88]....
        /*01f0*/ 	.word	0x0500000f


	//   ....[89]....
        /*01f4*/ 	.word	0x0500000f


	//   ....[90]....
        /*01f8*/ 	.word	0x0500000f


	//   ....[91]....
        /*01fc*/ 	.word	0x0500000f


	//   ....[92]....
        /*0200*/ 	.word	0x0500000f


	//   ....[93]....
        /*0204*/ 	.word	0x0500000f


	//   ....[94]....
        /*0208*/ 	.word	0x0500000f


	//   ....[95]....
        /*020c*/ 	.word	0x0500000f


	//   ....[96]....
        /*0210*/ 	.word	0x0500000f


	//   ....[97]....
        /*0214*/ 	.word	0x0500000f


	//   ....[98]....
        /*0218*/ 	.word	0x0500000f


	//   ....[99]....
        /*021c*/ 	.word	0x0500000f


	//   ....[100]....
        /*0220*/ 	.word	0x0500000f


	//   ....[101]....
        /*0224*/ 	.word	0x0500000f


	//   ....[102]....
        /*0228*/ 	.word	0x0500000f


	//----- nvinfo : EIATTR_COOP_GROUP_INSTR_OFFSETS
	.align		4
.L_261:
        /*022c*/ 	.byte	0x04, 0x28
        /*022e*/ 	.short	(.L_263 - .L_262)


	//   ....[0]....
.L_262:
        /*0230*/ 	.word	0x00000070


	//   ....[1]....
        /*0234*/ 	.word	0x00000140


	//   ....[2]....
        /*0238*/ 	.word	0x00000190


	//   ....[3]....
        /*023c*/ 	.word	0x000003c0


	//   ....[4]....
        /*0240*/ 	.word	0x00000520


	//   ....[5]....
        /*0244*/ 	.word	0x00000640


	//   ....[6]....
        /*0248*/ 	.word	0x000007a0


	//   ....[7]....
        /*024c*/ 	.word	0x00001360


	//   ....[8]....
        /*0250*/ 	.word	0x00001a10


	//   ....[9]....
        /*0254*/ 	.word	0x00001a30


	//   ....[10]....
        /*0258*/ 	.word	0x000027e0


	//   ....[11]....
        /*025c*/ 	.word	0x000028b0


	//   ....[12]....
        /*0260*/ 	.word	0x00003330


	//   ....[13]....
        /*0264*/ 	.word	0x00003380


	//   ....[14]....
        /*0268*/ 	.word	0x00004840


	//   ....[15]....
        /*026c*/ 	.word	0x00004890


	//   ....[16]....
        /*0270*/ 	.word	0x00005240


	//   ....[17]....
        /*0274*/ 	.word	0x000052f0


	//   ....[18]....
        /*0278*/ 	.word	0x00005d90


	//   ....[19]....
        /*027c*/ 	.word	0x00005e30


	//   ....[20]....
        /*0280*/ 	.word	0x00007b30


	//   ....[21]....
        /*0284*/ 	.word	0x00007ba0


	//   ....[22]....
        /*0288*/ 	.word	0x00008270


	//   ....[23]....
        /*028c*/ 	.word	0x000082f0


	//   ....[24]....
        /*0290*/ 	.word	0x00009380


	//   ....[25]....
        /*0294*/ 	.word	0x000093c0


	//   ....[26]....
        /*0298*/ 	.word	0x000094a0


	//   ....[27]....
        /*029c*/ 	.word	0x000094c0


	//   ....[28]....
        /*02a0*/ 	.word	0x0000a080


	//   ....[29]....
        /*02a4*/ 	.word	0x0000a0b0


	//   ....[30]....
        /*02a8*/ 	.word	0x0000a0e0


	//   ....[31]....
        /*02ac*/ 	.word	0x0000a110


	//   ....[32]....
        /*02b0*/ 	.word	0x0000a580


	//   ....[33]....
        /*02b4*/ 	.word	0x0000a5c0


	//   ....[34]....
        /*02b8*/ 	.word	0x0000a5e0


	//   ....[35]....
        /*02bc*/ 	.word	0x0000a610


	//   ....[36]....
        /*02c0*/ 	.word	0x0000a630


	//   ....[37]....
        /*02c4*/ 	.word	0x0000a650


	//   ....[38]....
        /*02c8*/ 	.word	0x0000a670


	//   ....[39]....
        /*02cc*/ 	.word	0x0000a690


	//   ....[40]....
        /*02d0*/ 	.word	0x0000acf0


	//   ....[41]....
        /*02d4*/ 	.word	0x0000ad30


	//   ....[42]....
        /*02d8*/ 	.word	0x0000ad60


	//   ....[43]....
        /*02dc*/ 	.word	0x0000ad90


	//   ....[44]....
        /*02e0*/ 	.word	0x0000adb0


	//   ....[45]....
        /*02e4*/ 	.word	0x0000adc0


	//   ....[46]....
        /*02e8*/ 	.word	0x0000add0


	//   ....[47]....
        /*02ec*/ 	.word	0x0000adf0


	//   ....[48]....
        /*02f0*/ 	.word	0x0000af70


	//   ....[49]....
        /*02f4*/ 	.word	0x0000bc10


	//   ....[50]....
        /*02f8*/ 	.word	0x0000c610


	//   ....[51]....
        /*02fc*/ 	.word	0x0000c640


	//   ....[52]....
        /*0300*/ 	.word	0x0000c670


	//   ....[53]....
        /*0304*/ 	.word	0x0000c700


	//   ....[54]....
        /*0308*/ 	.word	0x0000c730


	//   ....[55]....
        /*030c*/ 	.word	0x0000c740


	//   ....[56]....
        /*0310*/ 	.word	0x0000c780


	//   ....[57]....
        /*0314*/ 	.word	0x0000c7b0


	//   ....[58]....
        /*0318*/ 	.word	0x0000c820


	//   ....[59]....
        /*031c*/ 	.word	0x0000c830


	//   ....[60]....
        /*0320*/ 	.word	0x0000c870


	//   ....[61]....
        /*0324*/ 	.word	0x0000c8a0


	//   ....[62]....
        /*0328*/ 	.word	0x0000c910


	//   ....[63]....
        /*032c*/ 	.word	0x0000c920


	//   ....[64]....
        /*0330*/ 	.word	0x0000c940


	//   ....[65]....
        /*0334*/ 	.word	0x0000c970


	//   ....[66]....
        /*0338*/ 	.word	0x0000c9d0


	//   ....[67]....
        /*033c*/ 	.word	0x0000c9e0


	//   ....[68]....
        /*0340*/ 	.word	0x0000ca40


	//   ....[69]....
        /*0344*/ 	.word	0x0000ca90


	//   ....[70]....
        /*0348*/ 	.word	0x0000cab0


	//   ....[71]....
        /*034c*/ 	.word	0x0000caf0


	//   ....[72]....
        /*0350*/ 	.word	0x0000cb00


	//   ....[73]....
        /*0354*/ 	.word	0x0000cb50


	//   ....[74]....
        /*0358*/ 	.word	0x0000e7d0


	//   ....[75]....
        /*035c*/ 	.word	0x0000e9b0


	//   ....[76]....
        /*0360*/ 	.word	0x0000ef10


	//   ....[77]....
        /*0364*/ 	.word	0x0000f070


	//   ....[78]....
        /*0368*/ 	.word	0x0000f0d0


	//   ....[79]....
        /*036c*/ 	.word	0x0000f190


	//   ....[80]....
        /*0370*/ 	.word	0x0000f240


	//   ....[81]....
        /*0374*/ 	.word	0x0000f2c0


	//   ....[82]....
        /*0378*/ 	.word	0x0000f360


	//   ....[83]....
        /*037c*/ 	.word	0x0000f3c0


	//   ....[84]....
        /*0380*/ 	.word	0x0000f4a0


	//   ....[85]....
        /*0384*/ 	.word	0x0000f520


	//   ....[86]....
        /*0388*/ 	.word	0x0000f5c0


	//   ....[87]....
        /*038c*/ 	.word	0x0000f620


	//   ....[88]....
        /*0390*/ 	.word	0x0000f700


	//   ....[89]....
        /*0394*/ 	.word	0x0000f780


	//   ....[90]....
        /*0398*/ 	.word	0x0000f820


	//   ....[91]....
        /*039c*/ 	.word	0x0000f880


	//   ....[92]....
        /*03a0*/ 	.word	0x0000f930


	//   ....[93]....
        /*03a4*/ 	.word	0x0000f9b0


	//   ....[94]....
        /*03a8*/ 	.word	0x0000fa90


	//   ....[95]....
        /*03ac*/ 	.word	0x0000faf0


	//   ....[96]....
        /*03b0*/ 	.word	0x0000fba0


	//   ....[97]....
        /*03b4*/ 	.word	0x0000fc00


	//   ....[98]....
        /*03b8*/ 	.word	0x0000fcc0


	//   ....[99]....
        /*03bc*/ 	.word	0x0000fd40


	//   ....[100]....
        /*03c0*/ 	.word	0x0000fde0


	//   ....[101]....
        /*03c4*/ 	.word	0x000100f0


	//   ....[102]....
        /*03c8*/ 	.word	0x00010210


	//----- nvinfo : EIATTR_REG_RECONFIG
	.align		4
.L_263:
        /*03cc*/ 	.byte	0x01, 0x54
	.zero		2


	//----- nvinfo : EIATTR_SYSCALL_OFFSETS
	.align		4
        /*03d0*/ 	.byte	0x04, 0x46
        /*03d2*/ 	.short	(.L_265 - .L_264)


	//   ....[0]....
.L_264:
        /*03d4*/ 	.word	0x00001540


	//   ....[1]....
        /*03d8*/ 	.word	0x0000b840


	//   ....[2]....
        /*03dc*/ 	.word	0x0000b990


	//   ....[3]....
        /*03e0*/ 	.word	0x0000ba80


	//   ....[4]....
        /*03e4*/ 	.word	0x0000c180


	//----- nvinfo : EIATTR_MBARRIER_INSTR_OFFSETS
	.align		4
.L_265:
        /*03e8*/ 	.byte	0x04, 0x39
        /*03ea*/ 	.short	(.L_267 - .L_266)


	//   ....[0]....
.L_266:
        /*03ec*/ 	.word	0x00000270
        /*03f0*/ 	.word	0x000000ff
        /*03f4*/ 	.word	0x00016800
        /*03f8*/ 	.short	0x0100
        /*03fa*/ 	.byte	0x08
	.zero		1


	//   ....[1]....
        /*03fc*/ 	.word	0x00000280
        /*0400*/ 	.word	0x000000ff
        /*0404*/ 	.word	0x00016820
        /*0408*/ 	.short	0x0100
        /*040a*/ 	.byte	0x08
	.zero		1


	//   ....[2]....
        /*040c*/ 	.word	0x00000370
        /*0410*/ 	.word	0x000000ff
        /*0414*/ 	.word	0x00016830
        /*0418*/ 	.short	0x0100
        /*041a*/ 	.byte	0x08
	.zero		1


	//   ....[3]....
        /*041c*/ 	.word	0x00000380
        /*0420*/ 	.word	0x000000ff
        /*0424*/ 	.word	0x00016840
        /*0428*/ 	.short	0x0100
        /*042a*/ 	.byte	0x08
	.zero		1


	//   ....[4]....
        /*042c*/ 	.word	0x00000390
        /*0430*/ 	.word	0x000000ff
        /*0434*/ 	.word	0x00016838
        /*0438*/ 	.short	0x0100
        /*043a*/ 	.byte	0x08
	.zero		1


	//   ....[5]....
        /*043c*/ 	.word	0x000003a0
        /*0440*/ 	.word	0x000000ff
        /*0444*/ 	.word	0x00016848
        /*0448*/ 	.short	0x0100
        /*044a*/ 	.byte	0x08
	.zero		1


	//   ....[6]....
        /*044c*/ 	.word	0x000004d0
        /*0450*/ 	.word	0x000000ff
        /*0454*/ 	.word	0x00016850
        /*0458*/ 	.short	0x0100
        /*045a*/ 	.byte	0x08
	.zero		1


	//   ....[7]....
        /*045c*/ 	.word	0x000004e0
        /*0460*/ 	.word	0x000000ff
        /*0464*/ 	.word	0x00016860
        /*0468*/ 	.short	0x0100
        /*046a*/ 	.byte	0x08
	.zero		1


	//   ....[8]....
        /*046c*/ 	.word	0x000004f0
        /*0470*/ 	.word	0x000000ff
        /*0474*/ 	.word	0x00016858
        /*0478*/ 	.short	0x0100
        /*047a*/ 	.byte	0x08
	.zero		1


	//   ....[9]....
        /*047c*/ 	.word	0x00000500
        /*0480*/ 	.word	0x000000ff
        /*0484*/ 	.word	0x00016868
        /*0488*/ 	.short	0x0100
        /*048a*/ 	.byte	0x08
	.zero		1


	//   ....[10]....
        /*048c*/ 	.word	0x000005f0
        /*0490*/ 	.word	0x000000ff
        /*0494*/ 	.word	0x00016870
        /*0498*/ 	.short	0x0100
        /*049a*/ 	.byte	0x06
	.zero		1


	//   ....[11]....
        /*049c*/ 	.word	0x00000600
        /*04a0*/ 	.word	0x000000ff
        /*04a4*/ 	.word	0x00016880
        /*04a8*/ 	.short	0x0100
        /*04aa*/ 	.byte	0x06
	.zero		1


	//   ....[12]....
        /*04ac*/ 	.word	0x00000610
        /*04b0*/ 	.word	0x000000ff
        /*04b4*/ 	.word	0x00016878
        /*04b8*/ 	.short	0x0100
        /*04ba*/ 	.byte	0x06
	.zero		1


	//   ....[13]....
        /*04bc*/ 	.word	0x00000620
        /*04c0*/ 	.word	0x000000ff
        /*04c4*/ 	.word	0x00016888
        /*04c8*/ 	.short	0x0100
        /*04ca*/ 	.byte	0x06
	.zero		1


	//   ....[14]....
        /*04cc*/ 	.word	0x00000750
        /*04d0*/ 	.word	0x000000ff
        /*04d4*/ 	.word	0x00016890
        /*04d8*/ 	.short	0x0100
        /*04da*/ 	.byte	0x08
	.zero		1


	//   ....[15]....
        /*04dc*/ 	.word	0x00000760
        /*04e0*/ 	.word	0x000000ff
        /*04e4*/ 	.word	0x000168a0
        /*04e8*/ 	.short	0x0100
        /*04ea*/ 	.byte	0x08
	.zero		1


	//   ....[16]....
        /*04ec*/ 	.word	0x00000770
        /*04f0*/ 	.word	0x000000ff
        /*04f4*/ 	.word	0x00016898
        /*04f8*/ 	.short	0x0100
        /*04fa*/ 	.byte	0x08
	.zero		1


	//   ....[17]....
        /*04fc*/ 	.word	0x00000780
        /*0500*/ 	.word	0x000000ff
        /*0504*/ 	.word	0x000168a8
        /*0508*/ 	.short	0x0100
        /*050a*/ 	.byte	0x08
	.zero		1


	//   ....[18]....
        /*050c*/ 	.word	0x000008b0
        /*0510*/ 	.word	0x000000ff
        /*0514*/ 	.word	0x000168b0
        /*0518*/ 	.short	0x0100
        /*051a*/ 	.byte	0x08
	.zero		1


	//   ....[19]....
        /*051c*/ 	.word	0x000008c0
        /*0520*/ 	.word	0x000000ff
        /*0524*/ 	.word	0x000168c0
        /*0528*/ 	.short	0x0100
        /*052a*/ 	.byte	0x08
	.zero		1


	//   ....[20]....
        /*052c*/ 	.word	0x000008d0
        /*0530*/ 	.word	0x000000ff
        /*0534*/ 	.word	0x000168b8
        /*0538*/ 	.short	0x0100
        /*053a*/ 	.byte	0x08
	.zero		1


	//   ....[21]....
        /*053c*/ 	.word	0x000008e0
        /*0540*/ 	.word	0x000000ff
        /*0544*/ 	.word	0x000168c8
        /*0548*/ 	.short	0x0100
        /*054a*/ 	.byte	0x08
	.zero		1


	//   ....[22]....
        /*054c*/ 	.word	0x000015c0
        /*0550*/ 	.word	0x000000ff
        /*0554*/ 	.word	0x00016800
        /*0558*/ 	.short	0x010a
        /*055a*/ 	.byte	0x2d
	.zero		1


	//   ....[23]....
        /*055c*/ 	.word	0x00001640
        /*0560*/ 	.word	0x00000000
        /*0564*/ 	.word	0x00016830
        /*0568*/ 	.short	0x010a
        /*056a*/ 	.byte	0x3f
	.zero		1


	//   ....[24]....
        /*056c*/ 	.word	0x000016a0
        /*0570*/ 	.word	0x00000000
        /*0574*/ 	.word	0x00016830
        /*0578*/ 	.short	0x010a
        /*057a*/ 	.byte	0x3f
	.zero		1


	//   ....[25]....
        /*057c*/ 	.word	0x00001fa0
        /*0580*/ 	.word	0x00000000
        /*0584*/ 	.word	0x00000000
        /*0588*/ 	.short	0x0101
        /*058a*/ 	.byte	0x3f
	.zero		1


	//   ....[26]....
        /*058c*/ 	.word	0x000040a0
        /*0590*/ 	.word	0x000000ff
        /*0594*/ 	.word	0x00016830
        /*0598*/ 	.short	0x010a
        /*059a*/ 	.byte	0x06
	.zero		1


	//   ....[27]....
        /*059c*/ 	.word	0x000040e0
        /*05a0*/ 	.word	0x000000ff
        /*05a4*/ 	.word	0x00016830
        /*05a8*/ 	.short	0x010a
        /*05aa*/ 	.byte	0x06
	.zero		1


	//   ....[28]....
        /*05ac*/ 	.word	0x000042c0
        /*05b0*/ 	.word	0x000000ff
        /*05b4*/ 	.word	0x00016850
        /*05b8*/ 	.short	0x010a
        /*05ba*/ 	.byte	0x06
	.zero		1


	//   ....[29]....
        /*05bc*/ 	.word	0x00004300
        /*05c0*/ 	.word	0x000000ff
        /*05c4*/ 	.word	0x00016850
        /*05c8*/ 	.short	0x010a
        /*05ca*/ 	.byte	0x06
	.zero		1


	//   ....[30]....
        /*05cc*/ 	.word	0x000062b0
        /*05d0*/ 	.word	0x0000000a
        /*05d4*/ 	.word	0x00000000
        /*05d8*/ 	.short	0x0101
        /*05da*/ 	.byte	0x3f
	.zero		1


	//   ....[31]....
        /*05dc*/ 	.word	0x00006540
        /*05e0*/ 	.word	0x00000008
        /*05e4*/ 	.word	0x00000000
        /*05e8*/ 	.short	0x0101
        /*05ea*/ 	.byte	0x3f
	.zero		1


	//   ....[32]....
        /*05ec*/ 	.word	0x00006ee0
        /*05f0*/ 	.word	0x000000ff
        /*05f4*/ 	.word	0x00016830
        /*05f8*/ 	.short	0x010a
        /*05fa*/ 	.byte	0x06
	.zero		1


	//   ....[33]....
        /*05fc*/ 	.word	0x00006f20
        /*0600*/ 	.word	0x000000ff
        /*0604*/ 	.word	0x00016830
        /*0608*/ 	.short	0x010a
        /*060a*/ 	.byte	0x06
	.zero		1


	//   ....[34]....
        /*060c*/ 	.word	0x00007100
        /*0610*/ 	.word	0x000000ff
        /*0614*/ 	.word	0x00016850
        /*0618*/ 	.short	0x010a
        /*061a*/ 	.byte	0x06
	.zero		1


	//   ....[35]....
        /*061c*/ 	.word	0x00007140
        /*0620*/ 	.word	0x000000ff
        /*0624*/ 	.word	0x00016850
        /*0628*/ 	.short	0x010a
        /*062a*/ 	.byte	0x06
	.zero		1


	//   ....[36]....
        /*062c*/ 	.word	0x000087d0
        /*0630*/ 	.word	0x0000000f
        /*0634*/ 	.word	0x00000000
        /*0638*/ 	.short	0x0101
        /*063a*/ 	.byte	0x3f
	.zero		1


	//   ....[37]....
        /*063c*/ 	.word	0x00008980
        /*0640*/ 	.word	0x0000000f
        /*0644*/ 	.word	0x00000000
        /*0648*/ 	.short	0x0101
        /*064a*/ 	.byte	0x3f
	.zero		1


	//   ....[38]....
        /*064c*/ 	.word	0x000092f0
        /*0650*/ 	.word	0x000000ff
        /*0654*/ 	.word	0x00016850
        /*0658*/ 	.short	0x010a
        /*065a*/ 	.byte	0x05
	.zero		1


	//   ....[39]....
        /*065c*/ 	.word	0x00009330
        /*0660*/ 	.word	0x000000ff
        /*0664*/ 	.word	0x00016850
        /*0668*/ 	.short	0x010a
        /*066a*/ 	.byte	0x05
	.zero		1


	//   ....[40]....
        /*066c*/ 	.word	0x00009860
        /*0670*/ 	.word	0x00000006
        /*0674*/ 	.word	0x00000000
        /*0678*/ 	.short	0x0101
        /*067a*/ 	.byte	0x3f
	.zero		1


	//   ....[41]....
        /*067c*/ 	.word	0x0000a4c0
        /*0680*/ 	.word	0x0000001b
        /*0684*/ 	.word	0x00000000
        /*0688*/ 	.short	0x0101
        /*068a*/ 	.byte	0x3f
	.zero		1


	//   ....[42]....
        /*068c*/ 	.word	0x0000be30
        /*0690*/ 	.word	0x00000003
        /*0694*/ 	.word	0x00016840
        /*0698*/ 	.short	0x010a
        /*069a*/ 	.byte	0x3f
	.zero		1


	//   ....[43]....
        /*069c*/ 	.word	0x0000cc20
        /*06a0*/ 	.word	0x00000011
        /*06a4*/ 	.word	0x00016800
        /*06a8*/ 	.short	0x0107
        /*06aa*/ 	.byte	0x3f
	.zero		1


	//   ....[44]....
        /*06ac*/ 	.word	0x0000cd10
        /*06b0*/ 	.word	0x00000011
        /*06b4*/ 	.word	0x00016800
        /*06b8*/ 	.short	0x0101
        /*06ba*/ 	.byte	0x3f
	.zero		1


	//   ....[45]....
        /*06bc*/ 	.word	0x0000cd30
        /*06c0*/ 	.word	0x00000011
        /*06c4*/ 	.word	0x00016820
        /*06c8*/ 	.short	0x010a
        /*06ca*/ 	.byte	0x3f
	.zero		1


	//   ....[46]....
        /*06cc*/ 	.word	0x0000d040
        /*06d0*/ 	.word	0x00000002
        /*06d4*/ 	.word	0x00016840
        /*06d8*/ 	.short	0x010a
        /*06da*/ 	.byte	0x3f
	.zero		1


	//   ....[47]....
        /*06dc*/ 	.word	0x0000d270
        /*06e0*/ 	.word	0x00000002
        /*06e4*/ 	.word	0x00000060
        /*06e8*/ 	.short	0x010a
        /*06ea*/ 	.byte	0x3f
	.zero		1


	//   ....[48]....
        /*06ec*/ 	.word	0x0000d7a0
        /*06f0*/ 	.word	0x00000002
        /*06f4*/ 	.word	0x00016840
        /*06f8*/ 	.short	0x010a
        /*06fa*/ 	.byte	0x3f
	.zero		1


	//   ....[49]....
        /*06fc*/ 	.word	0x0000d9d0
        /*0700*/ 	.word	0x00000005
        /*0704*/ 	.word	0x00000060
        /*0708*/ 	.short	0x010a
        /*070a*/ 	.byte	0x3f
	.zero		1


	//   ....[50]....
        /*070c*/ 	.word	0x0000de40
        /*0710*/ 	.word	0x00000002
        /*0714*/ 	.word	0x00016840
        /*0718*/ 	.short	0x010a
        /*071a*/ 	.byte	0x3f
	.zero		1


	//   ....[51]....
        /*071c*/ 	.word	0x0000e080
        /*0720*/ 	.word	0x00000005
        /*0724*/ 	.word	0x00000060
        /*0728*/ 	.short	0x010a
        /*072a*/ 	.byte	0x3f
	.zero		1


	//   ....[52]....
        /*072c*/ 	.word	0x0000e490
        /*0730*/ 	.word	0x00000003
        /*0734*/ 	.word	0x00016860
        /*0738*/ 	.short	0x010a
        /*073a*/ 	.byte	0x3f
	.zero		1


	//   ....[53]....
        /*073c*/ 	.word	0x0000e930
        /*0740*/ 	.word	0x00000007
        /*0744*/ 	.word	0x00016820
        /*0748*/ 	.short	0x010a
        /*074a*/ 	.byte	0x3f
	.zero		1


	//   ....[54]....
        /*074c*/ 	.word	0x0000ead0
        /*0750*/ 	.word	0x00000005
        /*0754*/ 	.word	0x00000000
        /*0758*/ 	.short	0x010a
        /*075a*/ 	.byte	0x3f
	.zero		1


	//   ....[55]....
        /*075c*/ 	.word	0x0000eb40
        /*0760*/ 	.word	0x00000003
        /*0764*/ 	.word	0x00000000
        /*0768*/ 	.short	0x010a
        /*076a*/ 	.byte	0x3f
	.zero		1


	//   ....[56]....
        /*076c*/ 	.word	0x0000eba0
        /*0770*/ 	.word	0x00000005
        /*0774*/ 	.word	0x00000000
        /*0778*/ 	.short	0x010a
        /*077a*/ 	.byte	0x3f
	.zero		1


	//   ....[57]....
        /*077c*/ 	.word	0x0000ebd0
        /*0780*/ 	.word	0x00000003
        /*0784*/ 	.word	0x00000000
        /*0788*/ 	.short	0x010a
        /*078a*/ 	.byte	0x3f
	.zero		1


	//   ....[58]....
        /*078c*/ 	.word	0x0000ec40
        /*0790*/ 	.word	0x00000003
        /*0794*/ 	.word	0x00016800
        /*0798*/ 	.short	0x010a
        /*079a*/ 	.byte	0x3f
	.zero		1


	//   ....[59]....
        /*079c*/ 	.word	0x0000ec90
        /*07a0*/ 	.word	0x00000000
        /*07a4*/ 	.word	0x00016830
        /*07a8*/ 	.short	0x010a
        /*07aa*/ 	.byte	0x3f
	.zero		1


	//   ....[60]....
        /*07ac*/ 	.word	0x0000ecf0
        /*07b0*/ 	.word	0x00000006
        /*07b4*/ 	.word	0x00016830
        /*07b8*/ 	.short	0x010a
        /*07ba*/ 	.byte	0x3f
	.zero		1


	//   ....[61]....
        /*07bc*/ 	.word	0x0000ed50
        /*07c0*/ 	.word	0x00000006
        /*07c4*/ 	.word	0x00016850
        /*07c8*/ 	.short	0x010a
        /*07ca*/ 	.byte	0x3f
	.zero		1


	//   ....[62]....
        /*07cc*/ 	.word	0x0000edb0
        /*07d0*/ 	.word	0x00000006
        /*07d4*/ 	.word	0x00016830
        /*07d8*/ 	.short	0x010a
        /*07da*/ 	.byte	0x3f
	.zero		1


	//   ....[63]....
        /*07dc*/ 	.word	0x0000ee10
        /*07e0*/ 	.word	0x00000006
        /*07e4*/ 	.word	0x00016850
        /*07e8*/ 	.short	0x010a
        /*07ea*/ 	.byte	0x3f
	.zero		1


	//   ....[64]....
        /*07ec*/ 	.word	0x0000ee70
        /*07f0*/ 	.word	0x00000004
        /*07f4*/ 	.word	0x00016850
        /*07f8*/ 	.short	0x010a
        /*07fa*/ 	.byte	0x3f
	.zero		1


	//   ....[65]....
        /*07fc*/ 	.word	0x0000efc0
        /*0800*/ 	.word	0x00000003
        /*0804*/ 	.word	0x00016840
        /*0808*/ 	.short	0x010a
        /*080a*/ 	.byte	0x3f
	.zero		1


	//   ....[66]....
        /*080c*/ 	.word	0x0000fe10
        /*0810*/ 	.word	0x00000011
        /*0814*/ 	.word	0x00016820
        /*0818*/ 	.short	0x010a
        /*081a*/ 	.byte	0x3f
	.zero		1


	//   ....[67]....
        /*081c*/ 	.word	0x0000fe60
        /*0820*/ 	.word	0x00000002
        /*0824*/ 	.word	0x00016840
        /*0828*/ 	.short	0x010a
        /*082a*/ 	.byte	0x3f
	.zero		1


	//   ....[68]....
        /*082c*/ 	.word	0x0000feb0
        /*0830*/ 	.word	0x00000002
        /*0834*/ 	.word	0x00000060
        /*0838*/ 	.short	0x010a
        /*083a*/ 	.byte	0x3f
	.zero		1


	//   ....[69]....
        /*083c*/ 	.word	0x0000ff00
        /*0840*/ 	.word	0x00000002
        /*0844*/ 	.word	0x00016840
        /*0848*/ 	.short	0x010a
        /*084a*/ 	.byte	0x3f
	.zero		1


	//   ....[70]....
        /*084c*/ 	.word	0x0000ff50
        /*0850*/ 	.word	0x00000005
        /*0854*/ 	.word	0x00000060
        /*0858*/ 	.short	0x010a
        /*085a*/ 	.byte	0x3f
	.zero		1


	//   ....[71]....
        /*085c*/ 	.word	0x0000ffa0
        /*0860*/ 	.word	0x00000002
        /*0864*/ 	.word	0x00016840
        /*0868*/ 	.short	0x010a
        /*086a*/ 	.byte	0x3f
	.zero		1


	//   ....[72]....
        /*086c*/ 	.word	0x0000fff0
        /*0870*/ 	.word	0x00000005
        /*0874*/ 	.word	0x00000060
        /*0878*/ 	.short	0x010a
        /*087a*/ 	.byte	0x3f
	.zero		1


	//   ....[73]....
        /*087c*/ 	.word	0x00010040
        /*0880*/ 	.word	0x00000003
        /*0884*/ 	.word	0x00016860
        /*0888*/ 	.short	0x010a
        /*088a*/ 	.byte	0x3f
	.zero		1


	//   ....[74]....
        /*088c*/ 	.word	0x00010130
        /*0890*/ 	.word	0x00000007
        /*0894*/ 	.word	0x00016820
        /*0898*/ 	.short	0x010a
        /*089a*/ 	.byte	0x3f
	.zero		1


	//   ....[75]....
        /*089c*/ 	.word	0x000102d0
        /*08a0*/ 	.word	0x00000005
        /*08a4*/ 	.word	0x00000000
        /*08a8*/ 	.short	0x010a
        /*08aa*/ 	.byte	0x3f
	.zero		1


	//   ....[76]....
        /*08ac*/ 	.word	0x00010320
        /*08b0*/ 	.word	0x00000003
        /*08b4*/ 	.word	0x00000000
        /*08b8*/ 	.short	0x010a
        /*08ba*/ 	.byte	0x3f
	.zero		1


	//   ....[77]....
        /*08bc*/ 	.word	0x00010370
        /*08c0*/ 	.word	0x00000005
        /*08c4*/ 	.word	0x00000000
        /*08c8*/ 	.short	0x010a
        /*08ca*/ 	.byte	0x3f
	.zero		1


	//----- nvinfo : EIATTR_NUM_MBARRIERS
	.align		4
.L_267:
        /*08cc*/ 	.byte	0x03, 0x38
        /*08ce*/ 	.short	0x0016


	//----- nvinfo : EIATTR_EXIT_INSTR_OFFSETS
	.align		4
        /*08d0*/ 	.byte	0x04, 0x1c
        /*08d2*/ 	.short	(.L_269 - .L_268)


	//   ....[0]....
.L_268:
        /*08d4*/ 	.word	0x00000a40


	//   ....[1]....
        /*08d8*/ 	.word	0x0000af00


	//   ....[2]....
        /*08dc*/ 	.word	0x0000ec20


	//----- nvinfo : EIATTR_MAX_THREADS
	.align		4
.L_269:
        /*08e0*/ 	.byte	0x04, 0x05
        /*08e2*/ 	.short	(.L_271 - .L_270)
.L_270:
        /*08e4*/ 	.word	0x00000200
        /*08e8*/ 	.word	0x00000001
        /*08ec*/ 	.word	0x00000001


	//----- nvinfo : EIATTR_CRS_STACK_SIZE
	.align		4
.L_271:
        /*08f0*/ 	.byte	0x04, 0x1e
        /*08f2*/ 	.short	(.L_273 - .L_272)
.L_272:
        /*08f4*/ 	.word	0x00000000


	//----- nvinfo : EIATTR_CBANK_PARAM_SIZE
	.align		4
.L_273:
        /*08f8*/ 	.byte	0x03, 0x19
        /*08fa*/ 	.short	0x0af0


	//----- nvinfo : EIATTR_PARAM_CBANK
	.align		4
        /*08fc*/ 	.byte	0x04, 0x0a
        /*08fe*/ 	.short	(.L_275 - .L_274)
	.align		4
.L_274:
        /*0900*/ 	.word	index@(.nv.constant0._ZN7cutlass13device_kernelIN5flash11enable_sm90INS1_16FlashAttnFwdSm90INS1_25CollectiveMainloopFwdSm90ILi2EN4cute5tupleIJNS5_1CILi1EEES8_S8_EEENS6_IJNS7_ILi192EEENS7_ILi128EEENS7_ILi64EEEEEELi64ENS_6half_tEfNS_4arch4Sm90ELb1ELb0ELb1ELb0ELb0ELb0ELb0ELb1ELb1ELb1ELb0ELb0EEENS1_21CollectiveEpilogueFwdINS6_IJSA_SC_SB_EEES9_SE_SG_Li384ELb0ELb1ELb0ELb0EEENS1_30DynamicPersistentTileSchedulerILi384ELi128ELb0ELb1ELb1EEEEEEEEEvNT_6ParamsE)
        /*0904*/ 	.short	0x0210
        /*0906*/ 	.short	0x0af0


	//----- nvinfo : EIATTR_SW_WAR
	.align		4
.L_275:
        /*0908*/ 	.byte	0x04, 0x36
        /*090a*/ 	.short	(.L_277 - .L_276)
.L_276:
        /*090c*/ 	.word	0x00000008
.L_277:


//--------------------- .nv.info._ZN7cutlass13device_kernelIN5flash11enable_sm90INS1_16FlashAttnFwdSm90INS1_25CollectiveMainloopFwdSm90ILi2EN4cute5tupleIJNS5_1CILi1EEES8_S8_EEENS6_IJNS7_ILi192EEENS7_ILi128EEENS7_ILi64EEEEEELi64ENS_6half_tEfNS_4arch4Sm90ELb1ELb0ELb1ELb1ELb0ELb0ELb0ELb1ELb1ELb1ELb0ELb0EEENS1_21CollectiveEpilogueFwdINS6_IJSA_SC_SB_EEES9_SE_SG_Li384ELb1ELb1ELb0ELb0EEENS1_36VarlenDynamicPersistentTileSchedulerILi192ELi128ELi384ELi128ELb0ELb1ELb1ELb1ELb1ELb1EEEEEEEEEvNT_6ParamsE --------------------------
	.section	.nv.info._ZN7cutlass13device_kernelIN5flash11enable_sm90INS1_16FlashAttnFwdSm90INS1_25CollectiveMainloopFwdSm90ILi2EN4cute5tupleIJNS5_1CILi1EEES8_S8_EEENS6_IJNS7_ILi192EEENS7_ILi128EEENS7_ILi64EEEEEELi64ENS_6half_tEfNS_4arch4Sm90ELb1ELb0ELb1ELb1ELb0ELb0ELb0ELb1ELb1ELb1ELb0ELb0EEENS1_21CollectiveEpilogueFwdINS6_IJSA_SC_SB_EEES9_SE_SG_Li384ELb1ELb1ELb0ELb0EEENS1_36VarlenDynamicPersistentTileSchedulerILi192ELi128ELi384ELi128ELb0ELb1ELb1ELb1ELb1ELb1EEEEEEEEEvNT_6ParamsE,"",@"SHT_CUDA_INFO"
	.sectionflags	@""
	.align	4


	//----- nvinfo : EIATTR_CUDA_API_VERSION
	.align		4
        /*0000*/ 	.byte	0x04, 0x37
        /*0002*/ 	.short	(.L_279 - .L_278)
.L_278:
        /*0004*/ 	.word	0x00000082


	//----- nvinfo : EIATTR_KPARAM_INFO
	.align		4
.L_279:
        /*0008*/ 	.byte	0x04, 0x17
        /*000a*/ 	.short	(.L_281 - .L_280)
.L_280:
        /*000c*/ 	.word	0x00000000
        /*0010*/ 	.short	0x0000
        /*0012*/ 	.short	0x0070
        /*0014*/ 	.byte	0x00, 0xf0, 0x01, 0x2a


	//----- nvinfo : EIATTR_SPARSE_MMA_MASK
	.align		4
.L_281:
        /*0018*/ 	.byte	0x03, 0x50
        /*001a*/ 	.short	0x0000


	//----- nvinfo : EIATTR_MAXREG_COUNT
	.align		4
        /*001c*/ 	.byte	0x03, 0x1b
        /*001e*/ 	.short	0x0080


	//----- nvinfo : EIATTR_NUM_BARRIERS
	.align		4
        /*0020*/ 	.byte	0x02, 0x4c
        /*0022*/ 	.byte	0x10
	.zero		1


	//----- nvinfo : EIATTR_EXTERNS
	.align		4
        /*0024*/ 	.byte	0x04, 0x0f
        /*0026*/ 	.short	(.L_283 - .L_282)


	//   ....[0]....
	.align		4
.L_282:
        /*0028*/ 	.word	index@(__assertfail)


	//----- nvinfo : EIATTR_ANNOTATIONS
	.align		4
.L_283:
        /*002c*/ 	.byte	0x04, 0x55
        /*002e*/ 	.short	(.L_285 - .L_284)


	//   ....[0]....
.L_284:
        /* <DEDUP_REMOVED lines=21> */


	//----- nvinfo : EIATTR_MERCURY_ISA_VERSION
	.align		4
.L_285:
        /*0170*/ 	.byte	0x03, 0x5f
        /*0172*/ 	.short	0x0101


	//----- nvinfo : EIATTR_UNUSED_LOAD_BYTE_OFFSET
	.align		4
        /*0174*/ 	.byte	0x04, 0x44
        /*0176*/ 	.short	(.L_287 - .L_286)


	//   ....[0]....
.L_286:
        /*0178*/ 	.word	0x00000a40
        /*017c*/ 	.word	0x0000fff0


	//   ....[1]....
        /*0180*/ 	.word	0x00009c30
        /*0184*/ 	.word	0x0000fff0


	//----- nvinfo : EIATTR_INT_WARP_WIDE_INSTR_OFFSETS
	.align		4
.L_287:
        /*0188*/ 	.byte	0x04, 0x31
        /*018a*/ 	.short	(.L_289 - .L_288)


	//   ....[0]....
.L_288:
        /*018c*/ 	.word	0x00000130


	//   ....[1]....
        /*0190*/ 	.word	0x00000170


	//   ....[2]....
        /*0194*/ 	.word	0x000001e0


	//   ....[3]....
        /*0198*/ 	.word	0x0000c7f0


	//   ....[4]....
        /*019c*/ 	.word	0x0000c880


	//   ....[5]....
        /*01a0*/ 	.word	0x0000f880


	//   ....[6]....
        /*01a4*/ 	.word	0x0000f910


	//----- nvinfo : EIATTR_COOP_GROUP_MASK_REGIDS
	.align		4
.L_289:
        /*01a8*/ 	.byte	0x04, 0x29
        /*01aa*/ 	.short	(.L_291 - .L_290)


	//   ....[0]....
.L_290:
        /*01ac*/ 	.word	0xffffffff


	//   ....[1]....
        /*01b0*/ 	.word	0xffffffff


	//   ....[2]....
        /*01b4*/ 	.word	0xffffffff


	//   ....[3]....
        /*01b8*/ 	.word	0xffffffff


	//   ....[4]....
        /*01bc*/ 	.word	0xffffffff


	//   ....[5]....
        /*01c0*/ 	.word	0xffffffff


	//   ....[6]....
        /*01c4*/ 	.word	0xffffffff


	//   ....[7]....
        /*01c8*/ 	.word	0xffffffff


	//   ....[8]....
        /*01cc*/ 	.word	0xffffffff


	//   ....[9]....
        /*01d0*/ 	.word	0xffffffff


	//   ....[10]....
        /*01d4*/ 	.word	0xffffffff


	//   ....[11]....
        /*01d8*/ 	.word	0xffffffff


	//   ....[12]....
        /*01dc*/ 	.word	0xffffffff


	//   ....[13]....
        /*01e0*/ 	.word	0xffffffff


	//   ....[14]....
        /*01e4*/ 	.word	0xffffffff


	//   ....[15]....
        /*01e8*/ 	.word	0xffffffff


	//   ....[16]....
        /*01ec*/ 	.word	0xffffffff


	//   ....[17]....
        /*01f0*/ 	.word	0xffffffff


	//   ....[18]....
        /*01f4*/ 	.word	0xffffffff


	//   ....[19]....
        /*01f8*/ 	.word	0xffffffff


	//   ....[20]....
        /*01fc*/ 	.word	0xffffffff


	//   ....[21]....
        /*0200*/ 	.word	0xffffffff


	//   ....[22]....
        /*0204*/ 	.word	0xffffffff


	//   ....[23]....
        /*0208*/ 	.word	0xffffffff


	//   ....[24]....
        /*020c*/ 	.word	0xffffffff


	//   ....[25]....
        /*0210*/ 	.word	0xffffffff


	//   ....[26]....
        /*0214*/ 	.word	0xffffffff


	//   ....[27]....
        /*0218*/ 	.word	0xffffffff


	//   ....[28]....
        /*021c*/ 	.word	0xffffffff


	//   ....[29]....
        /*0220*/ 	.word	0xffffffff


	//   ....[30]....
        /*0224*/ 	.word	0xffffffff


	//   ....[31]....
        /*0228*/ 	.word	0xffffffff


	//   ....[32]....
        /*022c*/ 	.word	0xffffffff


	//   ....[33]....
        /*0230*/ 	.word	0xffffffff


	//   ....[34]....
        /*0234*/ 	.word	0xffffffff


	//   ....[35]....
        /*0238*/ 	.word	0xffffffff


	//   ....[36]....
        /*023c*/ 	.word	0xffffffff


	//   ....[37]....
        /*0240*/ 	.word	0xffffffff


	//   ....[38]....
        /*0244*/ 	.word	0xffffffff


	//   ....[39]....
        /*0248*/ 	.word	0xffffffff


	//   ....[40]....
        /*024c*/ 	.word	0xffffffff


	//   ....[41]....
        /*0250*/ 	.word	0xffffffff


	//   ....[42]....
        /*0254*/ 	.word	0xffffffff


	//   ....[43]....
        /*0258*/ 	.word	0xffffffff


	//   ....[44]....
        /*025c*/ 	.word	0xffffffff


	//   ....[45]....
        /*0260*/ 	.word	0xffffffff


	//   ....[46]....
        /*0264*/ 	.word	0xffffffff


	//   ....[47]....
        /*0268*/ 	.word	0xffffffff


	//   ....[48]....
        /*026c*/ 	.word	0xffffffff


	//   ....[49]....
        /*0270*/ 	.word	0xffffffff


	//   ....[50]....
        /*0274*/ 	.word	0xffffffff


	//   ....[51]....
        /*0278*/ 	.word	0xffffffff


	//   ....[52]....
        /*027c*/ 	.word	0xffffffff


	//   ....[53]....
        /*0280*/ 	.word	0xffffffff


	//   ....[54]....
        /*0284*/ 	.word	0xffffffff


	//   ....[55]....
        /*0288*/ 	.word	0xffffffff


	//   ....[56]....
        /*028c*/ 	.word	0xffffffff


	//   ....[57]....
        /*0290*/ 	.word	0xffffffff


	//   ....[58]....
        /*0294*/ 	.word	0xffffffff


	//   ....[59]....
        /*0298*/ 	.word	0xffffffff


	//   ....[60]....
        /*029c*/ 	.word	0xffffffff


	//   ....[61]....
        /*02a0*/ 	.word	0xffffffff


	//   ....[62]....
        /*02a4*/ 	.word	0xffffffff


	//   ....[63]....
        /*02a8*/ 	.word	0xffffffff


	//   ....[64]....
        /*02ac*/ 	.word	0xffffffff


	//   ....[65]....
        /*02b0*/ 	.word	0xffffffff


	//   ....[66]....
        /*02b4*/ 	.word	0xffffffff


	//   ....[67]....
        /*02b8*/ 	.word	0xffffffff


	//   ....[68]....
        /*02bc*/ 	.word	0xffffffff


	//   ....[69]....
        /*02c0*/ 	.word	0xffffffff


	//   ....[70]....
        /*02c4*/ 	.word	0xffffffff


	//   ....[71]....
        /*02c8*/ 	.word	0xffffffff


	//   ....[72]....
        /*02cc*/ 	.word	0xffffffff


	//   ....[73]....
        /*02d0*/ 	.word	0xffffffff


	//   ....[74]....
        /*02d4*/ 	.word	0xffffffff


	//   ....[75]....
        /*02d8*/ 	.word	0xffffffff


	//   ....[76]....
        /*02dc*/ 	.word	0xffffffff


	//   ....[77]....
        /*02e0*/ 	.word	0xffffffff


	//   ....[78]....
        /*02e4*/ 	.word	0xffffffff


	//   ....[79]....
        /*02e8*/ 	.word	0xffffffff


	//   ....[80]....
        /*02ec*/ 	.word	0xffffffff


	//   ....[81]....
        /*02f0*/ 	.word	0xffffffff


	//   ....[82]....
        /*02f4*/ 	.word	0xffffffff


	//   ....[83]....
        /*02f8*/ 	.word	0xffffffff


	//   ....[84]....
        /*02fc*/ 	.word	0xffffffff


	//   ....[85]....
        /*0300*/ 	.word	0xffffffff


	//   ....[86]....
        /*0304*/ 	.word	0xffffffff


	//   ....[87]....
        /*0308*/ 	.word	0xffffffff


	//   ....[88]....
        /*030c*/ 	.word	0xffffffff


	//   ....[89]....
        /*0310*/ 	.word	0xffffffff


	//   ....[90]....
        /*0314*/ 	.word	0xffffffff


	//   ....[91]....
        /*0318*/ 	.word	0xffffffff


	//   ....[92]....
        /*031c*/ 	.word	0xffffffff


	//   ....[93]....
        /*0320*/ 	.word	0xffffffff


	//   ....[94]....
        /*0324*/ 	.word	0xffffffff


	//   ....[95]....
        /*0328*/ 	.word	0xffffffff


	//   ....[96]....
        /*032c*/ 	.word	0xffffffff


	//   ....[97]....
        /*0330*/ 	.word	0xffffffff


	//   ....[98]....
        /*0334*/ 	.word	0xffffffff


	//   ....[99]....
        /*0338*/ 	.word	0xffffffff


	//   ....[100]....
        /*033c*/ 	.word	0xffffffff


	//   ....[101]....
        /*0340*/ 	.word	0xffffffff


	//   ....[102]....
        /*0344*/ 	.word	0xffffffff


	//   ....[103]....
        /*0348*/ 	.word	0xffffffff


	//   ....[104]....
        /*034c*/ 	.word	0xffffffff


	//   ....[105]....
        /*0350*/ 	.word	0xffffffff


	//   ....[106]....
        /*0354*/ 	.word	0xffffffff


	//   ....[107]....
        /*0358*/ 	.word	0x0500000f


	//   ....[108]....
        /*035c*/ 	.word	0x0500000f


	//   ....[109]....
        /*0360*/ 	.word	0x0500000f


	//   ....[110]....
        /*0364*/ 	.word	0x0500000f


	//   ....[111]....
        /*0368*/ 	.word	0x0500000f


	//   ....[112]....
        /*036c*/ 	.word	0x0500000f


	//   ....[113]....
        /*0370*/ 	.word	0x0500000f


	//   ....[114]....
        /*0374*/ 	.word	0x0500000f


	//   ....[115]....
        /*0378*/ 	.word	0x0500000f


	//   ....[116]....
        /*037c*/ 	.word	0x0500000f


	//   ....[117]....
        /*0380*/ 	.word	0x0500000f


	//   ....[118]....
        /*0384*/ 	.word	0x0500000f


	//   ....[119]....
        /*0388*/ 	.word	0x0500000f


	//   ....[120]....
        /*038c*/ 	.word	0x0500000f


	//   ....[121]....
        /*0390*/ 	.word	0x0500000f


	//   ....[122]....
        /*0394*/ 	.word	0x0500000f


	//   ....[123]....
        /*0398*/ 	.word	0x0500000f


	//   ....[124]....
        /*039c*/ 	.word	0x0500000f


	//   ....[125]....
        /*03a0*/ 	.word	0x0500000f


	//   ....[126]....
        /*03a4*/ 	.word	0x0500000f


	//   ....[127]....
        /*03a8*/ 	.word	0x0500000f


	//   ....[128]....
        /*03ac*/ 	.word	0x0500000f


	//   ....[129]....
        /*03b0*/ 	.word	0x0500000f


	//   ....[130]....
        /*03b4*/ 	.word	0x0500000f


	//   ....[131]....
        /*03b8*/ 	.word	0x0500000f


	//   ....[132]....
        /*03bc*/ 	.word	0x0500000f


	//   ....[133]....
        /*03c0*/ 	.word	0x0500000f


	//   ....[134]....
        /*03c4*/ 	.word	0x0500000f


	//   ....[135]....
        /*03c8*/ 	.word	0x0500000f


	//   ....[136]....
        /*03cc*/ 	.word	0x0500000f


	//   ....[137]....
        /*03d0*/ 	.word	0x0500000f


	//   ....[138]....
        /*03d4*/ 	.word	0x0500000f


	//   ....[139]....
        /*03d8*/ 	.word	0x0500000f


	//   ....[140]....
        /*03dc*/ 	.word	0x0500000f


	//   ....[141]....
        /*03e0*/ 	.word	0x0500000f


	//   ....[142]....
        /*03e4*/ 	.word	0x0500000f


	//   ....[143]....
        /*03e8*/ 	.word	0x0500000f


	//   ....[144]....
        /*03ec*/ 	.word	0x0500000f


	//   ....[145]....
        /*03f0*/ 	.word	0x0500000f


	//   ....[146]....
        /*03f4*/ 	.word	0x0500000f


	//   ....[147]....
        /*03f8*/ 	.word	0x0500000f


	//   ....[148]....
        /*03fc*/ 	.word	0x0500000f


	//   ....[149]....
        /*0400*/ 	.word	0x0500000f


	//----- nvinfo : EIATTR_COOP_GROUP_INSTR_OFFSETS
	.align		4
.L_291:
        /*0404*/ 	.byte	0x04, 0x28
        /*0406*/ 	.short	(.L_293 - .L_292)


	//   ....[0]....
.L_292:
        /*0408*/ 	.word	0x00000070


	//   ....[1]....
        /*040c*/ 	.word	0x00000140


	//   ....[2]....
        /*0410*/ 	.word	0x00000190


	//   ....[3]....
        /*0414*/ 	.word	0x000003c0


	//   ....[4]....
        /*0418*/ 	.word	0x00000520


	//   ....[5]....
        /*041c*/ 	.word	0x00000640


	//   ....[6]....
        /*0420*/ 	.word	0x000007a0


	//   ....[7]....
        /*0424*/ 	.word	0x00001530


	//   ....[8]....
        /*0428*/ 	.word	0x00001d10


	//   ....[9]....
        /*042c*/ 	.word	0x00002930


	//   ....[10]....
        /*0430*/ 	.word	0x00002950


	//   ....[11]....
        /*0434*/ 	.word	0x000029e0


	//   ....[12]....
        /*0438*/ 	.word	0x000034a0


	//   ....[13]....
        /*043c*/ 	.word	0x00003500


	//   ....[14]....
        /*0440*/ 	.word	0x00004a00


	//   ....[15]....
        /*0444*/ 	.word	0x00004a50


	//   ....[16]....
        /*0448*/ 	.word	0x000053d0


	//   ....[17]....
        /*044c*/ 	.word	0x00005480


	//   ....[18]....
        /*0450*/ 	.word	0x00005f40


	//   ....[19]....
        /*0454*/ 	.word	0x00005fd0


	//   ....[20]....
        /*0458*/ 	.word	0x00007ca0


	//   ....[21]....
        /*045c*/ 	.word	0x00007d10


	//   ....[22]....
        /*0460*/ 	.word	0x000083e0


	//   ....[23]....
        /*0464*/ 	.word	0x00008460


	//   ....[24]....
        /*0468*/ 	.word	0x000094f0


	//   ....[25]....
        /*046c*/ 	.word	0x00009530


	//   ....[26]....
        /*0470*/ 	.word	0x00009610


	//   ....[27]....
        /*0474*/ 	.word	0x00009630


	//   ....[28]....
        /*0478*/ 	.word	0x0000a3b0


	//   ....[29]....
        /*047c*/ 	.word	0x0000a3f0


	//   ....[30]....
        /*0480*/ 	.word	0x0000a430


	//   ....[31]....
        /*0484*/ 	.word	0x0000a470


	//   ....[32]....
        /*0488*/ 	.word	0x0000a920


	//   ....[33]....
        /*048c*/ 	.word	0x0000a950


	//   ....[34]....
        /*0490*/ 	.word	0x0000a980


	//   ....[35]....
        /*0494*/ 	.word	0x0000a9c0


	//   ....[36]....
        /*0498*/ 	.word	0x0000a9f0


	//   ....[37]....
        /*049c*/ 	.word	0x0000aa10


	//   ....[38]....
        /*04a0*/ 	.word	0x0000aa30


	//   ....[39]....
        /*04a4*/ 	.word	0x0000aa50


	//   ....[40]....
        /*04a8*/ 	.word	0x0000b2e0


	//   ....[41]....
        /*04ac*/ 	.word	0x0000b310


	//   ....[42]....
        /*04b0*/ 	.word	0x0000b350


	//   ....[43]....
        /*04b4*/ 	.word	0x0000b380


	//   ....[44]....
        /*04b8*/ 	.word	0x0000b390


	//   ....[45]....
        /*04bc*/ 	.word	0x0000b3a0


	//   ....[46]....
        /*04c0*/ 	.word	0x0000b3b0


	//   ....[47]....
        /*04c4*/ 	.word	0x0000b3d0


	//   ....[48]....
        /*04c8*/ 	.word	0x0000b510


	//   ....[49]....
        /*04cc*/ 	.word	0x0000b6f0


	//   ....[50]....
        /*04d0*/ 	.word	0x0000b720


	//   ....[51]....
        /*04d4*/ 	.word	0x0000b750


	//   ....[52]....
        /*04d8*/ 	.word	0x0000b780


	//   ....[53]....
        /*04dc*/ 	.word	0x0000b7b0


	//   ....[54]....
        /*04e0*/ 	.word	0x0000b7e0


	//   ....[55]....
        /*04e4*/ 	.word	0x0000b950


	//   ....[56]....
        /*04e8*/ 	.word	0x0000b980


	//   ....[57]....
        /*04ec*/ 	.word	0x0000b9b0


	//   ....[58]....
        /*04f0*/ 	.word	0x0000b9e0


	//   ....[59]....
        /*04f4*/ 	.word	0x0000ba10


	//   ....[60]....
        /*04f8*/ 	.word	0x0000ba40


	//   ....[61]....
        /*04fc*/ 	.word	0x0000bae0


	//   ....[62]....
        /*0500*/ 	.word	0x0000bb40


	//   ....[63]....
        /*0504*/ 	.word	0x0000bbe0


	//   ....[64]....
        /*0508*/ 	.word	0x0000cd70


	//   ....[65]....
        /*050c*/ 	.word	0x0000d920


	//   ....[66]....
        /*0510*/ 	.word	0x0000d940


	//   ....[67]....
        /*0514*/ 	.word	0x0000d960


	//   ....[68]....
        /*0518*/ 	.word	0x0000da00


	//   ....[69]....
        /*051c*/ 	.word	0x0000da10


	//   ....[70]....
        /*0520*/ 	.word	0x0000daa0


	//   ....[71]....
        /*0524*/ 	.word	0x0000dab0


	//   ....[72]....
        /*0528*/ 	.word	0x0000db40


	//   ....[73]....
        /*052c*/ 	.word	0x0000db50


	//   ....[74]....
        /*0530*/ 	.word	0x0000dbe0


	//   ....[75]....
        /*0534*/ 	.word	0x0000dbf0


	//   ....[76]....
        /*0538*/ 	.word	0x0000dc80


	//   ....[77]....
        /*053c*/ 	.word	0x0000dc90


	//   ....[78]....
        /*0540*/ 	.word	0x0000dd20


	//   ....[79]....
        /*0544*/ 	.word	0x0000dd30


	//   ....[80]....
        /*0548*/ 	.word	0x0000dd40


	//   ....[81]....
        /*054c*/ 	.word	0x0000dde0


	//   ....[82]....
        /*0550*/ 	.word	0x0000ddf0


	//   ....[83]....
        /*0554*/ 	.word	0x0000de00


	//   ....[84]....
        /*0558*/ 	.word	0x0000de90


	//   ....[85]....
        /*055c*/ 	.word	0x0000dec0


	//   ....[86]....
        /*0560*/ 	.word	0x0000df20


	//   ....[87]....
        /*0564*/ 	.word	0x0000df30


	//   ....[88]....
        /*0568*/ 	.word	0x0000df50


	//   ....[89]....
        /*056c*/ 	.word	0x0000fdd0


	//   ....[90]....
        /*0570*/ 	.word	0x0000fe30


	//   ....[91]....
        /*0574*/ 	.word	0x0000fe60


	//   ....[92]....
        /*0578*/ 	.word	0x0000fe90


	//   ....[93]....
        /*057c*/ 	.word	0x0000fea0


	//   ....[94]....
        /*0580*/ 	.word	0x0000fed0


	//   ....[95]....
        /*0584*/ 	.word	0x0000ff00


	//   ....[96]....
        /*0588*/ 	.word	0x0000ff30


	//   ....[97]....
        /*058c*/ 	.word	0x000100b0


	//   ....[98]....
        /*0590*/ 	.word	0x000100e0


	//   ....[99]....
        /*0594*/ 	.word	0x00010110


	//   ....[100]....
        /*0598*/ 	.word	0x00010140


	//   ....[101]....
        /*059c*/ 	.word	0x00010170


	//   ....[102]....
        /*05a0*/ 	.word	0x000101a0


	//   ....[103]....
        /*05a4*/ 	.word	0x00010260


	//   ....[104]....
        /*05a8*/ 	.word	0x00010280


	//   ....[105]....
        /*05ac*/ 	.word	0x000102f0


	//   ....[106]....
        /*05b0*/ 	.word	0x00010990


	//   ....[107]....
        /*05b4*/ 	.word	0x00010f30


	//   ....[108]....
        /*05b8*/ 	.word	0x000110e0


	//   ....[109]....
        /*05bc*/ 	.word	0x00011130


	//   ....[110]....
        /*05c0*/ 	.word	0x00011190


	//   ....[111]....
        /*05c4*/ 	.word	0x00011290


	//   ....[112]....
        /*05c8*/ 	.word	0x000112f0


	//   ....[113]....
        /*05cc*/ 	.word	0x000113f0


	//   ....[114]....
        /*05d0*/ 	.word	0x00011450


	//   ....[115]....
        /*05d4*/ 	.word	0x00011550


	//   ....[116]....
        /*05d8*/ 	.word	0x000115b0


	//   ....[117]....
        /*05dc*/ 	.word	0x000116b0


	//   ....[118]....
        /*05e0*/ 	.word	0x00011710


	//   ....[119]....
        /*05e4*/ 	.word	0x00011810


	//   ....[120]....
        /*05e8*/ 	.word	0x00011870


	//   ....[121]....
        /*05ec*/ 	.word	0x00011960


	//   ....[122]....
        /*05f0*/ 	.word	0x000119c0


	//   ....[123]....
        /*05f4*/ 	.word	0x00011a70


	//   ....[124]....
        /*05f8*/ 	.word	0x00011b40


	//   ....[125]....
        /*05fc*/ 	.word	0x00011bf0


	//   ....[126]....
        /*0600*/ 	.word	0x00011c50


	//   ....[127]....
        /*0604*/ 	.word	0x00011d20


	//   ....[128]....
        /*0608*/ 	.word	0x00011d90


	//   ....[129]....
        /*060c*/ 	.word	0x00011e50


	//   ....[130]....
        /*0610*/ 	.word	0x00011ec0


	//   ....[131]....
        /*0614*/ 	.word	0x00011f60


	//   ....[132]....
        /*0618*/ 	.word	0x00012270


	//   ....[133]....
        /*061c*/ 	.word	0x00012310


	//   ....[134]....
        /*0620*/ 	.word	0x00012430


	//   ....[135]....
        /*0624*/ 	.word	0x000124a0


	//   ....[136]....
        /*0628*/ 	.word	0x00012510


	//   ....[137]....
        /*062c*/ 	.word	0x00012580


	//   ....[138]....
        /*0630*/ 	.word	0x000125f0


	//   ....[139]....
        /*0634*/ 	.word	0x00012670


	//   ....[140]....
        /*0638*/ 	.word	0x00012700


	//   ....[141]....
        /*063c*/ 	.word	0x00012790


	//   ....[142]....
        /*0640*/ 	.word	0x00012800


	//   ....[143]....
        /*0644*/ 	.word	0x00012870


	//   ....[144]....
        /*0648*/ 	.word	0x000128e0


	//   ....[145]....
        /*064c*/ 	.word	0x00012960


	//   ....[146]....
        /*0650*/ 	.word	0x000129d0


	//   ....[147]....
        /*0654*/ 	.word	0x00012a70


	//   ....[148]....
        /*0658*/ 	.word	0x00012b00


	//   ....[149]....
        /*065c*/ 	.word	0x00012c20


	//----- nvinfo : EIATTR_REG_RECONFIG
	.align		4
.L_293:
        /*0660*/ 	.byte	0x01, 0x54
	.zero		2


	//----- nvinfo : EIATTR_SYSCALL_OFFSETS
	.align		4
        /*0664*/ 	.byte	0x04, 0x46
        /*0666*/ 	.short	(.L_295 - .L_294)


	//   ....[0]....
.L_294:
        /*0668*/ 	.word	0x00001710


	//   ....[1]....
        /*066c*/ 	.word	0x0000c9e0


	//   ....[2]....
        /*0670*/ 	.word	0x0000cb30


	//   ....[3]....
        /*0674*/ 	.word	0x0000cc20


	//   ....[4]....
        /*0678*/ 	.word	0x0000d410


	//----- nvinfo : EIATTR_MBARRIER_INSTR_OFFSETS
	.align		4
.L_295:
        /*067c*/ 	.byte	0x04, 0x39
        /*067e*/ 	.short	(.L_297 - .L_296)


	//   ....[0]....
.L_296:
        /*0680*/ 	.word	0x00000270
        /*0684*/ 	.word	0x000000ff
        /*0688*/ 	.word	0x00016800
        /*068c*/ 	.short	0x0100
        /*068e*/ 	.byte	0x08
	.zero		1


	//   ....[1]....
        /*0690*/ 	.word	0x00000280
        /*0694*/ 	.word	0x000000ff
        /*0698*/ 	.word	0x00016820
        /*069c*/ 	.short	0x0100
        /*069e*/ 	.byte	0x08
	.zero		1


	//   ....[2]....
        /*06a0*/ 	.word	0x00000370
        /*06a4*/ 	.word	0x000000ff
        /*06a8*/ 	.word	0x00016830
        /*06ac*/ 	.short	0x0100
        /*06ae*/ 	.byte	0x08
	.zero		1


	//   ....[3]....
        /*06b0*/ 	.word	0x00000380
        /*06b4*/ 	.word	0x000000ff
        /*06b8*/ 	.word	0x00016840
        /*06bc*/ 	.short	0x0100
        /*06be*/ 	.byte	0x08
	.zero		1


	//   ....[4]....
        /*06c0*/ 	.word	0x00000390
        /*06c4*/ 	.word	0x000000ff
        /*06c8*/ 	.word	0x00016838
        /*06cc*/ 	.short	0x0100
        /*06ce*/ 	.byte	0x08
	.zero		1


	//   ....[5]....
        /*06d0*/ 	.word	0x000003a0
        /*06d4*/ 	.word	0x000000ff
        /*06d8*/ 	.word	0x00016848
        /*06dc*/ 	.short	0x0100
        /*06de*/ 	.byte	0x08
	.zero		1


	//   ....[6]....
        /*06e0*/ 	.word	0x000004d0
        /*06e4*/ 	.word	0x000000ff
        /*06e8*/ 	.word	0x00016850
        /*06ec*/ 	.short	0x0100
        /*06ee*/ 	.byte	0x08
	.zero		1


	//   ....[7]....
        /*06f0*/ 	.word	0x000004e0
        /*06f4*/ 	.word	0x000000ff
        /*06f8*/ 	.word	0x00016860
        /*06fc*/ 	.short	0x0100
        /*06fe*/ 	.byte	0x08
	.zero		1


	//   ....[8]....
        /*0700*/ 	.word	0x000004f0
        /*0704*/ 	.word	0x000000ff
        /*0708*/ 	.word	0x00016858
        /*070c*/ 	.short	0x0100
        /*070e*/ 	.byte	0x08
	.zero		1


	//   ....[9]....
        /*0710*/ 	.word	0x00000500
        /*0714*/ 	.word	0x000000ff
        /*0718*/ 	.word	0x00016868
        /*071c*/ 	.short	0x0100
        /*071e*/ 	.byte	0x08
	.zero		1


	//   ....[10]....
        /*0720*/ 	.word	0x000005f0
        /*0724*/ 	.word	0x000000ff
        /*0728*/ 	.word	0x00016870
        /*072c*/ 	.short	0x0100
        /*072e*/ 	.byte	0x06
	.zero		1


	//   ....[11]....
        /*0730*/ 	.word	0x00000600
        /*0734*/ 	.word	0x000000ff
        /*0738*/ 	.word	0x00016880
        /*073c*/ 	.short	0x0100
        /*073e*/ 	.byte	0x06
	.zero		1


	//   ....[12]....
        /*0740*/ 	.word	0x00000610
        /*0744*/ 	.word	0x000000ff
        /*0748*/ 	.word	0x00016878
        /*074c*/ 	.short	0x0100
        /*074e*/ 	.byte	0x06
	.zero		1


	//   ....[13]....
        /*0750*/ 	.word	0x00000620
        /*0754*/ 	.word	0x000000ff
        /*0758*/ 	.word	0x00016888
        /*075c*/ 	.short	0x0100
        /*075e*/ 	.byte	0x06
	.zero		1


	//   ....[14]....
        /*0760*/ 	.word	0x00000750
        /*0764*/ 	.word	0x000000ff
        /*0768*/ 	.word	0x00016890
        /*076c*/ 	.short	0x0100
        /*076e*/ 	.byte	0x08
	.zero		1


	//   ....[15]....
        /*0770*/ 	.word	0x00000760
        /*0774*/ 	.word	0x000000ff
        /*0778*/ 	.word	0x000168a0
        /*077c*/ 	.short	0x0100
        /*077e*/ 	.byte	0x08
	.zero		1


	//   ....[16]....
        /*0780*/ 	.word	0x00000770
        /*0784*/ 	.word	0x000000ff
        /*0788*/ 	.word	0x00016898
        /*078c*/ 	.short	0x0100
        /*078e*/ 	.byte	0x08
	.zero		1


	//   ....[17]....
        /*0790*/ 	.word	0x00000780
        /*0794*/ 	.word	0x000000ff
        /*0798*/ 	.word	0x000168a8
        /*079c*/ 	.short	0x0100
        /*079e*/ 	.byte	0x08
	.zero		1


	//   ....[18]....
        /*07a0*/ 	.word	0x000008b0
        /*07a4*/ 	.word	0x000000ff
        /*07a8*/ 	.word	0x000168b0
        /*07ac*/ 	.short	0x0100
        /*07ae*/ 	.byte	0x08
	.zero		1


	//   ....[19]....
        /*07b0*/ 	.word	0x000008c0
        /*07b4*/ 	.word	0x000000ff
        /*07b8*/ 	.word	0x000168c0
        /*07bc*/ 	.short	0x0100
        /*07be*/ 	.byte	0x08
	.zero		1


	//   ....[20]....
        /*07c0*/ 	.word	0x000008d0
        /*07c4*/ 	.word	0x000000ff
        /*07c8*/ 	.word	0x000168b8
        /*07cc*/ 	.short	0x0100
        /*07ce*/ 	.byte	0x08
	.zero		1


	//   ....[21]....
        /*07d0*/ 	.word	0x000008e0
        /*07d4*/ 	.word	0x000000ff
        /*07d8*/ 	.word	0x000168c8
        /*07dc*/ 	.short	0x0100
        /*07de*/ 	.byte	0x08
	.zero		1


	//   ....[22]....
        /*07e0*/ 	.word	0x00001790
        /*07e4*/ 	.word	0x000000ff
        /*07e8*/ 	.word	0x00016800
        /*07ec*/ 	.short	0x010a
        /*07ee*/ 	.byte	0x2d
	.zero		1


	//   ....[23]....
        /*07f0*/ 	.word	0x00001810
        /*07f4*/ 	.word	0x00000000
        /*07f8*/ 	.word	0x00016830
        /*07fc*/ 	.short	0x010a
        /*07fe*/ 	.byte	0x3f
	.zero		1


	//   ....[24]....
        /*0800*/ 	.word	0x00001870
        /*0804*/ 	.word	0x00000000
        /*0808*/ 	.word	0x00016830
        /*080c*/ 	.short	0x010a
        /*080e*/ 	.byte	0x3f
	.zero		1


	//   ....[25]....
        /*0810*/ 	.word	0x00002190
        /*0814*/ 	.word	0x00000000
        /*0818*/ 	.word	0x00000000
        /*081c*/ 	.short	0x0101
        /*081e*/ 	.byte	0x3f
	.zero		1


	//   ....[26]....
        /*0820*/ 	.word	0x00004210
        /*0824*/ 	.word	0x000000ff
        /*0828*/ 	.word	0x00016830
        /*082c*/ 	.short	0x010a
        /*082e*/ 	.byte	0x06
	.zero		1


	//   ....[27]....
        /*0830*/ 	.word	0x00004250
        /*0834*/ 	.word	0x000000ff
        /*0838*/ 	.word	0x00016830
        /*083c*/ 	.short	0x010a
        /*083e*/ 	.byte	0x06
	.zero		1


	//   ....[28]....
        /*0840*/ 	.word	0x00004430
        /*0844*/ 	.word	0x000000ff
        /*0848*/ 	.word	0x00016850
        /*084c*/ 	.short	0x010a
        /*084e*/ 	.byte	0x06
	.zero		1


	//   ....[29]....
        /*0850*/ 	.word	0x00004470
        /*0854*/ 	.word	0x000000ff
        /*0858*/ 	.word	0x00016850
        /*085c*/ 	.short	0x010a
        /*085e*/ 	.byte	0x06
	.zero		1


	//   ....[30]....
        /*0860*/ 	.word	0x00006400
        /*0864*/ 	.word	0x0000000a
        /*0868*/ 	.word	0x00000000
        /*086c*/ 	.short	0x0101
        /*086e*/ 	.byte	0x3f
	.zero		1


	//   ....[31]....
        /*0870*/ 	.word	0x00006590
        /*0874*/ 	.word	0x00000008
        /*0878*/ 	.word	0x00000000
        /*087c*/ 	.short	0x0101
        /*087e*/ 	.byte	0x3f
	.zero		1


	//   ....[32]....
        /*0880*/ 	.word	0x00007050
        /*0884*/ 	.word	0x000000ff
        /*0888*/ 	.word	0x00016830
        /*088c*/ 	.short	0x010a
        /*088e*/ 	.byte	0x06
	.zero		1


	//   ....[33]....
        /*0890*/ 	.word	0x00007090
        /*0894*/ 	.word	0x000000ff
        /*0898*/ 	.word	0x00016830
        /*089c*/ 	.short	0x010a
        /*089e*/ 	.byte	0x06
	.zero		1


	//   ....[34]....
        /*08a0*/ 	.word	0x00007270
        /*08a4*/ 	.word	0x000000ff
        /*08a8*/ 	.word	0x00016850
        /*08ac*/ 	.short	0x010a
        /*08ae*/ 	.byte	0x06
	.zero		1


	//   ....[35]....
        /*08b0*/ 	.word	0x000072b0
        /*08b4*/ 	.word	0x000000ff
        /*08b8*/ 	.word	0x00016850
        /*08bc*/ 	.short	0x010a
        /*08be*/ 	.byte	0x06
	.zero		1


	//   ....[36]....
        /*08c0*/ 	.word	0x00008940
        /*08c4*/ 	.word	0x0000000f
        /*08c8*/ 	.word	0x00000000
        /*08cc*/ 	.short	0x0101
        /*08ce*/ 	.byte	0x3f
	.zero		1


	//   ....[37]....
        /*08d0*/ 	.word	0x00008b00
        /*08d4*/ 	.word	0x0000000f
        /*08d8*/ 	.word	0x00000000
        /*08dc*/ 	.short	0x0101
        /*08de*/ 	.byte	0x3f
	.zero		1


	//   ....[38]....
        /*08e0*/ 	.word	0x00009460
        /*08e4*/ 	.word	0x000000ff
        /*08e8*/ 	.word	0x00016850
        /*08ec*/ 	.short	0x010a
        /*08ee*/ 	.byte	0x05
	.zero		1


	//   ....[39]....
        /*08f0*/ 	.word	0x000094a0
        /*08f4*/ 	.word	0x000000ff
        /*08f8*/ 	.word	0x00016850
        /*08fc*/ 	.short	0x010a
        /*08fe*/ 	.byte	0x05
	.zero		1


	//   ....[40]....
        /*0900*/ 	.word	0x000099d0
        /*0904*/ 	.word	0x00000006
        /*0908*/ 	.word	0x00000000
        /*090c*/ 	.short	0x0101
        /*090e*/ 	.byte	0x3f
	.zero		1


	//   ....[41]....
        /*0910*/ 	.word	0x0000aa00
        /*0914*/ 	.word	0x00000015
        /*0918*/ 	.word	0x00000000
        /*091c*/ 	.short	0x0101
        /*091e*/ 	.byte	0x3f
	.zero		1


	//   ....[42]....
        /*0920*/ 	.word	0x0000cf70
        /*0924*/ 	.word	0x00000003
        /*0928*/ 	.word	0x00016840
        /*092c*/ 	.short	0x010a
        /*092e*/ 	.byte	0x3f
	.zero		1


	//   ....[43]....
        /*0930*/ 	.word	0x0000e020
        /*0934*/ 	.word	0x00000016
        /*0938*/ 	.word	0x00016800
        /*093c*/ 	.short	0x0107
        /*093e*/ 	.byte	0x3f
	.zero		1


	//   ....[44]....
        /*0940*/ 	.word	0x0000e120
        /*0944*/ 	.word	0x00000016
        /*0948*/ 	.word	0x00016800
        /*094c*/ 	.short	0x0101
        /*094e*/ 	.byte	0x3f
	.zero		1


	//   ....[45]....
        /*0950*/ 	.word	0x0000e140
        /*0954*/ 	.word	0x00000016
        /*0958*/ 	.word	0x00016820
        /*095c*/ 	.short	0x010a
        /*095e*/ 	.byte	0x3f
	.zero		1


	//   ....[46]....
        /*0960*/ 	.word	0x0000e440
        /*0964*/ 	.word	0x00000002
        /*0968*/ 	.word	0x00016840
        /*096c*/ 	.short	0x010a
        /*096e*/ 	.byte	0x3f
	.zero		1


	//   ....[47]....
        /*0970*/ 	.word	0x0000e6c0
        /*0974*/ 	.word	0x00000003
        /*0978*/ 	.word	0x00000060
        /*097c*/ 	.short	0x010a
        /*097e*/ 	.byte	0x3f
	.zero		1


	//   ....[48]....
        /*0980*/ 	.word	0x0000ebf0
        /*0984*/ 	.word	0x00000002
        /*0988*/ 	.word	0x00016840
        /*098c*/ 	.short	0x010a
        /*098e*/ 	.byte	0x3f
	.zero		1


	//   ....[49]....
        /*0990*/ 	.word	0x0000ee70
        /*0994*/ 	.word	0x0000000a
        /*0998*/ 	.word	0x00000060
        /*099c*/ 	.short	0x010a
        /*099e*/ 	.byte	0x3f
	.zero		1


	//   ....[50]....
        /*09a0*/ 	.word	0x0000f2f0
        /*09a4*/ 	.word	0x00000002
        /*09a8*/ 	.word	0x00016840
        /*09ac*/ 	.short	0x010a
        /*09ae*/ 	.byte	0x3f
	.zero		1


	//   ....[51]....
        /*09b0*/ 	.word	0x0000f580
        /*09b4*/ 	.word	0x00000008
        /*09b8*/ 	.word	0x00000060
        /*09bc*/ 	.short	0x010a
        /*09be*/ 	.byte	0x3f
	.zero		1


	//   ....[52]....
        /*09c0*/ 	.word	0x0000f9c0
        /*09c4*/ 	.word	0x00000003
        /*09c8*/ 	.word	0x00016860
        /*09cc*/ 	.short	0x010a
        /*09ce*/ 	.byte	0x3f
	.zero		1


	//   ....[53]....
        /*09d0*/ 	.word	0x00010910
        /*09d4*/ 	.word	0x00000009
        /*09d8*/ 	.word	0x00016820
        /*09dc*/ 	.short	0x010a
        /*09de*/ 	.byte	0x3f
	.zero		1


	//   ....[54]....
        /*09e0*/ 	.word	0x00010ab0
        /*09e4*/ 	.word	0x00000006
        /*09e8*/ 	.word	0x00000000
        /*09ec*/ 	.short	0x010a
        /*09ee*/ 	.byte	0x3f
	.zero		1


	//   ....[55]....
        /*09f0*/ 	.word	0x00010b20
        /*09f4*/ 	.word	0x00000007
        /*09f8*/ 	.word	0x00000000
        /*09fc*/ 	.short	0x010a
        /*09fe*/ 	.byte	0x3f
	.zero		1


	//   ....[56]....
        /*0a00*/ 	.word	0x00010b80
        /*0a04*/ 	.word	0x00000004
        /*0a08*/ 	.word	0x00000000
        /*0a0c*/ 	.short	0x010a
        /*0a0e*/ 	.byte	0x3f
	.zero		1


	//   ....[57]....
        /*0a10*/ 	.word	0x00010bb0
        /*0a14*/ 	.word	0x00000005
        /*0a18*/ 	.word	0x00000000
        /*0a1c*/ 	.short	0x010a
        /*0a1e*/ 	.byte	0x3f
	.zero		1


	//   ....[58]....
        /*0a20*/ 	.word	0x00010c20
        /*0a24*/ 	.word	0x00000003
        /*0a28*/ 	.word	0x00016800
        /*0a2c*/ 	.short	0x010a
        /*0a2e*/ 	.byte	0x3f
	.zero		1


	//   ....[59]....
        /*0a30*/ 	.word	0x00010c70
        /*0a34*/ 	.word	0x00000000
        /*0a38*/ 	.word	0x00016830
        /*0a3c*/ 	.short	0x010a
        /*0a3e*/ 	.byte	0x3f
	.zero		1


	//   ....[60]....
        /*0a40*/ 	.word	0x00010cd0
        /*0a44*/ 	.word	0x00000006
        /*0a48*/ 	.word	0x00016830
        /*0a4c*/ 	.short	0x010a
        /*0a4e*/ 	.byte	0x3f
	.zero		1


	//   ....[61]....
        /*0a50*/ 	.word	0x00010d30
        /*0a54*/ 	.word	0x00000006
        /*0a58*/ 	.word	0x00016850
        /*0a5c*/ 	.short	0x010a
        /*0a5e*/ 	.byte	0x3f
	.zero		1


	//   ....[62]....
        /*0a60*/ 	.word	0x00010d90
        /*0a64*/ 	.word	0x00000006
        /*0a68*/ 	.word	0x00016830
        /*0a6c*/ 	.short	0x010a
        /*0a6e*/ 	.byte	0x3f
	.zero		1


	//   ....[63]....
        /*0a70*/ 	.word	0x00010df0
        /*0a74*/ 	.word	0x00000006
        /*0a78*/ 	.word	0x00016850
        /*0a7c*/ 	.short	0x010a
        /*0a7e*/ 	.byte	0x3f
	.zero		1


	//   ....[64]....
        /*0a80*/ 	.word	0x00010e50
        /*0a84*/ 	.word	0x00000004
        /*0a88*/ 	.word	0x00016850
        /*0a8c*/ 	.short	0x010a
        /*0a8e*/ 	.byte	0x3f
	.zero		1


	//   ....[65]....
        /*0a90*/ 	.word	0x00010ff0
        /*0a94*/ 	.word	0x00000003
        /*0a98*/ 	.word	0x00016840
        /*0a9c*/ 	.short	0x010a
        /*0a9e*/ 	.byte	0x3f
	.zero		1


	//   ....[66]....
        /*0aa0*/ 	.word	0x00011f90
        /*0aa4*/ 	.word	0x00000016
        /*0aa8*/ 	.word	0x00016820
        /*0aac*/ 	.short	0x010a
        /*0aae*/ 	.byte	0x3f
	.zero		1


	//   ....[67]....
        /*0ab0*/ 	.word	0x00011fe0
        /*0ab4*/ 	.word	0x00000002
        /*0ab8*/ 	.word	0x00016840
        /*0abc*/ 	.short	0x010a
        /*0abe*/ 	.byte	0x3f
	.zero		1


	//   ....[68]....
        /*0ac0*/ 	.word	0x00012030
        /*0ac4*/ 	.word	0x00000003
        /*0ac8*/ 	.word	0x00000060
        /*0acc*/ 	.short	0x010a
        /*0ace*/ 	.byte	0x3f
	.zero		1


	//   ....[69]....
        /*0ad0*/ 	.word	0x00012080
        /*0ad4*/ 	.word	0x00000002
        /*0ad8*/ 	.word	0x00016840
        /*0adc*/ 	.short	0x010a
        /*0ade*/ 	.byte	0x3f
	.zero		1


	//   ....[70]....
        /*0ae0*/ 	.word	0x000120d0
        /*0ae4*/ 	.word	0x0000000a
        /*0ae8*/ 	.word	0x00000060
        /*0aec*/ 	.short	0x010a
        /*0aee*/ 	.byte	0x3f
	.zero		1


	//   ....[71]....
        /*0af0*/ 	.word	0x00012120
        /*0af4*/ 	.word	0x00000002
        /*0af8*/ 	.word	0x00016840
        /*0afc*/ 	.short	0x010a
        /*0afe*/ 	.byte	0x3f
	.zero		1


	//   ....[72]....
        /*0b00*/ 	.word	0x00012170
        /*0b04*/ 	.word	0x00000008
        /*0b08*/ 	.word	0x00000060
        /*0b0c*/ 	.short	0x010a
        /*0b0e*/ 	.byte	0x3f
	.zero		1


	//   ....[73]....
        /*0b10*/ 	.word	0x000121c0
        /*0b14*/ 	.word	0x00000003
        /*0b18*/ 	.word	0x00016860
        /*0b1c*/ 	.short	0x010a
        /*0b1e*/ 	.byte	0x3f
	.zero		1


	//   ....[74]....
        /*0b20*/ 	.word	0x00012b40
        /*0b24*/ 	.word	0x00000009
        /*0b28*/ 	.word	0x00016820
        /*0b2c*/ 	.short	0x010a
        /*0b2e*/ 	.byte	0x3f
	.zero		1


	//   ....[75]....
        /*0b30*/ 	.word	0x00012ce0
        /*0b34*/ 	.word	0x00000006
        /*0b38*/ 	.word	0x00000000
        /*0b3c*/ 	.short	0x010a
        /*0b3e*/ 	.byte	0x3f
	.zero		1


	//   ....[76]....
        /*0b40*/ 	.word	0x00012d30
        /*0b44*/ 	.word	0x00000007
        /*0b48*/ 	.word	0x00000000
        /*0b4c*/ 	.short	0x010a
        /*0b4e*/ 	.byte	0x3f
	.zero		1


	//   ....[77]....
        /*0b50*/ 	.word	0x00012d80
        /*0b54*/ 	.word	0x00000004
        /*0b58*/ 	.word	0x00000000
        /*0b5c*/ 	.short	0x010a
        /*0b5e*/ 	.byte	0x3f
	.zero		1


	//----- nvinfo : EIATTR_NUM_MBARRIERS
	.align		4
.L_297:
        /*0b60*/ 	.byte	0x03, 0x38
        /*0b62*/ 	.short	0x0016


	//----- nvinfo : EIATTR_EXIT_INSTR_OFFSETS
	.align		4
        /*0b64*/ 	.byte	0x04, 0x1c
        /*0b66*/ 	.short	(.L_299 - .L_298)


	//   ....[0]....
.L_298:
        /*0b68*/ 	.word	0x00000a80


	//   ....[1]....
        /*0b6c*/ 	.word	0x0000b4d0


	//   ....[2]....
        /*0b70*/ 	.word	0x00010c00


	//----- nvinfo : EIATTR_MAX_THREADS
	.align		4
.L_299:
        /*0b74*/ 	.byte	0x04, 0x05
        /*0b76*/ 	.short	(.L_301 - .L_300)
.L_300:
        /*0b78*/ 	.word	0x00000200
        /*0b7c*/ 	.word	0x00000001
        /*0b80*/ 	.word	0x00000001


	//----- nvinfo : EIATTR_CRS_STACK_SIZE
	.align		4
.L_301:
        /*0b84*/ 	.byte	0x04, 0x1e
        /*0b86*/ 	.short	(.L_303 - .L_302)
.L_302:
        /*0b88*/ 	.word	0x00000000


	//----- nvinfo : EIATTR_CBANK_PARAM_SIZE
	.align		4
.L_303:
        /*0b8c*/ 	.byte	0x03, 0x19
        /*0b8e*/ 	.short	0x0af0


	//----- nvinfo : EIATTR_PARAM_CBANK
	.align		4
        /*0b90*/ 	.byte	0x04, 0x0a
        /*0b92*/ 	.short	(.L_305 - .L_304)
	.align		4
.L_304:
        /*0b94*/ 	.word	index@(.nv.constant0._ZN7cutlass13device_kernelIN5flash11enable_sm90INS1_16FlashAttnFwdSm90INS1_25CollectiveMainloopFwdSm90ILi2EN4cute5tupleIJNS5_1CILi1EEES8_S8_EEENS6_IJNS7_ILi192EEENS7_ILi128EEENS7_ILi64EEEEEELi64ENS_6half_tEfNS_4arch4Sm90ELb1ELb0ELb1ELb1ELb0ELb0ELb0ELb1ELb1ELb1ELb0ELb0EEENS1_21CollectiveEpilogueFwdINS6_IJSA_SC_SB_EEES9_SE_SG_Li384ELb1ELb1ELb0ELb0EEENS1_36VarlenDynamicPersistentTileSchedulerILi192ELi128ELi384ELi128ELb0ELb1ELb1ELb1ELb1ELb1EEEEEEEEEvNT_6ParamsE)
        /*0b98*/ 	.short	0x0210
        /*0b9a*/ 	.short	0x0af0


	//----- nvinfo : EIATTR_SW_WAR
	.align		4
.L_305:
        /*0b9c*/ 	.byte	0x04, 0x36
        /*0b9e*/ 	.short	(.L_307 - .L_306)
.L_306:
        /*0ba0*/ 	.word	0x00000008
.L_307:


//--------------------- .nv.info._ZN7cutlass13device_kernelIN5flash11enable_sm90INS1_16FlashAttnFwdSm90INS1_25CollectiveMainloopFwdSm90ILi2EN4cute5tupleIJNS5_1CILi1EEES8_S8_EEENS6_IJNS7_ILi192EEENS7_ILi128EEENS7_ILi64EEEEEELi64ENS_6half_tEfNS_4arch4Sm90ELb1ELb0ELb1ELb1ELb0ELb1ELb0ELb1ELb1ELb1ELb0ELb0EEENS1_21CollectiveEpilogueFwdINS6_IJSA_SC_SB_EEES9_SE_SG_Li384ELb1ELb1ELb0ELb0EEENS1_36VarlenDynamicPersistentTileSchedulerILi192ELi128ELi384ELi128ELb0ELb1ELb1ELb1ELb1ELb1EEEEEEEEEvNT_6ParamsE --------------------------
	.section	.nv.info._ZN7cutlass13device_kernelIN5flash11enable_sm90INS1_16FlashAttnFwdSm90INS1_25CollectiveMainloopFwdSm90ILi2EN4cute5tupleIJNS5_1CILi1EEES8_S8_EEENS6_IJNS7_ILi192EEENS7_ILi128EEENS7_ILi64EEEEEELi64ENS_6half_tEfNS_4arch4Sm90ELb1ELb0ELb1ELb1ELb0ELb1ELb0ELb1ELb1ELb1ELb0ELb0EEENS1_21CollectiveEpilogueFwdINS6_IJSA_SC_SB_EEES9_SE_SG_Li384ELb1ELb1ELb0ELb0EEENS1_36VarlenDynamicPersistentTileSchedulerILi192ELi128ELi384ELi128ELb0ELb1ELb1ELb1ELb1ELb1EEEEEEEEEvNT_6ParamsE,"",@"SHT_CUDA_INFO"
	.sectionflags	@""
	.align	4


	//----- nvinfo : EIATTR_CUDA_API_VERSION
	.align		4
        /*0000*/ 	.byte	0x04, 0x37
        /*0002*/ 	.short	(.L_309 - .L_308)
.L_308:
        /*0004*/ 	.word	0x00000082


	//----- nvinfo : EIATTR_KPARAM_INFO
	.align		4
.L_309:
        /*0008*/ 	.byte	0x04, 0x17
        /*000a*/ 	.short	(.L_311 - .L_310)
.L_310:
        /*000c*/ 	.word	0x00000000
        /*0010*/ 	.short	0x0000
        /*0012*/ 	.short	0x0070
        /*0014*/ 	.byte	0x00, 0xf0, 0x01, 0x2a


	//----- nvinfo : EIATTR_SPARSE_MMA_MASK
	.align		4
.L_311:
        /*0018*/ 	.byte	0x03, 0x50
        /*001a*/ 	.short	0x0000


	//----- nvinfo : EIATTR_MAXREG_COUNT
	.align		4
        /*001c*/ 	.byte	0x03, 0x1b
        /*001e*/ 	.short	0x0080


	//----- nvinfo : EIATTR_NUM_BARRIERS
	.align		4
        /*0020*/ 	.byte	0x02, 0x4c
        /*0022*/ 	.byte	0x10
	.zero		1


	//----- nvinfo : EIATTR_EXTERNS
	.align		4
        /*0024*/ 	.byte	0x04, 0x0f
        /*0026*/ 	.short	(.L_313 - .L_312)


	//   ....[0]....
	.align		4
.L_312:
        /*0028*/ 	.word	index@(__assertfail)


	//----- nvinfo : EIATTR_ANNOTATIONS
	.align		4
.L_313:
        /*002c*/ 	.byte	0x04, 0x55
        /*002e*/ 	.short	(.L_315 - .L_314)


	//   ....[0]....
.L_314:
        /* <DEDUP_REMOVED lines=66> */


	//----- nvinfo : EIATTR_MERCURY_ISA_VERSION
	.align		4
.L_315:
        /*0440*/ 	.byte	0x03, 0x5f
        /*0442*/ 	.short	0x0101


	//----- nvinfo : EIATTR_UNUSED_LOAD_BYTE_OFFSET
	.align		4
        /*0444*/ 	.byte	0x04, 0x44
        /*0446*/ 	.short	(.L_317 - .L_316)


	//   ....[0]....
.L_316:
        /*0448*/ 	.word	0x00000ad0
        /*044c*/ 	.word	0x0000fff0


	//   ....[1]....
        /*0450*/ 	.word	0x000117a0
        /*0454*/ 	.word	0x0000fff0


	//----- nvinfo : EIATTR_INT_WARP_WIDE_INSTR_OFFSETS
	.align		4
.L_317:
        /*0458*/ 	.byte	0x04, 0x31
        /*045a*/ 	.short	(.L_319 - .L_318)


	//   ....[0]....
.L_318:
        /*045c*/ 	.word	0x00000180


	//   ....[1]....
        /*0460*/ 	.word	0x00000220


	//   ....[2]....
        /*0464*/ 	.word	0x00000290


	//   ....[3]....
        /*0468*/ 	.word	0x000152a0


	//   ....[4]....
        /*046c*/ 	.word	0x00015330


	//   ....[5]....
        /*0470*/ 	.word	0x000183e0


	//   ....[6]....
        /*0474*/ 	.word	0x00018470


	//----- nvinfo : EIATTR_COOP_GROUP_MASK_REGIDS
	.align		4
.L_319:
        /*0478*/ 	.byte	0x04, 0x29
        /*047a*/ 	.short	(.L_321 - .L_320)


	//   ....[0]....
.L_320:
        /*047c*/ 	.word	0xffffffff


	//   ....[1]....
        /*0480*/ 	.word	0xffffffff


	//   ....[2]....
        /*0484*/ 	.word	0xffffffff


	//   ....[3]....
        /*0488*/ 	.word	0xffffffff


	//   ....[4]....
        /*048c*/ 	.word	0xffffffff


	//   ....[5]....
        /*0490*/ 	.word	0xffffffff


	//   ....[6]....
        /*0494*/ 	.word	0xffffffff


	//   ....[7]....
        /*0498*/ 	.word	0xffffffff


	//   ....[8]....
        /*049c*/ 	.word	0xffffffff


	//   ....[9]....
        /*04a0*/ 	.word	0xffffffff


	//   ....[10]....
        /*04a4*/ 	.word	0xffffffff


	//   ....[11]....
        /*04a8*/ 	.word	0xffffffff


	//   ....[12]....
        /*04ac*/ 	.word	0xffffffff


	//   ....[13]....
        /*04b0*/ 	.word	0xffffffff


	//   ....[14]....
        /*04b4*/ 	.word	0xffffffff


	//   ....[15]....
        /*04b8*/ 	.word	0xffffffff


	//   ....[16]....
        /*04bc*/ 	.word	0xffffffff


	//   ....[17]....
        /*04c0*/ 	.word	0xffffffff


	//   ....[18]....
        /*04c4*/ 	.word	0xffffffff


	//   ....[19]....
        /*04c8*/ 	.word	0xffffffff


	//   ....[20]....
        /*04cc*/ 	.word	0xffffffff


	//   ....[21]....
        /*04d0*/ 	.word	0xffffffff


	//   ....[22]....
        /*04d4*/ 	.word	0xffffffff


	//   ....[23]....
        /*04d8*/ 	.word	0xffffffff


	//   ....[24]....
        /*04dc*/ 	.word	0xffffffff


	//   ....[25]....
        /*04e0*/ 	.word	0xffffffff


	//   ....[26]....
        /*04e4*/ 	.word	0xffffffff


	//   ....[27]....
        /*04e8*/ 	.word	0xffffffff


	//   ....[28]....
        /*04ec*/ 	.word	0xffffffff


	//   ....[29]....
        /*04f0*/ 	.word	0xffffffff


	//   ....[30]....
        /*04f4*/ 	.word	0xffffffff


	//   ....[31]....
        /*04f8*/ 	.word	0xffffffff


	//   ....[32]....
        /*04fc*/ 	.word	0xffffffff


	//   ....[33]....
        /*0500*/ 	.word	0xffffffff


	//   ....[34]....
        /*0504*/ 	.word	0xffffffff


	//   ....[35]....
        /*0508*/ 	.word	0xffffffff


	//   ....[36]....
        /*050c*/ 	.word	0xffffffff


	//   ....[37]....
        /*0510*/ 	.word	0xffffffff


	//   ....[38]....
        /*0514*/ 	.word	0xffffffff


	//   ....[39]....
        /*0518*/ 	.word	0xffffffff


	//   ....[40]....
        /*051c*/ 	.word	0xffffffff


	//   ....[41]....
        /*0520*/ 	.word	0xffffffff


	//   ....[42]....
        /*0524*/ 	.word	0xffffffff


	//   ....[43]....
        /*0528*/ 	.word	0xffffffff


	//   ....[44]....
        /*052c*/ 	.word	0xffffffff


	//   ....[45]....
        /*0530*/ 	.word	0xffffffff


	//   ....[46]....
        /*0534*/ 	.word	0xffffffff


	//   ....[47]....
        /*0538*/ 	.word	0xffffffff


	//   ....[48]....
        /*053c*/ 	.word	0xffffffff


	//   ....[49]....
        /*0540*/ 	.word	0xffffffff


	//   ....[50]....
        /*0544*/ 	.word	0xffffffff


	//   ....[51]....
        /*0548*/ 	.word	0xffffffff


	//   ....[52]....
        /*054c*/ 	.word	0xffffffff


	//   ....[53]....
        /*0550*/ 	.word	0xffffffff


	//   ....[54]....
        /*0554*/ 	.word	0xffffffff


	//   ....[55]....
        /*0558*/ 	.word	0xffffffff


	//   ....[56]....
        /*055c*/ 	.word	0xffffffff


	//   ....[57]....
        /*0560*/ 	.word	0xffffffff


	//   ....[58]....
        /*0564*/ 	.word	0xffffffff


	//   ....[59]....
        /*0568*/ 	.word	0xffffffff


	//   ....[60]....
        /*056c*/ 	.word	0xffffffff


	//   ....[61]....
        /*0570*/ 	.word	0xffffffff


	//   ....[62]....
        /*0574*/ 	.word	0xffffffff


	//   ....[63]....
        /*0578*/ 	.word	0xffffffff


	//   ....[64]....
        /*057c*/ 	.word	0xffffffff


	//   ....[65]....
        /*0580*/ 	.word	0xffffffff


	//   ....[66]....
        /*0584*/ 	.word	0xffffffff


	//   ....[67]....
        /*0588*/ 	.word	0xffffffff


	//   ....[68]....
        /*058c*/ 	.word	0xffffffff


	//   ....[69]....
        /*0590*/ 	.word	0xffffffff


	//   ....[70]....
        /*0594*/ 	.word	0xffffffff


	//   ....[71]....
        /*0598*/ 	.word	0xffffffff


	//   ....[72]....
        /*059c*/ 	.word	0xffffffff


	//   ....[73]....
        /*05a0*/ 	.word	0xffffffff


	//   ....[74]....
        /*05a4*/ 	.word	0xffffffff


	//   ....[75]....
        /*05a8*/ 	.word	0xffffffff


	//   ....[76]....
        /*05ac*/ 	.word	0xffffffff


	//   ....[77]....
        /*05b0*/ 	.word	0xffffffff


	//   ....[78]....
        /*05b4*/ 	.word	0xffffffff


	//   ....[79]....
        /*05b8*/ 	.word	0xffffffff


	//   ....[80]....
        /*05bc*/ 	.word	0xffffffff


	//   ....[81]....
        /*05c0*/ 	.word	0xffffffff


	//   ....[82]....
        /*05c4*/ 	.word	0xffffffff


	//   ....[83]....
        /*05c8*/ 	.word	0xffffffff


	//   ....[84]....
        /*05cc*/ 	.word	0xffffffff


	//   ....[85]....
        /*05d0*/ 	.word	0xffffffff


	//   ....[86]....
        /*05d4*/ 	.word	0xffffffff


	//   ....[87]....
        /*05d8*/ 	.word	0xffffffff


	//   ....[88]....
        /*05dc*/ 	.word	0xffffffff


	//   ....[89]....
        /*05e0*/ 	.word	0xffffffff


	//   ....[90]....
        /*05e4*/ 	.word	0xffffffff


	//   ....[91]....
        /*05e8*/ 	.word	0xffffffff


	//   ....[92]....
        /*05ec*/ 	.word	0xffffffff


	//   ....[93]....
        /*05f0*/ 	.word	0xffffffff


	//   ....[94]....
        /*05f4*/ 	.word	0xffffffff


	//   ....[95]....
        /*05f8*/ 	.word	0xffffffff


	//   ....[96]....
        /*05fc*/ 	.word	0xffffffff


	//   ....[97]....
        /*0600*/ 	.word	0xffffffff


	//   ....[98]....
        /*0604*/ 	.word	0xffffffff


	//   ....[99]....
        /*0608*/ 	.word	0xffffffff


	//   ....[100]....
        /*060c*/ 	.word	0xffffffff


	//   ....[101]....
        /*0610*/ 	.word	0xffffffff


	//   ....[102]....
        /*0614*/ 	.word	0xffffffff


	//   ....[103]....
        /*0618*/ 	.word	0xffffffff


	//   ....[104]....
        /*061c*/ 	.word	0xffffffff


	//   ....[105]....
        /*0620*/ 	.word	0xffffffff


	//   ....[106]....
        /*0624*/ 	.word	0xffffffff


	//   ....[107]....
        /*0628*/ 	.word	0xffffffff


	//   ....[108]....
        /*062c*/ 	.word	0xffffffff


	//   ....[109]....
        /*0630*/ 	.word	0xffffffff


	//   ....[110]....
        /*0634*/ 	.word	0xffffffff


	//   ....[111]....
        /*0638*/ 	.word	0xffffffff


	//   ....[112]....
        /*063c*/ 	.word	0xffffffff


	//   ....[113]....
        /*0640*/ 	.word	0xffffffff


	//   ....[114]....
        /*0644*/ 	.word	0xffffffff


	//   ....[115]....
        /*0648*/ 	.word	0xffffffff


	//   ....[116]....
        /*064c*/ 	.word	0xffffffff


	//   ....[117]....
        /*0650*/ 	.word	0xffffffff


	//   ....[118]....
        /*0654*/ 	.word	0xffffffff


	//   ....[119]....
        /*0658*/ 	.word	0xffffffff


	//   ....[120]....
        /*065c*/ 	.word	0xffffffff


	//   ....[121]....
        /*0660*/ 	.word	0xffffffff


	//   ....[122]....
        /*0664*/ 	.word	0xffffffff


	//   ....[123]....
        /*0668*/ 	.word	0xffffffff


	//   ....[124]....
        /*066c*/ 	.word	0x0500000f


	//   ....[125]....
        /*0670*/ 	.word	0x0500000f


	//   ....[126]....
        /*0674*/ 	.word	0x0500000f


	//   ....[127]....
        /*0678*/ 	.word	0x0500000f


	//   ....[128]....
        /*067c*/ 	.word	0x0500000f


	//   ....[129]....
        /*0680*/ 	.word	0x0500000f


	//   ....[130]....
        /*0684*/ 	.word	0x0500000f


	//   ....[131]....
        /*0688*/ 	.word	0x0500000f


	//   ....[132]....
        /*068c*/ 	.word	0x0500000f


	//   ....[133]....
        /*0690*/ 	.word	0x0500000f


	//   ....[134]....
        /*0694*/ 	.word	0x0500000f


	//   ....[135]....
        /*0698*/ 	.word	0x0500000f


	//   ....[136]....
        /*069c*/ 	.word	0x0500000f


	//   ....[137]....
        /*06a0*/ 	.word	0x0500000f


	//   ....[138]....
        /*06a4*/ 	.word	0x0500000f


	//   ....[139]....
        /*06a8*/ 	.word	0x0500000f


	//   ....[140]....
        /*06ac*/ 	.word	0x0500000f


	//   ....[141]....
        /*06b0*/ 	.word	0x0500000f


	//   ....[142]....
        /*06b4*/ 	.word	0x0500000f


	//   ....[143]....
        /*06b8*/ 	.word	0x0500000f


	//   ....[144]....
        /*06bc*/ 	.word	0x0500000f


	//   ....[145]....
        /*06c0*/ 	.word	0x0500000f


	//   ....[146]....
        /*06c4*/ 	.word	0x0500000f


	//   ....[147]....
        /*06c8*/ 	.word	0x0500000f


	//   ....[148]....
        /*06cc*/ 	.word	0x0500000f


	//   ....[149]....
        /*06d0*/ 	.word	0x0500000f


	//   ....[150]....
        /*06d4*/ 	.word	0x0500000f


	//   ....[151]....
        /*06d8*/ 	.word	0x0500000f


	//   ....[152]....
        /*06dc*/ 	.word	0x0500000f


	//   ....[153]....
        /*06e0*/ 	.word	0x0500000f


	//   ....[154]....
        /*06e4*/ 	.word	0x0500000f


	//   ....[155]....
        /*06e8*/ 	.word	0x0500000f


	//   ....[156]....
        /*06ec*/ 	.word	0x0500000f


	//   ....[157]....
        /*06f0*/ 	.word	0x0500000f


	//   ....[158]....
        /*06f4*/ 	.word	0x0500000f


	//   ....[159]....
        /*06f8*/ 	.word	0x0500000f


	//   ....[160]....
        /*06fc*/ 	.word	0x0500000f


	//   ....[161]....
        /*0700*/ 	.word	0x0500000f


	//   ....[162]....
        /*0704*/ 	.word	0x0500000f


	//   ....[163]....
        /*0708*/ 	.word	0x0500000f


	//   ....[164]....
        /*070c*/ 	.word	0x0500000f


	//   ....[165]....
        /*0710*/ 	.word	0x0500000f


	//   ....[166]....
        /*0714*/ 	.word	0x0500000f


	//   ....[167]....
        /*0718*/ 	.word	0x0500000f


	//   ....[168]....
        /*071c*/ 	.word	0x0500000f


	//   ....[169]....
        /*0720*/ 	.word	0x0500000f


	//   ....[170]....
        /*0724*/ 	.word	0x0500000f


	//   ....[171]....
        /*0728*/ 	.word	0x0500000f


	//   ....[172]....
        /*072c*/ 	.word	0x0500000f


	//   ....[173]....
        /*0730*/ 	.word	0x0500000f


	//   ....[174]....
        /*0734*/ 	.word	0x0500000f


	//   ....[175]....
        /*0738*/ 	.word	0x0500000f


	//   ....[176]....
        /*073c*/ 	.word	0x0500000f


	//   ....[177]....
        /*0740*/ 	.word	0x0500000f


	//   ....[178]....
        /*0744*/ 	.word	0x0500000f


	//   ....[179]....
        /*0748*/ 	.word	0x0500000f


	//   ....[180]....
        /*074c*/ 	.word	0x0500000f


	//   ....[181]....
        /*0750*/ 	.word	0x0500000f


	//   ....[182]....
        /*0754*/ 	.word	0x0500000f


	//   ....[183]....
        /*0758*/ 	.word	0x0500000f


	//   ....[184]....
        /*075c*/ 	.word	0x0500000f


	//   ....[185]....
        /*0760*/ 	.word	0x0500000f


	//   ....[186]....
        /*0764*/ 	.word	0x0500000f


	//   ....[187]....
        /*0768*/ 	.word	0x0500000f


	//   ....[188]....
        /*076c*/ 	.word	0x0500000f


	//   ....[189]....
        /*0770*/ 	.word	0x0500000f


	//   ....[190]....
        /*0774*/ 	.word	0x0500000f


	//   ....[191]....
        /*0778*/ 	.word	0x0500000f


	//   ....[192]....
        /*077c*/ 	.word	0x0500000f


	//----- nvinfo : EIATTR_COOP_GROUP_INSTR_OFFSETS
	.align		4
.L_321:
        /*0780*/ 	.byte	0x04, 0x28
        /*0782*/ 	.short	(.L_323 - .L_322)


	//   ....[0]....
.L_322:
        /*0784*/ 	.word	0x00000060


	//   ....[1]....
        /*0788*/ 	.word	0x00000190


	//   ....[2]....
        /*078c*/ 	.word	0x00000240


	//   ....[3]....
        /*0790*/ 	.word	0x00000400


	//   ....[4]....
        /*0794*/ 	.word	0x00000560


	//   ....[5]....
        /*0798*/ 	.word	0x00000680


	//   ....[6]....
        /*079c*/ 	.word	0x000007e0


	//   ....[7]....
        /*07a0*/ 	.word	0x000058c0


	//   ....[8]....
        /*07a4*/ 	.word	0x00006080


	//   ....[9]....
        /*07a8*/ 	.word	0x00006090


	//   ....[10]....
        /*07ac*/ 	.word	0x000060a0


	//   ....[11]....
        /*07b0*/ 	.word	0x000060b0


	//   ....[12]....
        /*07b4*/ 	.word	0x000063f0


	//   ....[13]....
        /*07b8*/ 	.word	0x00006400


	//   ....[14]....
        /*07bc*/ 	.word	0x00006410


	//   ....[15]....
        /*07c0*/ 	.word	0x00006420


	//   ....[16]....
        /*07c4*/ 	.word	0x00007700


	//   ....[17]....
        /*07c8*/ 	.word	0x00007710


	//   ....[18]....
        /*07cc*/ 	.word	0x00007720


	//   ....[19]....
        /*07d0*/ 	.word	0x00007730


	//   ....[20]....
        /*07d4*/ 	.word	0x00007830


	//   ....[21]....
        /*07d8*/ 	.word	0x00007850


	//   ....[22]....
        /*07dc*/ 	.word	0x000078f0


	//   ....[23]....
        /*07e0*/ 	.word	0x00007920


	//   ....[24]....
        /*07e4*/ 	.word	0x00008f90


	//   ....[25]....
        /*07e8*/ 	.word	0x00009a90


	//   ....[26]....
        /*07ec*/ 	.word	0x00009aa0


	//   ....[27]....
        /*07f0*/ 	.word	0x00009ad0


	//   ....[28]....
        /*07f4*/ 	.word	0x0000a610


	//   ....[29]....
        /*07f8*/ 	.word	0x0000a630


	//   ....[30]....
        /*07fc*/ 	.word	0x0000c1d0


	//   ....[31]....
        /*0800*/ 	.word	0x0000c960


	//   ....[32]....
        /*0804*/ 	.word	0x0000c980


	//   ....[33]....
        /*0808*/ 	.word	0x0000c9a0


	//   ....[34]....
        /*080c*/ 	.word	0x0000d370


	//   ....[35]....
        /*0810*/ 	.word	0x0000d3b0


	//   ....[36]....
        /*0814*/ 	.word	0x0000f690


	//   ....[37]....
        /*0818*/ 	.word	0x0000f6f0


	//   ....[38]....
        /*081c*/ 	.word	0x0000fd50


	//   ....[39]....
        /*0820*/ 	.word	0x0000fdf0


	//   ....[40]....
        /*0824*/ 	.word	0x00010f30


	//   ....[41]....
        /*0828*/ 	.word	0x00011250


	//   ....[42]....
        /*082c*/ 	.word	0x000112f0


	//   ....[43]....
        /*0830*/ 	.word	0x00011300


	//   ....[44]....
        /*0834*/ 	.word	0x00011fa0


	//   ....[45]....
        /*0838*/ 	.word	0x00011fe0


	//   ....[46]....
        /*083c*/ 	.word	0x00012010


	//   ....[47]....
        /*0840*/ 	.word	0x00012040


	//   ....[48]....
        /*0844*/ 	.word	0x00012490


	//   ....[49]....
        /*0848*/ 	.word	0x000124c0


	//   ....[50]....
        /*084c*/ 	.word	0x000124f0


	//   ....[51]....
        /*0850*/ 	.word	0x00012520


	//   ....[52]....
        /*0854*/ 	.word	0x00012540


	//   ....[53]....
        /*0858*/ 	.word	0x00012560


	//   ....[54]....
        /*085c*/ 	.word	0x00012580


	//   ....[55]....
        /*0860*/ 	.word	0x000125b0


	//   ....[56]....
        /*0864*/ 	.word	0x00012db0


	//   ....[57]....
        /*0868*/ 	.word	0x00012de0


	//   ....[58]....
        /*086c*/ 	.word	0x00012e10


	//   ....[59]....
        /*0870*/ 	.word	0x00012e30


	//   ....[60]....
        /*0874*/ 	.word	0x00012e60


	//   ....[61]....
        /*0878*/ 	.word	0x00012e70


	//   ....[62]....
        /*087c*/ 	.word	0x00012ea0


	//   ....[63]....
        /*0880*/ 	.word	0x00012f10


	//   ....[64]....
        /*0884*/ 	.word	0x00013030


	//   ....[65]....
        /*0888*/ 	.word	0x00013220


	//   ....[66]....
        /*088c*/ 	.word	0x00013250


	//   ....[67]....
        /*0890*/ 	.word	0x00013280


	//   ....[68]....
        /*0894*/ 	.word	0x000132b0


	//   ....[69]....
        /*0898*/ 	.word	0x000132e0


	//   ....[70]....
        /*089c*/ 	.word	0x00013310


	//   ....[71]....
        /*08a0*/ 	.word	0x00013480


	//   ....[72]....
        /*08a4*/ 	.word	0x000134b0


	//   ....[73]....
        /*08a8*/ 	.word	0x000134e0


	//   ....[74]....
        /*08ac*/ 	.word	0x00013510


	//   ....[75]....
        /*08b0*/ 	.word	0x00013540


	//   ....[76]....
        /*08b4*/ 	.word	0x00013570


	//   ....[77]....
        /*08b8*/ 	.word	0x00013620


	//   ....[78]....
        /*08bc*/ 	.word	0x00013680


	//   ....[79]....
        /*08c0*/ 	.word	0x00013720


	//   ....[80]....
        /*08c4*/ 	.word	0x000144b0


	//   ....[81]....
        /*08c8*/ 	.word	0x00015840


	//   ....[82]....
        /*08cc*/ 	.word	0x00016430


	//   ....[83]....
        /*08d0*/ 	.word	0x00016440


	//   ....[84]....
        /*08d4*/ 	.word	0x00016450


	//   ....[85]....
        /*08d8*/ 	.word	0x00016470


	//   ....[86]....
        /*08dc*/ 	.word	0x00016500


	//   ....[87]....
        /*08e0*/ 	.word	0x00016520


	//   ....[88]....
        /*08e4*/ 	.word	0x000165a0


	//   ....[89]....
        /*08e8*/ 	.word	0x000165c0


	//   ....[90]....
        /*08ec*/ 	.word	0x00016640


	//   ....[91]....
        /*08f0*/ 	.word	0x00016660


	//   ....[92]....
        /*08f4*/ 	.word	0x000166e0


	//   ....[93]....
        /*08f8*/ 	.word	0x00016700


	//   ....[94]....
        /*08fc*/ 	.word	0x00016780


	//   ....[95]....
        /*0900*/ 	.word	0x000167a0


	//   ....[96]....
        /*0904*/ 	.word	0x00016820


	//   ....[97]....
        /*0908*/ 	.word	0x00016840


	//   ....[98]....
        /*090c*/ 	.word	0x00016850


	//   ....[99]....
        /*0910*/ 	.word	0x000168c0


	//   ....[100]....
        /*0914*/ 	.word	0x00016910


	//   ....[101]....
        /*0918*/ 	.word	0x000169c0


	//   ....[102]....
        /*091c*/ 	.word	0x000169d0


	//   ....[103]....
        /*0920*/ 	.word	0x00016a40


	//   ....[104]....
        /*0924*/ 	.word	0x00016a50


	//   ....[105]....
        /*0928*/ 	.word	0x00016a90


	//   ....[106]....
        /*092c*/ 	.word	0x00018940


	//   ....[107]....
        /*0930*/ 	.word	0x00018990


	//   ....[108]....
        /*0934*/ 	.word	0x000189c0


	//   ....[109]....
        /*0938*/ 	.word	0x000189f0


	//   ....[110]....
        /*093c*/ 	.word	0x00018a00


	//   ....[111]....
        /*0940*/ 	.word	0x00018a30


	//   ....[112]....
        /*0944*/ 	.word	0x00018a60


	//   ....[113]....
        /*0948*/ 	.word	0x00018a90


	//   ....[114]....
        /*094c*/ 	.word	0x00018c10


	//   ....[115]....
        /*0950*/ 	.word	0x00018c40


	//   ....[116]....
        /*0954*/ 	.word	0x00018c70


	//   ....[117]....
        /*0958*/ 	.word	0x00018ca0


	//   ....[118]....
        /*095c*/ 	.word	0x00018cd0


	//   ....[119]....
        /*0960*/ 	.word	0x00018d00


	//   ....[120]....
        /*0964*/ 	.word	0x00018dc0


	//   ....[121]....
        /*0968*/ 	.word	0x00018de0


	//   ....[122]....
        /*096c*/ 	.word	0x00018e50


	//   ....[123]....
        /*0970*/ 	.word	0x000194f0


	//   ....[124]....
        /*0974*/ 	.word	0x00019950


	//   ....[125]....
        /*0978*/ 	.word	0x00019a00


	//   ....[126]....
        /*097c*/ 	.word	0x00019a90


	//   ....[127]....
        /*0980*/ 	.word	0x00019ae0


	//   ....[128]....
        /*0984*/ 	.word	0x00019b30


	//   ....[129]....
        /*0988*/ 	.word	0x00019bc0


	//   ....[130]....
        /*098c*/ 	.word	0x00019c50


	//   ....[131]....
        /*0990*/ 	.word	0x00019ca0


	//   ....[132]....
        /*0994*/ 	.word	0x00019cf0


	//   ....[133]....
        /*0998*/ 	.word	0x00019de0


	//   ....[134]....
        /*099c*/ 	.word	0x00019e90


	//   ....[135]....
        /*09a0*/ 	.word	0x00019ee0


	//   ....[136]....
        /*09a4*/ 	.word	0x00019f30


	//   ....[137]....
        /*09a8*/ 	.word	0x0001a0c0


	//   ....[138]....
        /*09ac*/ 	.word	0x0001a230


	//   ....[139]....
        /*09b0*/ 	.word	0x0001a2a0


	//   ....[140]....
        /*09b4*/ 	.word	0x0001a2f0


	//   ....[141]....
        /*09b8*/ 	.word	0x0001a5c0


	//   ....[142]....
        /*09bc*/ 	.word	0x0001a660


	//   ....[143]....
        /*09c0*/ 	.word	0x0001a6c0


	//   ....[144]....
        /*09c4*/ 	.word	0x0001a730


	//   ....[145]....
        /*09c8*/ 	.word	0x0001a790


	//   ....[146]....
        /*09cc*/ 	.word	0x0001a800


	//   ....[147]....
        /*09d0*/ 	.word	0x0001a8c0


	//   ....[148]....
        /*09d4*/ 	.word	0x0001a920


	//   ....[149]....
        /*09d8*/ 	.word	0x0001a9e0


	//   ....[150]....
        /*09dc*/ 	.word	0x0001acc0


	//   ....[151]....
        /*09e0*/ 	.word	0x0001ae70


	//   ....[152]....
        /*09e4*/ 	.word	0x0001aec0


	//   ....[153]....
        /*09e8*/ 	.word	0x0001af20


	//   ....[154]....
        /*09ec*/ 	.word	0x0001b010


	//   ....[155]....
        /*09f0*/ 	.word	0x0001b070


	//   ....[156]....
        /*09f4*/ 	.word	0x0001b170


	//   ....[157]....
        /*09f8*/ 	.word	0x0001b1d0


	//   ....[158]....
        /*09fc*/ 	.word	0x0001b2d0


	//   ....[159]....
        /*0a00*/ 	.word	0x0001b330


	//   ....[160]....
        /*0a04*/ 	.word	0x0001b430


	//   ....[161]....
        /*0a08*/ 	.word	0x0001b490


	//   ....[162]....
        /*0a0c*/ 	.word	0x0001b590


	//   ....[163]....
        /*0a10*/ 	.word	0x0001b5f0


	//   ....[164]....
        /*0a14*/ 	.word	0x0001b6f0


	//   ....[165]....
        /*0a18*/ 	.word	0x0001b750


	//   ....[166]....
        /*0a1c*/ 	.word	0x0001b800


	//   ....[167]....
        /*0a20*/ 	.word	0x0001b8d0


	//   ....[168]....
        /*0a24*/ 	.word	0x0001b9a0


	//   ....[169]....
        /*0a28*/ 	.word	0x0001ba00


	//   ....[170]....
        /*0a2c*/ 	.word	0x0001bae0


	//   ....[171]....
        /*0a30*/ 	.word	0x0001bb40


	//   ....[172]....
        /*0a34*/ 	.word	0x0001bc10


	//   ....[173]....
        /*0a38*/ 	.word	0x0001bc70


	//   ....[174]....
        /*0a3c*/ 	.word	0x0001bd30


	//   ....[175]....
        /*0a40*/ 	.word	0x0001c040


	//   ....[176]....
        /*0a44*/ 	.word	0x0001c0e0


	//   ....[177]....
        /*0a48*/ 	.word	0x0001c200


	//   ....[178]....
        /*0a4c*/ 	.word	0x0001c270


	//   ....[179]....
        /*0a50*/ 	.word	0x0001c2e0


	//   ....[180]....
        /*0a54*/ 	.word	0x0001c350


	//   ....[181]....
        /*0a58*/ 	.word	0x0001c3c0


	//   ....[182]....
        /*0a5c*/ 	.word	0x0001c440


	//   ....[183]....
        /*0a60*/ 	.word	0x0001c4d0


	//   ....[184]....
        /*0a64*/ 	.word	0x0001c560


	//   ....[185]....
        /*0a68*/ 	.word	0x0001c5d0


	//   ....[186]....
        /*0a6c*/ 	.word	0x0001c640


	//   ....[187]....
        /*0a70*/ 	.word	0x0001c6b0


	//   ....[188]....
        /*0a74*/ 	.word	0x0001c730


	//   ....[189]....
        /*0a78*/ 	.word	0x0001c7a0


	//   ....[190]....
        /*0a7c*/ 	.word	0x0001c840


	//   ....[191]....
        /*0a80*/ 	.word	0x0001c8d0


	//   ....[192]....
        /*0a84*/ 	.word	0x0001c9f0


	//----- nvinfo : EIATTR_REG_RECONFIG
	.align		4
.L_323:
        /*0a88*/ 	.byte	0x01, 0x54
	.zero		2


	//----- nvinfo : EIATTR_SYSCALL_OFFSETS
	.align		4
        /*0a8c*/ 	.byte	0x04, 0x46
        /*0a8e*/ 	.short	(.L_325 - .L_324)


	//   ....[0]....
.L_324:
        /*0a90*/ 	.word	0x000018b0


	//   ....[1]....
        /*0a94*/ 	.word	0x00001a00


	//   ....[2]....
        /*0a98*/ 	.word	0x00005a90


	//   ....[3]....
        /*0a9c*/ 	.word	0x00005db0


	//   ....[4]....
        /*0aa0*/ 	.word	0x00015490


	//   ....[5]....
        /*0aa4*/ 	.word	0x000155e0


	//   ....[6]....
        /*0aa8*/ 	.word	0x000156e0


	//   ....[7]....
        /*0aac*/ 	.word	0x00015f20


	//----- nvinfo : EIATTR_MBARRIER_INSTR_OFFSETS
	.align		4
.L_325:
        /*0ab0*/ 	.byte	0x04, 0x39
        /*0ab2*/ 	.short	(.L_327 - .L_326)


	//   ....[0]....
.L_326:
        /*0ab4*/ 	.word	0x000002b0
        /*0ab8*/ 	.word	0x000000ff
        /*0abc*/ 	.word	0x00016800
        /*0ac0*/ 	.short	0x0100
        /*0ac2*/ 	.byte	0x08
	.zero		1


	//   ....[1]....
        /*0ac4*/ 	.word	0x000002c0
        /*0ac8*/ 	.word	0x000000ff
        /*0acc*/ 	.word	0x00016820
        /*0ad0*/ 	.short	0x0100
        /*0ad2*/ 	.byte	0x08
	.zero		1


	//   ....[2]....
        /*0ad4*/ 	.word	0x000003b0
        /*0ad8*/ 	.word	0x000000ff
        /*0adc*/ 	.word	0x00016830
        /*0ae0*/ 	.short	0x0100
        /*0ae2*/ 	.byte	0x08
	.zero		1


	//   ....[3]....
        /*0ae4*/ 	.word	0x000003c0
        /*0ae8*/ 	.word	0x000000ff
        /*0aec*/ 	.word	0x00016840
        /*0af0*/ 	.short	0x0100
        /*0af2*/ 	.byte	0x08
	.zero		1


	//   ....[4]....
        /*0af4*/ 	.word	0x000003d0
        /*0af8*/ 	.word	0x000000ff
        /*0afc*/ 	.word	0x00016838
        /*0b00*/ 	.short	0x0100
        /*0b02*/ 	.byte	0x08
	.zero		1


	//   ....[5]....
        /*0b04*/ 	.word	0x000003e0
        /*0b08*/ 	.word	0x000000ff
        /*0b0c*/ 	.word	0x00016848
        /*0b10*/ 	.short	0x0100
        /*0b12*/ 	.byte	0x08
	.zero		1


	//   ....[6]....
        /*0b14*/ 	.word	0x00000510
        /*0b18*/ 	.word	0x000000ff
        /*0b1c*/ 	.word	0x00016850
        /*0b20*/ 	.short	0x0100
        /*0b22*/ 	.byte	0x08
	.zero		1


	//   ....[7]....
        /*0b24*/ 	.word	0x00000520
        /*0b28*/ 	.word	0x000000ff
        /*0b2c*/ 	.word	0x00016860
        /*0b30*/ 	.short	0x0100
        /*0b32*/ 	.byte	0x08
	.zero		1


	//   ....[8]....
        /*0b34*/ 	.word	0x00000530
        /*0b38*/ 	.word	0x000000ff
        /*0b3c*/ 	.word	0x00016858
        /*0b40*/ 	.short	0x0100
        /*0b42*/ 	.byte	0x08
	.zero		1


	//   ....[9]....
        /*0b44*/ 	.word	0x00000540
        /*0b48*/ 	.word	0x000000ff
        /*0b4c*/ 	.word	0x00016868
        /*0b50*/ 	.short	0x0100
        /*0b52*/ 	.byte	0x08
	.zero		1


	//   ....[10]....
        /*0b54*/ 	.word	0x00000630
        /*0b58*/ 	.word	0x000000ff
        /*0b5c*/ 	.word	0x00016870
        /*0b60*/ 	.short	0x0100
        /*0b62*/ 	.byte	0x06
	.zero		1


	//   ....[11]....
        /*0b64*/ 	.word	0x00000640
        /*0b68*/ 	.word	0x000000ff
        /*0b6c*/ 	.word	0x00016880
        /*0b70*/ 	.short	0x0100
        /*0b72*/ 	.byte	0x06
	.zero		1


	//   ....[12]....
        /*0b74*/ 	.word	0x00000650
        /*0b78*/ 	.word	0x000000ff
        /*0b7c*/ 	.word	0x00016878
        /*0b80*/ 	.short	0x0100
        /*0b82*/ 	.byte	0x06
	.zero		1


	//   ....[13]....
        /*0b84*/ 	.word	0x00000660
        /*0b88*/ 	.word	0x000000ff
        /*0b8c*/ 	.word	0x00016888
        /*0b90*/ 	.short	0x0100
        /*0b92*/ 	.byte	0x06
	.zero		1


	//   ....[14]....
        /*0b94*/ 	.word	0x00000790
        /*0b98*/ 	.word	0x000000ff
        /*0b9c*/ 	.word	0x00016890
        /*0ba0*/ 	.short	0x0100
        /*0ba2*/ 	.byte	0x08
	.zero		1


	//   ....[15]....
        /*0ba4*/ 	.word	0x000007a0
        /*0ba8*/ 	.word	0x000000ff
        /*0bac*/ 	.word	0x000168a0
        /*0bb0*/ 	.short	0x0100
        /*0bb2*/ 	.byte	0x08
	.zero		1


	//   ....[16]....
        /*0bb4*/ 	.word	0x000007b0
        /*0bb8*/ 	.word	0x000000ff
        /*0bbc*/ 	.word	0x00016898
        /*0bc0*/ 	.short	0x0100
        /*0bc2*/ 	.byte	0x08
	.zero		1


	//   ....[17]....
        /*0bc4*/ 	.word	0x000007c0
        /*0bc8*/ 	.word	0x000000ff
        /*0bcc*/ 	.word	0x000168a8
        /*0bd0*/ 	.short	0x0100
        /*0bd2*/ 	.byte	0x08
	.zero		1


	//   ....[18]....
        /*0bd4*/ 	.word	0x000008f0
        /*0bd8*/ 	.word	0x000000ff
        /*0bdc*/ 	.word	0x000168b0
        /*0be0*/ 	.short	0x0100
        /*0be2*/ 	.byte	0x08
	.zero		1


	//   ....[19]....
        /*0be4*/ 	.word	0x00000900
        /*0be8*/ 	.word	0x000000ff
        /*0bec*/ 	.word	0x000168c0
        /*0bf0*/ 	.short	0x0100
        /*0bf2*/ 	.byte	0x08
	.zero		1


	//   ....[20]....
        /*0bf4*/ 	.word	0x00000910
        /*0bf8*/ 	.word	0x000000ff
        /*0bfc*/ 	.word	0x000168b8
        /*0c00*/ 	.short	0x0100
        /*0c02*/ 	.byte	0x08
	.zero		1


	//   ....[21]....
        /*0c04*/ 	.word	0x00000920
        /*0c08*/ 	.word	0x000000ff
        /*0c0c*/ 	.word	0x000168c8
        /*0c10*/ 	.short	0x0100
        /*0c12*/ 	.byte	0x08
	.zero		1


	//   ....[22]....
        /*0c14*/ 	.word	0x00002bd0
        /*0c18*/ 	.word	0x0000004e
        /*0c1c*/ 	.word	0x00016890
        /*0c20*/ 	.short	0x010a
        /*0c22*/ 	.byte	0x3f
	.zero		1


	//   ....[23]....
        /*0c24*/ 	.word	0x00003de0
        /*0c28*/ 	.word	0x0000004e
        /*0c2c*/ 	.word	0x00016890
        /*0c30*/ 	.short	0x010a
        /*0c32*/ 	.byte	0x3f
	.zero		1


	//   ....[24]....
        /*0c34*/ 	.word	0x00004f00
        /*0c38*/ 	.word	0x0000004e
        /*0c3c*/ 	.word	0x00016890
        /*0c40*/ 	.short	0x010a
        /*0c42*/ 	.byte	0x3f
	.zero		1


	//   ....[25]....
        /*0c44*/ 	.word	0x00005120
        /*0c48*/ 	.word	0x0000000c
        /*0c4c*/ 	.word	0x00000000
        /*0c50*/ 	.short	0x0101
        /*0c52*/ 	.byte	0x3f
	.zero		1


	//   ....[26]....
        /*0c54*/ 	.word	0x00005160
        /*0c58*/ 	.word	0x0000004e
        /*0c5c*/ 	.word	0x000168b0
        /*0c60*/ 	.short	0x010a
        /*0c62*/ 	.byte	0x3f
	.zero		1


	//   ....[27]....
        /*0c64*/ 	.word	0x00005540
        /*0c68*/ 	.word	0x0000004e
        /*0c6c*/ 	.word	0x00000000
        /*0c70*/ 	.short	0x0101
        /*0c72*/ 	.byte	0x3f
	.zero		1


	//   ....[28]....
        /*0c74*/ 	.word	0x00005b30
        /*0c78*/ 	.word	0x00000002
        /*0c7c*/ 	.word	0x00016800
        /*0c80*/ 	.short	0x010a
        /*0c82*/ 	.byte	0x3f
	.zero		1


	//   ....[29]....
        /*0c84*/ 	.word	0x00005b80
        /*0c88*/ 	.word	0x00000002
        /*0c8c*/ 	.word	0x00016800
        /*0c90*/ 	.short	0x010a
        /*0c92*/ 	.byte	0x3f
	.zero		1


	//   ....[30]....
        /*0c94*/ 	.word	0x00006690
        /*0c98*/ 	.word	0x00000002
        /*0c9c*/ 	.word	0x00016800
        /*0ca0*/ 	.short	0x010a
        /*0ca2*/ 	.byte	0x3f
	.zero		1


	//   ....[31]....
        /*0ca4*/ 	.word	0x00007b80
        /*0ca8*/ 	.word	0x00000002
        /*0cac*/ 	.word	0x00016800
        /*0cb0*/ 	.short	0x010a
        /*0cb2*/ 	.byte	0x3f
	.zero		1


	//   ....[32]....
        /*0cb4*/ 	.word	0x00008a80
        /*0cb8*/ 	.word	0x00000000
        /*0cbc*/ 	.word	0x00016830
        /*0cc0*/ 	.short	0x010a
        /*0cc2*/ 	.byte	0x3f
	.zero		1


	//   ....[33]....
        /*0cc4*/ 	.word	0x00008af0
        /*0cc8*/ 	.word	0x00000000
        /*0ccc*/ 	.word	0x00016830
        /*0cd0*/ 	.short	0x010a
        /*0cd2*/ 	.byte	0x3f
	.zero		1


	//   ....[34]....
        /*0cd4*/ 	.word	0x0000a140
        /*0cd8*/ 	.word	0x00000000
        /*0cdc*/ 	.word	0x00000000
        /*0ce0*/ 	.short	0x0101
        /*0ce2*/ 	.byte	0x3f
	.zero		1


	//   ....[35]....
        /*0ce4*/ 	.word	0x0000b5e0
        /*0ce8*/ 	.word	0x00000009
        /*0cec*/ 	.word	0x00016830
        /*0cf0*/ 	.short	0x010a
        /*0cf2*/ 	.byte	0x3f
	.zero		1


	//   ....[36]....
        /*0cf4*/ 	.word	0x0000b630
        /*0cf8*/ 	.word	0x00000009
        /*0cfc*/ 	.word	0x00016830
        /*0d00*/ 	.short	0x010a
        /*0d02*/ 	.byte	0x3f
	.zero		1


	//   ....[37]....
        /*0d04*/ 	.word	0x0000b940
        /*0d08*/ 	.word	0x00000009
        /*0d0c*/ 	.word	0x00016850
        /*0d10*/ 	.short	0x010a
        /*0d12*/ 	.byte	0x3f
	.zero		1


	//   ....[38]....
        /*0d14*/ 	.word	0x0000b980
        /*0d18*/ 	.word	0x00000009
        /*0d1c*/ 	.word	0x00016850
        /*0d20*/ 	.short	0x010a
        /*0d22*/ 	.byte	0x3f
	.zero		1


	//   ....[39]....
        /*0d24*/ 	.word	0x0000d980
        /*0d28*/ 	.word	0x0000002e
        /*0d2c*/ 	.word	0x00000000
        /*0d30*/ 	.short	0x0101
        /*0d32*/ 	.byte	0x3f
	.zero		1


	//   ....[40]....
        /*0d34*/ 	.word	0x0000de30
        /*0d38*/ 	.word	0x0000000e
        /*0d3c*/ 	.word	0x00000000
        /*0d40*/ 	.short	0x0101
        /*0d42*/ 	.byte	0x3f
	.zero		1


	//   ....[41]....
        /*0d44*/ 	.word	0x0000e7a0
        /*0d48*/ 	.word	0x00000009
        /*0d4c*/ 	.word	0x00016830
        /*0d50*/ 	.short	0x010a
        /*0d52*/ 	.byte	0x3f
	.zero		1


	//   ....[42]....
        /*0d54*/ 	.word	0x0000e7f0
        /*0d58*/ 	.word	0x00000009
        /*0d5c*/ 	.word	0x00016830
        /*0d60*/ 	.short	0x010a
        /*0d62*/ 	.byte	0x3f
	.zero		1


	//   ....[43]....
        /*0d64*/ 	.word	0x0000eb00
        /*0d68*/ 	.word	0x00000009
        /*0d6c*/ 	.word	0x00016850
        /*0d70*/ 	.short	0x010a
        /*0d72*/ 	.byte	0x3f
	.zero		1


	//   ....[44]....
        /*0d74*/ 	.word	0x0000eb40
        /*0d78*/ 	.word	0x00000009
        /*0d7c*/ 	.word	0x00016850
        /*0d80*/ 	.short	0x010a
        /*0d82*/ 	.byte	0x3f
	.zero		1


	//   ....[45]....
        /*0d84*/ 	.word	0x00010370
        /*0d88*/ 	.word	0x00000019
        /*0d8c*/ 	.word	0x00000000
        /*0d90*/ 	.short	0x0101
        /*0d92*/ 	.byte	0x3f
	.zero		1


	//   ....[46]....
        /*0d94*/ 	.word	0x000104c0
        /*0d98*/ 	.word	0x00000027
        /*0d9c*/ 	.word	0x00000000
        /*0da0*/ 	.short	0x0101
        /*0da2*/ 	.byte	0x3f
	.zero		1


	//   ....[47]....
        /*0da4*/ 	.word	0x00010e20
        /*0da8*/ 	.word	0x0000000d
        /*0dac*/ 	.word	0x00016850
        /*0db0*/ 	.short	0x010a
        /*0db2*/ 	.byte	0x3f
	.zero		1


	//   ....[48]....
        /*0db4*/ 	.word	0x00010e90
        /*0db8*/ 	.word	0x0000000d
        /*0dbc*/ 	.word	0x00016850
        /*0dc0*/ 	.short	0x010a
        /*0dc2*/ 	.byte	0x3f
	.zero		1


	//   ....[49]....
        /*0dc4*/ 	.word	0x00011460
        /*0dc8*/ 	.word	0x00000007
        /*0dcc*/ 	.word	0x00000000
        /*0dd0*/ 	.short	0x0101
        /*0dd2*/ 	.byte	0x3f
	.zero		1


	//   ....[50]....
        /*0dd4*/ 	.word	0x00012550
        /*0dd8*/ 	.word	0x00000000
        /*0ddc*/ 	.word	0x00000000
        /*0de0*/ 	.short	0x0101
        /*0de2*/ 	.byte	0x3f
	.zero		1


	//   ....[51]....
        /*0de4*/ 	.word	0x00014590
        /*0de8*/ 	.word	0x00000016
        /*0dec*/ 	.word	0x00016820
        /*0df0*/ 	.short	0x010a
        /*0df2*/ 	.byte	0x3f
	.zero		1


	//   ....[52]....
        /*0df4*/ 	.word	0x00014650
        /*0df8*/ 	.word	0x00000005
        /*0dfc*/ 	.word	0x000168a0
        /*0e00*/ 	.short	0x010a
        /*0e02*/ 	.byte	0x3f
	.zero		1


	//   ....[53]....
        /*0e04*/ 	.word	0x00014890
        /*0e08*/ 	.word	0x00000005
        /*0e0c*/ 	.word	0x000168c0
        /*0e10*/ 	.short	0x010a
        /*0e12*/ 	.byte	0x3f
	.zero		1


	//   ....[54]....
        /*0e14*/ 	.word	0x00014c20
        /*0e18*/ 	.word	0x00000005
        /*0e1c*/ 	.word	0x000168a0
        /*0e20*/ 	.short	0x010a
        /*0e22*/ 	.byte	0x3f
	.zero		1


	//   ....[55]....
        /*0e24*/ 	.word	0x00014e40
        /*0e28*/ 	.word	0x00000005
        /*0e2c*/ 	.word	0x000168c0
        /*0e30*/ 	.short	0x010a
        /*0e32*/ 	.byte	0x3f
	.zero		1


	//   ....[56]....
        /*0e34*/ 	.word	0x00015a60
        /*0e38*/ 	.word	0x00000000
        /*0e3c*/ 	.word	0x00016840
        /*0e40*/ 	.short	0x010a
        /*0e42*/ 	.byte	0x3f
	.zero		1


	//   ....[57]....
        /*0e44*/ 	.word	0x00016b50
        /*0e48*/ 	.word	0x00000016
        /*0e4c*/ 	.word	0x00016800
        /*0e50*/ 	.short	0x0107
        /*0e52*/ 	.byte	0x3f
	.zero		1


	//   ....[58]....
        /*0e54*/ 	.word	0x00016c50
        /*0e58*/ 	.word	0x00000016
        /*0e5c*/ 	.word	0x00016800
        /*0e60*/ 	.short	0x0101
        /*0e62*/ 	.byte	0x3f
	.zero		1


	//   ....[59]....
        /*0e64*/ 	.word	0x00016c70
        /*0e68*/ 	.word	0x00000016
        /*0e6c*/ 	.word	0x00016820
        /*0e70*/ 	.short	0x010a
        /*0e72*/ 	.byte	0x3f
	.zero		1


	//   ....[60]....
        /*0e74*/ 	.word	0x00016f80
        /*0e78*/ 	.word	0x00000002
        /*0e7c*/ 	.word	0x00016840
        /*0e80*/ 	.short	0x010a
        /*0e82*/ 	.byte	0x3f
	.zero		1


	//   ....[61]....
        /*0e84*/ 	.word	0x00017200
        /*0e88*/ 	.word	0x00000003
        /*0e8c*/ 	.word	0x00000060
        /*0e90*/ 	.short	0x010a
        /*0e92*/ 	.byte	0x3f
	.zero		1


	//   ....[62]....
        /*0e94*/ 	.word	0x00017740
        /*0e98*/ 	.word	0x00000002
        /*0e9c*/ 	.word	0x00016840
        /*0ea0*/ 	.short	0x010a
        /*0ea2*/ 	.byte	0x3f
	.zero		1


	//   ....[63]....
        /*0ea4*/ 	.word	0x000179c0
        /*0ea8*/ 	.word	0x0000000a
        /*0eac*/ 	.word	0x00000060
        /*0eb0*/ 	.short	0x010a
        /*0eb2*/ 	.byte	0x3f
	.zero		1


	//   ....[64]....
        /*0eb4*/ 	.word	0x00017e50
        /*0eb8*/ 	.word	0x00000002
        /*0ebc*/ 	.word	0x00016840
        /*0ec0*/ 	.short	0x010a
        /*0ec2*/ 	.byte	0x3f
	.zero		1


	//   ....[65]....
        /*0ec4*/ 	.word	0x000180e0
        /*0ec8*/ 	.word	0x00000007
        /*0ecc*/ 	.word	0x00000060
        /*0ed0*/ 	.short	0x010a
        /*0ed2*/ 	.byte	0x3f
	.zero		1


	//   ....[66]....
        /*0ed4*/ 	.word	0x00018520
        /*0ed8*/ 	.word	0x00000003
        /*0edc*/ 	.word	0x00016860
        /*0ee0*/ 	.short	0x010a
        /*0ee2*/ 	.byte	0x3f
	.zero		1


	//   ....[67]....
        /*0ee4*/ 	.word	0x00019470
        /*0ee8*/ 	.word	0x00000009
        /*0eec*/ 	.word	0x00016820
        /*0ef0*/ 	.short	0x010a
        /*0ef2*/ 	.byte	0x3f
	.zero		1


	//   ....[68]....
        /*0ef4*/ 	.word	0x00019600
        /*0ef8*/ 	.word	0x00000006
        /*0efc*/ 	.word	0x00000000
        /*0f00*/ 	.short	0x010a
        /*0f02*/ 	.byte	0x3f
	.zero		1


	//   ....[69]....
        /*0f04*/ 	.word	0x00019670
        /*0f08*/ 	.word	0x00000007
        /*0f0c*/ 	.word	0x00000000
        /*0f10*/ 	.short	0x010a
        /*0f12*/ 	.byte	0x3f
	.zero		1


	//   ....[70]....
        /*0f14*/ 	.word	0x000196d0
        /*0f18*/ 	.word	0x00000004
        /*0f1c*/ 	.word	0x00000000
        /*0f20*/ 	.short	0x010a
        /*0f22*/ 	.byte	0x3f
	.zero		1


	//   ....[71]....
        /*0f24*/ 	.word	0x00019700
        /*0f28*/ 	.word	0x00000005
        /*0f2c*/ 	.word	0x00000000
        /*0f30*/ 	.short	0x010a
        /*0f32*/ 	.byte	0x3f
	.zero		1


	//   ....[72]....
        /*0f34*/ 	.word	0x00019760
        /*0f38*/ 	.word	0x0000004e
        /*0f3c*/ 	.word	0x00016890
        /*0f40*/ 	.short	0x010a
        /*0f42*/ 	.byte	0x3f
	.zero		1


	//   ....[73]....
        /*0f44*/ 	.word	0x000197b0
        /*0f48*/ 	.word	0x0000004e
        /*0f4c*/ 	.word	0x00016890
        /*0f50*/ 	.short	0x010a
        /*0f52*/ 	.byte	0x3f
	.zero		1


	//   ....[74]....
        /*0f54*/ 	.word	0x00019800
        /*0f58*/ 	.word	0x0000004e
        /*0f5c*/ 	.word	0x00016890
        /*0f60*/ 	.short	0x010a
        /*0f62*/ 	.byte	0x3f
	.zero		1


	//   ....[75]....
        /*0f64*/ 	.word	0x00019850
        /*0f68*/ 	.word	0x0000004e
        /*0f6c*/ 	.word	0x000168b0
        /*0f70*/ 	.short	0x010a
        /*0f72*/ 	.byte	0x3f
	.zero		1


	//   ....[76]....
        /*0f74*/ 	.word	0x00019d20
        /*0f78*/ 	.word	0x00000002
        /*0f7c*/ 	.word	0x00016800
        /*0f80*/ 	.short	0x010a
        /*0f82*/ 	.byte	0x3f
	.zero		1


	//   ....[77]....
        /*0f84*/ 	.word	0x0001a320
        /*0f88*/ 	.word	0x00000002
        /*0f8c*/ 	.word	0x00016800
        /*0f90*/ 	.short	0x010a
        /*0f92*/ 	.byte	0x3f
	.zero		1


	//   ....[78]....
        /*0f94*/ 	.word	0x0001a370
        /*0f98*/ 	.word	0x00000000
        /*0f9c*/ 	.word	0x00016830
        /*0fa0*/ 	.short	0x010a
        /*0fa2*/ 	.byte	0x3f
	.zero		1


	//   ....[79]....
        /*0fa4*/ 	.word	0x0001a3c0
        /*0fa8*/ 	.word	0x00000009
        /*0fac*/ 	.word	0x00016830
        /*0fb0*/ 	.short	0x010a
        /*0fb2*/ 	.byte	0x3f
	.zero		1


	//   ....[80]....
        /*0fb4*/ 	.word	0x0001a410
        /*0fb8*/ 	.word	0x00000009
        /*0fbc*/ 	.word	0x00016850
        /*0fc0*/ 	.short	0x010a
        /*0fc2*/ 	.byte	0x3f
	.zero		1


	//   ....[81]....
        /*0fc4*/ 	.word	0x0001a460
        /*0fc8*/ 	.word	0x00000009
        /*0fcc*/ 	.word	0x00016830
        /*0fd0*/ 	.short	0x010a
        /*0fd2*/ 	.byte	0x3f
	.zero		1


	//   ....[82]....
        /*0fd4*/ 	.word	0x0001a4b0
        /*0fd8*/ 	.word	0x00000009
        /*0fdc*/ 	.word	0x00016850
        /*0fe0*/ 	.short	0x010a
        /*0fe2*/ 	.byte	0x3f
	.zero		1


	//   ....[83]....
        /*0fe4*/ 	.word	0x0001a500
        /*0fe8*/ 	.word	0x0000000d
        /*0fec*/ 	.word	0x00016850
        /*0ff0*/ 	.short	0x010a
        /*0ff2*/ 	.byte	0x3f
	.zero		1


	//   ....[84]....
        /*0ff4*/ 	.word	0x0001aaa0
        /*0ff8*/ 	.word	0x00000016
        /*0ffc*/ 	.word	0x00016820
        /*1000*/ 	.short	0x010a
        /*1002*/ 	.byte	0x3f
	.zero		1


	//   ....[85]....
        /*1004*/ 	.word	0x0001aaf0
        /*1008*/ 	.word	0x00000005
        /*100c*/ 	.word	0x000168a0
        /*1010*/ 	.short	0x010a
        /*1012*/ 	.byte	0x3f
	.zero		1


	//   ....[86]....
        /*1014*/ 	.word	0x0001ab40
        /*1018*/ 	.word	0x00000005
        /*101c*/ 	.word	0x000168c0
        /*1020*/ 	.short	0x010a
        /*1022*/ 	.byte	0x3f
	.zero		1


	//   ....[87]....
        /*1024*/ 	.word	0x0001ab90
        /*1028*/ 	.word	0x00000005
        /*102c*/ 	.word	0x000168a0
        /*1030*/ 	.short	0x010a
        /*1032*/ 	.byte	0x3f
	.zero		1


	//   ....[88]....
        /*1034*/ 	.word	0x0001abe0
        /*1038*/ 	.word	0x00000005
        /*103c*/ 	.word	0x000168c0
        /*1040*/ 	.short	0x010a
        /*1042*/ 	.byte	0x3f
	.zero		1


	//   ....[89]....
        /*1044*/ 	.word	0x0001ad80
        /*1048*/ 	.word	0x00000000
        /*104c*/ 	.word	0x00016840
        /*1050*/ 	.short	0x010a
        /*1052*/ 	.byte	0x3f
	.zero		1


	//   ....[90]....
        /*1054*/ 	.word	0x0001bd60
        /*1058*/ 	.word	0x00000016
        /*105c*/ 	.word	0x00016820
        /*1060*/ 	.short	0x010a
        /*1062*/ 	.byte	0x3f
	.zero		1


	//   ....[91]....
        /*1064*/ 	.word	0x0001bdb0
        /*1068*/ 	.word	0x00000002
        /*106c*/ 	.word	0x00016840
        /*1070*/ 	.short	0x010a
        /*1072*/ 	.byte	0x3f
	.zero		1


	//   ....[92]....
        /*1074*/ 	.word	0x0001be00
        /*1078*/ 	.word	0x00000003
        /*107c*/ 	.word	0x00000060
        /*1080*/ 	.short	0x010a
        /*1082*/ 	.byte	0x3f
	.zero		1


	//   ....[93]....
        /*1084*/ 	.word	0x0001be50
        /*1088*/ 	.word	0x00000002
        /*108c*/ 	.word	0x00016840
        /*1090*/ 	.short	0x010a
        /*1092*/ 	.byte	0x3f
	.zero		1


	//   ....[94]....
        /*1094*/ 	.word	0x0001bea0
        /*1098*/ 	.word	0x0000000a
        /*109c*/ 	.word	0x00000060
        /*10a0*/ 	.short	0x010a
        /*10a2*/ 	.byte	0x3f
	.zero		1


	//   ....[95]....
        /*10a4*/ 	.word	0x0001bef0
        /*10a8*/ 	.word	0x00000002
        /*10ac*/ 	.word	0x00016840
        /*10b0*/ 	.short	0x010a
        /*10b2*/ 	.byte	0x3f
	.zero		1


	//   ....[96]....
        /*10b4*/ 	.word	0x0001bf40
        /*10b8*/ 	.word	0x00000007
        /*10bc*/ 	.word	0x00000060
        /*10c0*/ 	.short	0x010a
        /*10c2*/ 	.byte	0x3f
	.zero		1


	//   ....[97]....
        /*10c4*/ 	.word	0x0001bf90
        /*10c8*/ 	.word	0x00000003
        /*10cc*/ 	.word	0x00016860
        /*10d0*/ 	.short	0x010a
        /*10d2*/ 	.byte	0x3f
	.zero		1


	//   ....[98]....
        /*10d4*/ 	.word	0x0001c910
        /*10d8*/ 	.word	0x00000009
        /*10dc*/ 	.word	0x00016820
        /*10e0*/ 	.short	0x010a
        /*10e2*/ 	.byte	0x3f
	.zero		1


	//   ....[99]....
        /*10e4*/ 	.word	0x0001cab0
        /*10e8*/ 	.word	0x00000006
        /*10ec*/ 	.word	0x00000000
        /*10f0*/ 	.short	0x010a
        /*10f2*/ 	.byte	0x3f
	.zero		1


	//   ....[100]....
        /*10f4*/ 	.word	0x0001cb00
        /*10f8*/ 	.word	0x00000007
        /*10fc*/ 	.word	0x00000000
        /*1100*/ 	.short	0x010a
        /*1102*/ 	.byte	0x3f
	.zero		1


	//   ....[101]....
        /*1104*/ 	.word	0x0001cb50
        /*1108*/ 	.word	0x00000004
        /*110c*/ 	.word	0x00000000
        /*1110*/ 	.short	0x010a
        /*1112*/ 	.byte	0x3f
	.zero		1


	//----- nvinfo : EIATTR_NUM_MBARRIERS
	.align		4
.L_327:
        /*1114*/ 	.byte	0x03, 0x38
        /*1116*/ 	.short	0x0016


	//----- nvinfo : EIATTR_EXIT_INSTR_OFFSETS
	.align		4
        /*1118*/ 	.byte	0x04, 0x1c
        /*111a*/ 	.short	(.L_329 - .L_328)


	//   ....[0]....
.L_328:
        /*111c*/ 	.word	0x00019750


	//----- nvinfo : EIATTR_MAX_THREADS
	.align		4
.L_329:
        /*1120*/ 	.byte	0x04, 0x05
        /*1122*/ 	.short	(.L_331 - .L_330)
.L_330:
        /*1124*/ 	.word	0x00000200
        /*1128*/ 	.word	0x00000001
        /*112c*/ 	.word	0x00000001


	//----- nvinfo : EIATTR_CRS_STACK_SIZE
	.align		4
.L_331:
        /*1130*/ 	.byte	0x04, 0x1e
        /*1132*/ 	.short	(.L_333 - .L_332)
.L_332:
        /*1134*/ 	.word	0x00000000


	//----- nvinfo : EIATTR_CBANK_PARAM_SIZE
	.align		4
.L_333:
        /*1138*/ 	.byte	0x03, 0x19
        /*113a*/ 	.short	0x0af0


	//----- nvinfo : EIATTR_PARAM_CBANK
	.align		4
        /*113c*/ 	.byte	0x04, 0x0a
        /*113e*/ 	.short	(.L_335 - .L_334)
	.align		4
.L_334:
        /*1140*/ 	.word	index@(.nv.constant0._ZN7cutlass13device_kernelIN5flash11enable_sm90INS1_16FlashAttnFwdSm90INS1_25CollectiveMainloopFwdSm90ILi2EN4cute5tupleIJNS5_1CILi1EEES8_S8_EEENS6_IJNS7_ILi192EEENS7_ILi128EEENS7_ILi64EEEEEELi64ENS_6half_tEfNS_4arch4Sm90ELb1ELb0ELb1ELb1ELb0ELb1ELb0ELb1ELb1ELb1ELb0ELb0EEENS1_21CollectiveEpilogueFwdINS6_IJSA_SC_SB_EEES9_SE_SG_Li384ELb1ELb1ELb0ELb0EEENS1_36VarlenDynamicPersistentTileSchedulerILi192ELi128ELi384ELi128ELb0ELb1ELb1ELb1ELb1ELb1EEEEEEEEEvNT_6ParamsE)
        /*1144*/ 	.short	0x0210
        /*1146*/ 	.short	0x0af0


	//----- nvinfo : EIATTR_SW_WAR
	.align		4
.L_335:
        /*1148*/ 	.byte	0x04, 0x36
        /*114a*/ 	.short	(.L_337 - .L_336)
.L_336:
        /*114c*/ 	.word	0x00000008
.L_337:


//--------------------- .nv.callgraph             --------------------------
	.section	.nv.callgraph,"",@"SHT_CUDA_CALLGRAPH"
	.align	4
	.sectionentsize	8
	.align		4
        /*0000*/ 	.word	0x00000000
	.align		4
        /*0004*/ 	.word	0xffffffff
	.align		4
        /*0008*/ 	.word	index@(_ZN7cutlass13device_kernelIN5flash11enable_sm90INS1_16FlashAttnFwdSm90INS1_25CollectiveMainloopFwdSm90ILi2EN4cute5tupleIJNS5_1CILi1EEES8_S8_EEENS6_IJNS7_ILi192EEESA_NS7_ILi64EEEEEELi64ENS_6half_tEfNS_4arch4Sm90ELb0ELb0ELb1ELb0ELb0ELb0ELb0ELb0ELb1ELb1ELb0ELb0EEENS1_21CollectiveEpilogueFwdINS6_IJSA_SB_SA_EEES9_SD_SF_Li384ELb0ELb1ELb0ELb0EEENS1_29StaticPersistentTileSchedulerILb0EEEEEEEEEvNT_6ParamsE)
	.align		4
        /*000c*/ 	.word	index@(__assertfail)
	.align		4
        /*0010*/ 	.word	index@(_ZN7cutlass13device_kernelIN5flash11enable_sm90INS1_16FlashAttnFwdSm90INS1_25CollectiveMainloopFwdSm90ILi2EN4cute5tupleIJNS5_1CILi1EEES8_S8_EEENS6_IJNS7_ILi192EEESA_NS7_ILi64EEEEEELi64ENS_6half_tEfNS_4arch4Sm90ELb0ELb0ELb1ELb1ELb0ELb0ELb0ELb0ELb1ELb1ELb0ELb0EEENS1_21CollectiveEpilogueFwdINS6_IJSA_SB_SA_EEES9_SD_SF_Li384ELb1ELb1ELb0ELb0EEENS1_36VarlenDynamicPersistentTileSchedulerILi192ELi192ELi384ELi128ELb0ELb1ELb1ELb0ELb1ELb1EEEEEEEEEvNT_6ParamsE)
	.align		4
        /*0014*/ 	.word	index@(__assertfail)
	.align		4
        /*0018*/ 	.word	index@(_ZN7cutlass13device_kernelIN5flash11enable_sm90INS1_16FlashAttnFwdSm90INS1_25CollectiveMainloopFwdSm90ILi2EN4cute5tupleIJNS5_1CILi1EEES8_S8_EEENS6_IJNS7_ILi192EEESA_NS7_ILi64EEEEEELi64ENS_6half_tEfNS_4arch4Sm90ELb0ELb0ELb1ELb1ELb0ELb1ELb0ELb0ELb1ELb1ELb0ELb0EEENS1_21CollectiveEpilogueFwdINS6_IJSA_SB_SA_EEES9_SD_SF_Li384ELb1ELb1ELb0ELb0EEENS1_36VarlenDynamicPersistentTileSchedulerILi192ELi192ELi384ELi128ELb0ELb1ELb1ELb0ELb1ELb1EEEEEEEEEvNT_6ParamsE)
	.align		4
        /*001c*/ 	.word	index@(__assertfail)
	.align		4
        /*0020*/ 	.word	index@(_ZN7cutlass13device_kernelIN5flash11enable_sm90INS1_16FlashAttnFwdSm90INS1_25CollectiveMainloopFwdSm90ILi2EN4cute5tupleIJNS5_1CILi1EEES8_S8_EEENS6_IJNS7_ILi192EEENS7_ILi128EEENS7_ILi64EEEEEELi64ENS_6half_tEfNS_4arch4Sm90ELb0ELb1ELb1ELb0ELb0ELb0ELb0ELb1ELb1ELb1ELb0ELb0EEENS1_21CollectiveEpilogueFwdINS6_IJSA_SC_SB_EEES9_SE_SG_Li384ELb0ELb1ELb0ELb0EEENS1_30DynamicPersistentTileSchedulerILi384ELi128ELb0ELb1ELb1EEEEEEEEEvNT_6ParamsE)
	.align		4
        /*0024*/ 	.word	index@(__assertfail)
	.align		4
        /*0028*/ 	.word	index@(_ZN7cutlass13device_kernelIN5flash11enable_sm90INS1_16FlashAttnFwdSm90INS1_25CollectiveMainloopFwdSm90ILi2EN4cute5tupleIJNS5_1CILi1EEES8_S8_EEENS6_IJNS7_ILi192EEENS7_ILi128EEENS7_ILi64EEEEEELi64ENS_6half_tEfNS_4arch4Sm90ELb0ELb1ELb1ELb1ELb0ELb0ELb0ELb1ELb1ELb1ELb0ELb0EEENS1_21CollectiveEpilogueFwdINS6_IJSA_SC_SB_EEES9_SE_SG_Li384ELb1ELb1ELb0ELb0EEENS1_36VarlenDynamicPersistentTileSchedulerILi192ELi128ELi384ELi128ELb0ELb1ELb1ELb1ELb0ELb1EEEEEEEEEvNT_6ParamsE)
	.align		4
        /*002c*/ 	.word	index@(__assertfail)
	.align		4
        /*0030*/ 	.word	index@(_ZN7cutlass13device_kernelIN5flash11enable_sm90INS1_16FlashAttnFwdSm90INS1_25CollectiveMainloopFwdSm90ILi2EN4cute5tupleIJNS5_1CILi1EEES8_S8_EEENS6_IJNS7_ILi192EEENS7_ILi128EEENS7_ILi64EEEEEELi64ENS_6half_tEfNS_4arch4Sm90ELb0ELb1ELb1ELb1ELb0ELb1ELb0ELb1ELb1ELb1ELb0ELb0EEENS1_21CollectiveEpilogueFwdINS6_IJSA_SC_SB_EEES9_SE_SG_Li384ELb1ELb1ELb0ELb0EEENS1_36VarlenDynamicPersistentTileSchedulerILi192ELi128ELi384ELi128ELb0ELb1ELb1ELb1ELb0ELb1EEEEEEEEEvNT_6ParamsE)
	.align		4
        /*0034*/ 	.word	index@(__assertfail)
	.align		4
        /*0038*/ 	.word	index@(_ZN7cutlass13device_kernelIN5flash11enable_sm90INS1_16FlashAttnFwdSm90INS1_25CollectiveMainloopFwdSm90ILi2EN4cute5tupleIJNS5_1CILi1EEES8_S8_EEENS6_IJNS7_ILi192EEENS7_ILi128EEENS7_ILi64EEEEEELi64ENS_6half_tEfNS_4arch4Sm90ELb1ELb0ELb1ELb0ELb0ELb0ELb0ELb1ELb1ELb1ELb0ELb0EEENS1_21CollectiveEpilogueFwdINS6_IJSA_SC_SB_EEES9_SE_SG_Li384ELb0ELb1ELb0ELb0EEENS1_30DynamicPersistentTileSchedulerILi384ELi128ELb0ELb1ELb1EEEEEEEEEvNT_6ParamsE)
	.align		4
        /*003c*/ 	.word	index@(__assertfail)
	.align		4
        /*0040*/ 	.word	index@(_ZN7cutlass13device_kernelIN5flash11enable_sm90INS1_16FlashAttnFwdSm90INS1_25CollectiveMainloopFwdSm90ILi2EN4cute5tupleIJNS5_1CILi1EEES8_S8_EEENS6_IJNS7_ILi192EEENS7_ILi128EEENS7_ILi64EEEEEELi64ENS_6half_tEfNS_4arch4Sm90ELb1ELb0ELb1ELb1ELb0ELb0ELb0ELb1ELb1ELb1ELb0ELb0EEENS1_21CollectiveEpilogueFwdINS6_IJSA_SC_SB_EEES9_SE_SG_Li384ELb1ELb1ELb0ELb0EEENS1_36VarlenDynamicPersistentTileSchedulerILi192ELi128ELi384ELi128ELb0ELb1ELb1ELb1ELb1ELb1EEEEEEEEEvNT_6ParamsE)
	.align		4
        /*0044*/ 	.word	index@(__assertfail)
	.align		4
        /*0048*/ 	.word	index@(_ZN7cutlass13device_kernelIN5flash11enable_sm90INS1_16FlashAttnFwdSm90INS1_25CollectiveMainloopFwdSm90ILi2EN4cute5tupleIJNS5_1CILi1EEES8_S8_EEENS6_IJNS7_ILi192EEENS7_ILi128EEENS7_ILi64EEEEEELi64ENS_6half_tEfNS_4arch4Sm90ELb1ELb0ELb1ELb1ELb0ELb1ELb0ELb1ELb1ELb1ELb0ELb0EEENS1_21CollectiveEpilogueFwdINS6_IJSA_SC_SB_EEES9_SE_SG_Li384ELb1ELb1ELb0ELb0EEENS1_36VarlenDynamicPersistentTileSchedulerILi192ELi128ELi384ELi128ELb0ELb1ELb1ELb1ELb1ELb1EEEEEEEEEvNT_6ParamsE)
	.align		4
        /*004c*/ 	.word	index@(__assertfail)
	.align		4
        /*0050*/ 	.word	0x00000000
	.align		4
        /*0054*/ 	.word	0xfffffffe
	.align		4
        /*0058*/ 	.word	0x00000000
	.align		4
        /*005c*/ 	.word	0xfffffffd
	.align		4
        /*0060*/ 	.word	0x00000000
	.align		4
        /*0064*/ 	.word	0xfffffffc


//--------------------- .nv.constant4             --------------------------
	.section	.nv.constant4,"a",@progbits
	.align	8
	.align		8
.nv.constant4:
        /*0000*/ 	.dword	__assertfail
	.align		8
        /*0008*/ 	.dword	__unnamed_1
	.align		8
        /*0010*/ 	.dword	__unnamed_2
	.align		8
        /*0018*/ 	.dword	__unnamed_3
	.align		8
        /*0020*/ 	.dword	__unnamed_4
	.align		8
        /*0028*/ 	.dword	__unnamed_5
	.align		8
        /*0030*/ 	.dword	__unnamed_6
	.align		8
        /*0038*/ 	.dword	__unnamed_7
	.align		8
        /*0040*/ 	.dword	__unnamed_8
	.align		8
        /*0048*/ 	.dword	__unnamed_9
	.align		8
        /*0050*/ 	.dword	_ZN81_INTERNAL_22e206b4_45_flash_fwd_hdim64_fp16_softcap_packgqa_sm90_cu_59c7631c_34904cuda3std3__45__cpo5beginE
	.align		8
        /*0058*/ 	.dword	_ZN81_INTERNAL_22e206b4_45_flash_fwd_hdim64_fp16_softcap_packgqa_sm90_cu_59c7631c_34904cuda3std3__45__cpo3endE
	.align		8
        /*0060*/ 	.dword	_ZN81_INTERNAL_22e206b4_45_flash_fwd_hdim64_fp16_softcap_packgqa_sm90_cu_59c7631c_34904cuda3std3__45__cpo6cbeginE
	.align		8
        /*0068*/ 	.dword	_ZN81_INTERNAL_22e206b4_45_flash_fwd_hdim64_fp16_softcap_packgqa_sm90_cu_59c7631c_34904cuda3std3__45__cpo4cendE
	.align		8
        /*0070*/ 	.dword	_ZN81_INTERNAL_22e206b4_45_flash_fwd_hdim64_fp16_softcap_packgqa_sm90_cu_59c7631c_34904cuda3std3__483_GLOBAL__N__22e206b4_45_flash_fwd_hdim64_fp16_softcap_packgqa_sm90_cu_59c7631c_34906ignoreE
	.align		8
        /*0078*/ 	.dword	_ZN81_INTERNAL_22e206b4_45_flash_fwd_hdim64_fp16_softcap_packgqa_sm90_cu_59c7631c_34904cuda3std3__419piecewise_constructE
	.align		8
        /*0080*/ 	.dword	_ZN81_INTERNAL_22e206b4_45_flash_fwd_hdim64_fp16_softcap_packgqa_sm90_cu_59c7631c_34904cuda3std3__48in_placeE
	.align		8
        /*0088*/ 	.dword	_ZN81_INTERNAL_22e206b4_45_flash_fwd_hdim64_fp16_softcap_packgqa_sm90_cu_59c7631c_34904cuda3std6ranges3__45__cpo4swapE
	.align		8
        /*0090*/ 	.dword	_ZN81_INTERNAL_22e206b4_45_flash_fwd_hdim64_fp16_softcap_packgqa_sm90_cu_59c7631c_34904cuda3std6ranges3__45__cpo9iter_moveE
	.align		8
        /*0098*/ 	.dword	_ZN81_INTERNAL_22e206b4_45_flash_fwd_hdim64_fp16_softcap_packgqa_sm90_cu_59c7631c_34904cute7productE
	.align		8
        /*00a0*/ 	.dword	_ZN81_INTERNAL_22e206b4_45_flash_fwd_hdim64_fp16_softcap_packgqa_sm90_cu_59c7631c_34904cute1_E
	.align		8
        /*00a8*/ 	.dword	$str$20
	.align		8
        /*00b0*/ 	.dword	$str$21


//--------------------- .text._ZN7cutlass13device_kernelIN5flash11enable_sm90INS1_16FlashAttnFwdSm90INS1_25CollectiveMainloopFwdSm90ILi2EN4cute5tupleIJNS5_1CILi1EEES8_S8_EEENS6_IJNS7_ILi192EEESA_NS7_ILi64EEEEEELi64ENS_6half_tEfNS_4arch4Sm90ELb0ELb0ELb1ELb0ELb0ELb0ELb0ELb0ELb1ELb1ELb0ELb0EEENS1_21CollectiveEpilogueFwdINS6_IJSA_SB_SA_EEES9_SD_SF_Li384ELb0ELb1ELb0ELb0EEENS1_29StaticPersistentTileSchedulerILb0EEEEEEEEEvNT_6ParamsE --------------------------
	.section	.text._ZN7cutlass13device_kernelIN5flash11enable_sm90INS1_16FlashAttnFwdSm90INS1_25CollectiveMainloopFwdSm90ILi2EN4cute5tupleIJNS5_1CILi1EEES8_S8_EEENS6_IJNS7_ILi192EEESA_NS7_ILi64EEEEEELi64ENS_6half_tEfNS_4arch4Sm90ELb0ELb0ELb1ELb0ELb0ELb0ELb0ELb0ELb1ELb1ELb0ELb0EEENS1_21CollectiveEpilogueFwdINS6_IJSA_SB_SA_EEES9_SD_SF_Li384ELb0ELb1ELb0ELb0EEENS1_29StaticPersistentTileSchedulerILb0EEEEEEEEEvNT_6ParamsE,"ax",@progbits
	.align	128
.text._ZN7cutlass13device_kernelIN5flash11enable_sm90INS1_16FlashAttnFwdSm90INS1_25CollectiveMainloopFwdSm90ILi2EN4cute5tupleIJNS5_1CILi1EEES8_S8_EEENS6_IJNS7_ILi192EEESA_NS7_ILi64EEEEEELi64ENS_6half_tEfNS_4arch4Sm90ELb0ELb0ELb1ELb0ELb0ELb0ELb0ELb0ELb1ELb1ELb0ELb0EEENS1_21CollectiveEpilogueFwdINS6_IJSA_SB_SA_EEES9_SD_SF_Li384ELb0ELb1ELb0ELb0EEENS1_29StaticPersistentTileSchedulerILb0EEEEEEEEEvNT_6ParamsE:
        .type           _ZN7cutlass13device_kernelIN5flash11enable_sm90INS1_16FlashAttnFwdSm90INS1_25CollectiveMainloopFwdSm90ILi2EN4cute5tupleIJNS5_1CILi1EEES8_S8_EEENS6_IJNS7_ILi192EEESA_NS7_ILi64EEEEEELi64ENS_6half_tEfNS_4arch4Sm90ELb0ELb0ELb1ELb0ELb0ELb0ELb0ELb0ELb1ELb1ELb0ELb0EEENS1_21CollectiveEpilogueFwdINS6_IJSA_SB_SA_EEES9_SD_SF_Li384ELb0ELb1ELb0ELb0EEENS1_29StaticPersistentTileSchedulerILb0EEEEEEEEEvNT_6ParamsE,@function
        .size           _ZN7cutlass13device_kernelIN5flash11enable_sm90INS1_16FlashAttnFwdSm90INS1_25CollectiveMainloopFwdSm90ILi2EN4cute5tupleIJNS5_1CILi1EEES8_S8_EEENS6_IJNS7_ILi192EEESA_NS7_ILi64EEEEEELi64ENS_6half_tEfNS_4arch4Sm90ELb0ELb0ELb1ELb0ELb0ELb0ELb0ELb0ELb1ELb1ELb0ELb0EEENS1_21CollectiveEpilogueFwdINS6_IJSA_SB_SA_EEES9_SD_SF_Li384ELb0ELb1ELb0ELb0EEENS1_29StaticPersistentTileSchedulerILb0EEEEEEEEEvNT_6ParamsE,(.L_x_2640 - _ZN7cutlass13device_kernelIN5flash11enable_sm90INS1_16FlashAttnFwdSm90INS1_25CollectiveMainloopFwdSm90ILi2EN4cute5tupleIJNS5_1CILi1EEES8_S8_EEENS6_IJNS7_ILi192EEESA_NS7_ILi64EEEEEELi64ENS_6half_tEfNS_4arch4Sm90ELb0ELb0ELb1ELb0ELb0ELb0ELb0ELb0ELb1ELb1ELb0ELb0EEENS1_21CollectiveEpilogueFwdINS6_IJSA_SB_SA_EEES9_SD_SF_Li384ELb0ELb1ELb0ELb0EEENS1_29StaticPersistentTileSchedulerILb0EEEEEEEEEvNT_6ParamsE)
        .other          _ZN7cutlass13device_kernelIN5flash11enable_sm90INS1_16FlashAttnFwdSm90INS1_25CollectiveMainloopFwdSm90ILi2EN4cute5tupleIJNS5_1CILi1EEES8_S8_EEENS6_IJNS7_ILi192EEESA_NS7_ILi64EEEEEELi64ENS_6half_tEfNS_4arch4Sm90ELb0ELb0ELb1ELb0ELb0ELb0ELb0ELb0ELb1ELb1ELb0ELb0EEENS1_21CollectiveEpilogueFwdINS6_IJSA_SB_SA_EEES9_SD_SF_Li384ELb0ELb1ELb0ELb0EEENS1_29StaticPersistentTileSchedulerILb0EEEEEEEEEvNT_6ParamsE,@"STO_CUDA_ENTRY STV_DEFAULT"
_ZN7cutlass13device_kernelIN5flash11enable_sm90INS1_16FlashAttnFwdSm90INS1_25CollectiveMainloopFwdSm90ILi2EN4cute5tupleIJNS5_1CILi1EEES8_S8_EEENS6_IJNS7_ILi192EEESA_NS7_ILi64EEEEEELi64ENS_6half_tEfNS_4arch4Sm90ELb0ELb0ELb1ELb0ELb0ELb0ELb0ELb0ELb1ELb1ELb0ELb0EEENS1_21CollectiveEpilogueFwdINS6_IJSA_SB_SA_EEES9_SD_SF_Li384ELb0ELb1ELb0ELb0EEENS1_29StaticPersistentTileSchedulerILb0EEEEEEEEEvNT_6ParamsE:
[----:B------:R-:W0:Y:S02]  /*0000*/  LDC R1, c[0x0][0x28] ;  /* 0x00000a00ff017b82 */ /* 0x000e240000000800 */
[----:B0-----:R-:W-:Y:S01]  /*0010*/  VIADD R1, R1, 0xffffffd0 ;  /* 0xffffffd001017836 */ /* 0x001fe20000000000 */
[----:B------:R-:W0:Y:S01]  /*0020*/  S2R R3, SR_TID.X ;  /* 0x0000000000037919 */ /* 0x000e220000002100 */
[----:B------:R-:W-:Y:S01]  /*0030*/  ELECT P0, URZ, PT ;  /* 0x00000000003f782f */ /* 0x000fe20003800000 */
[----:B------:R-:W-:Y:S01]  /*0040*/  BSSY B0, `(.L_x_0) ;  /* 0x000000e000007945 */ /* 0x000fe20003800000 */
[--C-:B0-----:R-:W-:Y:S02]  /*0050*/  SHF.R.U32.HI R0, RZ, 0x5, R3.reuse ;  /* 0x00000005ff007819 */ /* 0x101fe40000011603 */
[----:B------:R-:W-:-:S03]  /*0060*/  SHF.R.U32.HI R3, RZ, 0x7, R3 ;  /* 0x00000007ff037819 */ /* 0x000fc60000011603 */
[----:B------:R-:W0:Y:S02]  /*0070*/  SHFL.IDX PT, R2, R0, RZ, 0x1f ;  /* 0x00001fff00027589 */ /* 0x000e2400000e0000 */
[----:B0-----:R-:W-:-:S13]  /*0080*/  ISETP.EQ.AND P0, PT, R2, RZ, P0 ;  /* 0x000000ff0200720c */ /* 0x001fda0000702270 */
[----:B------:R-:W-:Y:S05]  /*0090*/  @!P0 BRA `(.L_x_1) ;  /* 0x0000000000208947 */ /* 0x000fea0003800000 */
[----:B------:R-:W-:Y:S02]  /*00a0*/  ULDC.64 UR4, c[0x0][0x198] ;  /* 0x0000660000047ab9 */ /* 0x000fe40000000a00 */
[----:B------:R-:W-:Y:S02]  /*00b0*/  UIADD3 UR6, UP0, UR4, 0x370, URZ ;  /* 0x0000037004067890 */ /* 0x000fe4000ff1e03f */
[----:B------:R-:W-:Y:S02]  /*00c0*/  UIADD3 UR4, UP1, UR4, 0x470, URZ ;  /* 0x0000047004047890 */ /* 0x000fe4000ff3e03f */
[----:B------:R-:W-:Y:S02]  /*00d0*/  UIADD3.X UR7, URZ, UR5, URZ, UP0, !UPT ;  /* 0x000000053f077290 */ /* 0x000fe400087fe43f */
[----:B------:R-:W-:-:S07]  /*00e0*/  UIADD3.X UR5, URZ, UR5, URZ, UP1, !UPT ;  /* 0x000000053f057290 */ /* 0x000fce0008ffe43f */
[----:B------:R0:W-:Y:S02]  /*00f0*/  UTMACCTL.PF [UR6] ;  /* 0x00000000060079b9 */ /* 0x0001e40008040000 */
[----:B------:R0:W-:Y:S02]  /*0100*/  UTMACCTL.PF [UR4] ;  /* 0x00000000040079b9 */ /* 0x0001e40008040000 */
[----:B0-----:R-:W-:Y:S01]  /*0110*/  NOP ;  /* 0x0000000000007918 */ /* 0x001fe20000000000 */
.L_x_1:
[----:B------:R-:W-:Y:S05]  /*0120*/  BSYNC B0 ;  /* 0x0000000000007941 */ /* 0x000fea0003800000 */
.L_x_0:
[----:B------:R-:W-:Y:S01]  /*0130*/  VOTEU.ANY UP0, P0 ;  /* 0x00000000003f7886 */ /* 0x000fe20000000100 */
[----:B------:R-:W0:Y:S01]  /*0140*/  SHFL.IDX PT, R3, R3, RZ, 0x1f ;  /* 0x00001fff03037589 */ /* 0x000e2200000e0000 */
[----:B------:R-:W-:Y:S01]  /*0150*/  UMOV UR4, 0x80 ;  /* 0x0000008000047882 */ /* 0x000fe20000000000 */
[----:B------:R-:W-:Y:S01]  /*0160*/  UMOV UR7, 0x180 ;  /* 0x0000018000077882 */ /* 0x000fe20000000000 */
[----:B------:R-:W-:Y:S01]  /*0170*/  VOTEU.ANY UP1, P0 ;  /* 0x00000000003f7886 */ /* 0x000fe20000020100 */
[----:B------:R-:W1:Y:S01]  /*0180*/  @UP0 S2UR UR8, SR_CgaCtaId ;  /* 0x00000000000809c3 */ /* 0x000e620000008800 */
[----:B------:R-:W2:Y:S01]  /*0190*/  SHFL.IDX PT, R2, R0, RZ, 0x1f ;  /* 0x00001fff00027589 */ /* 0x000ea200000e0000 */
[----:B------:R-:W-:Y:S01]  /*01a0*/  @UP0 UMOV UR6, 0x400 ;  /* 0x0000040000060882 */ /* 0x000fe20000000000 */
[----:B------:R-:W-:-:S04]  /*01b0*/  @UP0 UIADD3 UR4, -UR4, 0x100000, URZ ;  /* 0x0010000004040890 */ /* 0x000fc8000fffe13f */
[----:B------:R-:W-:Y:S02]  /*01c0*/  @UP0 USHF.L.U32 UR5, UR4, 0xb, URZ ;  /* 0x0000000b04050899 */ /* 0x000fe4000800063f */
[----:B------:R-:W-:Y:S01]  /*01d0*/  @UP0 USHF.L.U32 UR4, UR4, 0x1, URZ ;  /* 0x0000000104040899 */ /* 0x000fe2000800063f */
[----:B------:R-:W-:Y:S01]  /*01e0*/  VOTEU.ANY UP2, P0 ;  /* 0x00000000003f7886 */ /* 0x000fe20000040100 */
[----:B0-----:R-:W-:Y:S01]  /*01f0*/  R2UR UR9, R3 ;  /* 0x00000000030972ca */ /* 0x001fe200000e0000 */
[----:B-1----:R-:W-:Y:S01]  /*0200*/  @UP0 ULEA UR8, UR8, UR6, 0x18 ;  /* 0x0000000608080291 */ /* 0x002fe2000f8ec03f */
[----:B--2---:R-:W-:Y:S01]  /*0210*/  ISETP.NE.AND P1, PT, R2, RZ, PT ;  /* 0x000000ff0200720c */ /* 0x004fe20003f25270 */
[----:B------:R-:W-:-:S04]  /*0220*/  @UP0 UIADD3 UR6, -UR7, 0x100000, URZ ;  /* 0x0010000007060890 */ /* 0x000fc8000fffe13f */
[----:B------:R-:W-:Y:S02]  /*0230*/  @UP0 USHF.L.U32 UR7, UR6, 0xb, URZ ;  /* 0x0000000b06070899 */ /* 0x000fe4000800063f */
[----:B------:R-:W-:-:S04]  /*0240*/  @UP0 USHF.L.U32 UR6, UR6, 0x1, URZ ;  /* 0x0000000106060899 */ /* 0x000fc8000800063f */
[----:B------:R-:W-:Y:S01]  /*0250*/  UISETP.NE.AND UP0, UPT, UR9, URZ, UPT ;  /* 0x0000003f0900728c */ /* 0x000fe2000bf05270 */
[----:B------:R-:W0:Y:S02]  /*0260*/  FENCE.VIEW.ASYNC.S ;  /* 0x00000000000073c6 */ /* 0x000e240000000000 */
[----:B0-----:R0:W1:Y:S05]  /*0270*/  @UP1 SYNCS.EXCH.64 URZ, [UR8+0x30800], UR4 ;  /* 0x03080004083f15b2 */ /* 0x00106a0008000100 */
[----:B------:R0:W2:Y:S01]  /*0280*/  @UP2 SYNCS.EXCH.64 URZ, [UR8+0x30820], UR6 ;  /* 0x03082006083f25b2 */ /* 0x0000a20008000100 */
[----:B------:R-:W-:Y:S05]  /*0290*/  @P1 BRA `(.L_x_2) ;  /* 0x0000000000481947 */ /* 0x000fea0003800000 */
[----:B0-----:R-:W0:Y:S01]  /*02a0*/  S2UR UR5, SR_CgaCtaId ;  /* 0x00000000000579c3 */ /* 0x001e220000008800 */
[----:B------:R-:W-:Y:S01]  /*02b0*/  UMOV UR4, 0x400 ;  /* 0x0000040000047882 */ /* 0x000fe20000000000 */
[----:B------:R-:W-:Y:S01]  /*02c0*/  UMOV UR6, 0x1 ;  /* 0x0000000100067882 */ /* 0x000fe20000000000 */
[----:B------:R-:W-:Y:S01]  /*02d0*/  UMOV UR7, 0x3 ;  /* 0x0000000300077882 */ /* 0x000fe20000000000 */
[----:B------:R-:W-:Y:S01]  /*02e0*/  ELECT P0, URZ, PT ;  /* 0x00000000003f782f */ /* 0x000fe20003800000 */
[----:B0-----:R-:W-:Y:S02]  /*02f0*/  ULEA UR8, UR5, UR4, 0x18 ;  /* 0x0000000405087291 */ /* 0x001fe4000f8ec03f */
[----:B------:R-:W-:-:S04]  /*0300*/  UIADD3 UR4, -UR6, 0x100000, URZ ;  /* 0x0010000006047890 */ /* 0x000fc8000fffe13f */
[----:B------:R-:W-:Y:S02]  /*0310*/  USHF.L.U32 UR5, UR4, 0xb, URZ ;  /* 0x0000000b04057899 */ /* 0x000fe4000800063f */
[----:B------:R-:W-:Y:S02]  /*0320*/  USHF.L.U32 UR4, UR4, 0x1, URZ ;  /* 0x0000000104047899 */ /* 0x000fe4000800063f */
[----:B------:R-:W-:-:S04]  /*0330*/  UIADD3 UR6, -UR7, 0x100000, URZ ;  /* 0x0010000007067890 */ /* 0x000fc8000fffe13f */
[----:B------:R-:W-:Y:S02]  /*0340*/  USHF.L.U32 UR7, UR6, 0xb, URZ ;  /* 0x0000000b06077899 */ /* 0x000fe4000800063f */
[----:B------:R-:W-:Y:S01]  /*0350*/  USHF.L.U32 UR6, UR6, 0x1, URZ ;  /* 0x0000000106067899 */ /* 0x000fe2000800063f */
[----:B------:R-:W0:Y:S03]  /*0360*/  FENCE.VIEW.ASYNC.S ;  /* 0x00000000000073c6 */ /* 0x000e260000000000 */
[----:B0-----:R3:W4:Y:S08]  /*0370*/  SYNCS.EXCH.64 URZ, [UR8+0x30830], UR4 ;  /* 0x03083004083f75b2 */ /* 0x0017300008000100 */
[----:B------:R3:W0:Y:S01]  /*0380*/  SYNCS.EXCH.64 URZ, [UR8+0x30840], UR6 ;  /* 0x03084006083f75b2 */ /* 0x0006220008000100 */
[----:B------:R3:W0:Y:S01]  /*0390*/  SYNCS.EXCH.64 URZ, [UR8+0x30838], UR4 ;  /* 0x03083804083f75b2 */ /* 0x0006220008000100 */
[----:B------:R3:W0:Y:S02]  /*03a0*/  SYNCS.EXCH.64 URZ, [UR8+0x30848], UR6 ;  /* 0x03084806083f75b2 */ /* 0x0006240008000100 */
[----:B---3--:R-:W-:Y:S01]  /*03b0*/  NOP ;  /* 0x0000000000007918 */ /* 0x008fe20000000000 */
.L_x_2:
[----:B------:R-:W3:Y:S01]  /*03c0*/  SHFL.IDX PT, R2, R0, RZ, 0x1f ;  /* 0x00001fff00027589 */ /* 0x000ee200000e0000 */
[----:B------:R-:W-:Y:S01]  /*03d0*/  NOP ;  /* 0x0000000000007918 */ /* 0x000fe20000000000 */
[----:B---3--:R-:W-:-:S13]  /*03e0*/  ISETP.NE.AND P0, PT, R2, RZ, PT ;  /* 0x000000ff0200720c */ /* 0x008fda0003f05270 */
        /* <DEDUP_REMOVED lines=14> */
[----:B0-----:R3:W0:Y:S08]  /*04d0*/  SYNCS.EXCH.64 URZ, [UR8+0x30850], UR4 ;  /* 0x03085004083f75b2 */ /* 0x0016300008000100 */
[----:B------:R3:W0:Y:S01]  /*04e0*/  SYNCS.EXCH.64 URZ, [UR8+0x30860], UR6 ;  /* 0x03086006083f75b2 */ /* 0x0006220008000100 */
[----:B------:R3:W0:Y:S01]  /*04f0*/  SYNCS.EXCH.64 URZ, [UR8+0x30858], UR4 ;  /* 0x03085804083f75b2 */ /* 0x0006220008000100 */
[----:B------:R3:W0:Y:S02]  /*0500*/  SYNCS.EXCH.64 URZ, [UR8+0x30868], UR6 ;  /* 0x03086806083f75b2 */ /* 0x0006240008000100 */
[----:B---3--:R-:W-:Y:S01]  /*0510*/  NOP ;  /* 0x0000000000007918 */ /* 0x008fe20000000000 */
.L_x_3:
[----:B------:R-:W3:Y:S01]  /*0520*/  SHFL.IDX PT, R2, R0, RZ, 0x1f ;  /* 0x00001fff00027589 */ /* 0x000ee200000e0000 */
[----:B------:R-:W-:Y:S01]  /*0530*/  NOP ;  /* 0x0000000000007918 */ /* 0x000fe20000000000 */
[----:B---3--:R-:W-:-:S13]  /*0540*/  ISETP.NE.AND P0, PT, R2, RZ, PT ;  /* 0x000000ff0200720c */ /* 0x008fda0003f05270 */
[----:B------:R-:W-:Y:S05]  /*0550*/  @P0 BRA `(.L_x_4) ;  /* 0x0000000000380947 */ /* 0x000fea0003800000 */
[----:B0-----:R-:W0:Y:S01]  /*0560*/  S2UR UR5, SR_CgaCtaId ;  /* 0x00000000000579c3 */ /* 0x001e220000008800 */
[----:B------:R-:W-:Y:S01]  /*0570*/  UMOV UR4, 0x400 ;  /* 0x0000040000047882 */ /* 0x000fe20000000000 */
[----:B------:R-:W-:Y:S01]  /*0580*/  UMOV UR7, 0x1 ;  /* 0x0000000100077882 */ /* 0x000fe20000000000 */
[----:B------:R-:W-:Y:S01]  /*0590*/  ELECT P0, URZ, PT ;  /* 0x00000000003f782f */ /* 0x000fe20003800000 */
[----:B0-----:R-:W-:Y:S02]  /*05a0*/  ULEA UR6, UR5, UR4, 0x18 ;  /* 0x0000000405067291 */ /* 0x001fe4000f8ec03f */
[----:B------:R-:W-:-:S04]  /*05b0*/  UIADD3 UR4, -UR7, 0x100000, URZ ;  /* 0x0010000007047890 */ /* 0x000fc8000fffe13f */
[----:B------:R-:W-:Y:S02]  /*05c0*/  USHF.L.U32 UR5, UR4, 0xb, URZ ;  /* 0x0000000b04057899 */ /* 0x000fe4000800063f */
[----:B------:R-:W-:Y:S01]  /*05d0*/  USHF.L.U32 UR4, UR4, 0x1, URZ ;  /* 0x0000000104047899 */ /* 0x000fe2000800063f */
[----:B------:R-:W0:Y:S11]  /*05e0*/  FENCE.VIEW.ASYNC.S ;  /* 0x00000000000073c6 */ /* 0x000e360000000000 */
[----:B0-----:R3:W0:Y:S01]  /*05f0*/  SYNCS.EXCH.64 URZ, [UR6+0x30870], UR4 ;  /* 0x03087004063f75b2 */ /* 0x0016220008000100 */
[----:B------:R3:W0:Y:S01]  /*0600*/  SYNCS.EXCH.64 URZ, [UR6+0x30880], UR4 ;  /* 0x03088004063f75b2 */ /* 0x0006220008000100 */
[----:B------:R3:W0:Y:S01]  /*0610*/  SYNCS.EXCH.64 URZ, [UR6+0x30878], UR4 ;  /* 0x03087804063f75b2 */ /* 0x0006220008000100 */
[----:B------:R3:W0:Y:S02]  /*0620*/  SYNCS.EXCH.64 URZ, [UR6+0x30888], UR4 ;  /* 0x03088804063f75b2 */ /* 0x0006240008000100 */
[----:B---3--:R-:W-:Y:S01]  /*0630*/  NOP ;  /* 0x0000000000007918 */ /* 0x008fe20000000000 */
.L_x_4:
        /* <DEDUP_REMOVED lines=22> */
.L_x_5:
        /* <DEDUP_REMOVED lines=22> */
.L_x_6:
[----:B------:R-:W-:Y:S01]  /*0900*/  PLOP3.LUT P0, PT, PT, PT, UP0, 0x80, 0x0 ;  /* 0x000000000000781c */ /* 0x000fe20003f0f008 */
[----:B------:R-:W-:Y:S01]  /*0910*/  UMOV UR36, 0x1 ;  /* 0x0000000100247882 */ /* 0x000fe20000000000 */
[----:B------:R-:W-:Y:S01]  /*0920*/  NOP ;  /* 0x0000000000007918 */ /* 0x000fe20000000000 */
[----:B------:R-:W-:Y:S01]  /*0930*/  USEL UR36, UR36, 0x2, !UP0 ;  /* 0x0000000224247887 */ /* 0x000fe2000c000000 */
[----:B------:R-:W-:Y:S01]  /*0940*/  ULDC.64 UR46, c[0x0][0x208] ;  /* 0x00008200002e7ab9 */ /* 0x000fe20000000a00 */
[----:B012-4-:R-:W-:Y:S08]  /*0950*/  BAR.SYNC.DEFER_BLOCKING 0x0 ;  /* 0x0000000000007b1d */ /* 0x017ff00000010000 */
[----:B------:R-:W-:Y:S05]  /*0960*/  @!P0 BRA `(.L_x_7) ;  /* 0x00000090005c8947 */ /* 0x000fea0003800000 */
.L_x_8:
[----:B------:R-:W-:-:S08]  /*0970*/  NOP ;  /* 0x0000000000007918 */ /* 0x000fd00000000000 */
[----:B------:R-:W0:Y:S02]  /*0980*/  USETMAXREG.TRY_ALLOC.CTAPOOL UP0, 0xa0 ;  /* 0x000000a0000079c8 */ /* 0x000e240008000600 */
[----:B0-----:R-:W-:-:S13]  /*0990*/  PLOP3.LUT P0, PT, PT, PT, UP0, 0x80, 0x0 ;  /* 0x000000000000781c */ /* 0x001fda0003f0f008 */
[----:B------:R-:W-:Y:S05]  /*09a0*/  @!P0 BRA `(.L_x_8) ;  /* 0xfffffffc00f08947 */ /* 0x000fea000383ffff */
[----:B------:R-:W0:Y:S01]  /*09b0*/  S2R R2, SR_TID.X ;  /* 0x0000000000027919 */ /* 0x000e220000002100 */
[----:B------:R-:W1:Y:S08]  /*09c0*/  S2UR UR41, SR_CTAID.X ;  /* 0x00000000002979c3 */ /* 0x000e700000002500 */
[----:B------:R-:W-:Y:S06]  /*09d0*/  BAR.ARV 0x8, 0x200 ;  /* 0x0208000000007b1d */ /* 0x000fec0000002000 */
[----:B0-----:R-:W-:-:S04]  /*09e0*/  LOP3.LUT R0, R2, 0xffffff80, RZ, 0xc0, !PT ;  /* 0xffffff8002007812 */ /* 0x001fc800078ec0ff */
[----:B------:R-:W-:Y:S02]  /*09f0*/  ISETP.NE.AND P0, PT, R0, 0x80, PT ;  /* 0x000000800000780c */ /* 0x000fe40003f05270 */
[----:B------:R-:W1:Y:S11]  /*0a00*/  LDC R0, c[0x0][0xc34] ;  /* 0x00030d00ff007b82 */ /* 0x000e760000000800 */
[----:B------:R-:W-:Y:S06]  /*0a10*/  @!P0 BAR.ARV 0x9, 0x100 ;  /* 0x0244000000008b1d */ /* 0x000fec0000002000 */
[----:B-1----:R-:W-:-:S13]  /*0a20*/  ISETP.LE.AND P0, PT, R0, UR41, PT ;  /* 0x0000002900007c0c */ /* 0x002fda000bf03270 */
[----:B------:R-:W-:Y:S05]  /*0a30*/  @P0 EXIT ;  /* 0x000000000000094d */ /* 0x000fea0003800000 */
[----:B------:R-:W-:Y:S01]  /*0a40*/  VIADD R0, R2, 0xffffff80 ;  /* 0xffffff8002007836 */ /* 0x000fe20000000000 */
[----:B------:R-:W0:Y:S01]  /*0a50*/  S2UR UR4, SR_CgaCtaId ;  /* 0x00000000000479c3 */ /* 0x000e220000008800 */
[----:B------:R-:W-:Y:S01]  /*0a60*/  UMOV UR40, 0x400 ;  /* 0x0000040000287882 */ /* 0x000fe20000000000 */
[----:B------:R-:W-:Y:S02]  /*0a70*/  ULOP3.LUT UR42, UR36, 0x1, URZ, 0xfc, !UPT ;  /* 0x00000001242a7892 */ /* 0x000fe4000f8efc3f */
[----:B------:R-:W-:Y:S01]  /*0a80*/  SHF.R.S32.HI R3, RZ, 0x1f, R0 ;  /* 0x0000001fff037819 */ /* 0x000fe20000011400 */
[----:B------:R-:W-:Y:S01]  /*0a90*/  UMOV UR37, URZ ;  /* 0x0000003f00257c82 */ /* 0x000fe20008000000 */
[----:B------:R-:W-:Y:S01]  /*0aa0*/  UMOV UR38, URZ ;  /* 0x0000003f00267c82 */ /* 0x000fe20008000000 */
[----:B------:R-:W-:Y:S01]  /*0ab0*/  UMOV UR39, URZ ;  /* 0x0000003f00277c82 */ /* 0x000fe20008000000 */
[CC--:B------:R-:W-:Y:S02]  /*0ac0*/  LEA.HI R2, R3.reuse, R0.reuse, RZ, 0x4 ;  /* 0x0000000003027211 */ /* 0x0c0fe400078f20ff */
[----:B------:R-:W-:-:S02]  /*0ad0*/  LEA.HI R6, R3, R0, RZ, 0x2 ;  /* 0x0000000003067211 */ /* 0x000fc400078f10ff */
[----:B------:R-:W-:Y:S02]  /*0ae0*/  SHF.R.S32.HI R7, RZ, 0x4, R2 ;  /* 0x00000004ff077819 */ /* 0x000fe40000011402 */
[C---:B------:R-:W-:Y:S02]  /*0af0*/  LOP3.LUT R5, R2.reuse, 0xfffffff0, RZ, 0xc0, !PT ;  /* 0xfffffff002057812 */ /* 0x040fe400078ec0ff */
[----:B------:R-:W-:Y:S02]  /*0b00*/  LEA.HI R4, R2, R7, RZ, 0x1 ;  /* 0x0000000702047211 */ /* 0x000fe400078f08ff */
[----:B------:R-:W-:Y:S01]  /*0b10*/  LEA.HI R2, R3, R0, RZ, 0x7 ;  /* 0x0000000003027211 */ /* 0x000fe200078f38ff */
[----:B------:R-:W-:Y:S01]  /*0b20*/  IMAD.IADD R5, R0, 0x1, -R5 ;  /* 0x0000000100057824 */ /* 0x000fe200078e0a05 */
[----:B------:R-:W-:Y:S02]  /*0b30*/  LOP3.LUT R4, R4, 0x1ffffffe, RZ, 0xc0, !PT ;  /* 0x1ffffffe04047812 */ /* 0x000fe400078ec0ff */
[----:B------:R-:W-:-:S02]  /*0b40*/  LOP3.LUT R9, R2, 0xffffff80, RZ, 0xc0, !PT ;  /* 0xffffff8002097812 */ /* 0x000fc400078ec0ff */
[----:B------:R-:W-:Y:S01]  /*0b50*/  IADD3 R7, R7, -R4, RZ ;  /* 0x8000000407077210 */ /* 0x000fe20007ffe0ff */
[----:B0-----:R-:W-:Y:S01]  /*0b60*/  ULEA UR40, UR4, UR40, 0x18 ;  /* 0x0000002804287291 */ /* 0x001fe2000f8ec03f */
[----:B------:R-:W-:Y:S01]  /*0b70*/  SHF.R.S32.HI R4, RZ, 0x1f, R5 ;  /* 0x0000001fff047819 */ /* 0x000fe20000011405 */
[----:B------:R-:W-:Y:S01]  /*0b80*/  IMAD.IADD R16, R0, 0x1, -R9 ;  /* 0x0000000100107824 */ /* 0x000fe200078e0a09 */
[----:B------:R-:W-:Y:S02]  /*0b90*/  LOP3.LUT R11, R6, 0xfffffffc, RZ, 0xc0, !PT ;  /* 0xfffffffc060b7812 */ /* 0x000fe400078ec0ff */
[----:B------:R-:W-:Y:S02]  /*0ba0*/  LEA.HI R4, R4, R5, RZ, 0x3 ;  /* 0x0000000504047211 */ /* 0x000fe400078f18ff */
[----:B------:R-:W-:Y:S01]  /*0bb0*/  LEA.HI R18, R3, R0, RZ, 0x3 ;  /* 0x0000000003127211 */ /* 0x000fe200078f18ff */
[----:B------:R-:W-:Y:S01]  /*0bc0*/  IMAD.IADD R14, R0, 0x1, -R11 ;  /* 0x00000001000e7824 */ /* 0x000fe200078e0a0b */
[C---:B------:R-:W-:Y:S01]  /*0bd0*/  LOP3.LUT R6, R4.reuse, 0xfffffff8, RZ, 0xc0, !PT ;  /* 0xfffffff804067812 */ /* 0x040fe200078ec0ff */
[----:B------:R-:W-:Y:S01]  /*0be0*/  STL [R1+0xc], R16 ;  /* 0x00000c1001007387 */ /* 0x000fe20000100800 */
[----:B------:R-:W-:Y:S01]  /*0bf0*/  SHF.R.S32.HI R10, RZ, 0x1f, R16 ;  /* 0x0000001fff0a7819 */ /* 0x000fe20000011410 */
[----:B------:R-:W-:Y:S01]  /*0c00*/  IMAD.SHL.U32 R4, R4, 0x40, RZ ;  /* 0x0000004004047824 */ /* 0x000fe200078e00ff */
[----:B------:R-:W-:Y:S01]  /*0c10*/  LOP3.LUT R17, R18, 0xfffffff8, RZ, 0xc0, !PT ;  /* 0xfffffff812117812 */ /* 0x000fe200078ec0ff */
[----:B------:R-:W-:Y:S01]  /*0c20*/  IMAD.IADD R6, R5, 0x1, -R6 ;  /* 0x0000000105067824 */ /* 0x000fe200078e0a06 */
[----:B------:R-:W-:-:S02]  /*0c30*/  LEA.HI R11, R10, R16, RZ, 0x2 ;  /* 0x000000100a0b7211 */ /* 0x000fc400078f10ff */
[----:B------:R-:W-:Y:S02]  /*0c40*/  LEA.HI R8, R14, R14, RZ, 0x1 ;  /* 0x0000000e0e087211 */ /* 0x000fe400078f08ff */
[----:B------:R-:W-:Y:S01]  /*0c50*/  LEA.HI R9, R3, R0, RZ, 0x5 ;  /* 0x0000000003097211 */ /* 0x000fe200078f28ff */
[----:B------:R-:W-:Y:S01]  /*0c60*/  IMAD.IADD R0, R0, 0x1, -R17 ;  /* 0x0000000100007824 */ /* 0x000fe200078e0a11 */
[----:B------:R-:W-:Y:S02]  /*0c70*/  SHF.L.U32 R3, R6, 0x6, RZ ;  /* 0x0000000606037819 */ /* 0x000fe400000006ff */
[--C-:B------:R-:W-:Y:S01]  /*0c80*/  SHF.R.S32.HI R12, RZ, 0x2, R11.reuse ;  /* 0x00000002ff0c7819 */ /* 0x100fe2000001140b */
[----:B------:R-:W-:Y:S01]  /*0c90*/  IMAD.SHL.U32 R9, R9, 0x20, RZ ;  /* 0x0000002009097824 */ /* 0x000fe200078e00ff */
[----:B------:R-:W-:Y:S01]  /*0ca0*/  SHF.R.S32.HI R13, RZ, 0x1f, R11 ;  /* 0x0000001fff0d7819 */ /* 0x000fe2000001140b */
[----:B------:R0:W-:Y:S01]  /*0cb0*/  STL [R1+0x4], R0 ;  /* 0x0000040001007387 */ /* 0x0001e20000100800 */
[----:B------:R-:W-:Y:S01]  /*0cc0*/  LOP3.LUT R15, R8, 0x1ffffffe, RZ, 0xc0, !PT ;  /* 0x1ffffffe080f7812 */ /* 0x000fe200078ec0ff */
[----:B------:R-:W-:Y:S01]  /*0cd0*/  IMAD.SHL.U32 R8, R7, 0x8, RZ ;  /* 0x0000000807087824 */ /* 0x000fe200078e00ff */
[----:B------:R-:W-:-:S02]  /*0ce0*/  LOP3.LUT R3, R3, 0x1c0, RZ, 0xc0, !PT ;  /* 0x000001c003037812 */ /* 0x000fc400078ec0ff */
[----:B------:R-:W-:Y:S01]  /*0cf0*/  SHF.R.S32.HI R7, RZ, 0x7, R2 ;  /* 0x00000007ff077819 */ /* 0x000fe20000011402 */
[----:B------:R-:W-:Y:S01]  /*0d00*/  IMAD.IADD R15, R14, 0x1, -R15 ;  /* 0x000000010e0f7824 */ /* 0x000fe200078e0a0f */
[----:B------:R-:W-:Y:S02]  /*0d10*/  LEA.HI R13, R13, R12, RZ, 0x3 ;  /* 0x0000000c0d0d7211 */ /* 0x000fe400078f18ff */
[----:B------:R-:W-:Y:S01]  /*0d20*/  LEA.HI R10, R10, R16, RZ, 0x5 ;  /* 0x000000100a0a7211 */ /* 0x000fe200078f28ff */
[----:B------:R-:W-:Y:S01]  /*0d30*/  IMAD.HI R2, R7, 0x55555556, RZ ;  /* 0x5555555607027827 */ /* 0x000fe200078e02ff */
[----:B0-----:R-:W-:Y:S02]  /*0d40*/  LOP3.LUT R0, R3, 0x8, R8, 0xf8, !PT ;  /* 0x0000000803007812 */ /* 0x001fe400078ef808 */
[----:B------:R-:W-:Y:S02]  /*0d50*/  SHF.R.U32.HI R3, RZ, 0x3, R3 ;  /* 0x00000003ff037819 */ /* 0x000fe40000011603 */
[----:B------:R-:W-:-:S02]  /*0d60*/  LOP3.LUT R13, R13, 0xfffffff8, RZ, 0xc0, !PT ;  /* 0xfffffff80d0d7812 */ /* 0x000fc400078ec0ff */
[----:B------:R-:W-:Y:S02]  /*0d70*/  LOP3.LUT R0, R0, R3, RZ, 0x3c, !PT ;  /* 0x0000000300007212 */ /* 0x000fe400078e3cff */
[----:B------:R-:W-:Y:S02]  /*0d80*/  LOP3.LUT R9, R9, 0xfffffc00, RZ, 0xc0, !PT ;  /* 0xfffffc0009097812 */ /* 0x000fe400078ec0ff */
[----:B------:R-:W-:Y:S02]  /*0d90*/  LOP3.LUT R4, R4, 0x7ffffe00, RZ, 0xc0, !PT ;  /* 0x7ffffe0004047812 */ /* 0x000fe400078ec0ff */
[----:B------:R-:W-:Y:S02]  /*0da0*/  IADD3 R13, R12, -R13, RZ ;  /* 0x8000000d0c0d7210 */ /* 0x000fe40007ffe0ff */
[----:B------:R-:W-:Y:S02]  /*0db0*/  LEA.HI R2, R2, R2, RZ, 0x1 ;  /* 0x0000000202027211 */ /* 0x000fe400078f08ff */
[----:B------:R-:W-:-:S02]  /*0dc0*/  SHF.R.S32.HI R10, RZ, 0x5, R10 ;  /* 0x00000005ff0a7819 */ /* 0x000fc4000001140a */
[----:B------:R-:W-:Y:S01]  /*0dd0*/  IADD3 R0, R0, R4, R9 ;  /* 0x0000000400007210 */ /* 0x000fe20007ffe009 */
[----:B------:R-:W-:Y:S01]  /*0de0*/  IMAD R3, R2, -0x3, R7 ;  /* 0xfffffffd02037824 */ /* 0x000fe200078e0207 */
[----:B------:R-:W-:Y:S01]  /*0df0*/  R2P PR, R6, 0x6 ;  /* 0x0000000606007804 */ /* 0x000fe20000000000 */
[----:B------:R-:W-:Y:S01]  /*0e00*/  IMAD R10, R10, 0x10, R13 ;  /* 0x000000100a0a7824 */ /* 0x000fe200078e020d */
[----:B------:R-:W-:Y:S01]  /*0e10*/  LOP3.LUT R11, R11, 0x7ffffffc, RZ, 0xc0, !PT ;  /* 0x7ffffffc0b0b7812 */ /* 0x000fe200078ec0ff */
[----:B------:R-:W-:Y:S01]  /*0e20*/  IMAD.MOV.U32 R6, RZ, RZ, -0x2 ;  /* 0xfffffffeff067424 */ /* 0x000fe200078e00ff */
[----:B------:R-:W-:Y:S02]  /*0e30*/  LEA R5, R5, R9, 0x6 ;  /* 0x0000000905057211 */ /* 0x000fe400078e30ff */
[----:B------:R-:W-:Y:S01]  /*0e40*/  LEA R2, R0, UR40, 0x1 ;  /* 0x0000002800027c11 */ /* 0x000fe2000f8e08ff */
[----:B------:R-:W-:Y:S01]  /*0e50*/  IMAD.IADD R11, R16, 0x1, -R11 ;  /* 0x00000001100b7824 */ /* 0x000fe200078e0a0b */
[----:B------:R-:W-:Y:S01]  /*0e60*/  LEA R3, R3, R10, 0x6 ;  /* 0x0000000a03037211 */ /* 0x000fe200078e30ff */
[----:B------:R-:W-:-:S02]  /*0e70*/  IMAD.IADD R5, R8, 0x1, R5 ;  /* 0x0000000108057824 */ /* 0x000fc400078e0205 */
[C---:B------:R-:W-:Y:S02]  /*0e80*/  VIADD R17, R2.reuse, 0x1e800 ;  /* 0x0001e80002117836 */ /* 0x040fe40000000000 */
[----:B------:R-:W-:Y:S01]  /*0e90*/  IMAD R4, R11, R6, 0xc0 ;  /* 0x000000c00b047424 */ /* 0x000fe200078e0206 */
[----:B------:R-:W-:Y:S01]  /*0ea0*/  STL [R1+0x20], R5 ;  /* 0x0000200501007387 */ /* 0x000fe20000100800 */
[----:B------:R-:W-:Y:S02]  /*0eb0*/  IMAD R0, R15, 0x8, R3 ;  /* 0x000000080f007824 */ /* 0x000fe400078e0203 */
[----:B------:R-:W-:Y:S01]  /*0ec0*/  VIADD R156, R2, 0x1e820 ;  /* 0x0001e820029c7836 */ /* 0x000fe20000000000 */
[----:B------:R-:W-:Y:S01]  /*0ed0*/  @P1 IADD3 R156, R17, -0x20, RZ ;  /* 0xffffffe0119c1810 */ /* 0x000fe20007ffe0ff */
[----:B------:R0:W-:Y:S01]  /*0ee0*/  STL [R1+0x24], R4 ;  /* 0x0000240401007387 */ /* 0x0001e20000100800 */
[----:B------:R-:W-:-:S03]  /*0ef0*/  IMAD.MOV.U32 R16, RZ, RZ, 0x40 ;  /* 0x00000040ff107424 */ /* 0x000fc600078e00ff */
[----:B------:R-:W-:Y:S01]  /*0f00*/  STL [R1+0x18], R3 ;  /* 0x0000180301007387 */ /* 0x000fe20000100800 */
[----:B------:R-:W-:Y:S01]  /*0f10*/  VIADD R157, R156, 0xc000 ;  /* 0x0000c0009c9d7836 */ /* 0x000fe20000000000 */
[----:B------:R-:W-:Y:S02]  /*0f20*/  SEL R16, R16, 0xffffffc0, !P2 ;  /* 0xffffffc010107807 */ /* 0x000fe40005000000 */
[----:B------:R1:W-:Y:S01]  /*0f30*/  STL [R1+0x1c], R0 ;  /* 0x00001c0001007387 */ /* 0x0003e20000100800 */
[----:B0-----:R-:W-:Y:S02]  /*0f40*/  SHF.R.S32.HI R4, RZ, 0x3, R18 ;  /* 0x00000003ff047819 */ /* 0x001fe40000011412 */
[----:B------:R-:W-:Y:S02]  /*0f50*/  IMAD.IADD R17, R17, 0x1, R16 ;  /* 0x0000000111117824 */ /* 0x000fe400078e0210 */
[----:B------:R-:W-:Y:S01]  /*0f60*/  IMAD.IADD R16, R16, 0x1, R156 ;  /* 0x0000000110107824 */ /* 0x000fe200078e029c */
[----:B-1----:R-:W-:-:S05]  /*0f70*/  IADD3 R0, R156, 0x6000, RZ ;  /* 0x000060009c007810 */ /* 0x002fca0007ffe0ff */
[----:B------:R0:W-:Y:S02]  /*0f80*/  STL [R1], R0 ;  /* 0x0000000001007387 */ /* 0x0001e40000100800 */
.L_x_29:
[----:B0-----:R-:W0:Y:S01]  /*0f90*/  S2R R0, SR_TID.X ;  /* 0x0000000000007919 */ /* 0x001e220000002100 */
[----:B------:R-:W-:Y:S01]  /*0fa0*/  ULDC.64 UR6, c[0x0][0x418] ;  /* 0x0001060000067ab9 */ /* 0x000fe20000000a00 */
[----:B------:R-:W-:Y:S01]  /*0fb0*/  ULDC UR4, c[0x0][0xc38] ;  /* 0x00030e0000047ab9 */ /* 0x000fe20000000800 */
[----:B------:R-:W-:Y:S02]  /*0fc0*/  UISETP.NE.U32.AND UP0, UPT, UR6, URZ, UPT ;  /* 0x0000003f0600728c */ /* 0x000fe4000bf05070 */
[----:B------:R-:W-:Y:S02]  /*0fd0*/  UISETP.NE.AND UP1, UPT, UR4, 0x1, UPT ;  /* 0x000000010400788c */ /* 0x000fe4000bf25270 */
[----:B------:R-:W-:Y:S01]  /*0fe0*/  UISETP.NE.AND.EX UP0, UPT, UR7, URZ, UPT, UP0 ;  /* 0x0000003f0700728c */ /* 0x000fe2000bf05300 */
[----:B------:R-:W-:Y:S01]  /*0ff0*/  ULDC UR49, c[0x0][0x424] ;  /* 0x0001090000317ab9 */ /* 0x000fe20000000800 */
[----:B------:R-:W-:Y:S02]  /*1000*/  UIADD3 UR12, UR40, 0x1e800, URZ ;  /* 0x0001e800280c7890 */ /* 0x000fe4000fffe03f */
[----:B------:R-:W-:Y:S01]  /*1010*/  USEL UR49, UR49, 0x1, UP0 ;  /* 0x0000000131317887 */ /* 0x000fe20008000000 */
[----:B------:R-:W-:Y:S01]  /*1020*/  ULDC UR4, c[0x0][0xc44] ;  /* 0x0003110000047ab9 */ /* 0x000fe20000000800 */
[----:B------:R-:W-:Y:S01]  /*1030*/  ULDC UR6, c[0x0][0x2f0] ;  /* 0x0000bc0000067ab9 */ /* 0x000fe20000000800 */
[----:B------:R-:W-:-:S02]  /*1040*/  ULOP3.LUT UP0, URZ, UR12, 0x3ff, URZ, 0xc0, !UPT ;  /* 0x000003ff0c3f7892 */ /* 0x000fc4000f80c03f */
[----:B------:R-:W-:Y:S02]  /*1050*/  UISETP.NE.AND UP2, UPT, UR4, 0x1, UPT ;  /* 0x000000010400788c */ /* 0x000fe4000bf45270 */
[----:B------:R-:W-:Y:S01]  /*1060*/  UIMAD UR49, UR49, UR6, URZ ;  /* 0x00000006313172a4 */ /* 0x000fe2000f8e023f */
[----:B------:R-:W-:Y:S01]  /*1070*/  @UP1 ULDC UR4, c[0x0][0xc3c] ;  /* 0x00030f0000041ab9 */ /* 0x000fe20000000800 */
[----:B------:R-:W-:Y:S01]  /*1080*/  PLOP3.LUT P0, PT, PT, PT, UP0, 0x80, 0x0 ;  /* 0x000000000000781c */ /* 0x000fe20003f0f008 */
[----:B------:R-:W-:Y:S02]  /*1090*/  UIMAD.WIDE.U32 UR4, UR41, UR4, URZ ;  /* 0x00000004290472a5 */ /* 0x000fe4000f8e003f */
[----:B------:R-:W-:Y:S01]  /*10a0*/  UIADD3 UR6, UR49, 0xbf, URZ ;  /* 0x000000bf31067890 */ /* 0x000fe2000fffe03f */
[----:B------:R-:W-:Y:S01]  /*10b0*/  @UP1 ULDC UR7, c[0x0][0xc40] ;  /* 0x0003100000071ab9 */ /* 0x000fe20000000800 */
[----:B------:R-:W-:Y:S01]  /*10c0*/  UMOV UR43, UR41 ;  /* 0x00000029002b7c82 */ /* 0x000fe20008000000 */
[----:B------:R-:W-:Y:S01]  /*10d0*/  @UP1 USHF.R.U32.HI UR43, URZ, UR7, UR5 ;  /* 0x000000073f2b1299 */ /* 0x000fe20008011605 */
[C---:B0-----:R-:W-:Y:S01]  /*10e0*/  VIADD R3, R0.reuse, 0xffffff80 ;  /* 0xffffff8000037836 */ /* 0x041fe20000000000 */
[----:B------:R-:W-:Y:S01]  /*10f0*/  UIMAD.WIDE UR6, UR6, 0x2aaaaaab, URZ ;  /* 0x2aaaaaab060678a5 */ /* 0x000fe2000f8e023f */
[----:B------:R-:W-:Y:S01]  /*1100*/  VIADD R0, R0, 0xffffff80 ;  /* 0xffffff8000007836 */ /* 0x000fe20000000000 */
[----:B------:R-:W-:-:S02]  /*1110*/  @UP2 ULDC.64 UR10, c[0x0][0xc48] ;  /* 0x00031200000a2ab9 */ /* 0x000fc40000000a00 */
[----:B------:R-:W-:Y:S02]  /*1120*/  UIMAD.WIDE.U32 UR4, UR43, UR10, URZ ;  /* 0x0000000a2b0472a5 */ /* 0x000fe4000f8e003f */
[----:B------:R-:W-:Y:S01]  /*1130*/  SHF.R.S32.HI R0, RZ, 0x1f, R0 ;  /* 0x0000001fff007819 */ /* 0x000fe20000011400 */
[----:B------:R-:W-:Y:S01]  /*1140*/  USHF.R.U32.HI UR48, URZ, 0x1f, UR7 ;  /* 0x0000001f3f307899 */ /* 0x000fe20008011607 */
[----:B------:R-:W-:Y:S02]  /*1150*/  UMOV UR45, UR43 ;  /* 0x0000002b002d7c82 */ /* 0x000fe40008000000 */
[----:B------:R-:W-:Y:S01]  /*1160*/  LEA.HI R0, R0, R3, RZ, 0x7 ;  /* 0x0000000300007211 */ /* 0x000fe200078f38ff */
[----:B------:R-:W-:Y:S02]  /*1170*/  @UP2 USHF.R.U32.HI UR45, URZ, UR11, UR5 ;  /* 0x0000000b3f2d2299 */ /* 0x000fe40008011605 */
[----:B------:R-:W-:Y:S01]  /*1180*/  ULEA.HI.SX32 UR48, UR7, UR48, 0x1b ;  /* 0x0000003007307291 */ /* 0x000fe2000f8fda3f */
[----:B------:R-:W-:-:S06]  /*1190*/  SHF.R.S32.HI R0, RZ, 0x7, R0 ;  /* 0x00000007ff007819 */ /* 0x000fcc0000011400 */
[----:B------:R-:W0:Y:S02]  /*11a0*/  SHFL.IDX PT, R0, R0, RZ, 0x1f ;  /* 0x00001fff00007589 */ /* 0x000e2400000e0000 */
[----:B0-----:R-:W-:-:S13]  /*11b0*/  R2UR UR44, R0 ;  /* 0x00000000002c72ca */ /* 0x001fda00000e0000 */
[----:B------:R-:W-:-:S04]  /*11c0*/  UIMAD.WIDE UR8, UR44, 0x55555556, URZ ;  /* 0x555555562c0878a5 */ /* 0x000fc8000f8e023f */
[----:B------:R-:W-:-:S04]  /*11d0*/  ULEA.HI UR9, UR9, UR9, URZ, 0x1 ;  /* 0x0000000909097291 */ /* 0x000fc8000f8f083f */
[----:B------:R-:W-:Y:S01]  /*11e0*/  UIMAD UR50, UR9, -0x3, UR44 ;  /* 0xfffffffd093278a4 */ /* 0x000fe2000f8e022c */
[----:B-1----:R-:W-:Y:S11]  /*11f0*/  @!P0 BRA `(.L_x_9) ;  /* 0x0000000000408947 */ /* 0x002ff60003800000 */
[----:B------:R-:W-:Y:S01]  /*1200*/  MOV R0, 0x0 ;  /* 0x0000000000007802 */ /* 0x000fe20000000f00 */
[----:B------:R-:W-:Y:S01]  /*1210*/  ULDC.64 UR4, c[0x4][0xa8] ;  /* 0x01002a0000047ab9 */ /* 0x000fe20000000a00 */
[----:B------:R-:W-:Y:S01]  /*1220*/  ULDC.64 UR6, c[0x4][0x48] ;  /* 0x0100120000067ab9 */ /* 0x000fe20000000a00 */
[----:B------:R-:W-:Y:S01]  /*1230*/  MOV R4, UR4 ;  /* 0x0000000400047c02 */ /* 0x000fe20008000f00 */
[----:B------:R0:W1:Y:S01]  /*1240*/  LDC.64 R14, c[0x4][R0] ;  /* 0x01000000000e7b82 */ /* 0x0000620000000a00 */
[----:B------:R-:W-:Y:S01]  /*1250*/  IMAD.U32 R5, RZ, RZ, UR5 ;  /* 0x00000005ff057e24 */ /* 0x000fe2000f8e00ff */
[----:B------:R-:W-:Y:S01]  /*1260*/  ULDC.64 UR4, c[0x4][0xb0] ;  /* 0x01002c0000047ab9 */ /* 0x000fe20000000a00 */
[----:B------:R-:W-:Y:S01]  /*1270*/  MOV R10, UR6 ;  /* 0x00000006000a7c02 */ /* 0x000fe20008000f00 */
[----:B------:R-:W-:Y:S01]  /*1280*/  IMAD.U32 R6, RZ, RZ, UR4 ;  /* 0x00000004ff067e24 */ /* 0x000fe2000f8e00ff */
[----:B------:R-:W-:Y:S01]  /*1290*/  MOV R13, RZ ;  /* 0x000000ff000d7202 */ /* 0x000fe20000000f00 */
[----:B------:R-:W-:-:S02]  /*12a0*/  IMAD.U32 R7, RZ, RZ, UR5 ;  /* 0x00000005ff077e24 */ /* 0x000fc4000f8e00ff */
[----:B------:R-:W-:Y:S02]  /*12b0*/  IMAD.U32 R11, RZ, RZ, UR7 ;  /* 0x00000007ff0b7e24 */ /* 0x000fe4000f8e00ff */
[----:B------:R-:W-:Y:S02]  /*12c0*/  IMAD.MOV.U32 R8, RZ, RZ, 0x70 ;  /* 0x00000070ff087424 */ /* 0x000fe400078e00ff */
[----:B0-----:R-:W-:-:S07]  /*12d0*/  IMAD.MOV.U32 R12, RZ, RZ, 0x1 ;  /* 0x00000001ff0c7424 */ /* 0x001fce00078e00ff */
[----:B------:R-:W-:-:S07]  /*12e0*/  LEPC R20, `(.L_x_9) ;  /* 0x000000001014794e */ /* 0x000fce0000000000 */
[----:B-1----:R-:W-:Y:S05]  /*12f0*/  CALL.ABS.NOINC R14 ;  /* 0x000000000e007343 */ /* 0x002fea0003c00000 */
.L_x_9:
[----:B------:R-:W-:Y:S01]  /*1300*/  ULOP3.LUT UR4, UR37, 0x1, URZ, 0xc0, !UPT ;  /* 0x0000000125047892 */ /* 0x000fe2000f8ec03f */
[----:B------:R-:W-:-:S05]  /*1310*/  IMAD.U32 R3, RZ, RZ, UR42 ;  /* 0x0000002aff037e24 */ /* 0x000fca000f8e00ff */
[----:B------:R-:W-:Y:S01]  /*1320*/  IMAD.U32 R0, RZ, RZ, UR4 ;  /* 0x00000004ff007e24 */ /* 0x000fe2000f8e00ff */
[----:B------:R-:W-:-:S04]  /*1330*/  ISETP.NE.AND P0, PT, R3, 0x3, PT ;  /* 0x000000030300780c */ /* 0x000fc80003f05270 */
[----:B------:R-:W-:-:S04]  /*1340*/  SHF.L.U32 R0, R0, 0x1f, RZ ;  /* 0x0000001f00007819 */ /* 0x000fc800000006ff */
[----:B------:R-:W0:Y:S02]  /*1350*/  SYNCS.PHASECHK.TRANS64.TRYWAIT P1, [UR40+0x30800], R0 ;  /* 0x03080000ff0075a7 */ /* 0x000e240008020168 */
[----:B0-----:R-:W-:Y:S05]  /*1360*/  @!P1 BRA `(.L_x_10) ;  /* 0x000000bc00a89947 */ /* 0x001fea0003800000 */
.L_x_107:
[----:B------:R-:W-:Y:S05]  /*1370*/  @!P0 BRA `(.L_x_11) ;  /* 0x0000000000048947 */ /* 0x000fea0003800000 */
[----:B------:R-:W-:Y:S01]  /*1380*/  BPT.TRAP 0x1 ;  /* 0x000000040000795c */ /* 0x000fe20000300000 */
.L_x_11:
[----:B0-----:R-:W-:Y:S01]  /*1390*/  IMAD.U32 R0, RZ, RZ, UR39 ;  /* 0x00000027ff007e24 */ /* 0x001fe2000f8e00ff */
[----:B------:R-:W-:-:S04]  /*13a0*/  MOV R5, UR38 ;  /* 0x0000002600057c02 */ /* 0x000fc80008000f00 */
[----:B------:R-:W-:Y:S02]  /*13b0*/  LEA R0, R0, UR40, 0x3 ;  /* 0x0000002800007c11 */ /* 0x000fe4000f8e18ff */
[----:B------:R-:W-:-:S04]  /*13c0*/  SHF.L.U32 R5, R5, 0x1f, RZ ;  /* 0x0000001f05057819 */ /* 0x000fc800000006ff */
[----:B------:R0:W1:Y:S01]  /*13d0*/  SYNCS.PHASECHK.TRANS64.TRYWAIT P2, [R0+URZ+0x30830], R5 ;  /* 0x03083005000075a7 */ /* 0x000062000804017f */
[----:B------:R-:W-:Y:S05]  /*13e0*/  @!P0 BRA `(.L_x_12) ;  /* 0x0000000000048947 */ /* 0x000fea0003800000 */
[----:B------:R-:W-:Y:S01]  /*13f0*/  BPT.TRAP 0x1 ;  /* 0x000000040000795c */ /* 0x000fe20000300000 */
.L_x_12:
[----:B------:R-:W2:Y:S01]  /*1400*/  S2R R4, SR_TID.X ;  /* 0x0000000000047919 */ /* 0x000ea20000002100 */
[----:B------:R-:W-:-:S05]  /*1410*/  IMAD.U32 R155, RZ, RZ, UR50 ;  /* 0x00000032ff9b7e24 */ /* 0x000fca000f8e00ff */
[----:B------:R-:W-:-:S05]  /*1420*/  LEA R155, R155, UR40, 0xd ;  /* 0x000000289b9b7c11 */ /* 0x000fca000f8e68ff */
[----:B------:R-:W-:-:S05]  /*1430*/  VIADD R3, R155, 0xc400 ;  /* 0x0000c4009b037836 */ /* 0x000fca0000000000 */
[----:B------:R-:W-:-:S04]  /*1440*/  SHF.R.U32.HI R3, RZ, 0x4, R3 ;  /* 0x00000004ff037819 */ /* 0x000fc80000011603 */
[----:B------:R-:W-:Y:S02]  /*1450*/  LOP3.LUT R3, R3, 0x3fff, RZ, 0xc0, !PT ;  /* 0x00003fff03037812 */ /* 0x000fe400078ec0ff */
[----:B--2---:R-:W-:Y:S01]  /*1460*/  LOP3.LUT P1, RZ, R4, 0x7f, RZ, 0xc0, !PT ;  /* 0x0000007f04ff7812 */ /* 0x004fe2000782c0ff */
[----:B-1----:R-:W-:-:S12]  /*1470*/  @P2 BRA `(.L_x_13) ;  /* 0x0000000000082947 */ /* 0x002fd80003800000 */
[----:B------:R-:W1:Y:S02]  /*1480*/  SYNCS.PHASECHK.TRANS64.TRYWAIT P2, [R0+URZ+0x30830], R5 ;  /* 0x03083005000075a7 */ /* 0x000e64000804017f */
[----:B-1----:R-:W-:Y:S05]  /*1490*/  @!P2 BRA `(.L_x_14) ;  /* 0x000000bc0074a947 */ /* 0x002fea0003800000 */
.L_x_13:
[----:B------:R-:W-:Y:S05]  /*14a0*/  WARPSYNC.ALL ;  /* 0x0000000000007948 */ /* 0x000fea0003800000 */
[----:B------:R-:W-:Y:S01]  /*14b0*/  IMAD.MOV.U32 R151, RZ, RZ, RZ ;  /* 0x000000ffff977224 */ /* 0x000fe200078e00ff */
[----:B------:R-:W-:Y:S02]  /*14c0*/  LOP3.LUT R4, R3, 0x10000, RZ, 0xfc, !PT ;  /* 0x0001000003047812 */ /* 0x000fe400078efcff */
[----:B01----:R-:W-:Y:S01]  /*14d0*/  MOV R5, 0x40000040 ;  /* 0x4000004000057802 */ /* 0x003fe20000000f00 */
[----:B------:R-:W-:-:S03]  /*14e0*/  UIADD3 UR4, UR40, 0x12400, URZ ;  /* 0x0001240028047890 */ /* 0x000fc6000fffe03f */
[----:B------:R-:W-:Y:S01]  /*14f0*/  R2UR UR5, R5 ;  /* 0x00000000050572ca */ /* 0x000fe200000e0000 */
[----:B------:R-:W-:Y:S01]  /*1500*/  WARPGROUP.ARRIVE ;  /* 0x00000000000079c5 */ /* 0x000fe20000000000 */
[----:B------:R-:W-:Y:S01]  /*1510*/  UMOV UR7, 0x40000040 ;  /* 0x4000004000077882 */ /* 0x000fe20000000000 */
[----:B------:R-:W-:Y:S01]  /*1520*/  USHF.R.U32.HI UR4, URZ, 0x4, UR4 ;  /* 0x000000043f047899 */ /* 0x000fe20008011604 */
[C---:B------:R-:W-:Y:S01]  /*1530*/  R2UR UR13, R4.reuse ;  /* 0x00000000040d72ca */ /* 0x040fe200000e0000 */
[----:B------:R-:W2:Y:S01]  /*1540*/  LDL R121, [R1+0x24] ;  /* 0x0000240001797983 */ /* 0x000ea20000100800 */
[----:B------:R-:W-:Y:S01]  /*1550*/  UMOV UR9, 0x40000040 ;  /* 0x4000004000097882 */ /* 0x000fe20000000000 */
[----:B------:R-:W-:Y:S01]  /*1560*/  ULOP3.LUT UR20, UR4, 0x3fff, URZ, 0xc0, !UPT ;  /* 0x00003fff04147892 */ /* 0x000fe2000f8ec03f */
[----:B------:R-:W-:Y:S01]  /*1570*/  P2R R120, PR, RZ, 0x1 ;  /* 0x00000001ff787803 */ /* 0x000fe20000000000 */
[----:B------:R-:W-:Y:S01]  /*1580*/  UMOV UR11, 0x40000040 ;  /* 0x40000040000b7882 */ /* 0x000fe20000000000 */
[----:B------:R-:W-:Y:S01]  /*1590*/  R2UR UR4, R4 ;  /* 0x00000000040472ca */ /* 0x000fe200000e0000 */
[----:B------:R-:W-:Y:S01]  /*15a0*/  ULOP3.LUT UR20, UR20, 0x10000, URZ, 0xfc, !UPT ;  /* 0x0001000014147892 */ /* 0x000fe2000f8efc3f */
[----:B------:R-:W-:Y:S01]  /*15b0*/  UMOV UR15, 0x40000040 ;  /* 0x40000040000f7882 */ /* 0x000fe20000000000 */
[----:B------:R-:W-:-:S02]  /*15c0*/  ULDC UR21, c[0x0][0x988] ;  /* 0x0002620000157ab9 */ /* 0x000fc40000000800 */
[----:B------:R-:W-:Y:S02]  /*15d0*/  UIMAD UR12, UR39, 0x600, UR20 ;  /* 0x00000600270c78a4 */ /* 0x000fe4000f8e0214 */
[----:B------:R-:W-:Y:S02]  /*15e0*/  UIADD3 UR8, UR13, 0x4, URZ ;  /* 0x000000040d087890 */ /* 0x000fe4000fffe03f */
[----:B------:R-:W-:Y:S02]  /*15f0*/  UIADD3 UR10, UR12, 0x4, URZ ;  /* 0x000000040c0a7890 */ /* 0x000fe4000fffe03f */
[----:B------:R-:W-:Y:S02]  /*1600*/  UIADD3 UR14, UR12, 0x6, URZ ;  /* 0x000000060c0e7890 */ /* 0x000fe4000fffe03f */
[----:B------:R-:W-:Y:S02]  /*1610*/  UMOV UR6, UR12 ;  /* 0x0000000c00067c82 */ /* 0x000fe40008000000 */
[----:B------:R-:W-:Y:S01]  /*1620*/  HGMMA.64x192x16.F32 R24, gdesc[UR4], RZ, !UPT, gsb0 ;  /* 0x02e00000041879f0 */ /* 0x000fe2000c0008ff */
[----:B------:R-:W-:-:S02]  /*1630*/  UIADD3 UR4, UR13, 0x2, URZ ;  /* 0x000000020d047890 */ /* 0x000fc4000fffe03f */
[----:B------:R-:W-:Y:S01]  /*1640*/  UIADD3 UR6, UR12, 0x2, URZ ;  /* 0x000000020c067890 */ /* 0x000fe2000fffe03f */
[----:B------:R-:W-:Y:S01]  /*1650*/  UMOV UR5, 0x40000040 ;  /* 0x4000004000057882 */ /* 0x000fe20000000000 */
[----:B------:R-:W-:Y:S01]  /*1660*/  UMOV UR7, 0x40000040 ;  /* 0x4000004000077882 */ /* 0x000fe20000000000 */
[----:B------:R-:W-:Y:S02]  /*1670*/  WARPGROUP.DEPBAR.LE gsb0, 0x0 ;  /* 0x00008000000079c5 */ /* 0x000fe40000010000 */
[----:B------:R-:W-:-:S12]  /*1680*/  WARPGROUP.ARRIVE ;  /* 0x00000000000079c5 */ /* 0x000fd80000000000 */
[----:B------:R-:W-:Y:S01]  /*1690*/  HGMMA.64x192x16.F32 R24, gdesc[UR4], R24, gsb0 ;  /* 0x02e00000041879f0 */ /* 0x000fe20008000818 */
[----:B------:R-:W-:-:S03]  /*16a0*/  UIADD3 UR6, UR13, 0x6, URZ ;  /* 0x000000060d067890 */ /* 0x000fc6000fffe03f */
[----:B------:R-:W-:-:S04]  /*16b0*/  UMOV UR13, 0x40000040 ;  /* 0x40000040000d7882 */ /* 0x000fc80000000000 */
[----:B------:R-:W-:Y:S01]  /*16c0*/  UMOV UR12, UR6 ;  /* 0x00000006000c7c82 */ /* 0x000fe20008000000 */
[----:B------:R-:W-:Y:S01]  /*16d0*/  ULDC UR6, c[0x0][0x9d8] ;  /* 0x0002760000067ab9 */ /* 0x000fe20000000800 */
[----:B------:R-:W-:Y:S02]  /*16e0*/  WARPGROUP.DEPBAR.LE gsb0, 0x0 ;  /* 0x00008000000079c5 */ /* 0x000fe40000010000 */
[----:B------:R-:W-:-:S08]  /*16f0*/  WARPGROUP.ARRIVE ;  /* 0x00000000000079c5 */ /* 0x000fd00000000000 */
[----:B------:R-:W-:Y:S03]  /*1700*/  HGMMA.64x192x16.F32 R24, gdesc[UR8], R24, gsb0 ;  /* 0x02e00000081879f0 */ /* 0x000fe60008000818 */
[----:B------:R-:W-:Y:S02]  /*1710*/  WARPGROUP.DEPBAR.LE gsb0, 0x0 ;  /* 0x00008000000079c5 */ /* 0x000fe40000010000 */
[----:B------:R-:W-:-:S15]  /*1720*/  WARPGROUP.ARRIVE ;  /* 0x00000000000079c5 */ /* 0x000fde0000000000 */
[----:B------:R-:W-:Y:S03]  /*1730*/  HGMMA.64x192x16.F32 R24, gdesc[UR12], R24, gsb0 ;  /* 0x02e000000c1879f0 */ /* 0x000fe60008000818 */
[----:B------:R-:W-:Y:S02]  /*1740*/  WARPGROUP.DEPBAR.LE gsb0, 0x0 ;  /* 0x00008000000079c5 */ /* 0x000fe40000010000 */
[----:B------:R-:W-:Y:S01]  /*1750*/  FMUL.FTZ R3, R24, UR6 ;  /* 0x0000000618037c20 */ /* 0x000fe20008410000 */
[----:B------:R-:W-:Y:S01]  /*1760*/  FMUL.FTZ R6, R25, UR6 ;  /* 0x0000000619067c20 */ /* 0x000fe20008410000 */
[----:B------:R-:W-:Y:S01]  /*1770*/  FMUL.FTZ R9, R28, UR6 ;  /* 0x000000061c097c20 */ /* 0x000fe20008410000 */
[----:B------:R-:W-:Y:S01]  /*1780*/  FMUL.FTZ R24, R41, UR6 ;  /* 0x0000000629187c20 */ /* 0x000fe20008410000 */
[----:B------:R-:W-:Y:S01]  /*1790*/  FMUL.FTZ R25, R42, UR6 ;  /* 0x000000062a197c20 */ /* 0x000fe20008410000 */
[----:B------:R-:W-:Y:S01]  /*17a0*/  FMUL.FTZ R10, R29, UR6 ;  /* 0x000000061d0a7c20 */ /* 0x000fe20008410000 */
[----:B------:R-:W0:Y:S01]  /*17b0*/  MUFU.TANH R3, R3 ;  /* 0x0000000300037308 */ /* 0x000e220000002400 */
[----:B------:R-:W-:Y:S01]  /*17c0*/  FMUL.FTZ R41, R58, UR6 ;  /* 0x000000063a297c20 */ /* 0x000fe20008410000 */
[----:B------:R-:W-:Y:S01]  /*17d0*/  FMUL.FTZ R42, R59, UR6 ;  /* 0x000000063b2a7c20 */ /* 0x000fe20008410000 */
[----:B------:R-:W-:Y:S01]  /*17e0*/  FMUL.FTZ R58, R75, UR6 ;  /* 0x000000064b3a7c20 */ /* 0x000fe20008410000 */
[----:B------:R-:W-:Y:S01]  /*17f0*/  FMUL.FTZ R59, R76, UR6 ;  /* 0x000000064c3b7c20 */ /* 0x000fe20008410000 */
[----:B--2---:R-:W-:-:S02]  /*1800*/  VIADD R75, R121, UR49 ;  /* 0x00000031794b7c36 */ /* 0x004fc40008000000 */
[----:B------:R-:W-:Y:S01]  /*1810*/  FMUL.FTZ R7, R26, UR6 ;  /* 0x000000061a077c20 */ /* 0x000fe20008410000 */
[----:B------:R-:W-:Y:S01]  /*1820*/  FMUL.FTZ R13, R32, UR6 ;  /* 0x00000006200d7c20 */ /* 0x000fe20008410000 */
[----:B------:R-:W1:Y:S01]  /*1830*/  MUFU.TANH R6, R6 ;  /* 0x0000000600067308 */ /* 0x000e620000002400 */
[----:B------:R-:W-:Y:S02]  /*1840*/  IMAD.U32 R76, RZ, RZ, UR48 ;  /* 0x00000030ff4c7e24 */ /* 0x000fe4000f8e00ff */
[----:B------:R-:W-:Y:S01]  /*1850*/  FMUL.FTZ R8, R27, UR6 ;  /* 0x000000061b087c20 */ /* 0x000fe20008410000 */
[----:B------:R-:W-:Y:S01]  /*1860*/  FMUL.FTZ R14, R33, UR6 ;  /* 0x00000006210e7c20 */ /* 0x000fe20008410000 */
[----:B------:R-:W-:Y:S01]  /*1870*/  FMUL.FTZ R11, R30, UR6 ;  /* 0x000000061e0b7c20 */ /* 0x000fe20008410000 */
[----:B------:R-:W-:Y:S01]  /*1880*/  FMUL.FTZ R19, R36, UR6 ;  /* 0x0000000624137c20 */ /* 0x000fe20008410000 */
[----:B------:R-:W-:Y:S01]  /*1890*/  FMUL.FTZ R12, R31, UR6 ;  /* 0x000000061f0c7c20 */ /* 0x000fe20008410000 */
[----:B------:R-:W-:Y:S01]  /*18a0*/  FMUL.FTZ R20, R37, UR6 ;  /* 0x0000000625147c20 */ /* 0x000fe20008410000 */
[----:B------:R-:W2:Y:S01]  /*18b0*/  MUFU.TANH R9, R9 ;  /* 0x0000000900097308 */ /* 0x000ea20000002400 */
[----:B------:R-:W-:-:S02]  /*18c0*/  IMAD R75, R76, -0xc0, R75 ;  /* 0xffffff404c4b7824 */ /* 0x000fc400078e024b */
[----:B------:R-:W-:Y:S01]  /*18d0*/  FMUL.FTZ R33, R50, UR6 ;  /* 0x0000000632217c20 */ /* 0x000fe20008410000 */
[----:B------:R-:W-:Y:S01]  /*18e0*/  FMUL.FTZ R50, R67, UR6 ;  /* 0x0000000643327c20 */ /* 0x000fe20008410000 */
[----:B------:R-:W-:Y:S01]  /*18f0*/  FMUL.FTZ R67, R84, UR6 ;  /* 0x0000000654437c20 */ /* 0x000fe20008410000 */
[----:B------:R-:W-:Y:S01]  /*1900*/  FMUL.FTZ R15, R34, UR6 ;  /* 0x00000006220f7c20 */ /* 0x000fe20008410000 */
[----:B------:R-:W-:Y:S01]  /*1910*/  FMUL.FTZ R23, R40, UR6 ;  /* 0x0000000628177c20 */ /* 0x000fe20008410000 */
[----:B------:R-:W-:Y:S01]  /*1920*/  FMUL.FTZ R18, R35, UR6 ;  /* 0x0000000623127c20 */ /* 0x000fe20008410000 */
[----:B------:R-:W3:Y:S01]  /*1930*/  MUFU.TANH R10, R10 ;  /* 0x0000000a000a7308 */ /* 0x000ee20000002400 */
[----:B------:R-:W-:Y:S01]  /*1940*/  ISETP.GT.AND P4, PT, R75, RZ, PT ;  /* 0x000000ff4b00720c */ /* 0x000fe20003f84270 */
[----:B------:R-:W-:Y:S01]  /*1950*/  FMUL.FTZ R34, R51, UR6 ;  /* 0x0000000633227c20 */ /* 0x000fe20008410000 */
[----:B------:R-:W-:Y:S01]  /*1960*/  ISETP.GT.AND P3, PT, R75, 0x1, PT ;  /* 0x000000014b00780c */ /* 0x000fe20003f64270 */
[----:B------:R-:W-:Y:S01]  /*1970*/  FMUL.FTZ R51, R68, UR6 ;  /* 0x0000000644337c20 */ /* 0x000fe20008410000 */
[----:B------:R-:W-:Y:S01]  /*1980*/  FMUL.FTZ R21, R38, UR6 ;  /* 0x0000000626157c20 */ /* 0x000fe20008410000 */
[----:B------:R-:W-:Y:S01]  /*1990*/  FMUL.FTZ R22, R39, UR6 ;  /* 0x0000000627167c20 */ /* 0x000fe20008410000 */
[----:B------:R-:W-:Y:S01]  /*19a0*/  FMUL.FTZ R27, R44, UR6 ;  /* 0x000000062c1b7c20 */ /* 0x000fe20008410000 */
[----:B------:R-:W4:Y:S01]  /*19b0*/  MUFU.TANH R7, R7 ;  /* 0x0000000700077308 */ /* 0x000f220000002400 */
[----:B------:R-:W-:Y:S01]  /*19c0*/  ISETP.GT.AND P2, PT, R75, 0x8, PT ;  /* 0x000000084b00780c */ /* 0x000fe20003f44270 */
[----:B------:R-:W-:Y:S01]  /*19d0*/  FMUL.FTZ R68, R85, UR6 ;  /* 0x0000000655447c20 */ /* 0x000fe20008410000 */
[----:B0-----:R-:W-:Y:S01]  /*19e0*/  FSEL R3, R3, -INF , P4 ;  /* 0xff80000003037808 */ /* 0x001fe20002000000 */
[----:B------:R-:W-:Y:S01]  /*19f0*/  FMUL.FTZ R28, R45, UR6 ;  /* 0x000000062d1c7c20 */ /* 0x000fe20008410000 */
[----:B------:R-:W-:Y:S01]  /*1a00*/  FMUL.FTZ R26, R43, UR6 ;  /* 0x000000062b1a7c20 */ /* 0x000fe20008410000 */
[----:B------:R-:W-:Y:S01]  /*1a10*/  FMUL.FTZ R32, R49, UR6 ;  /* 0x0000000631207c20 */ /* 0x000fe20008410000 */
[----:B------:R-:W-:Y:S01]  /*1a20*/  FMUL.FTZ R29, R46, UR6 ;  /* 0x000000062e1d7c20 */ /* 0x000fe20008410000 */
[----:B------:R-:W0:Y:S01]  /*1a30*/  MUFU.TANH R13, R13 ;  /* 0x0000000d000d7308 */ /* 0x000e220000002400 */
[----:B-1----:R-:W-:Y:S01]  /*1a40*/  FSEL R6, R6, -INF , P3 ;  /* 0xff80000006067808 */ /* 0x002fe20001800000 */
[----:B------:R-:W-:Y:S01]  /*1a50*/  FMUL.FTZ R35, R52, UR6 ;  /* 0x0000000634237c20 */ /* 0x000fe20008410000 */
[----:B------:R-:W-:Y:S01]  /*1a60*/  FMUL.FTZ R112, R112, UR6 ;  /* 0x0000000670707c20 */ /* 0x000fe20008410000 */
[----:B------:R-:W-:Y:S01]  /*1a70*/  FMUL.FTZ R113, R113, UR6 ;  /* 0x0000000671717c20 */ /* 0x000fe20008410000 */
[----:B------:R-:W-:Y:S01]  /*1a80*/  FMUL.FTZ R116, R116, UR6 ;  /* 0x0000000674747c20 */ /* 0x000fe20008410000 */
[----:B------:R-:W-:Y:S01]  /*1a90*/  FMUL.FTZ R117, R117, UR6 ;  /* 0x0000000675757c20 */ /* 0x000fe20008410000 */
[----:B------:R-:W-:Y:S01]  /*1aa0*/  FMUL.FTZ R30, R47, UR6 ;  /* 0x000000062f1e7c20 */ /* 0x000fe20008410000 */
[----:B------:R-:W1:Y:S01]  /*1ab0*/  MUFU.TANH R8, R8 ;  /* 0x0000000800087308 */ /* 0x000e620000002400 */
[----:B------:R-:W-:Y:S01]  /*1ac0*/  ISETP.GT.AND P6, PT, R75, 0x9, PT ;  /* 0x000000094b00780c */ /* 0x000fe20003fc4270 */
[----:B------:R-:W-:Y:S01]  /*1ad0*/  FMUL.FTZ R52, R69, UR6 ;  /* 0x0000000645347c20 */ /* 0x000fe20008410000 */
[----:B--2---:R-:W-:Y:S01]  /*1ae0*/  FSEL R9, R9, -INF , P2 ;  /* 0xff80000009097808 */ /* 0x004fe20001000000 */
[----:B------:R-:W-:Y:S01]  /*1af0*/  FMUL.FTZ R69, R86, UR6 ;  /* 0x0000000656457c20 */ /* 0x000fe20008410000 */
[----:B------:R-:W2:Y:S03]  /*1b00*/  LDL R121, [R1] ;  /* 0x0000000001797983 */ /* 0x000ea60000100800 */
[----:B------:R-:W5:Y:S01]  /*1b10*/  MUFU.TANH R14, R14 ;  /* 0x0000000e000e7308 */ /* 0x000f620000002400 */
[----:B------:R-:W-:Y:S01]  /*1b20*/  FMNMX.FTZ R84, R3, R6, !PT ;  /* 0x0000000603547209 */ /* 0x000fe20007810000 */
[----:B------:R-:W-:-:S06]  /*1b30*/  FMUL.FTZ R31, R48, UR6 ;  /* 0x00000006301f7c20 */ /* 0x000fcc0008410000 */
[----:B------:R-:W5:Y:S01]  /*1b40*/  MUFU.TANH R11, R11 ;  /* 0x0000000b000b7308 */ /* 0x000f620000002400 */
[----:B------:R-:W-:Y:S01]  /*1b50*/  ISETP.GT.AND P5, PT, R75, 0x10, PT ;  /* 0x000000104b00780c */ /* 0x000fe20003fa4270 */
[----:B------:R-:W-:Y:S01]  /*1b60*/  FMUL.FTZ R36, R53, UR6 ;  /* 0x0000000635247c20 */ /* 0x000fe20008410000 */
[----:B---3--:R-:W-:Y:S01]  /*1b70*/  FSEL R10, R10, -INF , P6 ;  /* 0xff8000000a0a7808 */ /* 0x008fe20003000000 */
[----:B------:R-:W-:-:S04]  /*1b80*/  FMUL.FTZ R53, R70, UR6 ;  /* 0x0000000646357c20 */ /* 0x000fc80008410000 */
[----:B------:R-:W3:Y:S01]  /*1b90*/  MUFU.TANH R19, R19 ;  /* 0x0000001300137308 */ /* 0x000ee20000002400 */
[----:B------:R-:W-:Y:S01]  /*1ba0*/  FMNMX.FTZ R85, R9, R84, !PT ;  /* 0x0000005409557209 */ /* 0x000fe20007810000 */
[----:B------:R-:W-:Y:S01]  /*1bb0*/  FMUL.FTZ R70, R87, UR6 ;  /* 0x0000000657467c20 */ /* 0x000fe20008410000 */
[----:B----4-:R-:W-:Y:S01]  /*1bc0*/  FSEL R7, R7, -INF , P4 ;  /* 0xff80000007077808 */ /* 0x010fe20002000000 */
[----:B------:R-:W-:Y:S01]  /*1bd0*/  FMUL.FTZ R39, R56, UR6 ;  /* 0x0000000638277c20 */ /* 0x000fe20008410000 */
[----:B------:R-:W-:-:S03]  /*1be0*/  FMUL.FTZ R37, R54, UR6 ;  /* 0x0000000636257c20 */ /* 0x000fc60008410000 */
[----:B------:R-:W4:Y:S01]  /*1bf0*/  MUFU.TANH R12, R12 ;  /* 0x0000000c000c7308 */ /* 0x000f220000002400 */
[----:B------:R-:W-:Y:S01]  /*1c00*/  ISETP.GT.AND P4, PT, R75, 0x11, PT ;  /* 0x000000114b00780c */ /* 0x000fe20003f84270 */
[----:B------:R-:W-:Y:S01]  /*1c10*/  FMUL.FTZ R40, R57, UR6 ;  /* 0x0000000639287c20 */ /* 0x000fe20008410000 */
[----:B0-----:R-:W-:Y:S01]  /*1c20*/  FSEL R13, R13, -INF , P5 ;  /* 0xff8000000d0d7808 */ /* 0x001fe20002800000 */
[----:B------:R-:W-:-:S04]  /*1c30*/  FMUL.FTZ R54, R71, UR6 ;  /* 0x0000000647367c20 */ /* 0x000fc80008410000 */
[----:B------:R-:W0:Y:S01]  /*1c40*/  MUFU.TANH R20, R20 ;  /* 0x0000001400147308 */ /* 0x000e220000002400 */
[----:B------:R-:W-:Y:S01]  /*1c50*/  FMNMX.FTZ R84, R10, R85, !PT ;  /* 0x000000550a547209 */ /* 0x000fe20007810000 */
[----:B------:R-:W-:Y:S01]  /*1c60*/  FMUL.FTZ R71, R88, UR6 ;  /* 0x0000000658477c20 */ /* 0x000fe20008410000 */
[----:B-1----:R-:W-:Y:S01]  /*1c70*/  FSEL R8, R8, -INF , P3 ;  /* 0xff80000008087808 */ /* 0x002fe20001800000 */
[----:B------:R-:W-:-:S04]  /*1c80*/  FMUL.FTZ R38, R55, UR6 ;  /* 0x0000000637267c20 */ /* 0x000fc80008410000 */
[----:B------:R-:W1:Y:S01]  /*1c90*/  MUFU.TANH R15, R15 ;  /* 0x0000000f000f7308 */ /* 0x000e620000002400 */
[----:B------:R-:W-:Y:S01]  /*1ca0*/  ISETP.GT.AND P3, PT, R75, 0x18, PT ;  /* 0x000000184b00780c */ /* 0x000fe20003f64270 */
[----:B------:R-:W-:Y:S01]  /*1cb0*/  FMUL.FTZ R43, R60, UR6 ;  /* 0x000000063c2b7c20 */ /* 0x000fe20008410000 */
[----:B-----5:R-:W-:Y:S01]  /*1cc0*/  FSEL R14, R14, -INF , P4 ;  /* 0xff8000000e0e7808 */ /* 0x020fe20002000000 */
[----:B------:R-:W-:-:S04]  /*1cd0*/  FMUL.FTZ R55, R72, UR6 ;  /* 0x0000000648377c20 */ /* 0x000fc80008410000 */
[----:B------:R-:W5:Y:S01]  /*1ce0*/  MUFU.TANH R23, R23 ;  /* 0x0000001700177308 */ /* 0x000f620000002400 */
[----:B------:R-:W-:Y:S01]  /*1cf0*/  FMNMX.FTZ R85, R13, R84, !PT ;  /* 0x000000540d557209 */ /* 0x000fe20007810000 */
[----:B------:R-:W-:Y:S01]  /*1d00*/  FMUL.FTZ R72, R89, UR6 ;  /* 0x0000000659487c20 */ /* 0x000fe20008410000 */
[----:B------:R-:W-:Y:S01]  /*1d10*/  FSEL R11, R11, -INF , P2 ;  /* 0xff8000000b0b7808 */ /* 0x000fe20001000000 */
[----:B------:R-:W-:-:S04]  /*1d20*/  FMUL.FTZ R44, R61, UR6 ;  /* 0x000000063d2c7c20 */ /* 0x000fc80008410000 */
        /* <DEDUP_REMOVED lines=9> */
[----:B------:R-:W-:-:S04]  /*1dc0*/  FMUL.FTZ R46, R63, UR6 ;  /* 0x000000063f2e7c20 */ /* 0x000fc80008410000 */
        /* <DEDUP_REMOVED lines=26> */
[----:B------:R-:W-:-:S07]  /*1f70*/  FMNMX.FTZ R87, R23, R86, !PT ;  /* 0x0000005617577209 */ /* 0x000fce0007810000 */
[----:B------:R-:W-:Y:S01]  /*1f80*/  MUFU.TANH R41, R41 ;  /* 0x0000002900297308 */ /* 0x000fe20000002400 */
[----:B----4-:R-:W-:-:S07]  /*1f90*/  FSEL R21, R21, -INF , P3 ;  /* 0xff80000015157808 */ /* 0x010fce0001800000 */
[----:B------:R-:W-:Y:S01]  /*1fa0*/  MUFU.TANH R42, R42 ;  /* 0x0000002a002a7308 */ /* 0x000fe20000002400 */
[----:B------:R-:W-:-:S07]  /*1fb0*/  ISETP.GT.AND P3, PT, R75, 0x29, PT ;  /* 0x000000294b00780c */ /* 0x000fce0003f64270 */
[----:B------:R-:W-:Y:S01]  /*1fc0*/  MUFU.TANH R59, R59 ;  /* 0x0000003b003b7308 */ /* 0x000fe20000002400 */
[----:B0-----:R-:W-:-:S07]  /*1fd0*/  FSEL R27, R27, -INF , P4 ;  /* 0xff8000001b1b7808 */ /* 0x001fce0002000000 */
[----:B------:R-:W-:Y:S01]  /*1fe0*/  MUFU.TANH R58, R58 ;  /* 0x0000003a003a7308 */ /* 0x000fe20000002400 */
[----:B------:R-:W-:Y:S01]  /*1ff0*/  FMNMX.FTZ R86, R24, R87, !PT ;  /* 0x0000005718567209 */ /* 0x000fe20007810000 */
[----:B------:R-:W-:-:S06]  /*2000*/  FMUL.FTZ R76, R92, UR6 ;  /* 0x000000065c4c7c20 */ /* 0x000fcc0008410000 */
[----:B------:R-:W0:Y:S08]  /*2010*/  MUFU.TANH R26, R26 ;  /* 0x0000001a001a7308 */ /* 0x000e300000002400 */
[----:B------:R-:W4:Y:S01]  /*2020*/  MUFU.TANH R32, R32 ;  /* 0x0000002000207308 */ /* 0x000f220000002400 */
[----:B-1----:R-:W-:Y:S01]  /*2030*/  FSEL R22, R22, -INF , P2 ;  /* 0xff80000016167808 */ /* 0x002fe20001000000 */
[----:B------:R-:W-:-:S06]  /*2040*/  FMUL.FTZ R73, R90, UR6 ;  /* 0x000000065a497c20 */ /* 0x000fcc0008410000 */
[----:B------:R-:W1:Y:S01]  /*2050*/  MUFU.TANH R29, R29 ;  /* 0x0000001d001d7308 */ /* 0x000e620000002400 */
[----:B------:R-:W-:Y:S02]  /*2060*/  ISETP.GT.AND P2, PT, R75, 0x30, PT ;  /* 0x000000304b00780c */ /* 0x000fe40003f44270 */
[----:B-----5:R-:W-:-:S05]  /*2070*/  FSEL R28, R28, -INF , P3 ;  /* 0xff8000001c1c7808 */ /* 0x020fca0001800000 */
[----:B------:R-:W5:Y:S01]  /*2080*/  MUFU.TANH R35, R35 ;  /* 0x0000002300237308 */ /* 0x000f620000002400 */
[----:B------:R-:W-:Y:S02]  /*2090*/  FMNMX.FTZ R87, R27, R86, !PT ;  /* 0x000000561b577209 */ /* 0x000fe40007810000 */
[----:B------:R-:W-:-:S05]  /*20a0*/  FSEL R25, R25, -INF , P6 ;  /* 0xff80000019197808 */ /* 0x000fca0003000000 */
[----:B------:R-:W5:Y:S01]  /*20b0*/  MUFU.TANH R30, R30 ;  /* 0x0000001e001e7308 */ /* 0x000f620000002400 */
[----:B------:R-:W-:Y:S02]  /*20c0*/  ISETP.GT.AND P6, PT, R75, 0x31, PT ;  /* 0x000000314b00780c */ /* 0x000fe40003fc4270 */
[----:B---3--:R-:W-:-:S05]  /*20d0*/  FSEL R31, R31, -INF , P2 ;  /* 0xff8000001f1f7808 */ /* 0x008fca0001000000 */
[----:B------:R-:W3:Y:S01]  /*20e0*/  MUFU.TANH R36, R36 ;  /* 0x0000002400247308 */ /* 0x000ee20000002400 */
[----:B------:R-:W-:Y:S02]  /*20f0*/  FMNMX.FTZ R88, R28, R87, !PT ;  /* 0x000000571c587209 */ /* 0x000fe40007810000 */
[----:B0-----:R-:W-:-:S05]  /*2100*/  FSEL R26, R26, -INF , P5 ;  /* 0xff8000001a1a7808 */ /* 0x001fca0002800000 */
[----:B------:R-:W0:Y:S01]  /*2110*/  MUFU.TANH R33, R33 ;  /* 0x0000002100217308 */ /* 0x000e220000002400 */
[----:B------:R-:W-:Y:S02]  /*2120*/  ISETP.GT.AND P5, PT, R75, 0x38, PT ;  /* 0x000000384b00780c */ /* 0x000fe40003fa4270 */
[----:B----4-:R-:W-:-:S05]  /*2130*/  FSEL R32, R32, -INF , P6 ;  /* 0xff80000020207808 */ /* 0x010fca0003000000 */
[----:B------:R-:W4:Y:S01]  /*2140*/  MUFU.TANH R39, R39 ;  /* 0x0000002700277308 */ /* 0x000f220000002400 */
[----:B------:R-:W-:Y:S02]  /*2150*/  FMNMX.FTZ R89, R31, R88, !PT ;  /* 0x000000581f597209 */ /* 0x000fe40007810000 */
[----:B-1----:R-:W-:-:S05]  /*2160*/  FSEL R29, R29, -INF , P4 ;  /* 0xff8000001d1d7808 */ /* 0x002fca0002000000 */
        /* <DEDUP_REMOVED lines=20> */
[----:B-----5:R-:W-:Y:S02]  /*22b0*/  FSEL R40, R40, -INF , P2 ;  /* 0xff80000028287808 */ /* 0x020fe40001000000 */
[----:B------:R-:W-:-:S03]  /*22c0*/  FMNMX.FTZ R89, R39, R88, !PT ;  /* 0x0000005827597209 */ /* 0x000fc60007810000 */
[----:B------:R-:W5:Y:S01]  /*22d0*/  MUFU.TANH R48, R48 ;  /* 0x0000003000307308 */ /* 0x000f620000002400 */
[----:B------:R-:W-:Y:S02]  /*22e0*/  FSEL R37, R37, -INF , P5 ;  /* 0xff80000025257808 */ /* 0x000fe40002800000 */
[----:B------:R-:W-:Y:S02]  /*22f0*/  ISETP.GT.AND P5, PT, R75, 0x49, PT ;  /* 0x000000494b00780c */ /* 0x000fe40003fa4270 */
[----:B---3--:R-:W-:-:S03]  /*2300*/  FSEL R43, R43, -INF , P6 ;  /* 0xff8000002b2b7808 */ /* 0x008fc60003000000 */
[----:B------:R-:W3:Y:S01]  /*2310*/  MUFU.TANH R45, R45 ;  /* 0x0000002d002d7308 */ /* 0x000ee20000002400 */
[----:B------:R-:W-:Y:S02]  /*2320*/  FMNMX.FTZ R88, R40, R89, !PT ;  /* 0x0000005928587209 */ /* 0x000fe40007810000 */
[----:B0-----:R-:W-:-:S05]  /*2330*/  FSEL R38, R38, -INF , P4 ;  /* 0xff80000026267808 */ /* 0x001fca0002000000 */
[----:B------:R-:W0:Y:S01]  /*2340*/  MUFU.TANH R51, R51 ;  /* 0x0000003300337308 */ /* 0x000e220000002400 */
[----:B------:R-:W-:Y:S02]  /*2350*/  ISETP.GT.AND P4, PT, R75, 0x50, PT ;  /* 0x000000504b00780c */ /* 0x000fe40003f84270 */
[----:B----4-:R-:W-:Y:S02]  /*2360*/  FSEL R44, R44, -INF , P5 ;  /* 0xff8000002c2c7808 */ /* 0x010fe40002800000 */
[----:B------:R-:W-:-:S03]  /*2370*/  FMNMX.FTZ R89, R43, R88, !PT ;  /* 0x000000582b597209 */ /* 0x000fc60007810000 */
[----:B------:R-:W4:Y:S01]  /*2380*/  MUFU.TANH R46, R46 ;  /* 0x0000002e002e7308 */ /* 0x000f220000002400 */
[----:B------:R-:W-:Y:S02]  /*2390*/  FSEL R41, R41, -INF , P3 ;  /* 0xff80000029297808 */ /* 0x000fe40001800000 */
[----:B------:R-:W-:-:S05]  /*23a0*/  ISETP.GT.AND P3, PT, R75, 0x51, PT ;  /* 0x000000514b00780c */ /* 0x000fca0003f64270 */
[----:B------:R-:W2:Y:S01]  /*23b0*/  MUFU.TANH R52, R52 ;  /* 0x0000003400347308 */ /* 0x000ea20000002400 */
[----:B-1----:R-:W-:Y:S02]  /*23c0*/  FSEL R47, R47, -INF , P4 ;  /* 0xff8000002f2f7808 */ /* 0x002fe40002000000 */
[----:B------:R-:W-:-:S05]  /*23d0*/  FMNMX.FTZ R88, R44, R89, !PT ;  /* 0x000000592c587209 */ /* 0x000fca0007810000 */
[----:B------:R-:W1:Y:S01]  /*23e0*/  MUFU.TANH R49, R49 ;  /* 0x0000003100317308 */ /* 0x000e620000002400 */
[----:B------:R-:W-:Y:S02]  /*23f0*/  FSEL R42, R42, -INF , P2 ;  /* 0xff8000002a2a7808 */ /* 0x000fe40001000000 */
[----:B------:R-:W-:-:S05]  /*2400*/  ISETP.GT.AND P2, PT, R75, 0x58, PT ;  /* 0x000000584b00780c */ /* 0x000fca0003f44270 */
[----:B------:R-:W1:Y:S01]  /*2410*/  MUFU.TANH R55, R55 ;  /* 0x0000003700377308 */ /* 0x000e620000002400 */
[----:B-----5:R-:W-:Y:S02]  /*2420*/  FSEL R48, R48, -INF , P3 ;  /* 0xff80000030307808 */ /* 0x020fe40001800000 */
[----:B------:R-:W-:-:S05]  /*2430*/  FMNMX.FTZ R89, R47, R88, !PT ;  /* 0x000000582f597209 */ /* 0x000fca0007810000 */
[----:B------:R-:W5:Y:S01]  /*2440*/  MUFU.TANH R50, R50 ;  /* 0x0000003200327308 */ /* 0x000f620000002400 */
[----:B---3--:R-:W-:Y:S02]  /*2450*/  FSEL R45, R45, -INF , P6 ;  /* 0xff8000002d2d7808 */ /* 0x008fe40003000000 */
[----:B------:R-:W-:-:S05]  /*2460*/  ISETP.GT.AND P6, PT, R75, 0x59, PT ;  /* 0x000000594b00780c */ /* 0x000fca0003fc4270 */
[----:B------:R-:W3:Y:S01]  /*2470*/  MUFU.TANH R56, R56 ;  /* 0x0000003800387308 */ /* 0x000ee20000002400 */
[----:B0-----:R-:W-:Y:S02]  /*2480*/  FSEL R51, R51, -INF , P2 ;  /* 0xff80000033337808 */ /* 0x001fe40001000000 */
[----:B------:R-:W-:-:S05]  /*2490*/  FMNMX.FTZ R88, R48, R89, !PT ;  /* 0x0000005930587209 */ /* 0x000fca0007810000 */
[----:B------:R-:W0:Y:S01]  /*24a0*/  MUFU.TANH R53, R53 ;  /* 0x0000003500357308 */ /* 0x000e220000002400 */
[----:B----4-:R-:W-:Y:S02]  /*24b0*/  FSEL R46, R46, -INF , P5 ;  /* 0xff8000002e2e7808 */ /* 0x010fe40002800000 */
[----:B------:R-:W-:Y:S02]  /*24c0*/  ISETP.GT.AND P5, PT, R75, 0x60, PT ;  /* 0x000000604b00780c */ /* 0x000fe40003fa4270 */
[----:B--2---:R-:W-:-:S03]  /*24d0*/  FSEL R52, R52, -INF , P6 ;  /* 0xff80000034347808 */ /* 0x004fc60003000000 */
[----:B------:R-:W2:Y:S01]  /*24e0*/  MUFU.TANH R54, R54 ;  /* 0x0000003600367308 */ /* 0x000ea20000002400 */
[----:B------:R-:W-:Y:S02]  /*24f0*/  FMNMX.FTZ R89, R51, R88, !PT ;  /* 0x0000005833597209 */ /* 0x000fe40007810000 */
[----:B-1----:R-:W-:-:S05]  /*2500*/  FSEL R49, R49, -INF , P4 ;  /* 0xff80000031317808 */ /* 0x002fca0002000000 */
[----:B------:R-:W1:Y:S01]  /*2510*/  MUFU.TANH R60, R60 ;  /* 0x0000003c003c7308 */ /* 0x000e620000002400 */
[----:B------:R-:W-:Y:S02]  /*2520*/  ISETP.GT.AND P4, PT, R75, 0x61, PT ;  /* 0x000000614b00780c */ /* 0x000fe40003f84270 */
[----:B------:R-:W-:Y:S02]  /*2530*/  FSEL R55, R55, -INF , P5 ;  /* 0xff80000037377808 */ /* 0x000fe40002800000 */
[----:B------:R-:W-:-:S03]  /*2540*/  FMNMX.FTZ R88, R52, R89, !PT ;  /* 0x0000005934587209 */ /* 0x000fc60007810000 */
[----:B------:R-:W4:Y:S01]  /*2550*/  MUFU.TANH R57, R57 ;  /* 0x0000003900397308 */ /* 0x000f220000002400 */
[----:B-----5:R-:W-:Y:S02]  /*2560*/  FSEL R50, R50, -INF , P3 ;  /* 0xff80000032327808 */ /* 0x020fe40001800000 */
[----:B------:R-:W-:-:S05]  /*2570*/  ISETP.GT.AND P3, PT, R75, 0x68, PT ;  /* 0x000000684b00780c */ /* 0x000fca0003f64270 */
[----:B------:R-:W5:Y:S01]  /*2580*/  MUFU.TANH R63, R63 ;  /* 0x0000003f003f7308 */ /* 0x000f620000002400 */
[----:B---3--:R-:W-:Y:S02]  /*2590*/  FSEL R56, R56, -INF , P4 ;  /* 0xff80000038387808 */ /* 0x008fe40002000000 */
[----:B------:R-:W-:-:S05]  /*25a0*/  FMNMX.FTZ R89, R55, R88, !PT ;  /* 0x0000005837597209 */ /* 0x000fca0007810000 */
[----:B------:R-:W3:Y:S01]  /*25b0*/  MUFU.TANH R64, R64 ;  /* 0x0000004000407308 */ /* 0x000ee20000002400 */
[----:B0-----:R-:W-:Y:S02]  /*25c0*/  FSEL R53, R53, -INF , P2 ;  /* 0xff80000035357808 */ /* 0x001fe40001000000 */
[----:B------:R-:W-:Y:S02]  /*25d0*/  ISETP.GT.AND P2, PT, R75, 0x69, PT ;  /* 0x000000694b00780c */ /* 0x000fe40003f44270 */
[----:B------:R-:W-:-:S03]  /*25e0*/  FSEL R59, R59, -INF , P3 ;  /* 0xff8000003b3b7808 */ /* 0x000fc60001800000 */
[----:B------:R-:W0:Y:S01]  /*25f0*/  MUFU.TANH R61, R61 ;  /* 0x0000003d003d7308 */ /* 0x000e220000002400 */
[----:B------:R-:W-:Y:S02]  /*2600*/  FMNMX.FTZ R88, R56, R89, !PT ;  /* 0x0000005938587209 */ /* 0x000fe40007810000 */
[----:B--2---:R-:W-:-:S05]  /*2610*/  FSEL R54, R54, -INF , P6 ;  /* 0xff80000036367808 */ /* 0x004fca0003000000 */
[----:B------:R-:W2:Y:S01]  /*2620*/  MUFU.TANH R67, R67 ;  /* 0x0000004300437308 */ /* 0x000ea20000002400 */
[----:B------:R-:W-:Y:S02]  /*2630*/  ISETP.GT.AND P6, PT, R75, 0x70, PT ;  /* 0x000000704b00780c */ /* 0x000fe40003fc4270 */
[----:B-1----:R-:W-:Y:S02]  /*2640*/  FSEL R60, R60, -INF , P2 ;  /* 0xff8000003c3c7808 */ /* 0x002fe40001000000 */
[----:B------:R-:W-:-:S03]  /*2650*/  FMNMX.FTZ R89, R59, R88, !PT ;  /* 0x000000583b597209 */ /* 0x000fc60007810000 */
[----:B------:R-:W1:Y:S01]  /*2660*/  MUFU.TANH R62, R62 ;  /* 0x0000003e003e7308 */ /* 0x000e620000002400 */
[----:B----4-:R-:W-:Y:S02]  /*2670*/  FSEL R57, R57, -INF , P5 ;  /* 0xff80000039397808 */ /* 0x010fe40002800000 */
[----:B------:R-:W-:-:S05]  /*2680*/  ISETP.GT.AND P5, PT, R75, 0x71, PT ;  /* 0x000000714b00780c */ /* 0x000fca0003fa4270 */
[----:B------:R-:W4:Y:S01]  /*2690*/  MUFU.TANH R68, R68 ;  /* 0x0000004400447308 */ /* 0x000f220000002400 */
[----:B-----5:R-:W-:Y:S02]  /*26a0*/  FSEL R63, R63, -INF , P6 ;  /* 0xff8000003f3f7808 */ /* 0x020fe40003000000 */
[----:B------:R-:W-:-:S05]  /*26b0*/  FMNMX.FTZ R88, R60, R89, !PT ;  /* 0x000000593c587209 */ /* 0x000fca0007810000 */
[----:B------:R-:W5:Y:S01]  /*26c0*/  MUFU.TANH R65, R65 ;  /* 0x0000004100417308 */ /* 0x000f620000002400 */
[----:B------:R-:W-:Y:S01]  /*26d0*/  FSEL R58, R58, -INF , P4 ;  /* 0xff8000003a3a7808 */ /* 0x000fe20002000000 */
[----:B------:R-:W-:Y:S01]  /*26e0*/  FMUL.FTZ R77, R93, UR6 ;  /* 0x000000065d4d7c20 */ /* 0x000fe20008410000 */
[----:B------:R-:W-:-:S05]  /*26f0*/  ISETP.GT.AND P4, PT, R75, 0x78, PT ;  /* 0x000000784b00780c */ /* 0x000fca0003f84270 */
[----:B------:R-:W5:Y:S01]  /*2700*/  MUFU.TANH R71, R71 ;  /* 0x0000004700477308 */ /* 0x000f620000002400 */
[----:B---3--:R-:W-:Y:S02]  /*2710*/  FSEL R64, R64, -INF , P5 ;  /* 0xff80000040407808 */ /* 0x008fe40002800000 */
[----:B------:R-:W-:-:S05]  /*2720*/  FMNMX.FTZ R89, R63, R88, !PT ;  /* 0x000000583f597209 */ /* 0x000fca0007810000 */
[----:B------:R-:W3:Y:S01]  /*2730*/  MUFU.TANH R66, R66 ;  /* 0x0000004200427308 */ /* 0x000ee20000002400 */
[----:B0-----:R-:W-:Y:S01]  /*2740*/  FSEL R61, R61, -INF , P3 ;  /* 0xff8000003d3d7808 */ /* 0x001fe20001800000 */
[----:B------:R-:W-:Y:S01]  /*2750*/  FMUL.FTZ R80, R96, UR6 ;  /* 0x0000000660507c20 */ /* 0x000fe20008410000 */
[----:B------:R-:W-:-:S05]  /*2760*/  ISETP.GT.AND P3, PT, R75, 0x79, PT ;  /* 0x000000794b00780c */ /* 0x000fca0003f64270 */
[----:B------:R-:W0:Y:S01]  /*2770*/  MUFU.TANH R72, R72 ;  /* 0x0000004800487308 */ /* 0x000e220000002400 */
[----:B--2---:R-:W-:Y:S02]  /*2780*/  FSEL R67, R67, -INF , P4 ;  /* 0xff80000043437808 */ /* 0x004fe40002000000 */
[----:B------:R-:W-:-:S05]  /*2790*/  FMNMX.FTZ R88, R64, R89, !PT ;  /* 0x0000005940587209 */ /* 0x000fca0007810000 */
[----:B------:R-:W2:Y:S01]  /*27a0*/  MUFU.TANH R69, R69 ;  /* 0x0000004500457308 */ /* 0x000ea20000002400 */
[----:B------:R-:W-:Y:S01]  /*27b0*/  FMUL.FTZ R74, R91, UR6 ;  /* 0x000000065b4a7c20 */ /* 0x000fe20008410000 */
[----:B-1----:R-:W-:Y:S01]  /*27c0*/  FSEL R62, R62, -INF , P2 ;  /* 0xff8000003e3e7808 */ /* 0x002fe20001000000 */
[----:B------:R-:W-:-:S05]  /*27d0*/  FMUL.FTZ R81, R97, UR6 ;  /* 0x0000000661517c20 */ /* 0x000fca0008410000 */
[----:B------:R-:W1:Y:S01]  /*27e0*/  MUFU.TANH R76, R76 ;  /* 0x0000004c004c7308 */ /* 0x000e620000002400 */
[----:B------:R-:W-:Y:S02]  /*27f0*/  ISETP.GT.AND P2, PT, R75, 0x80, PT ;  /* 0x000000804b00780c */ /* 0x000fe40003f44270 */
[----:B----4-:R-:W-:Y:S02]  /*2800*/  FSEL R68, R68, -INF , P3 ;  /* 0xff80000044447808 */ /* 0x010fe40001800000 */
[----:B------:R-:W-:-:S03]  /*2810*/  FMNMX.FTZ R89, R67, R88, !PT ;  /* 0x0000005843597209 */ /* 0x000fc60007810000 */
[----:B------:R-:W4:Y:S01]  /*2820*/  MUFU.TANH R70, R70 ;  /* 0x0000004600467308 */ /* 0x000f220000002400 */
[----:B-----5:R-:W-:Y:S01]  /*2830*/  FSEL R65, R65, -INF , P6 ;  /* 0xff80000041417808 */ /* 0x020fe20003000000 */
[----:B------:R-:W-:Y:S01]  /*2840*/  FMUL.FTZ R78, R94, UR6 ;  /* 0x000000065e4e7c20 */ /* 0x000fe20008410000 */
[----:B------:R-:W-:-:S05]  /*2850*/  FMUL.FTZ R84, R100, UR6 ;  /* 0x0000000664547c20 */ /* 0x000fca0008410000 */
[----:B------:R-:W5:Y:S01]  /*2860*/  MUFU.TANH R77, R77 ;  /* 0x0000004d004d7308 */ /* 0x000f620000002400 */
[----:B------:R-:W-:Y:S02]  /*2870*/  ISETP.GT.AND P6, PT, R75, 0x81, PT ;  /* 0x000000814b00780c */ /* 0x000fe40003fc4270 */
[----:B------:R-:W-:Y:S02]  /*2880*/  FSEL R71, R71, -INF , P2 ;  /* 0xff80000047477808 */ /* 0x000fe40001000000 */
[----:B------:R-:W-:-:S03]  /*2890*/  FMNMX.FTZ R88, R68, R89, !PT ;  /* 0x0000005944587209 */ /* 0x000fc60007810000 */
[----:B------:R-:W5:Y:S01]  /*28a0*/  MUFU.TANH R73, R73 ;  /* 0x0000004900497308 */ /* 0x000f620000002400 */
[----:B---3--:R-:W-:Y:S01]  /*28b0*/  FSEL R66, R66, -INF , P5 ;  /* 0xff80000042427808 */ /* 0x008fe20002800000 */
[----:B------:R-:W-:Y:S01]  /*28c0*/  FMUL.FTZ R79, R95, UR6 ;  /* 0x000000065f4f7c20 */ /* 0x000fe20008410000 */
[----:B------:R-:W-:-:S05]  /*28d0*/  ISETP.GT.AND P5, PT, R75, 0x88, PT ;  /* 0x000000884b00780c */ /* 0x000fca0003fa4270 */
[----:B------:R-:W3:Y:S01]  /*28e0*/  MUFU.TANH R80, R80 ;  /* 0x0000005000507308 */ /* 0x000ee20000002400 */
[----:B0-----:R-:W-:Y:S01]  /*28f0*/  FSEL R72, R72, -INF , P6 ;  /* 0xff80000048487808 */ /* 0x001fe20003000000 */
[----:B------:R-:W-:Y:S01]  /*2900*/  FMUL.FTZ R85, R101, UR6 ;  /* 0x0000000665557c20 */ /* 0x000fe20008410000 */
[----:B------:R-:W-:-:S05]  /*2910*/  FMNMX.FTZ R89, R71, R88, !PT ;  /* 0x0000005847597209 */ /* 0x000fca0007810000 */
[----:B------:R-:W0:Y:S01]  /*2920*/  MUFU.TANH R74, R74 ;  /* 0x0000004a004a7308 */ /* 0x000e220000002400 */
[----:B--2---:R-:W-:Y:S01]  /*2930*/  FSEL R69, R69, -INF , P4 ;  /* 0xff80000045457808 */ /* 0x004fe20002000000 */
[----:B------:R-:W-:-:S06]  /*2940*/  FMUL.FTZ R82, R98, UR6 ;  /* 0x0000000662527c20 */ /* 0x000fcc0008410000 */
[----:B------:R-:W2:Y:S01]  /*2950*/  MUFU.TANH R81, R81 ;  /* 0x0000005100517308 */ /* 0x000ea20000002400 */
[----:B------:R-:W-:Y:S01]  /*2960*/  ISETP.GT.AND P4, PT, R75, 0x89, PT ;  /* 0x000000894b00780c */ /* 0x000fe20003f84270 */
[----:B------:R-:W-:Y:S01]  /*2970*/  FMUL.FTZ R92, R104, UR6 ;  /* 0x00000006685c7c20 */ /* 0x000fe20008410000 */
[----:B-1----:R-:W-:Y:S02]  /*2980*/  FSEL R76, R76, -INF , P5 ;  /* 0xff8000004c4c7808 */ /* 0x002fe40002800000 */
[----:B------:R-:W-:-:S03]  /*2990*/  FMNMX.FTZ R89, R72, R89, !PT ;  /* 0x0000005948597209 */ /* 0x000fc60007810000 */
[----:B------:R-:W1:Y:S01]  /*29a0*/  MUFU.TANH R78, R78 ;  /* 0x0000004e004e7308 */ /* 0x000e620000002400 */
[----:B----4-:R-:W-:Y:S01]  /*29b0*/  FSEL R70, R70, -INF , P3 ;  /* 0xff80000046467808 */ /* 0x010fe20001800000 */
[----:B------:R-:W-:-:S06]  /*29c0*/  FMUL.FTZ R83, R99, UR6 ;  /* 0x0000000663537c20 */ /* 0x000fcc0008410000 */
[----:B------:R-:W4:Y:S01]  /*29d0*/  MUFU.TANH R84, R84 ;  /* 0x0000005400547308 */ /* 0x000f220000002400 */
[----:B------:R-:W-:Y:S01]  /*29e0*/  ISETP.GT.AND P3, PT, R75, 0x90, PT ;  /* 0x000000904b00780c */ /* 0x000fe20003f64270 */
[----:B------:R-:W-:Y:S01]  /*29f0*/  FMUL.FTZ R91, R105, UR6 ;  /* 0x00000006695b7c20 */ /* 0x000fe20008410000 */
[----:B-----5:R-:W-:Y:S02]  /*2a00*/  FSEL R77, R77, -INF , P4 ;  /* 0xff8000004d4d7808 */ /* 0x020fe40002000000 */
[----:B------:R-:W-:-:S03]  /*2a10*/  FMNMX.FTZ R88, R76, R89, !PT ;  /* 0x000000594c587209 */ /* 0x000fc60007810000 */
[----:B------:R-:W5:Y:S01]  /*2a20*/  MUFU.TANH R79, R79 ;  /* 0x0000004f004f7308 */ /* 0x000f620000002400 */
[----:B------:R-:W-:Y:S01]  /*2a30*/  FSEL R73, R73, -INF , P2 ;  /* 0xff80000049497808 */ /* 0x000fe20001000000 */
[----:B------:R-:W-:Y:S01]  /*2a40*/  FMUL.FTZ R86, R102, UR6 ;  /* 0x0000000666567c20 */ /* 0x000fe20008410000 */
[----:B------:R-:W-:-:S05]  /*2a50*/  ISETP.GT.AND P2, PT, R75, 0x91, PT ;  /* 0x000000914b00780c */ /* 0x000fca0003f44270 */
[----:B------:R-:W5:Y:S01]  /*2a60*/  MUFU.TANH R85, R85 ;  /* 0x0000005500557308 */ /* 0x000f620000002400 */
[----:B---3--:R-:W-:Y:S01]  /*2a70*/  FSEL R80, R80, -INF , P3 ;  /* 0xff80000050507808 */ /* 0x008fe20001800000 */
[----:B------:R-:W-:Y:S01]  /*2a80*/  FMUL.FTZ R93, R108, UR6 ;  /* 0x000000066c5d7c20 */ /* 0x000fe20008410000 */
[----:B------:R-:W-:-:S05]  /*2a90*/  FMNMX.FTZ R89, R77, R88, !PT ;  /* 0x000000584d597209 */ /* 0x000fca0007810000 */
[----:B------:R-:W3:Y:S01]  /*2aa0*/  MUFU.TANH R82, R82 ;  /* 0x0000005200527308 */ /* 0x000ee20000002400 */
[----:B0-----:R-:W-:Y:S01]  /*2ab0*/  FSEL R74, R74, -INF , P6 ;  /* 0xff8000004a4a7808 */ /* 0x001fe20003000000 */
[----:B------:R-:W-:Y:S01]  /*2ac0*/  FMUL.FTZ R87, R103, UR6 ;  /* 0x0000000667577c20 */ /* 0x000fe20008410000 */
[----:B------:R-:W-:-:S05]  /*2ad0*/  ISETP.GT.AND P6, PT, R75, 0x98, PT ;  /* 0x000000984b00780c */ /* 0x000fca0003fc4270 */
[----:B------:R-:W0:Y:S01]  /*2ae0*/  MUFU.TANH R92, R92 ;  /* 0x0000005c005c7308 */ /* 0x000e220000002400 */
[----:B--2---:R-:W-:Y:S01]  /*2af0*/  FSEL R88, R81, -INF , P2 ;  /* 0xff80000051587808 */ /* 0x004fe20001000000 */
[----:B------:R-:W-:Y:S01]  /*2b00*/  FMUL.FTZ R100, R109, UR6 ;  /* 0x000000066d647c20 */ /* 0x000fe20008410000 */
[----:B------:R-:W-:-:S05]  /*2b10*/  FMNMX.FTZ R81, R80, R89, !PT ;  /* 0x0000005950517209 */ /* 0x000fca0007810000 */
[----:B------:R-:W2:Y:S01]  /*2b20*/  MUFU.TANH R83, R83 ;  /* 0x0000005300537308 */ /* 0x000ea20000002400 */
[----:B-1----:R-:W-:Y:S01]  /*2b30*/  FSEL R78, R78, -INF , P5 ;  /* 0xff8000004e4e7808 */ /* 0x002fe20002800000 */
[----:B------:R-:W-:Y:S01]  /*2b40*/  FMUL.FTZ R94, R106, UR6 ;  /* 0x000000066a5e7c20 */ /* 0x000fe20008410000 */
[----:B----4-:R-:W-:-:S05]  /*2b50*/  FSEL R89, R84, -INF , P6 ;  /* 0xff80000054597808 */ /* 0x010fca0003000000 */
[----:B------:R-:W1:Y:S01]  /*2b60*/  MUFU.TANH R91, R91 ;  /* 0x0000005b005b7308 */ /* 0x000e620000002400 */
[----:B------:R-:W-:Y:S02]  /*2b70*/  ISETP.GT.AND P5, PT, R75, 0x99, PT ;  /* 0x000000994b00780c */ /* 0x000fe40003fa4270 */
[----:B------:R-:W-:-:S05]  /*2b80*/  FMNMX.FTZ R84, R88, R81, !PT ;  /* 0x0000005158547209 */ /* 0x000fca0007810000 */
[----:B------:R-:W4:Y:S01]  /*2b90*/  MUFU.TANH R86, R86 ;  /* 0x0000005600567308 */ /* 0x000f220000002400 */
[----:B-----5:R-:W-:Y:S01]  /*2ba0*/  FSEL R79, R79, -INF , P4 ;  /* 0xff8000004f4f7808 */ /* 0x020fe20002000000 */
[----:B------:R-:W-:Y:S01]  /*2bb0*/  FMUL.FTZ R95, R107, UR6 ;  /* 0x000000066b5f7c20 */ /* 0x000fe20008410000 */
[----:B------:R-:W-:-:S05]  /*2bc0*/  ISETP.GT.AND P4, PT, R75, 0xa0, PT ;  /* 0x000000a04b00780c */ /* 0x000fca0003f84270 */
[----:B------:R-:W5:Y:S01]  /*2bd0*/  MUFU.TANH R93, R93 ;  /* 0x0000005d005d7308 */ /* 0x000f620000002400 */
[----:B------:R-:W-:Y:S02]  /*2be0*/  FSEL R90, R85, -INF , P5 ;  /* 0xff800000555a7808 */ /* 0x000fe40002800000 */
[----:B------:R-:W-:-:S05]  /*2bf0*/  FMNMX.FTZ R81, R89, R84, !PT ;  /* 0x0000005459517209 */ /* 0x000fca0007810000 */
[----:B------:R-:W5:Y:S01]  /*2c00*/  MUFU.TANH R87, R87 ;  /* 0x0000005700577308 */ /* 0x000f620000002400 */
[----:B---3--:R-:W-:Y:S01]  /*2c10*/  FSEL R82, R82, -INF , P3 ;  /* 0xff80000052527808 */ /* 0x008fe20001800000 */
[----:B------:R-:W-:Y:S01]  /*2c20*/  FMUL.FTZ R96, R110, UR6 ;  /* 0x000000066e607c20 */ /* 0x000fe20008410000 */
[----:B------:R-:W-:-:S05]  /*2c30*/  ISETP.GT.AND P3, PT, R75, 0xa1, PT ;  /* 0x000000a14b00780c */ /* 0x000fca0003f64270 */
[----:B------:R-:W3:Y:S01]  /*2c40*/  MUFU.TANH R100, R100 ;  /* 0x0000006400647308 */ /* 0x000ee20000002400 */
[----:B0-----:R-:W-:Y:S02]  /*2c50*/  FSEL R92, R92, -INF , P4 ;  /* 0xff8000005c5c7808 */ /* 0x001fe40002000000 */
[----:B------:R-:W-:-:S05]  /*2c60*/  FMNMX.FTZ R81, R90, R81, !PT ;  /* 0x000000515a517209 */ /* 0x000fca0007810000 */
[----:B------:R-:W0:Y:S01]  /*2c70*/  MUFU.TANH R94, R94 ;  /* 0x0000005e005e7308 */ /* 0x000e220000002400 */
[----:B--2---:R-:W-:Y:S02]  /*2c80*/  FSEL R83, R83, -INF , P2 ;  /* 0xff80000053537808 */ /* 0x004fe40001000000 */
[----:B------:R-:W-:-:S05]  /*2c90*/  ISETP.GT.AND P2, PT, R75, 0xa8, PT ;  /* 0x000000a84b00780c */ /* 0x000fca0003f44270 */
[----:B------:R-:W2:Y:S01]  /*2ca0*/  MUFU.TANH R112, R112 ;  /* 0x0000007000707308 */ /* 0x000ea20000002400 */
[----:B-1----:R-:W-:Y:S02]  /*2cb0*/  FSEL R91, R91, -INF , P3 ;  /* 0xff8000005b5b7808 */ /* 0x002fe40001800000 */
[----:B------:R-:W-:-:S05]  /*2cc0*/  FMNMX.FTZ R84, R92, R81, !PT ;  /* 0x000000515c547209 */ /* 0x000fca0007810000 */
[----:B------:R-:W1:Y:S01]  /*2cd0*/  MUFU.TANH R95, R95 ;  /* 0x0000005f005f7308 */ /* 0x000e620000002400 */
[----:B----4-:R-:W-:Y:S02]  /*2ce0*/  FSEL R86, R86, -INF , P6 ;  /* 0xff80000056567808 */ /* 0x010fe40003000000 */
[----:B------:R-:W-:-:S05]  /*2cf0*/  ISETP.GT.AND P6, PT, R75, 0xa9, PT ;  /* 0x000000a94b00780c */ /* 0x000fca0003fc4270 */
[----:B------:R-:W4:Y:S01]  /*2d00*/  MUFU.TANH R98, R113 ;  /* 0x0000007100627308 */ /* 0x000f220000002400 */
[----:B-----5:R-:W-:Y:S02]  /*2d10*/  FSEL R93, R93, -INF , P2 ;  /* 0xff8000005d5d7808 */ /* 0x020fe40001000000 */
[----:B------:R-:W-:-:S05]  /*2d20*/  FMNMX.FTZ R84, R91, R84, !PT ;  /* 0x000000545b547209 */ /* 0x000fca0007810000 */
[----:B------:R-:W5:Y:S01]  /*2d30*/  MUFU.TANH R96, R96 ;  /* 0x0000006000607308 */ /* 0x000f620000002400 */
[----:B------:R-:W-:Y:S02]  /*2d40*/  FSEL R87, R87, -INF , P5 ;  /* 0xff80000057577808 */ /* 0x000fe40002800000 */
[----:B------:R-:W-:-:S05]  /*2d50*/  ISETP.GT.AND P5, PT, R75, 0xb0, PT ;  /* 0x000000b04b00780c */ /* 0x000fca0003fa4270 */
[----:B------:R-:W5:Y:S01]  /*2d60*/  MUFU.TANH R116, R116 ;  /* 0x0000007400747308 */ /* 0x000f620000002400 */
[----:B---3--:R-:W-:Y:S02]  /*2d70*/  FSEL R100, R100, -INF , P6 ;  /* 0xff80000064647808 */ /* 0x008fe40003000000 */
[----:B------:R-:W-:-:S05]  /*2d80*/  FMNMX.FTZ R81, R93, R84, !PT ;  /* 0x000000545d517209 */ /* 0x000fca0007810000 */
[----:B------:R-:W3:Y:S01]  /*2d90*/  MUFU.TANH R102, R117 ;  /* 0x0000007500667308 */ /* 0x000ee20000002400 */
[----:B0-----:R-:W-:Y:S02]  /*2da0*/  FSEL R85, R94, -INF , P4 ;  /* 0xff8000005e557808 */ /* 0x001fe40002000000 */
[----:B------:R-:W-:Y:S02]  /*2db0*/  ISETP.GT.AND P4, PT, R75, 0xb1, PT ;  /* 0x000000b14b00780c */ /* 0x000fe40003f84270 */
[----:B--2---:R-:W-:Y:S02]  /*2dc0*/  FSEL R94, R112, -INF , P5 ;  /* 0xff800000705e7808 */ /* 0x004fe40002800000 */
[----:B------:R-:W-:Y:S02]  /*2dd0*/  FMNMX.FTZ R81, R100, R81, !PT ;  /* 0x0000005164517209 */ /* 0x000fe40007810000 */
[----:B-1----:R-:W-:Y:S02]  /*2de0*/  FSEL R84, R95, -INF , P3 ;  /* 0xff8000005f547808 */ /* 0x002fe40001800000 */
[----:B------:R-:W-:-:S02]  /*2df0*/  ISETP.GT.AND P3, PT, R75, 0xb8, PT ;  /* 0x000000b84b00780c */ /* 0x000fc40003f64270 */
[----:B----4-:R-:W-:Y:S02]  /*2e00*/  FSEL R98, R98, -INF , P4 ;  /* 0xff80000062627808 */ /* 0x010fe40002000000 */
[----:B------:R-:W-:Y:S02]  /*2e10*/  FMNMX.FTZ R95, R94, R81, !PT ;  /* 0x000000515e5f7209 */ /* 0x000fe40007810000 */
[----:B-----5:R-:W-:Y:S02]  /*2e20*/  FSEL R81, R96, -INF , P2 ;  /* 0xff80000060517808 */ /* 0x020fe40001000000 */
[----:B------:R-:W-:Y:S02]  /*2e30*/  ISETP.GT.AND P2, PT, R75, 0xb9, PT ;  /* 0x000000b94b00780c */ /* 0x000fe40003f44270 */
[----:B------:R-:W-:Y:S02]  /*2e40*/  FSEL R96, R116, -INF , P3 ;  /* 0xff80000074607808 */ /* 0x000fe40001800000 */
[----:B------:R-:W-:-:S02]  /*2e50*/  FMNMX.FTZ R95, R98, R95, !PT ;  /* 0x0000005f625f7209 */ /* 0x000fc40007810000 */
[----:B---3--:R-:W-:Y:S02]  /*2e60*/  FSEL R102, R102, -INF , P2 ;  /* 0xff80000066667808 */ /* 0x008fe40001000000 */
[----:B------:R-:W-:-:S04]  /*2e70*/  FMNMX.FTZ R95, R96, R95, !PT ;  /* 0x0000005f605f7209 */ /* 0x000fc80007810000 */
[----:B------:R-:W-:-:S05]  /*2e80*/  FMNMX.FTZ R97, R102, R95, !PT ;  /* 0x0000005f66617209 */ /* 0x000fca0007810000 */
[----:B------:R-:W0:Y:S02]  /*2e90*/  SHFL.BFLY PT, R104, R97, 0x2, 0x1f ;  /* 0x0c401f0061687f89 */ /* 0x000e2400000e0000 */
[----:B0-----:R-:W-:-:S05]  /*2ea0*/  FMNMX.FTZ R104, R97, R104, !PT ;  /* 0x0000006861687209 */ /* 0x001fca0007810000 */
[----:B------:R-:W0:Y:S02]  /*2eb0*/  SHFL.BFLY PT, R95, R104, 0x1, 0x1f ;  /* 0x0c201f00685f7f89 */ /* 0x000e2400000e0000 */
[----:B0-----:R-:W-:-:S04]  /*2ec0*/  FMNMX.FTZ R95, R104, R95, !PT ;  /* 0x0000005f685f7209 */ /* 0x001fc80007810000 */
[C---:B------:R-:W-:Y:S01]  /*2ed0*/  FSETP.NEU.FTZ.AND P0, PT, R95.reuse, -INF , PT ;  /* 0xff8000005f00780b */ /* 0x040fe20003f1d000 */
[----:B------:R-:W-:-:S05]  /*2ee0*/  FMUL.FTZ R75, R95, UR21 ;  /* 0x000000155f4b7c20 */ /* 0x000fca0008410000 */
[----:B------:R-:W-:-:S05]  /*2ef0*/  FSEL R75, R75, RZ, P0 ;  /* 0x000000ff4b4b7208 */ /* 0x000fca0000000000 */
[--C-:B------:R-:W-:Y:S01]  /*2f00*/  FFMA.FTZ R104, R6, UR21, -R75.reuse ;  /* 0x0000001506687c23 */ /* 0x100fe2000801084b */
[----:B------:R-:W-:Y:S01]  /*2f10*/  FMNMX.FTZ R6, R7, R8, !PT ;  /* 0x0000000807067209 */ /* 0x000fe20007810000 */
[----:B------:R-:W-:-:S03]  /*2f20*/  FFMA.FTZ R97, R3, UR21, -R75 ;  /* 0x0000001503617c23 */ /* 0x000fc6000801084b */
[----:B------:R-:W-:-:S04]  /*2f30*/  FMNMX.FTZ R3, R11, R6, !PT ;  /* 0x000000060b037209 */ /* 0x000fc80007810000 */
        /* <DEDUP_REMOVED lines=13> */
[----:B------:R-:W-:Y:S01]  /*3010*/  FMNMX.FTZ R3, R41, R6, !PT ;  /* 0x0000000629037209 */ /* 0x000fe20007810000 */
[----:B------:R-:W-:-:S03]  /*3020*/  FFMA.FTZ R110, R20, UR21, -R75 ;  /* 0x00000015146e7c23 */ /* 0x000fc6000801084b */
[----:B------:R-:W-:Y:S01]  /*3030*/  FMNMX.FTZ R6, R42, R3, !PT ;  /* 0x000000032a067209 */ /* 0x000fe20007810000 */
[--C-:B------:R-:W-:Y:S01]  /*3040*/  FFMA.FTZ R20, R23, UR21, -R75.reuse ;  /* 0x0000001517147c23 */ /* 0x100fe2000801084b */
[--C-:B------:R-:W-:Y:S02]  /*3050*/  FFMA.FTZ R23, R24, UR21, -R75.reuse ;  /* 0x0000001518177c23 */ /* 0x100fe4000801084b */
[----:B------:R-:W-:Y:S01]  /*3060*/  FMNMX.FTZ R3, R45, R6, !PT ;  /* 0x000000062d037209 */ /* 0x000fe20007810000 */
[--C-:B------:R-:W-:Y:S01]  /*3070*/  FFMA.FTZ R24, R27, UR21, -R75.reuse ;  /* 0x000000151b187c23 */ /* 0x100fe2000801084b */
[----:B------:R-:W-:Y:S02]  /*3080*/  FFMA.FTZ R27, R28, UR21, -R75 ;  /* 0x000000151c1b7c23 */ /* 0x000fe4000801084b */
        /* <DEDUP_REMOVED lines=16> */
[----:B------:R-:W-:-:S04]  /*3190*/  FMNMX.FTZ R28, R78, R3, !PT ;  /* 0x000000034e1c7209 */ /* 0x000fc80007810000 */
[----:B------:R-:W-:Y:S01]  /*31a0*/  FMNMX.FTZ R31, R79, R28, !PT ;  /* 0x0000001c4f1f7209 */ /* 0x000fe20007810000 */
[----:B------:R-:W-:-:S03]  /*31b0*/  FMUL.FTZ R113, R111, UR6 ;  /* 0x000000066f717c20 */ /* 0x000fc60008410000 */
[----:B------:R-:W-:Y:S01]  /*31c0*/  FMNMX.FTZ R28, R82, R31, !PT ;  /* 0x0000001f521c7209 */ /* 0x000fe20007810000 */
[----:B------:R-:W-:-:S03]  /*31d0*/  FMUL.FTZ R111, R114, UR6 ;  /* 0x00000006726f7c20 */ /* 0x000fc60008410000 */
[----:B------:R-:W-:Y:S01]  /*31e0*/  FMNMX.FTZ R31, R83, R28, !PT ;  /* 0x0000001c531f7209 */ /* 0x000fe20007810000 */
[----:B------:R-:W0:Y:S01]  /*31f0*/  MUFU.TANH R113, R113 ;  /* 0x0000007100717308 */ /* 0x000e220000002400 */
[----:B------:R-:W-:Y:S01]  /*3200*/  FFMA.FTZ R108, R36, UR21, -R75 ;  /* 0x00000015246c7c23 */ /* 0x000fe2000801084b */
[----:B------:R-:W-:Y:S01]  /*3210*/  FMUL.FTZ R116, R115, UR6 ;  /* 0x0000000673747c20 */ /* 0x000fe20008410000 */
[----:B------:R-:W-:Y:S01]  /*3220*/  FMNMX.FTZ R36, R86, R31, !PT ;  /* 0x0000001f56247209 */ /* 0x000fe20007810000 */
[----:B------:R-:W-:-:S03]  /*3230*/  FMUL.FTZ R115, R118, UR6 ;  /* 0x0000000676737c20 */ /* 0x000fc60008410000 */
[----:B------:R-:W-:Y:S01]  /*3240*/  FMNMX.FTZ R36, R87, R36, !PT ;  /* 0x0000002457247209 */ /* 0x000fe20007810000 */
[----:B------:R-:W1:Y:S01]  /*3250*/  MUFU.TANH R111, R111 ;  /* 0x0000006f006f7308 */ /* 0x000e620000002400 */
[--C-:B------:R-:W-:Y:S01]  /*3260*/  FFMA.FTZ R103, R35, UR21, -R75.reuse ;  /* 0x0000001523677c23 */ /* 0x100fe2000801084b */
[----:B------:R-:W-:Y:S01]  /*3270*/  FMUL.FTZ R117, R119, UR6 ;  /* 0x0000000677757c20 */ /* 0x000fe20008410000 */
[----:B------:R-:W-:Y:S01]  /*3280*/  FMNMX.FTZ R35, R85, R36, !PT ;  /* 0x0000002455237209 */ /* 0x000fe20007810000 */
[----:B------:R-:W-:-:S04]  /*3290*/  FFMA.FTZ R114, R44, UR21, -R75 ;  /* 0x000000152c727c23 */ /* 0x000fc8000801084b */
[----:B------:R-:W2:Y:S01]  /*32a0*/  MUFU.TANH R116, R116 ;  /* 0x0000007400747308 */ /* 0x000ea20000002400 */
[----:B------:R-:W-:Y:S02]  /*32b0*/  FMNMX.FTZ R44, R84, R35, !PT ;  /* 0x00000023542c7209 */ /* 0x000fe40007810000 */
[----:B0-----:R-:W-:-:S05]  /*32c0*/  FSEL R113, R113, -INF , P6 ;  /* 0xff80000071717808 */ /* 0x001fca0003000000 */
[----:B------:R-:W0:Y:S01]  /*32d0*/  MUFU.TANH R115, R115 ;  /* 0x0000007300737308 */ /* 0x000e220000002400 */
[----:B------:R-:W-:Y:S02]  /*32e0*/  FMNMX.FTZ R44, R81, R44, !PT ;  /* 0x0000002c512c7209 */ /* 0x000fe40007810000 */
[----:B-1----:R-:W-:-:S05]  /*32f0*/  FSEL R111, R111, -INF , P5 ;  /* 0xff8000006f6f7808 */ /* 0x002fca0002800000 */
[----:B------:R-:W1:Y:S01]  /*3300*/  MUFU.TANH R117, R117 ;  /* 0x0000007500757308 */ /* 0x000e620000002400 */
[----:B------:R-:W-:Y:S01]  /*3310*/  FMNMX.FTZ R44, R113, R44, !PT ;  /* 0x0000002c712c7209 */ /* 0x000fe20007810000 */
[--C-:B------:R-:W-:Y:S01]  /*3320*/  FFMA.FTZ R106, R32, UR21, -R75.reuse ;  /* 0x00000015206a7c23 */ /* 0x100fe2000801084b */
[--C-:B------:R-:W-:Y:S01]  /*3330*/  FFMA.FTZ R32, R51, UR21, -R75.reuse ;  /* 0x0000001533207c23 */ /* 0x100fe2000801084b */
[----:B--2---:R-:W-:Y:S02]  /*3340*/  FSEL R116, R116, -INF , P4 ;  /* 0xff80000074747808 */ /* 0x004fe40002000000 */
[----:B------:R-:W-:Y:S01]  /*3350*/  FMNMX.FTZ R51, R111, R44, !PT ;  /* 0x0000002c6f337209 */ /* 0x000fe20007810000 */
[--C-:B------:R-:W-:Y:S01]  /*3360*/  FFMA.FTZ R107, R39, UR21, -R75.reuse ;  /* 0x00000015276b7c23 */ /* 0x100fe2000801084b */
[--C-:B------:R-:W-:Y:S01]  /*3370*/  FFMA.FTZ R39, R52, UR21, -R75.reuse ;  /* 0x0000001534277c23 */ /* 0x100fe2000801084b */
[----:B0-----:R-:W-:Y:S02]  /*3380*/  FSEL R115, R115, -INF , P3 ;  /* 0xff80000073737808 */ /* 0x001fe40001800000 */
[----:B------:R-:W-:Y:S01]  /*3390*/  FMNMX.FTZ R52, R116, R51, !PT ;  /* 0x0000003374347209 */ /* 0x000fe20007810000 */
[----:B------:R-:W-:-:S03]  /*33a0*/  FFMA.FTZ R3, R63, UR21, -R75 ;  /* 0x000000153f037c23 */ /* 0x000fc6000801084b */
[----:B------:R-:W-:Y:S02]  /*33b0*/  FMNMX.FTZ R52, R115, R52, !PT ;  /* 0x0000003473347209 */ /* 0x000fe40007810000 */
[----:B-1----:R-:W-:Y:S01]  /*33c0*/  FSEL R117, R117, -INF , P2 ;  /* 0xff80000075757808 */ /* 0x002fe20001000000 */
[----:B------:R-:W-:-:S03]  /*33d0*/  FFMA.FTZ R64, R64, UR21, -R75 ;  /* 0x0000001540407c23 */ /* 0x000fc6000801084b */
[----:B------:R-:W-:Y:S01]  /*33e0*/  FMNMX.FTZ R63, R117, R52, !PT ;  /* 0x00000034753f7209 */ /* 0x000fe20007810000 */
[----:B------:R0:W-:Y:S04]  /*33f0*/  MUFU.EX2 R28, R64 ;  /* 0x00000040001c7308 */ /* 0x0001e80000000800 */
[----:B0-----:R-:W0:Y:S01]  /*3400*/  SHFL.BFLY PT, R64, R63, 0x2, 0x1f ;  /* 0x0c401f003f407f89 */ /* 0x001e2200000e0000 */
[----:B------:R-:W-:Y:S01]  /*3410*/  FFMA.FTZ R44, R72, UR21, -R75 ;  /* 0x00000015482c7c23 */ /* 0x000fe2000801084b */
[----:B0-----:R-:W-:-:S05]  /*3420*/  FMNMX.FTZ R72, R63, R64, !PT ;  /* 0x000000403f487209 */ /* 0x001fca0007810000 */
[----:B------:R-:W0:Y:S01]  /*3430*/  SHFL.BFLY PT, R101, R72, 0x1, 0x1f ;  /* 0x0c201f0048657f89 */ /* 0x000e2200000e0000 */
[--C-:B------:R-:W-:Y:S01]  /*3440*/  FFMA.FTZ R51, R80, UR21, -R75.reuse ;  /* 0x0000001550337c23 */ /* 0x100fe2000801084b */
[--C-:B------:R-:W-:Y:S01]  /*3450*/  FFMA.FTZ R6, R47, UR21, -R75.reuse ;  /* 0x000000152f067c23 */ /* 0x100fe2000801084b */
[--C-:B------:R-:W-:Y:S01]  /*3460*/  FFMA.FTZ R47, R59, UR21, -R75.reuse ;  /* 0x000000153b2f7c23 */ /* 0x100fe2000801084b */
[--C-:B------:R-:W-:Y:S01]  /*3470*/  FFMA.FTZ R35, R71, UR21, -R75.reuse ;  /* 0x0000001547237c23 */ /* 0x100fe2000801084b */
[--C-:B------:R-:W-:Y:S01]  /*3480*/  FFMA.FTZ R9, R9, UR21, -R75.reuse ;  /* 0x0000001509097c23 */ /* 0x100fe2000801084b */
[--C-:B------:R-:W-:Y:S01]  /*3490*/  FFMA.FTZ R59, R89, UR21, -R75.reuse ;  /* 0x00000015593b7c23 */ /* 0x100fe2000801084b */
[----:B------:R-:W-:Y:S01]  /*34a0*/  FFMA.FTZ R71, R94, UR21, -R75 ;  /* 0x000000155e477c23 */ /* 0x000fe2000801084b */
[----:B------:R-:W-:Y:S01]  /*34b0*/  MUFU.EX2 R97, R97 ;  /* 0x0000006100617308 */ /* 0x000fe20000000800 */
[----:B0-----:R-:W-:-:S04]  /*34c0*/  FMNMX.FTZ R101, R72, R101, !PT ;  /* 0x0000006548657209 */ /* 0x001fc80007810000 */
[C---:B------:R-:W-:Y:S01]  /*34d0*/  FSETP.NEU.FTZ.AND P2, PT, R101.reuse, -INF , PT ;  /* 0xff8000006500780b */ /* 0x040fe20003f5d000 */
[----:B------:R-:W-:-:S05]  /*34e0*/  FMUL.FTZ R80, R101, UR21 ;  /* 0x0000001565507c20 */ /* 0x000fca0008410000 */
[----:B------:R-:W-:Y:S01]  /*34f0*/  FSEL R80, R80, RZ, P2 ;  /* 0x000000ff50507208 */ /* 0x000fe20001000000 */
[----:B------:R-:W0:Y:S01]  /*3500*/  MUFU.EX2 R104, R104 ;  /* 0x0000006800687308 */ /* 0x000e220000000800 */
[----:B------:R-:W-:-:S03]  /*3510*/  FFMA.FTZ R76, R76, UR21, -R75 ;  /* 0x000000154c4c7c23 */ /* 0x000fc6000801084b */
[--C-:B------:R-:W-:Y:S01]  /*3520*/  FFMA.FTZ R89, R7, UR21, -R80.reuse ;  /* 0x0000001507597c23 */ /* 0x100fe20008010850 */
[--C-:B------:R-:W-:Y:S01]  /*3530*/  FFMA.FTZ R94, R8, UR21, -R80.reuse ;  /* 0x00000015085e7c23 */ /* 0x100fe20008010850 */
[--C-:B------:R-:W-:Y:S01]  /*3540*/  FFMA.FTZ R10, R10, UR21, -R75.reuse ;  /* 0x000000150a0a7c23 */ /* 0x100fe2000801084b */
[----:B------:R-:W-:Y:S01]  /*3550*/  FFMA.FTZ R11, R11, UR21, -R80 ;  /* 0x000000150b0b7c23 */ /* 0x000fe20008010850 */
[----:B------:R-:W1:Y:S01]  /*3560*/  MUFU.EX2 R9, R9 ;  /* 0x0000000900097308 */ /* 0x000e620000000800 */
[--C-:B------:R-:W-:Y:S01]  /*3570*/  FFMA.FTZ R13, R13, UR21, -R75.reuse ;  /* 0x000000150d0d7c23 */ /* 0x100fe2000801084b */
[--C-:B------:R-:W-:Y:S01]  /*3580*/  FFMA.FTZ R14, R14, UR21, -R75.reuse ;  /* 0x000000150e0e7c23 */ /* 0x100fe2000801084b */
[----:B------:R-:W-:-:S05]  /*3590*/  FFMA.FTZ R98, R98, UR21, -R75 ;  /* 0x0000001562627c23 */ /* 0x000fca000801084b */
[----:B------:R2:W-:Y:S01]  /*35a0*/  MUFU.EX2 R52, R76 ;  /* 0x0000004c00347308 */ /* 0x0005e20000000800 */
[----:B------:R-:W-:-:S07]  /*35b0*/  FFMA.FTZ R15, R15, UR21, -R80 ;  /* 0x000000150f0f7c23 */ /* 0x000fce0008010850 */
[----:B------:R-:W-:Y:S01]  /*35c0*/  MUFU.EX2 R89, R89 ;  /* 0x0000005900597308 */ /* 0x000fe20000000800 */
[----:B--2---:R-:W-:Y:S01]  /*35d0*/  FFMA.FTZ R76, R96, UR21, -R75 ;  /* 0x00000015604c7c23 */ /* 0x004fe2000801084b */
[----:B------:R-:W-:-:S06]  /*35e0*/  FFMA.FTZ R96, R12, UR21, -R80 ;  /* 0x000000150c607c23 */ /* 0x000fcc0008010850 */
[----:B------:R-:W2:Y:S01]  /*35f0*/  MUFU.EX2 R94, R94 ;  /* 0x0000005e005e7308 */ /* 0x000ea20000000800 */
[----:B------:R-:W-:-:S07]  /*3600*/  FFMA.FTZ R105, R19, UR21, -R75 ;  /* 0x0000001513697c23 */ /* 0x000fce000801084b */
[----:B------:R-:W3:Y:S08]  /*3610*/  MUFU.EX2 R10, R10 ;  /* 0x0000000a000a7308 */ /* 0x000ef00000000800 */
[----:B------:R-:W4:Y:S01]  /*3620*/  MUFU.EX2 R11, R11 ;  /* 0x0000000b000b7308 */ /* 0x000f220000000800 */
[----:B0-----:R-:W-:Y:S01]  /*3630*/  FADD.FTZ R12, R97, R104 ;  /* 0x00000068610c7221 */ /* 0x001fe20000010000 */
[----:B------:R-:W-:-:S06]  /*3640*/  FFMA.FTZ R64, R91, UR21, -R75 ;  /* 0x000000155b407c23 */ /* 0x000fcc000801084b */
[----:B------:R-:W0:Y:S01]  /*3650*/  MUFU.EX2 R13, R13 ;  /* 0x0000000d000d7308 */ /* 0x000e220000000800 */
[--C-:B------:R-:W-:Y:S01]  /*3660*/  FFMA.FTZ R91, R21, UR21, -R80.reuse ;  /* 0x00000015155b7c23 */ /* 0x100fe20008010850 */
[----:B------:R-:W-:-:S06]  /*3670*/  FFMA.FTZ R7, R29, UR21, -R80 ;  /* 0x000000151d077c23 */ /* 0x000fcc0008010850 */
[----:B------:R-:W5:Y:S01]  /*3680*/  MUFU.EX2 R96, R96 ;  /* 0x0000006000607308 */ /* 0x000f620000000800 */
[----:B------:R-:W-:-:S07]  /*3690*/  FFMA.FTZ R29, R49, UR21, -R80 ;  /* 0x00000015311d7c23 */ /* 0x000fce0008010850 */
[----:B------:R3:W-:Y:S01]  /*36a0*/  MUFU.EX2 R72, R98 ;  /* 0x0000006200487308 */ /* 0x0007e20000000800 */
[----:B-1----:R-:W-:Y:S01]  /*36b0*/  FADD.FTZ R49, R9, R12 ;  /* 0x0000000c09317221 */ /* 0x002fe20000010000 */
[----:B--2---:R-:W-:-:S06]  /*36c0*/  FADD.FTZ R12, R89, R94 ;  /* 0x0000005e590c7221 */ /* 0x004fcc0000010000 */
[----:B------:R-:W1:Y:S01]  /*36d0*/  MUFU.EX2 R14, R14 ;  /* 0x0000000e000e7308 */ /* 0x000e620000000800 */
[--C-:B---3--:R-:W-:Y:S01]  /*36e0*/  FFMA.FTZ R98, R18, UR21, -R80.reuse ;  /* 0x0000001512627c23 */ /* 0x108fe20008010850 */
[----:B------:R-:W-:-:S06]  /*36f0*/  FFMA.FTZ R22, R22, UR21, -R80 ;  /* 0x0000001516167c23 */ /* 0x000fcc0008010850 */
[----:B------:R-:W2:Y:S01]  /*3700*/  MUFU.EX2 R15, R15 ;  /* 0x0000000f000f7308 */ /* 0x000ea20000000800 */
[--C-:B------:R-:W-:Y:S01]  /*3710*/  FFMA.FTZ R112, R40, UR21, -R75.reuse ;  /* 0x0000001528707c23 */ /* 0x100fe2000801084b */
[----:B------:R-:W-:Y:S01]  /*3720*/  FFMA.FTZ R18, R26, UR21, -R80 ;  /* 0x000000151a127c23 */ /* 0x000fe20008010850 */
[----:B------:R-:W-:-:S05]  /*3730*/  FFMA.FTZ R40, R55, UR21, -R75 ;  /* 0x0000001537287c23 */ /* 0x000fca000801084b */
[----:B------:R-:W3:Y:S01]  /*3740*/  MUFU.EX2 R105, R105 ;  /* 0x0000006900697308 */ /* 0x000ee20000000800 */
[----:B------:R-:W-:Y:S01]  /*3750*/  FADD.FTZ R26, R10, R49 ;  /* 0x000000310a1a7221 */ /* 0x000fe20000010000 */
[----:B------:R-:W-:Y:S01]  /*3760*/  FFMA.FTZ R55, R77, UR21, -R75 ;  /* 0x000000154d377c23 */ /* 0x000fe2000801084b */
[----:B----4-:R-:W-:-:S05]  /*3770*/  FADD.FTZ R49, R11, R12 ;  /* 0x0000000c0b317221 */ /* 0x010fca0000010000 */
[----:B------:R-:W4:Y:S01]  /*3780*/  MUFU.EX2 R98, R98 ;  /* 0x0000006200627308 */ /* 0x000f220000000800 */
[--C-:B------:R-:W-:Y:S01]  /*3790*/  FFMA.FTZ R77, R41, UR21, -R80.reuse ;  /* 0x00000015294d7c23 */ /* 0x100fe20008010850 */
[--C-:B------:R-:W-:Y:S01]  /*37a0*/  FFMA.FTZ R41, R57, UR21, -R80.reuse ;  /* 0x0000001539297c23 */ /* 0x100fe20008010850 */
[----:B------:R-:W-:-:S05]  /*37b0*/  FFMA.FTZ R21, R25, UR21, -R80 ;  /* 0x0000001519157c23 */ /* 0x000fca0008010850 */
[----:B------:R-:W4:Y:S01]  /*37c0*/  MUFU.EX2 R110, R110 ;  /* 0x0000006e006e7308 */ /* 0x000f220000000800 */
[----:B0-----:R-:W-:Y:S01]  /*37d0*/  FADD.FTZ R57, R13, R26 ;  /* 0x0000001a0d397221 */ /* 0x001fe20000010000 */
[----:B-----5:R-:W-:-:S06]  /*37e0*/  FADD.FTZ R12, R96, R49 ;  /* 0x00000031600c7221 */ /* 0x020fcc0000010000 */
[----:B------:R-:W0:Y:S01]  /*37f0*/  MUFU.EX2 R91, R91 ;  /* 0x0000005b005b7308 */ /* 0x000e220000000800 */
[----:B-1----:R-:W-:Y:S01]  /*3800*/  FADD.FTZ R26, R14, R57 ;  /* 0x000000390e1a7221 */ /* 0x002fe20000010000 */
[----:B------:R-:W-:Y:S01]  /*3810*/  F2FP.F16.F32.PACK_AB R10, R10, R9 ;  /* 0x000000090a0a723e */ /* 0x000fe200000000ff */
[----:B--2---:R-:W-:-:S05]  /*3820*/  FADD.FTZ R9, R15, R12 ;  /* 0x0000000c0f097221 */ /* 0x004fca0000010000 */
[----:B------:R-:W1:Y:S01]  /*3830*/  MUFU.EX2 R22, R22 ;  /* 0x0000001600167308 */ /* 0x000e620000000800 */
[----:B---3--:R-:W-:-:S07]  /*3840*/  FADD.FTZ R57, R105, R26 ;  /* 0x0000001a69397221 */ /* 0x008fce0000010000 */
[----:B------:R-:W2:Y:S01]  /*3850*/  MUFU.EX2 R20, R20 ;  /* 0x0000001400147308 */ /* 0x000ea20000000800 */
[----:B------:R-:W-:Y:S01]  /*3860*/  FFMA.FTZ R63, R92, UR21, -R75 ;  /* 0x000000155c3f7c23 */ /* 0x000fe2000801084b */
[----:B----4-:R-:W-:Y:S01]  /*3870*/  FADD.FTZ R26, R98, R9 ;  /* 0x00000009621a7221 */ /* 0x010fe20000010000 */
[----:B------:R-:W-:-:S05]  /*3880*/  FFMA.FTZ R92, R46, UR21, -R80 ;  /* 0x000000152e5c7c23 */ /* 0x000fca0008010850 */
[----:B------:R-:W3:Y:S01]  /*3890*/  MUFU.EX2 R23, R23 ;  /* 0x0000001700177308 */ /* 0x000ee20000000800 */
[--C-:B------:R-:W-:Y:S01]  /*38a0*/  FFMA.FTZ R46, R61, UR21, -R80.reuse ;  /* 0x000000153d2e7c23 */ /* 0x100fe20008010850 */
[----:B------:R-:W-:-:S06]  /*38b0*/  FFMA.FTZ R30, R30, UR21, -R80 ;  /* 0x000000151e1e7c23 */ /* 0x000fcc0008010850 */
[----:B------:R-:W4:Y:S01]  /*38c0*/  MUFU.EX2 R21, R21 ;  /* 0x0000001500157308 */ /* 0x000f220000000800 */
[----:B------:R-:W-:Y:S01]  /*38d0*/  FADD.FTZ R61, R110, R57 ;  /* 0x000000396e3d7221 */ /* 0x000fe20000010000 */
[----:B0-----:R-:W-:-:S06]  /*38e0*/  FADD.FTZ R57, R91, R26 ;  /* 0x0000001a5b397221 */ /* 0x001fcc0000010000 */
[----:B------:R-:W0:Y:S01]  /*38f0*/  MUFU.EX2 R24, R24 ;  /* 0x0000001800187308 */ /* 0x000e220000000800 */
[----:B------:R-:W-:Y:S01]  /*3900*/  F2FP.F16.F32.PACK_AB R12, R14, R13 ;  /* 0x0000000d0e0c723e */ /* 0x000fe200000000ff */
[----:B------:R-:W-:-:S06]  /*3910*/  FFMA.FTZ R19, R48, UR21, -R75 ;  /* 0x0000001530137c23 */ /* 0x000fcc000801084b */
[----:B------:R-:W5:Y:S01]  /*3920*/  MUFU.EX2 R18, R18 ;  /* 0x0000001200127308 */ /* 0x000f620000000800 */
[--C-:B------:R-:W-:Y:S01]  /*3930*/  FFMA.FTZ R25, R33, UR21, -R80.reuse ;  /* 0x0000001521197c23 */ /* 0x100fe20008010850 */
[----:B------:R-:W-:Y:S01]  /*3940*/  F2FP.F16.F32.PACK_AB R13, R98, R15 ;  /* 0x0000000f620d723e */ /* 0x000fe200000000ff */
[----:B------:R-:W-:Y:S01]  /*3950*/  FFMA.FTZ R48, R60, UR21, -R75 ;  /* 0x000000153c307c23 */ /* 0x000fe2000801084b */
[----:B------:R-:W-:-:S04]  /*3960*/  FFMA.FTZ R58, R58, UR21, -R80 ;  /* 0x000000153a3a7c23 */ /* 0x000fc80008010850 */
[----:B------:R-:W5:Y:S01]  /*3970*/  MUFU.EX2 R27, R27 ;  /* 0x0000001b001b7308 */ /* 0x000f620000000800 */
[C---:B-1----:R-:W-:Y:S01]  /*3980*/  FADD.FTZ R26, R22.reuse, R57 ;  /* 0x00000039161a7221 */ /* 0x042fe20000010000 */
[----:B------:R-:W-:Y:S01]  /*3990*/  F2FP.F16.F32.PACK_AB R15, R22, R91 ;  /* 0x0000005b160f723e */ /* 0x000fe200000000ff */
[----:B------:R-:W-:Y:S01]  /*39a0*/  FFMA.FTZ R60, R90, UR21, -R75 ;  /* 0x000000155a3c7c23 */ /* 0x000fe2000801084b */
[----:B--2---:R-:W-:-:S04]  /*39b0*/  FADD.FTZ R22, R20, R61 ;  /* 0x0000003d14167221 */ /* 0x004fc80000010000 */
[----:B------:R-:W1:Y:S01]  /*39c0*/  MUFU.EX2 R7, R7 ;  /* 0x0000000700077308 */ /* 0x000e620000000800 */
[--C-:B------:R-:W-:Y:S01]  /*39d0*/  FFMA.FTZ R90, R42, UR21, -R80.reuse ;  /* 0x000000152a5a7c23 */ /* 0x100fe20008010850 */
[--C-:B------:R-:W-:Y:S01]  /*39e0*/  FFMA.FTZ R34, R34, UR21, -R80.reuse ;  /* 0x0000001522227c23 */ /* 0x100fe20008010850 */
[----:B------:R-:W-:Y:S01]  /*39f0*/  FFMA.FTZ R42, R54, UR21, -R80 ;  /* 0x00000015362a7c23 */ /* 0x000fe20008010850 */
[----:B------:R-:W-:-:S04]  /*3a00*/  @!P1 VIADD R8, R0, 0x30840 ;  /* 0x0003084000089836 */ /* 0x000fc80000000000 */
[----:B------:R-:W2:Y:S01]  /*3a10*/  MUFU.EX2 R99, R99 ;  /* 0x0000006300637308 */ /* 0x000ea20000000800 */
[----:B------:R-:W-:Y:S01]  /*3a20*/  FFMA.FTZ R54, R69, UR21, -R80 ;  /* 0x0000001545367c23 */ /* 0x000fe20008010850 */
[----:B---3--:R-:W-:-:S06]  /*3a30*/  FADD.FTZ R69, R23, R22 ;  /* 0x0000001617457221 */ /* 0x008fcc0000010000 */
[----:B------:R-:W3:Y:S01]  /*3a40*/  MUFU.EX2 R30, R30 ;  /* 0x0000001e001e7308 */ /* 0x000ee20000000800 */
[----:B------:R-:W-:Y:S01]  /*3a50*/  FFMA.FTZ R37, R37, UR21, -R80 ;  /* 0x0000001525257c23 */ /* 0x000fe20008010850 */
[--C-:B------:R-:W-:Y:S01]  /*3a60*/  FFMA.FTZ R109, R43, UR21, -R75.reuse ;  /* 0x000000152b6d7c23 */ /* 0x100fe2000801084b */
[----:B------:R-:W-:-:S05]  /*3a70*/  FFMA.FTZ R43, R56, UR21, -R75 ;  /* 0x00000015382b7c23 */ /* 0x000fca000801084b */
[----:B------:R-:W3:Y:S01]  /*3a80*/  MUFU.EX2 R106, R106 ;  /* 0x0000006a006a7308 */ /* 0x000ee20000000800 */
[----:B------:R-:W-:-:S07]  /*3a90*/  FFMA.FTZ R56, R88, UR21, -R75 ;  /* 0x0000001558387c23 */ /* 0x000fce000801084b */
[----:B------:R4:W-:Y:S01]  /*3aa0*/  MUFU.EX2 R0, R58 ;  /* 0x0000003a00007308 */ /* 0x0009e20000000800 */
[----:B------:R-:W-:-:S07]  /*3ab0*/  FFMA.FTZ R88, R38, UR21, -R80 ;  /* 0x0000001526587c23 */ /* 0x000fce0008010850 */
[----:B------:R-:W3:Y:S01]  /*3ac0*/  MUFU.EX2 R25, R25 ;  /* 0x0000001900197308 */ /* 0x000ee20000000800 */
[----:B----4-:R-:W-:Y:S01]  /*3ad0*/  FFMA.FTZ R58, R73, UR21, -R80 ;  /* 0x00000015493a7c23 */ /* 0x010fe20008010850 */
[----:B------:R-:W-:Y:S01]  /*3ae0*/  FADD.FTZ R73, R21, R26 ;  /* 0x0000001a15497221 */ /* 0x000fe20000010000 */
[----:B0-----:R-:W-:-:S03]  /*3af0*/  FADD.FTZ R26, R24, R69 ;  /* 0x00000045181a7221 */ /* 0x001fc60000010000 */
[----:B-----5:R-:W-:Y:S02]  /*3b00*/  FADD.FTZ R22, R18, R73 ;  /* 0x0000004912167221 */ /* 0x020fe40000010000 */
[----:B------:R-:W0:Y:S01]  /*3b10*/  MUFU.EX2 R103, R103 ;  /* 0x0000006700677308 */ /* 0x000e220000000800 */
[----:B------:R-:W-:Y:S01]  /*3b20*/  FADD.FTZ R26, R27, R26 ;  /* 0x0000001a1b1a7221 */ /* 0x000fe20000010000 */
[----:B-1----:R-:W-:-:S06]  /*3b30*/  FADD.FTZ R73, R7, R22 ;  /* 0x0000001607497221 */ /* 0x002fcc0000010000 */
[----:B------:R-:W1:Y:S01]  /*3b40*/  MUFU.EX2 R34, R34 ;  /* 0x0000002200227308 */ /* 0x000e620000000800 */
[--C-:B------:R-:W-:Y:S01]  /*3b50*/  FFMA.FTZ R49, R65, UR21, -R80.reuse ;  /* 0x0000001541317c23 */ /* 0x100fe20008010850 */
[----:B------:R-:W-:Y:S01]  /*3b60*/  FFMA.FTZ R65, R79, UR21, -R80 ;  /* 0x000000154f417c23 */ /* 0x000fe20008010850 */
[----:B--2---:R-:W-:-:S05]  /*3b70*/  FADD.FTZ R79, R99, R26 ;  /* 0x0000001a634f7221 */ /* 0x004fca0000010000 */
[----:B------:R-:W2:Y:S01]  /*3b80*/  MUFU.EX2 R108, R108 ;  /* 0x0000006c006c7308 */ /* 0x000ea20000000800 */
[----:B---3--:R-:W-:-:S07]  /*3b90*/  FADD.FTZ R22, R30, R73 ;  /* 0x000000491e167221 */ /* 0x008fce0000010000 */
[----:B------:R-:W3:Y:S01]  /*3ba0*/  MUFU.EX2 R37, R37 ;  /* 0x0000002500257308 */ /* 0x000ee20000000800 */
[----:B------:R-:W-:Y:S01]  /*3bb0*/  FADD.FTZ R26, R106, R79 ;  /* 0x0000004f6a1a7221 */ /* 0x000fe20000010000 */
[----:B------:R-:W-:-:S06]  /*3bc0*/  FADD.FTZ R73, R25, R22 ;  /* 0x0000001619497221 */ /* 0x000fcc0000010000 */
[----:B------:R-:W4:Y:S01]  /*3bd0*/  MUFU.EX2 R107, R107 ;  /* 0x0000006b006b7308 */ /* 0x000f220000000800 */
[----:B------:R-:W-:-:S07]  /*3be0*/  FFMA.FTZ R45, R45, UR21, -R80 ;  /* 0x000000152d2d7c23 */ /* 0x000fce0008010850 */
[----:B------:R-:W5:Y:S01]  /*3bf0*/  MUFU.EX2 R88, R88 ;  /* 0x0000005800587308 */ /* 0x000f620000000800 */
[----:B0-----:R-:W-:Y:S01]  /*3c00*/  FADD.FTZ R79, R103, R26 ;  /* 0x0000001a674f7221 */ /* 0x001fe20000010000 */
[----:B-1----:R-:W-:-:S06]  /*3c10*/  FADD.FTZ R22, R34, R73 ;  /* 0x0000004922167221 */ /* 0x002fcc0000010000 */
[----:B------:R-:W0:Y:S08]  /*3c20*/  MUFU.EX2 R112, R112 ;  /* 0x0000007000707308 */ /* 0x000e300000000800 */
[----:B------:R-:W1:Y:S01]  /*3c30*/  MUFU.EX2 R77, R77 ;  /* 0x0000004d004d7308 */ /* 0x000e620000000800 */
[----:B--2---:R-:W-:Y:S01]  /*3c40*/  FADD.FTZ R26, R108, R79 ;  /* 0x0000004f6c1a7221 */ /* 0x004fe20000010000 */
[----:B---3--:R-:W-:-:S06]  /*3c50*/  FADD.FTZ R73, R37, R22 ;  /* 0x0000001625497221 */ /* 0x008fcc0000010000 */
[----:B------:R-:W2:Y:S08]  /*3c60*/  MUFU.EX2 R109, R109 ;  /* 0x0000006d006d7308 */ /* 0x000eb00000000800 */
[----:B------:R-:W3:Y:S01]  /*3c70*/  MUFU.EX2 R90, R90 ;  /* 0x0000005a005a7308 */ /* 0x000ee20000000800 */
[----:B----4-:R-:W-:Y:S01]  /*3c80*/  FADD.FTZ R79, R107, R26 ;  /* 0x0000001a6b4f7221 */ /* 0x010fe20000010000 */
[----:B-----5:R-:W-:-:S06]  /*3c90*/  FADD.FTZ R22, R88, R73 ;  /* 0x0000004958167221 */ /* 0x020fcc0000010000 */
[----:B------:R-:W4:Y:S01]  /*3ca0*/  MUFU.EX2 R114, R114 ;  /* 0x0000007200727308 */ /* 0x000f220000000800 */
[----:B------:R-:W-:-:S07]  /*3cb0*/  FFMA.FTZ R38, R50, UR21, -R80 ;  /* 0x0000001532267c23 */ /* 0x000fce0008010850 */
[----:B------:R-:W5:Y:S01]  /*3cc0*/  MUFU.EX2 R45, R45 ;  /* 0x0000002d002d7308 */ /* 0x000f620000000800 */
[----:B0-----:R-:W-:Y:S01]  /*3cd0*/  FADD.FTZ R26, R112, R79 ;  /* 0x0000004f701a7221 */ /* 0x001fe20000010000 */
[----:B-1----:R-:W-:-:S06]  /*3ce0*/  FADD.FTZ R73, R77, R22 ;  /* 0x000000164d497221 */ /* 0x002fcc0000010000 */
[----:B------:R-:W0:Y:S01]  /*3cf0*/  MUFU.EX2 R6, R6 ;  /* 0x0000000600067308 */ /* 0x000e220000000800 */
[----:B------:R-:W-:-:S07]  /*3d00*/  FFMA.FTZ R33, R53, UR21, -R80 ;  /* 0x0000001535217c23 */ /* 0x000fce0008010850 */
[----:B------:R-:W1:Y:S01]  /*3d10*/  MUFU.EX2 R92, R92 ;  /* 0x0000005c005c7308 */ /* 0x000e620000000800 */
[----:B--2---:R-:W-:Y:S01]  /*3d20*/  FADD.FTZ R79, R109, R26 ;  /* 0x0000001a6d4f7221 */ /* 0x004fe20000010000 */
[----:B------:R-:W-:-:S06]  /*3d30*/  @!P1 PRMT R8, RZ, 0x654, R8 ;  /* 0x00000654ff089816 */ /* 0x000fcc0000000008 */
[----:B------:R-:W2:Y:S01]  /*3d40*/  MUFU.EX2 R19, R19 ;  /* 0x0000001300137308 */ /* 0x000ea20000000800 */
[----:B---3--:R-:W-:-:S07]  /*3d50*/  FADD.FTZ R22, R90, R73 ;  /* 0x000000495a167221 */ /* 0x008fce0000010000 */
[----:B------:R-:W3:Y:S01]  /*3d60*/  MUFU.EX2 R29, R29 ;  /* 0x0000001d001d7308 */ /* 0x000ee20000000800 */
[----:B----4-:R-:W-:Y:S01]  /*3d70*/  FADD.FTZ R79, R114, R79 ;  /* 0x0000004f724f7221 */ /* 0x010fe20000010000 */
[----:B------:R-:W-:Y:S01]  /*3d80*/  F2FP.F16.F32.PACK_AB R20, R23, R20 ;  /* 0x000000141714723e */ /* 0x000fe200000000ff */
[----:B------:R4:W-:Y:S05]  /*3d90*/  @!P1 SYNCS.ARRIVE.TRANS64.RED.A1T0 RZ, [R8+URZ], RZ ;  /* 0x000000ff08ff99a7 */ /* 0x0009ea000810043f */
[----:B------:R-:W3:Y:S01]  /*3da0*/  MUFU.EX2 R32, R32 ;  /* 0x0000002000207308 */ /* 0x000ee20000000800 */
[----:B-----5:R-:W-:Y:S01]  /*3db0*/  FADD.FTZ R23, R45, R22 ;  /* 0x000000162d177221 */ /* 0x020fe20000010000 */
[----:B------:R-:W-:-:S06]  /*3dc0*/  F2FP.F16.F32.PACK_AB R9, R94, R89 ;  /* 0x000000595e09723e */ /* 0x000fcc00000000ff */
[----:B------:R-:W5:Y:S01]  /*3dd0*/  MUFU.EX2 R38, R38 ;  /* 0x0000002600267308 */ /* 0x000f620000000800 */
[----:B----4-:R-:W-:Y:S02]  /*3de0*/  F2FP.F16.F32.PACK_AB R8, R104, R97 ;  /* 0x000000616808723e */ /* 0x010fe400000000ff */
[----:B------:R-:W-:-:S05]  /*3df0*/  F2FP.F16.F32.PACK_AB R11, R96, R11 ;  /* 0x0000000b600b723e */ /* 0x000fca00000000ff */
[----:B------:R-:W4:Y:S01]  /*3e00*/  MUFU.EX2 R39, R39 ;  /* 0x0000002700277308 */ /* 0x000f220000000800 */
[----:B------:R-:W-:Y:S01]  /*3e10*/  FFMA.FTZ R50, R66, UR21, -R80 ;  /* 0x0000001542327c23 */ /* 0x000fe20008010850 */
[----:B0-----:R-:W-:Y:S01]  /*3e20*/  FADD.FTZ R26, R6, R79 ;  /* 0x0000004f061a7221 */ /* 0x001fe20000010000 */
[----:B-1----:R-:W-:-:S05]  /*3e30*/  FADD.FTZ R66, R92, R23 ;  /* 0x000000175c427221 */ /* 0x002fca0000010000 */
[----:B------:R-:W0:Y:S01]  /*3e40*/  MUFU.EX2 R33, R33 ;  /* 0x0000002100217308 */ /* 0x000e220000000800 */
[----:B------:R-:W-:Y:S01]  /*3e50*/  F2FP.F16.F32.PACK_AB R14, R110, R105 ;  /* 0x000000696e0e723e */ /* 0x000fe200000000ff */
[----:B------:R2:W-:Y:S06]  /*3e60*/  STSM.16.M88.4 [R2+0x1e800], R8 ;  /* 0x01e8000802007844 */ /* 0x0005ec0000000200 */
[----:B------:R-:W1:Y:S01]  /*3e70*/  MUFU.EX2 R40, R40 ;  /* 0x0000002800287308 */ /* 0x000e620000000800 */
[----:B------:R5:W-:Y:S07]  /*3e80*/  STSM.16.M88.4 [R156], R12 ;  /* 0x0000000c9c007844 */ /* 0x000bee0000000200 */
[----:B------:R-:W1:Y:S01]  /*3e90*/  MUFU.EX2 R42, R42 ;  /* 0x0000002a002a7308 */ /* 0x000e620000000800 */
[----:B--2---:R-:W-:Y:S01]  /*3ea0*/  FADD.FTZ R11, R19, R26 ;  /* 0x0000001a130b7221 */ /* 0x004fe20000010000 */
[----:B---3--:R-:W-:-:S06]  /*3eb0*/  FADD.FTZ R9, R29, R66 ;  /* 0x000000421d097221 */ /* 0x008fcc0000010000 */
[----:B------:R-:W2:Y:S01]  /*3ec0*/  MUFU.EX2 R43, R43 ;  /* 0x0000002b002b7308 */ /* 0x000ea20000000800 */
[----:B-----5:R-:W-:Y:S01]  /*3ed0*/  FADD.FTZ R14, R32, R11 ;  /* 0x0000000b200e7221 */ /* 0x020fe20000010000 */
[----:B------:R-:W-:-:S06]  /*3ee0*/  FADD.FTZ R12, R38, R9 ;  /* 0x00000009260c7221 */ /* 0x000fcc0000010000 */
[----:B------:R-:W3:Y:S01]  /*3ef0*/  MUFU.EX2 R41, R41 ;  /* 0x0000002900297308 */ /* 0x000ee20000000800 */
[----:B------:R-:W-:Y:S01]  /*3f00*/  FFMA.FTZ R53, R62, UR21, -R80 ;  /* 0x000000153e357c23 */ /* 0x000fe20008010850 */
[----:B----4-:R-:W-:-:S06]  /*3f10*/  FADD.FTZ R11, R39, R14 ;  /* 0x0000000e270b7221 */ /* 0x010fcc0000010000 */
[----:B------:R-:W4:Y:S01]  /*3f20*/  MUFU.EX2 R47, R47 ;  /* 0x0000002f002f7308 */ /* 0x000f220000000800 */
[----:B0-----:R-:W-:Y:S01]  /*3f30*/  FADD.FTZ R9, R33, R12 ;  /* 0x0000000c21097221 */ /* 0x001fe20000010000 */
[----:B-1----:R-:W-:-:S06]  /*3f40*/  FADD.FTZ R14, R40, R11 ;  /* 0x0000000b280e7221 */ /* 0x002fcc0000010000 */
[----:B------:R-:W0:Y:S01]  /*3f50*/  MUFU.EX2 R48, R48 ;  /* 0x0000003000307308 */ /* 0x000e220000000800 */
[----:B------:R-:W-:Y:S01]  /*3f60*/  FFMA.FTZ R31, R67, UR21, -R75 ;  /* 0x00000015431f7c23 */ /* 0x000fe2000801084b */
[----:B------:R-:W-:-:S06]  /*3f70*/  FADD.FTZ R12, R42, R9 ;  /* 0x000000092a0c7221 */ /* 0x000fcc0000010000 */
[----:B------:R-:W1:Y:S01]  /*3f80*/  MUFU.EX2 R46, R46 ;  /* 0x0000002e002e7308 */ /* 0x000e620000000800 */
[----:B------:R-:W-:Y:S01]  /*3f90*/  F2FP.F16.F32.PACK_AB R23, R30, R7 ;  /* 0x000000071e17723e */ /* 0x000fe200000000ff */
[----:B--2---:R-:W-:-:S06]  /*3fa0*/  FADD.FTZ R14, R43, R14 ;  /* 0x0000000e2b0e7221 */ /* 0x004fcc0000010000 */
[----:B------:R-:W2:Y:S01]  /*3fb0*/  MUFU.EX2 R3, R3 ;  /* 0x0000000300037308 */ /* 0x000ea20000000800 */
[----:B------:R-:W-:Y:S01]  /*3fc0*/  FFMA.FTZ R36, R68, UR21, -R75 ;  /* 0x0000001544247c23 */ /* 0x000fe2000801084b */
[----:B---3--:R-:W-:-:S06]  /*3fd0*/  FADD.FTZ R7, R41, R12 ;  /* 0x0000000c29077221 */ /* 0x008fcc0000010000 */
[----:B------:R-:W3:Y:S01]  /*3fe0*/  MUFU.EX2 R53, R53 ;  /* 0x0000003500357308 */ /* 0x000ee20000000800 */
[----:B----4-:R-:W-:Y:S01]  /*3ff0*/  FADD.FTZ R13, R47, R14 ;  /* 0x0000000e2f0d7221 */ /* 0x010fe20000010000 */
[----:B------:R-:W-:-:S06]  /*4000*/  FADD.FTZ R7, R0, R7 ;  /* 0x0000000700077221 */ /* 0x000fcc0000010000 */
[----:B------:R-:W4:Y:S01]  /*4010*/  MUFU.EX2 R49, R49 ;  /* 0x0000003100317308 */ /* 0x000f220000000800 */
[----:B------:R-:W-:Y:S01]  /*4020*/  FFMA.FTZ R57, R70, UR21, -R80 ;  /* 0x0000001546397c23 */ /* 0x000fe20008010850 */
[----:B0-----:R-:W-:-:S06]  /*4030*/  FADD.FTZ R14, R48, R13 ;  /* 0x0000000d300e7221 */ /* 0x001fcc0000010000 */
[----:B------:R-:W0:Y:S01]  /*4040*/  MUFU.EX2 R31, R31 ;  /* 0x0000001f001f7308 */ /* 0x000e220000000800 */
[----:B-1----:R-:W-:-:S07]  /*4050*/  FADD.FTZ R12, R46, R7 ;  /* 0x000000072e0c7221 */ /* 0x002fce0000010000 */
[----:B------:R-:W1:Y:S01]  /*4060*/  MUFU.EX2 R50, R50 ;  /* 0x0000003200327308 */ /* 0x000e620000000800 */
[----:B--2---:R-:W-:Y:S01]  /*4070*/  FADD.FTZ R7, R3, R14 ;  /* 0x0000000e03077221 */ /* 0x004fe20000010000 */
[----:B---3--:R-:W-:-:S06]  /*4080*/  FADD.FTZ R14, R53, R12 ;  /* 0x0000000c350e7221 */ /* 0x008fcc0000010000 */
[----:B------:R-:W2:Y:S01]  /*4090*/  MUFU.EX2 R36, R36 ;  /* 0x0000002400247308 */ /* 0x000ea20000000800 */
[----:B------:R-:W-:-:S07]  /*40a0*/  FFMA.FTZ R61, R74, UR21, -R80 ;  /* 0x000000154a3d7c23 */ /* 0x000fce0008010850 */
[----:B------:R-:W3:Y:S01]  /*40b0*/  MUFU.EX2 R54, R54 ;  /* 0x0000003600367308 */ /* 0x000ee20000000800 */
[----:B------:R-:W-:Y:S01]  /*40c0*/  F2FP.F16.F32.PACK_AB R21, R18, R21 ;  /* 0x000000151215723e */ /* 0x000fe200000000ff */
[----:B------:R-:W-:-:S06]  /*40d0*/  FADD.FTZ R18, R28, R7 ;  /* 0x000000071c127221 */ /* 0x000fcc0000010000 */
[----:B------:R-:W-:Y:S01]  /*40e0*/  MUFU.EX2 R35, R35 ;  /* 0x0000002300237308 */ /* 0x000fe20000000800 */
[----:B----4-:R-:W-:Y:S01]  /*40f0*/  FADD.FTZ R7, R49, R14 ;  /* 0x0000000e31077221 */ /* 0x010fe20000010000 */
[----:B------:R-:W-:-:S06]  /*4100*/  FFMA.FTZ R62, R78, UR21, -R80 ;  /* 0x000000154e3e7c23 */ /* 0x000fcc0008010850 */
[----:B------:R-:W4:Y:S01]  /*4110*/  MUFU.EX2 R57, R57 ;  /* 0x0000003900397308 */ /* 0x000f220000000800 */
[----:B------:R-:W-:Y:S01]  /*4120*/  F2FP.F16.F32.PACK_AB R22, R27, R24 ;  /* 0x000000181b16723e */ /* 0x000fe200000000ff */
[----:B0-----:R-:W-:-:S06]  /*4130*/  FADD.FTZ R13, R31, R18 ;  /* 0x000000121f0d7221 */ /* 0x001fcc0000010000 */
[----:B------:R-:W-:Y:S01]  /*4140*/  MUFU.EX2 R44, R44 ;  /* 0x0000002c002c7308 */ /* 0x000fe20000000800 */
[----:B------:R-:W-:Y:S01]  /*4150*/  F2FP.F16.F32.PACK_AB R24, R106, R99 ;  /* 0x000000636a18723e */ /* 0x000fe200000000ff */
[----:B-1----:R-:W-:Y:S01]  /*4160*/  FADD.FTZ R7, R50, R7 ;  /* 0x0000000732077221 */ /* 0x002fe20000010000 */
[----:B------:R-:W-:-:S05]  /*4170*/  F2FP.F16.F32.PACK_AB R26, R108, R103 ;  /* 0x000000676c1a723e */ /* 0x000fca00000000ff */
[----:B------:R-:W0:Y:S01]  /*4180*/  MUFU.EX2 R58, R58 ;  /* 0x0000003a003a7308 */ /* 0x000e220000000800 */
[----:B------:R-:W-:Y:S02]  /*4190*/  F2FP.F16.F32.PACK_AB R25, R34, R25 ;  /* 0x000000192219723e */ /* 0x000fe400000000ff */
[----:B------:R-:W-:Y:S02]  /*41a0*/  F2FP.F16.F32.PACK_AB R27, R88, R37 ;  /* 0x00000025581b723e */ /* 0x000fe400000000ff */
[----:B------:R-:W-:-:S03]  /*41b0*/  F2FP.F16.F32.PACK_AB R8, R112, R107 ;  /* 0x0000006b7008723e */ /* 0x000fc600000000ff */
[----:B------:R-:W1:Y:S01]  /*41c0*/  MUFU.EX2 R61, R61 ;  /* 0x0000003d003d7308 */ /* 0x000e620000000800 */
[----:B------:R-:W-:Y:S02]  /*41d0*/  F2FP.F16.F32.PACK_AB R10, R114, R109 ;  /* 0x0000006d720a723e */ /* 0x000fe400000000ff */
[----:B------:R-:W-:Y:S02]  /*41e0*/  F2FP.F16.F32.PACK_AB R9, R90, R77 ;  /* 0x0000004d5a09723e */ /* 0x000fe400000000ff */
[----:B------:R-:W-:Y:S01]  /*41f0*/  F2FP.F16.F32.PACK_AB R11, R92, R45 ;  /* 0x0000002d5c0b723e */ /* 0x000fe200000000ff */
[----:B--2---:R-:W-:Y:S01]  /*4200*/  FADD.FTZ R18, R36, R13 ;  /* 0x0000000d24127221 */ /* 0x004fe20000010000 */
[----:B------:R-:W-:Y:S01]  /*4210*/  F2FP.F16.F32.PACK_AB R12, R19, R6 ;  /* 0x00000006130c723e */ /* 0x000fe200000000ff */
[----:B------:R-:W2:Y:S01]  /*4220*/  MUFU.EX2 R55, R55 ;  /* 0x0000003700377308 */ /* 0x000ea20000000800 */
[----:B------:R5:W-:Y:S01]  /*4230*/  STSM.16.M88.4 [R17], R20 ;  /* 0x0000001411007844 */ /* 0x000be20000000200 */
[----:B---3--:R-:W-:Y:S01]  /*4240*/  FADD.FTZ R6, R54, R7 ;  /* 0x0000000736067221 */ /* 0x008fe20000010000 */
[----:B------:R-:W-:-:S02]  /*4250*/  FFMA.FTZ R69, R82, UR21, -R80 ;  /* 0x0000001552457c23 */ /* 0x000fc40008010850 */
[----:B------:R-:W-:Y:S03]  /*4260*/  STSM.16.M88.4 [R16], R24 ;  /* 0x0000001810007844 */ /* 0x000fe60000000200 */
[----:B------:R-:W3:Y:S01]  /*4270*/  MUFU.EX2 R62, R62 ;  /* 0x0000003e003e7308 */ /* 0x000ee20000000800 */
[----:B------:R1:W-:Y:S01]  /*4280*/  STSM.16.M88.4 [R2+0x24800], R8 ;  /* 0x0248000802007844 */ /* 0x0003e20000000200 */
[----:B----4-:R-:W-:Y:S01]  /*4290*/  FADD.FTZ R7, R57, R6 ;  /* 0x0000000639077221 */ /* 0x010fe20000010000 */
[----:B------:R-:W-:-:S05]  /*42a0*/  FFMA.FTZ R83, R83, UR21, -R80 ;  /* 0x0000001553537c23 */ /* 0x000fca0008010850 */
[----:B------:R-:W4:Y:S01]  /*42b0*/  MUFU.EX2 R51, R51 ;  /* 0x0000003300337308 */ /* 0x000f220000000800 */
[----:B-----5:R-:W-:Y:S01]  /*42c0*/  F2FP.F16.F32.PACK_AB R21, R0, R41 ;  /* 0x000000290015723e */ /* 0x020fe200000000ff */
[----:B0-----:R-:W-:-:S06]  /*42d0*/  FADD.FTZ R0, R58, R7 ;  /* 0x000000073a007221 */ /* 0x001fcc0000010000 */
[----:B------:R-:W0:Y:S01]  /*42e0*/  MUFU.EX2 R65, R65 ;  /* 0x0000004100417308 */ /* 0x000e220000000800 */
[----:B-1----:R-:W-:Y:S01]  /*42f0*/  FADD.FTZ R9, R35, R18 ;  /* 0x0000001223097221 */ /* 0x002fe20000010000 */
[----:B------:R-:W-:-:S03]  /*4300*/  FFMA.FTZ R86, R86, UR21, -R80 ;  /* 0x0000001556567c23 */ /* 0x000fc60008010850 */
[----:B------:R-:W-:-:S03]  /*4310*/  FADD.FTZ R9, R44, R9 ;  /* 0x000000092c097221 */ /* 0x000fc60000010000 */
[----:B------:R-:W1:Y:S01]  /*4320*/  MUFU.EX2 R56, R56 ;  /* 0x0000003800387308 */ /* 0x000e620000000800 */
[----:B------:R-:W-:Y:S01]  /*4330*/  FADD.FTZ R6, R52, R9 ;  /* 0x0000000934067221 */ /* 0x000fe20000010000 */
[----:B------:R-:W-:-:S06]  /*4340*/  FADD.FTZ R7, R61, R0 ;  /* 0x000000003d077221 */ /* 0x000fcc0000010000 */
[----:B------:R-:W5:Y:S01]  /*4350*/  MUFU.EX2 R69, R69 ;  /* 0x0000004500457308 */ /* 0x000f620000000800 */
[----:B------:R-:W-:Y:S01]  /*4360*/  FFMA.FTZ R87, R87, UR21, -R80 ;  /* 0x0000001557577c23 */ /* 0x000fe20008010850 */
[----:B--2---:R-:W-:-:S06]  /*4370*/  FADD.FTZ R8, R55, R6 ;  /* 0x0000000637087221 */ /* 0x004fcc0000010000 */
[----:B------:R-:W2:Y:S01]  /*4380*/  MUFU.EX2 R59, R59 ;  /* 0x0000003b003b7308 */ /* 0x000ea20000000800 */
[----:B---3--:R-:W-:Y:S01]  /*4390*/  FADD.FTZ R6, R62, R7 ;  /* 0x000000073e067221 */ /* 0x008fe20000010000 */
[----:B------:R-:W-:-:S06]  /*43a0*/  FFMA.FTZ R85, R85, UR21, -R80 ;  /* 0x0000001555557c23 */ /* 0x000fcc0008010850 */
[----:B------:R-:W3:Y:S01]  /*43b0*/  MUFU.EX2 R70, R83 ;  /* 0x0000005300467308 */ /* 0x000ee20000000800 */
[----:B----4-:R-:W-:Y:S01]  /*43c0*/  FADD.FTZ R7, R51, R8 ;  /* 0x0000000833077221 */ /* 0x010fe20000010000 */
[----:B0-----:R-:W-:-:S06]  /*43d0*/  FADD.FTZ R6, R65, R6 ;  /* 0x0000000641067221 */ /* 0x001fcc0000010000 */
[----:B------:R-:W0:Y:S01]  /*43e0*/  MUFU.EX2 R60, R60 ;  /* 0x0000003c003c7308 */ /* 0x000e220000000800 */
[----:B------:R-:W-:-:S07]  /*43f0*/  FFMA.FTZ R84, R84, UR21, -R80 ;  /* 0x0000001554547c23 */ /* 0x000fce0008010850 */
[----:B------:R-:W4:Y:S01]  /*4400*/  MUFU.EX2 R86, R86 ;  /* 0x0000005600567308 */ /* 0x000f220000000800 */
[----:B------:R-:W-:Y:S01]  /*4410*/  F2FP.F16.F32.PACK_AB R28, R28, R3 ;  /* 0x000000031c1c723e */ /* 0x000fe200000000ff */
[----:B-1----:R-:W-:-:S06]  /*4420*/  FADD.FTZ R8, R56, R7 ;  /* 0x0000000738087221 */ /* 0x002fcc0000010000 */
[----:B------:R-:W1:Y:S01]  /*4430*/  MUFU.EX2 R63, R63 ;  /* 0x0000003f003f7308 */ /* 0x000e620000000800 */
[----:B-----5:R-:W-:Y:S01]  /*4440*/  FADD.FTZ R3, R69, R6 ;  /* 0x0000000645037221 */ /* 0x020fe20000010000 */
[----:B------:R-:W-:-:S06]  /*4450*/  FFMA.FTZ R67, R93, UR21, -R75 ;  /* 0x000000155d437c23 */ /* 0x000fcc000801084b */
[----:B------:R-:W5:Y:S01]  /*4460*/  MUFU.EX2 R87, R87 ;  /* 0x0000005700577308 */ /* 0x000f620000000800 */
[----:B------:R-:W-:Y:S01]  /*4470*/  FFMA.FTZ R81, R81, UR21, -R80 ;  /* 0x0000001551517c23 */ /* 0x000fe20008010850 */
[----:B--2---:R-:W-:-:S06]  /*4480*/  FADD.FTZ R7, R59, R8 ;  /* 0x000000083b077221 */ /* 0x004fcc0000010000 */
[----:B------:R-:W2:Y:S01]  /*4490*/  MUFU.EX2 R64, R64 ;  /* 0x0000004000407308 */ /* 0x000ea20000000800 */
[----:B---3--:R-:W-:Y:S01]  /*44a0*/  FADD.FTZ R3, R70, R3 ;  /* 0x0000000346037221 */ /* 0x008fe20000010000 */
[----:B------:R-:W-:-:S06]  /*44b0*/  FFMA.FTZ R68, R100, UR21, -R75 ;  /* 0x0000001564447c23 */ /* 0x000fcc000801084b */
[----:B------:R-:W3:Y:S01]  /*44c0*/  MUFU.EX2 R85, R85 ;  /* 0x0000005500557308 */ /* 0x000ee20000000800 */
[----:B------:R-:W-:Y:S01]  /*44d0*/  FFMA.FTZ R113, R113, UR21, -R80 ;  /* 0x0000001571717c23 */ /* 0x000fe20008010850 */
[----:B0-----:R-:W-:Y:S01]  /*44e0*/  FADD.FTZ R8, R60, R7 ;  /* 0x000000073c087221 */ /* 0x001fe20000010000 */
[----:B----4-:R-:W-:-:S05]  /*44f0*/  FADD.FTZ R6, R86, R3 ;  /* 0x0000000356067221 */ /* 0x010fca0000010000 */
[----:B------:R-:W0:Y:S01]  /*4500*/  MUFU.EX2 R84, R84 ;  /* 0x0000005400547308 */ /* 0x000e220000000800 */
[--C-:B------:R-:W-:Y:S01]  /*4510*/  FFMA.FTZ R111, R111, UR21, -R80.reuse ;  /* 0x000000156f6f7c23 */ /* 0x100fe20008010850 */
[--C-:B------:R-:W-:Y:S01]  /*4520*/  FFMA.FTZ R116, R116, UR21, -R80.reuse ;  /* 0x0000001574747c23 */ /* 0x100fe20008010850 */
[--C-:B------:R-:W-:Y:S01]  /*4530*/  FFMA.FTZ R115, R115, UR21, -R80.reuse ;  /* 0x0000001573737c23 */ /* 0x100fe20008010850 */
[----:B------:R-:W-:Y:S01]  /*4540*/  FFMA.FTZ R75, R102, UR21, -R75 ;  /* 0x00000015664b7c23 */ /* 0x000fe2000801084b */
[----:B------:R-:W-:-:S03]  /*4550*/  FFMA.FTZ R80, R117, UR21, -R80 ;  /* 0x0000001575507c23 */ /* 0x000fc60008010850 */
[----:B------:R-:W4:Y:S01]  /*4560*/  MUFU.EX2 R67, R67 ;  /* 0x0000004300437308 */ /* 0x000f220000000800 */
[----:B-1----:R-:W-:Y:S01]  /*4570*/  FADD.FTZ R3, R63, R8 ;  /* 0x000000083f037221 */ /* 0x002fe20000010000 */
[----:B-----5:R-:W-:-:S06]  /*4580*/  FADD.FTZ R6, R87, R6 ;  /* 0x0000000657067221 */ /* 0x020fcc0000010000 */
[----:B------:R-:W1:Y:S01]  /*4590*/  MUFU.EX2 R81, R81 ;  /* 0x0000005100517308 */ /* 0x000e620000000800 */
[----:B--2---:R-:W-:Y:S01]  /*45a0*/  FADD.FTZ R8, R64, R3 ;  /* 0x0000000340087221 */ /* 0x004fe20000010000 */
[----:B---3--:R-:W-:-:S06]  /*45b0*/  FADD.FTZ R3, R85, R6 ;  /* 0x0000000655037221 */ /* 0x008fcc0000010000 */
[----:B------:R-:W2:Y:S08]  /*45c0*/  MUFU.EX2 R68, R68 ;  /* 0x0000004400447308 */ /* 0x000eb00000000800 */
[----:B------:R-:W3:Y:S01]  /*45d0*/  MUFU.EX2 R0, R113 ;  /* 0x0000007100007308 */ /* 0x000ee20000000800 */
[----:B0-----:R-:W-:-:S07]  /*45e0*/  FADD.FTZ R6, R84, R3 ;  /* 0x0000000354067221 */ /* 0x001fce0000010000 */
[----:B------:R-:W0:Y:S08]  /*45f0*/  MUFU.EX2 R71, R71 ;  /* 0x0000004700477308 */ /* 0x000e300000000800 */
[----:B------:R-:W5:Y:S08]  /*4600*/  MUFU.EX2 R9, R111 ;  /* 0x0000006f00097308 */ /* 0x000f700000000800 */
[----:B------:R-:W-:Y:S08]  /*4610*/  MUFU.EX2 R76, R76 ;  /* 0x0000004c004c7308 */ /* 0x000ff00000000800 */
[----:B------:R-:W-:Y:S08]  /*4620*/  MUFU.EX2 R75, R75 ;  /* 0x0000004b004b7308 */ /* 0x000ff00000000800 */
[----:B------:R-:W5:Y:S08]  /*4630*/  MUFU.EX2 R116, R116 ;  /* 0x0000007400747308 */ /* 0x000f700000000800 */
[----:B------:R-:W-:Y:S08]  /*4640*/  MUFU.EX2 R115, R115 ;  /* 0x0000007300737308 */ /* 0x000ff00000000800 */
[----:B------:R-:W5:Y:S01]  /*4650*/  MUFU.EX2 R80, R80 ;  /* 0x0000005000507308 */ /* 0x000f620000000800 */
[----:B----4-:R-:W-:Y:S01]  /*4660*/  FADD.FTZ R7, R67, R8 ;  /* 0x0000000843077221 */ /* 0x010fe20000010000 */
[----:B-1----:R-:W-:Y:S01]  /*4670*/  FADD.FTZ R3, R81, R6 ;  /* 0x0000000651037221 */ /* 0x002fe20000010000 */
[----:B------:R-:W-:-:S02]  /*4680*/  F2FP.F16.F32.PACK_AB R14, R39, R32 ;  /* 0x00000020270e723e */ /* 0x000fc400000000ff */
[----:B------:R-:W-:Y:S01]  /*4690*/  F2FP.F16.F32.PACK_AB R13, R38, R29 ;  /* 0x0000001d260d723e */ /* 0x000fe200000000ff */
[----:B--2---:R-:W-:Y:S01]  /*46a0*/  FADD.FTZ R8, R68, R7 ;  /* 0x0000000744087221 */ /* 0x004fe20000010000 */
[----:B------:R-:W-:Y:S01]  /*46b0*/  F2FP.F16.F32.PACK_AB R15, R42, R33 ;  /* 0x000000212a0f723e */ /* 0x000fe200000000ff */
[----:B---3--:R-:W-:Y:S01]  /*46c0*/  FADD.FTZ R6, R0, R3 ;  /* 0x0000000300067221 */ /* 0x008fe20000010000 */
[----:B------:R-:W-:Y:S02]  /*46d0*/  F2FP.F16.F32.PACK_AB R20, R43, R40 ;  /* 0x000000282b14723e */ /* 0x000fe400000000ff */
[----:B------:R-:W-:Y:S02]  /*46e0*/  F2FP.F16.F32.PACK_AB R22, R48, R47 ;  /* 0x0000002f3016723e */ /* 0x000fe400000000ff */
[----:B------:R-:W-:Y:S02]  /*46f0*/  F2FP.F16.F32.PACK_AB R23, R53, R46 ;  /* 0x0000002e3517723e */ /* 0x000fe400000000ff */
[----:B------:R-:W-:-:S02]  /*4700*/  F2FP.F16.F32.PACK_AB R30, R36, R31 ;  /* 0x0000001f241e723e */ /* 0x000fc400000000ff */
[----:B------:R-:W-:Y:S02]  /*4710*/  F2FP.F16.F32.PACK_AB R29, R50, R49 ;  /* 0x00000031321d723e */ /* 0x000fe400000000ff */
[----:B------:R-:W-:Y:S02]  /*4720*/  F2FP.F16.F32.PACK_AB R31, R57, R54 ;  /* 0x00000036391f723e */ /* 0x000fe400000000ff */
[----:B------:R-:W-:Y:S02]  /*4730*/  F2FP.F16.F32.PACK_AB R45, R61, R58 ;  /* 0x0000003a3d2d723e */ /* 0x000fe400000000ff */
[----:B------:R-:W-:Y:S02]  /*4740*/  F2FP.F16.F32.PACK_AB R44, R44, R35 ;  /* 0x000000232c2c723e */ /* 0x000fe400000000ff */
[----:B------:R-:W-:Y:S02]  /*4750*/  F2FP.F16.F32.PACK_AB R46, R55, R52 ;  /* 0x00000034372e723e */ /* 0x000fe400000000ff */
[----:B------:R-:W-:-:S02]  /*4760*/  F2FP.F16.F32.PACK_AB R47, R65, R62 ;  /* 0x0000003e412f723e */ /* 0x000fc400000000ff */
[----:B------:R-:W-:Y:S01]  /*4770*/  F2FP.F16.F32.PACK_AB R58, R60, R59 ;  /* 0x0000003b3c3a723e */ /* 0x000fe200000000ff */
[----:B------:R1:W-:Y:S01]  /*4780*/  STSM.16.M88.4 [R121], R12 ;  /* 0x0000000c79007844 */ /* 0x0003e20000000200 */
[----:B------:R-:W-:Y:S01]  /*4790*/  F2FP.F16.F32.PACK_AB R56, R56, R51 ;  /* 0x000000333838723e */ /* 0x000fe200000000ff */
[----:B0-----:R-:W-:Y:S01]  /*47a0*/  FADD.FTZ R7, R71, R8 ;  /* 0x0000000847077221 */ /* 0x001fe20000010000 */
[----:B------:R-:W-:Y:S01]  /*47b0*/  F2FP.F16.F32.PACK_AB R66, R68, R67 ;  /* 0x000000434442723e */ /* 0x000fe200000000ff */
[----:B-----5:R-:W-:Y:S01]  /*47c0*/  FADD.FTZ R3, R9, R6 ;  /* 0x0000000609037221 */ /* 0x020fe20000010000 */
[----:B------:R-:W-:Y:S02]  /*47d0*/  F2FP.F16.F32.PACK_AB R57, R70, R69 ;  /* 0x000000454639723e */ /* 0x000fe400000000ff */
[----:B------:R-:W-:Y:S01]  /*47e0*/  F2FP.F16.F32.PACK_AB R59, R87, R86 ;  /* 0x00000056573b723e */ /* 0x000fe200000000ff */
[----:B------:R0:W-:Y:S01]  /*47f0*/  STSM.16.M88.4 [R17+0x6000], R20 ;  /* 0x0060001411007844 */ /* 0x0001e20000000200 */
[----:B------:R-:W-:-:S02]  /*4800*/  F2FP.F16.F32.PACK_AB R64, R64, R63 ;  /* 0x0000003f4040723e */ /* 0x000fc400000000ff */
[----:B------:R-:W-:Y:S02]  /*4810*/  F2FP.F16.F32.PACK_AB R65, R84, R85 ;  /* 0x000000555441723e */ /* 0x000fe400000000ff */
[----:B------:R-:W-:Y:S01]  /*4820*/  F2FP.F16.F32.PACK_AB R67, R0, R81 ;  /* 0x000000510043723e */ /* 0x000fe200000000ff */
[----:B------:R0:W-:Y:S01]  /*4830*/  STSM.16.M88.4 [R16+0x6000], R28 ;  /* 0x0060001c10007844 */ /* 0x0001e20000000200 */
[----:B------:R-:W-:Y:S02]  /*4840*/  F2FP.F16.F32.PACK_AB R8, R72, R71 ;  /* 0x000000474808723e */ /* 0x000fe400000000ff */
[----:B------:R-:W-:Y:S02]  /*4850*/  F2FP.F16.F32.PACK_AB R9, R116, R9 ;  /* 0x000000097409723e */ /* 0x000fe400000000ff */
[----:B------:R-:W-:Y:S02]  /*4860*/  F2FP.F16.F32.PACK_AB R10, R75, R76 ;  /* 0x0000004c4b0a723e */ /* 0x000fe400000000ff */
[----:B------:R-:W-:Y:S01]  /*4870*/  F2FP.F16.F32.PACK_AB R11, R80, R115 ;  /* 0x00000073500b723e */ /* 0x000fe200000000ff */
[----:B------:R0:W-:Y:S04]  /*4880*/  STSM.16.M88.4 [R2+0x2a800], R44 ;  /* 0x02a8002c02007844 */ /* 0x0001e80000000200 */
[----:B------:R0:W-:Y:S04]  /*4890*/  STSM.16.M88.4 [R157], R56 ;  /* 0x000000389d007844 */ /* 0x0001e80000000200 */
[----:B------:R0:W-:Y:S04]  /*48a0*/  STSM.16.M88.4 [R17+0xc000], R64 ;  /* 0x00c0004011007844 */ /* 0x0001e80000000200 */
[----:B------:R0:W-:Y:S01]  /*48b0*/  STSM.16.M88.4 [R16+0xc000], R8 ;  /* 0x00c0000810007844 */ /* 0x0001e20000000200 */
[----:B------:R2:W-:Y:S06]  /*48c0*/  MEMBAR.ALL.CTA ;  /* 0x0000000000007992 */ /* 0x0005ec0000008000 */
[----:B--2---:R-:W2:Y:S01]  /*48d0*/  FENCE.VIEW.ASYNC.S ;  /* 0x00000000000073c6 */ /* 0x004ea20000000000 */
[----:B------:R-:W-:-:S06]  /*48e0*/  UISETP.GE.AND UP0, UPT, UR49, 0xc1, UPT ;  /* 0x000000c13100788c */ /* 0x000fcc000bf06270 */
[----:B------:R-:W-:Y:S01]  /*48f0*/  PLOP3.LUT P2, PT, PT, PT, UP0, 0x80, 0x0 ;  /* 0x000000000000781c */ /* 0x000fe20003f4f008 */
[----:B------:R-:W-:Y:S01]  /*4900*/  FADD.FTZ R7, R72, R7 ;  /* 0x0000000748077221 */ /* 0x000fe20000010000 */
[----:B------:R-:W-:-:S03]  /*4910*/  FADD.FTZ R0, R116, R3 ;  /* 0x0000000374007221 */ /* 0x000fc60000010000 */
[----:B------:R-:W-:Y:S01]  /*4920*/  FADD.FTZ R76, R76, R7 ;  /* 0x000000074c4c7221 */ /* 0x000fe20000010000 */
[----:B------:R-:W-:Y:S01]  /*4930*/  FADD.FTZ R7, R115, R0 ;  /* 0x0000000073077221 */ /* 0x000fe20000010000 */
[----:B------:R-:W-:Y:S01]  /*4940*/  ISETP.NE.AND P0, PT, R120, RZ, PT ;  /* 0x000000ff7800720c */ /* 0x000fe20003f05270 */
[----:B------:R-:W-:Y:S02]  /*4950*/  IMAD.MOV.U32 R149, RZ, RZ, R151 ;  /* 0x000000ffff957224 */ /* 0x000fe400078e0097 */
[----:B------:R-:W-:Y:S01]  /*4960*/  FADD.FTZ R3, R75, R76 ;  /* 0x0000004c4b037221 */ /* 0x000fe20000010000 */
[----:B------:R-:W-:Y:S01]  /*4970*/  FADD.FTZ R7, R80, R7 ;  /* 0x0000000750077221 */ /* 0x000fe20000010000 */
[-C--:B------:R-:W-:Y:S01]  /*4980*/  MOV R150, R151.reuse ;  /* 0x0000009700967202 */ /* 0x080fe20000000f00 */
[--C-:B------:R-:W-:Y:S01]  /*4990*/  IMAD.MOV.U32 R148, RZ, RZ, R151.reuse ;  /* 0x000000ffff947224 */ /* 0x100fe200078e0097 */
        /* <DEDUP_REMOVED lines=12> */
[----:B------:R-:W-:Y:S01]  /*4a60*/  MOV R122, R151 ;  /* 0x00000097007a7202 */ /* 0x000fe20000000f00 */
[----:B------:R-:W-:-:S02]  /*4a70*/  IMAD.MOV.U32 R139, RZ, RZ, R151 ;  /* 0x000000ffff8b7224 */ /* 0x000fc400078e0097 */
[--C-:B------:R-:W-:Y:S02]  /*4a80*/  IMAD.MOV.U32 R137, RZ, RZ, R151.reuse ;  /* 0x000000ffff897224 */ /* 0x100fe400078e0097 */
[--C-:B------:R-:W-:Y:S02]  /*4a90*/  IMAD.MOV.U32 R136, RZ, RZ, R151.reuse ;  /* 0x000000ffff887224 */ /* 0x100fe400078e0097 */
[--C-:B------:R-:W-:Y:S02]  /*4aa0*/  IMAD.MOV.U32 R135, RZ, RZ, R151.reuse ;  /* 0x000000ffff877224 */ /* 0x100fe400078e0097 */
[--C-:B------:R-:W-:Y:S02]  /*4ab0*/  IMAD.MOV.U32 R133, RZ, RZ, R151.reuse ;  /* 0x000000ffff857224 */ /* 0x100fe400078e0097 */
[--C-:B------:R-:W-:Y:S02]  /*4ac0*/  IMAD.MOV.U32 R132, RZ, RZ, R151.reuse ;  /* 0x000000ffff847224 */ /* 0x100fe400078e0097 */
[----:B------:R-:W-:-:S02]  /*4ad0*/  IMAD.MOV.U32 R131, RZ, RZ, R151 ;  /* 0x000000ffff837224 */ /* 0x000fc400078e0097 */
[--C-:B------:R-:W-:Y:S02]  /*4ae0*/  IMAD.MOV.U32 R129, RZ, RZ, R151.reuse ;  /* 0x000000ffff817224 */ /* 0x100fe400078e0097 */
[--C-:B------:R-:W-:Y:S02]  /*4af0*/  IMAD.MOV.U32 R128, RZ, RZ, R151.reuse ;  /* 0x000000ffff807224 */ /* 0x100fe400078e0097 */
[--C-:B------:R-:W-:Y:S02]  /*4b00*/  IMAD.MOV.U32 R127, RZ, RZ, R151.reuse ;  /* 0x000000ffff7f7224 */ /* 0x100fe400078e0097 */
[--C-:B------:R-:W-:Y:S02]  /*4b10*/  IMAD.MOV.U32 R125, RZ, RZ, R151.reuse ;  /* 0x000000ffff7d7224 */ /* 0x100fe400078e0097 */
[--C-:B------:R-:W-:Y:S02]  /*4b20*/  IMAD.MOV.U32 R124, RZ, RZ, R151.reuse ;  /* 0x000000ffff7c7224 */ /* 0x100fe400078e0097 */
[----:B------:R-:W-:-:S02]  /*4b30*/  IMAD.MOV.U32 R123, RZ, RZ, R151 ;  /* 0x000000ffff7b7224 */ /* 0x000fc400078e0097 */
[--C-:B-1----:R-:W-:Y:S02]  /*4b40*/  IMAD.MOV.U32 R121, RZ, RZ, R151.reuse ;  /* 0x000000ffff797224 */ /* 0x102fe400078e0097 */
[----:B------:R-:W-:Y:S01]  /*4b50*/  IMAD.MOV.U32 R120, RZ, RZ, R151 ;  /* 0x000000ffff787224 */ /* 0x000fe200078e0097 */
[----:B--2---:R-:W-:Y:S01]  /*4b60*/  NOP ;  /* 0x0000000000007918 */ /* 0x004fe20000000000 */
[----:B0-----:R-:W-:Y:S05]  /*4b70*/  @!P2 BRA `(.L_x_15) ;  /* 0x0000003400d0a947 */ /* 0x001fea0003800000 */
[----:B------:R-:W-:Y:S01]  /*4b80*/  IMAD.MOV.U32 R6, RZ, RZ, R101 ;  /* 0x000000ffff067224 */ /* 0x000fe200078e0065 */
[----:B------:R-:W-:Y:S02]  /*4b90*/  MOV R0, R95 ;  /* 0x0000005f00007202 */ /* 0x000fe40000000f00 */
[----:B------:R-:W-:Y:S02]  /*4ba0*/  CS2R R150, SRZ ;  /* 0x0000000000967805 */ /* 0x000fe4000001ff00 */
[----:B------:R-:W-:Y:S02]  /*4bb0*/  CS2R R148, SRZ ;  /* 0x0000000000947805 */ /* 0x000fe4000001ff00 */
[----:B------:R-:W-:Y:S02]  /*4bc0*/  CS2R R146, SRZ ;  /* 0x0000000000927805 */ /* 0x000fe4000001ff00 */
[----:B------:R-:W-:Y:S02]  /*4bd0*/  CS2R R144, SRZ ;  /* 0x0000000000907805 */ /* 0x000fe4000001ff00 */
[----:B------:R-:W-:-:S02]  /*4be0*/  CS2R R142, SRZ ;  /* 0x00000000008e7805 */ /* 0x000fc4000001ff00 */
[----:B------:R-:W-:Y:S02]  /*4bf0*/  CS2R R140, SRZ ;  /* 0x00000000008c7805 */ /* 0x000fe4000001ff00 */
        /* <DEDUP_REMOVED lines=9> */
[----:B------:R-:W-:Y:S01]  /*4c90*/  CS2R R120, SRZ ;  /* 0x0000000000787805 */ /* 0x000fe2000001ff00 */
[----:B------:R-:W-:Y:S01]  /*4ca0*/  UIADD3 UR24, UR48, -0x2, URZ ;  /* 0xfffffffe30187890 */ /* 0x000fe2000fffe03f */
[----:B------:R-:W-:Y:S01]  /*4cb0*/  UMOV UR25, UR38 ;  /* 0x0000002600197c82 */ /* 0x000fe20008000000 */
[----:B------:R-:W-:Y:S01]  /*4cc0*/  UMOV UR23, UR39 ;  /* 0x0000002700177c82 */ /* 0x000fe20008000000 */
[----:B------:R-:W-:Y:S01]  /*4cd0*/  ULDC UR22, c[0x0][0x9d8] ;  /* 0x0002760000167ab9 */ /* 0x000fe20000000800 */
[----:B------:R-:W-:-:S08]  /*4ce0*/  ULDC UR21, c[0x0][0x988] ;  /* 0x0002620000157ab9 */ /* 0x000fd00000000800 */
.L_x_24:
[----:B------:R-:W-:Y:S01]  /*4cf0*/  UIADD3 UR39, UR23, 0x1, URZ ;  /* 0x0000000117277890 */ /* 0x000fe2000fffe03f */
[----:B------:R-:W-:-:S03]  /*4d00*/  ISETP.NE.AND P3, PT, RZ, UR44, PT ;  /* 0x0000002cff007c0c */ /* 0x000fc6000bf65270 */
[----:B------:R-:W-:-:S04]  /*4d10*/  UISETP.NE.AND UP0, UPT, UR39, 0x2, UPT ;  /* 0x000000022700788c */ /* 0x000fc8000bf05270 */
[----:B------:R-:W-:Y:S02]  /*4d20*/  USEL UR38, URZ, 0x1, UP0 ;  /* 0x000000013f267887 */ /* 0x000fe40008000000 */
[----:B------:R-:W-:Y:S02]  /*4d30*/  USEL UR39, UR39, URZ, UP0 ;  /* 0x0000003f27277287 */ /* 0x000fe40008000000 */
[----:B------:R-:W-:Y:S02]  /*4d40*/  ULOP3.LUT UR38, UR25, UR38, URZ, 0x3c, !UPT ;  /* 0x0000002619267292 */ /* 0x000fe4000f8e3c3f */
[----:B------:R-:W-:Y:S10]  /*4d50*/  @P3 BRA `(.L_x_16) ;  /* 0x00000000002c3947 */ /* 0x000ff40003800000 */
[----:B------:R-:W-:Y:S05]  /*4d60*/  @!P0 BRA `(.L_x_17) ;  /* 0x0000000000048947 */ /* 0x000fea0003800000 */
[----:B------:R-:W-:Y:S01]  /*4d70*/  BPT.TRAP 0x1 ;  /* 0x000000040000795c */ /* 0x000fe20000300000 */
.L_x_17:
[----:B------:R-:W-:Y:S01]  /*4d80*/  ULEA UR6, UR39, UR40, 0x3 ;  /* 0x0000002827067291 */ /* 0x000fe2000f8e183f */
[----:B------:R-:W-:-:S05]  /*4d90*/  IMAD.U32 R8, RZ, RZ, UR38 ;  /* 0x00000026ff087e24 */ /* 0x000fca000f8e00ff */
[----:B------:R-:W-:-:S04]  /*4da0*/  SHF.L.U32 R8, R8, 0x1f, RZ ;  /* 0x0000001f08087819 */ /* 0x000fc800000006ff */
[----:B------:R0:W1:Y:S01]  /*4db0*/  SYNCS.PHASECHK.TRANS64.TRYWAIT P2, [UR6+0x30830], R8 ;  /* 0x03083008ff0075a7 */ /* 0x0000620008040146 */
[----:B------:R-:W-:Y:S05]  /*4dc0*/  @!P0 BRA `(.L_x_18) ;  /* 0x0000000000048947 */ /* 0x000fea0003800000 */
[----:B------:R-:W-:Y:S01]  /*4dd0*/  BPT.TRAP 0x1 ;  /* 0x000000040000795c */ /* 0x000fe20000300000 */
.L_x_18:
[----:B-1----:R-:W-:Y:S05]  /*4de0*/  @P2 BRA `(.L_x_16) ;  /* 0x0000000000082947 */ /* 0x002fea0003800000 */
[----:B------:R-:W1:Y:S02]  /*4df0*/  SYNCS.PHASECHK.TRANS64.TRYWAIT P2, [UR6+0x30830], R8 ;  /* 0x03083008ff0075a7 */ /* 0x000e640008040146 */
[----:B-1----:R-:W-:Y:S05]  /*4e00*/  @!P2 BRA `(.L_x_19) ;  /* 0x00000084002ca947 */ /* 0x002fea0003800000 */
.L_x_16:
[----:B-1----:R-:W1:Y:S01]  /*4e10*/  S2R R9, SR_TID.X ;  /* 0x0000000000097919 */ /* 0x002e620000002100 */
[----:B------:R-:W-:Y:S01]  /*4e20*/  R2UR UR16, R4 ;  /* 0x00000000041072ca */ /* 0x000fe200000e0000 */
[----:B------:R-:W-:Y:S01]  /*4e30*/  UIMAD UR18, UR39, 0x600, UR20 ;  /* 0x00000600271278a4 */ /* 0x000fe2000f8e0214 */
[----:B------:R-:W-:Y:S01]  /*4e40*/  R2UR UR17, R5 ;  /* 0x00000000051172ca */ /* 0x000fe200000e0000 */
[----:B------:R-:W-:Y:S01]  /*4e50*/  UMOV UR19, 0x40000040 ;  /* 0x4000004000137882 */ /* 0x000fe20000000000 */
[----:B------:R-:W-:Y:S01]  /*4e60*/  UMOV UR7, 0x40000040 ;  /* 0x4000004000077882 */ /* 0x000fe20000000000 */
[----:B------:R-:W-:Y:S02]  /*4e70*/  UIADD3 UR6, UR18, 0x2, URZ ;  /* 0x0000000212067890 */ /* 0x000fe4000fffe03f */
[----:B------:R-:W-:Y:S01]  /*4e80*/  UIADD3 UR10, UR18, 0x4, URZ ;  /* 0x00000004120a7890 */ /* 0x000fe2000fffe03f */
[----:B------:R-:W-:Y:S01]  /*4e90*/  UMOV UR11, 0x40000040 ;  /* 0x40000040000b7882 */ /* 0x000fe20000000000 */
[----:B------:R-:W-:Y:S01]  /*4ea0*/  UIADD3 UR14, UR18, 0x6, URZ ;  /* 0x00000006120e7890 */ /* 0x000fe2000fffe03f */
[----:B------:R-:W-:Y:S01]  /*4eb0*/  UMOV UR15, 0x40000040 ;  /* 0x40000040000f7882 */ /* 0x000fe20000000000 */
[----:B-1----:R-:W-:-:S05]  /*4ec0*/  SHF.R.U32.HI R9, RZ, 0x7, R9 ;  /* 0x00000007ff097819 */ /* 0x002fca0000011609 */
[----:B0-----:R-:W-:-:S05]  /*4ed0*/  VIADD R8, R9, 0x8 ;  /* 0x0000000809087836 */ /* 0x001fca0000000000 */
[----:B------:R0:W-:Y:S06]  /*4ee0*/  BAR.SYNC.DEFER_BLOCKING R8, 0x100 ;  /* 0x000400080000751d */ /* 0x0001ec0000010000 */
[----:B------:R-:W-:-:S06]  /*4ef0*/  WARPGROUP.ARRIVE ;  /* 0x00000000000079c5 */ /* 0x000fcc0000000000 */
[----:B------:R-:W-:Y:S03]  /*4f00*/  HGMMA.64x192x16.F32 R24, gdesc[UR16], RZ, !UPT, gsb0 ;  /* 0x02e00000101879f0 */ /* 0x000fe6000c0008ff */
[----:B------:R-:W-:Y:S02]  /*4f10*/  WARPGROUP.DEPBAR.LE gsb0, 0x0 ;  /* 0x00008000000079c5 */ /* 0x000fe40000010000 */
[----:B------:R-:W-:-:S15]  /*4f20*/  WARPGROUP.ARRIVE ;  /* 0x00000000000079c5 */ /* 0x000fde0000000000 */
[----:B------:R-:W-:Y:S03]  /*4f30*/  HGMMA.64x192x16.F32 R24, gdesc[UR4], R24, gsb0 ;  /* 0x02e00000041879f0 */ /* 0x000fe60008000818 */
[----:B------:R-:W-:Y:S02]  /*4f40*/  WARPGROUP.DEPBAR.LE gsb0, 0x0 ;  /* 0x00008000000079c5 */ /* 0x000fe40000010000 */
[----:B------:R-:W-:-:S15]  /*4f50*/  WARPGROUP.ARRIVE ;  /* 0x00000000000079c5 */ /* 0x000fde0000000000 */
[----:B------:R-:W-:Y:S03]  /*4f60*/  HGMMA.64x192x16.F32 R24, gdesc[UR8], R24, gsb0 ;  /* 0x02e00000081879f0 */ /* 0x000fe60008000818 */
[----:B------:R-:W-:Y:S02]  /*4f70*/  WARPGROUP.DEPBAR.LE gsb0, 0x0 ;  /* 0x00008000000079c5 */ /* 0x000fe40000010000 */
[----:B------:R-:W-:-:S15]  /*4f80*/  WARPGROUP.ARRIVE ;  /* 0x00000000000079c5 */ /* 0x000fde0000000000 */
[----:B------:R-:W-:Y:S03]  /*4f90*/  HGMMA.64x192x16.F32 R24, gdesc[UR12], R24, gsb0 ;  /* 0x02e000000c1879f0 */ /* 0x000fe60008000818 */
[----:B------:R-:W-:Y:S02]  /*4fa0*/  WARPGROUP.DEPBAR.LE gsb0, 0x0 ;  /* 0x00008000000079c5 */ /* 0x000fe40000010000 */
[----:B0-----:R-:W-:Y:S05]  /*4fb0*/  @P3 BRA `(.L_x_20) ;  /* 0x00000000002c3947 */ /* 0x001fea0003800000 */
[----:B------:R-:W-:Y:S05]  /*4fc0*/  @!P0 BRA `(.L_x_21) ;  /* 0x0000000000048947 */ /* 0x000fea0003800000 */
[----:B------:R-:W-:Y:S01]  /*4fd0*/  BPT.TRAP 0x1 ;  /* 0x000000040000795c */ /* 0x000fe20000300000 */
.L_x_21:
[----:B------:R-:W-:Y:S01]  /*4fe0*/  ULEA UR6, UR23, UR40, 0x3 ;  /* 0x0000002817067291 */ /* 0x000fe2000f8e183f */
[----:B------:R-:W-:-:S05]  /*4ff0*/  IMAD.U32 R8, RZ, RZ, UR25 ;  /* 0x00000019ff087e24 */ /* 0x000fca000f8e00ff */
[----:B------:R-:W-:-:S04]  /*5000*/  SHF.L.U32 R8, R8, 0x1f, RZ ;  /* 0x0000001f08087819 */ /* 0x000fc800000006ff */
[----:B------:R0:W1:Y:S01]  /*5010*/  SYNCS.PHASECHK.TRANS64.TRYWAIT P2, [UR6+0x30850], R8 ;  /* 0x03085008ff0075a7 */ /* 0x0000620008040146 */
[----:B------:R-:W-:Y:S05]  /*5020*/  @!P0 BRA `(.L_x_22) ;  /* 0x0000000000048947 */ /* 0x000fea0003800000 */
[----:B------:R-:W-:Y:S01]  /*5030*/  BPT.TRAP 0x1 ;  /* 0x000000040000795c */ /* 0x000fe20000300000 */
.L_x_22:
[----:B-1----:R-:W-:Y:S05]  /*5040*/  @P2 BRA `(.L_x_20) ;  /* 0x0000000000082947 */ /* 0x002fea0003800000 */
[----:B------:R-:W1:Y:S02]  /*5050*/  SYNCS.PHASECHK.TRANS64.TRYWAIT P2, [UR6+0x30850], R8 ;  /* 0x03085008ff0075a7 */ /* 0x000e640008040146 */
[----:B-1----:R-:W-:Y:S05]  /*5060*/  @!P2 BRA `(.L_x_23) ;  /* 0x0000008000aca947 */ /* 0x002fea0003800000 */
.L_x_20:
[----:B------:R-:W-:Y:S01]  /*5070*/  R2UR UR7, R155 ;  /* 0x000000009b0772ca */ /* 0x000fe200000e0000 */
[----:B------:R-:W-:Y:S01]  /*5080*/  UIADD3 UR6, UR40, 0x400, URZ ;  /* 0x0000040028067890 */ /* 0x000fe2000fffe03f */
[----:B------:R-:W-:Y:S01]  /*5090*/  WARPGROUP.ARRIVE ;  /* 0x00000000000079c5 */ /* 0x000fe20000000000 */
[----:B------:R-:W-:Y:S01]  /*50a0*/  UMOV UR19, 0x40000040 ;  /* 0x4000004000137882 */ /* 0x000fe20000000000 */
[----:B------:R-:W-:Y:S01]  /*50b0*/  UMOV UR17, 0x40000040 ;  /* 0x4000004000117882 */ /* 0x000fe20000000000 */
[----:B------:R-:W-:Y:S01]  /*50c0*/  USHF.R.U32.HI UR6, URZ, 0x4, UR6 ;  /* 0x000000043f067899 */ /* 0x000fe20008011606 */
[----:B01----:R-:W-:Y:S01]  /*50d0*/  FMUL.FTZ R8, R24, UR22 ;  /* 0x0000001618087c20 */ /* 0x003fe20008410000 */
[----:B------:R-:W-:Y:S01]  /*50e0*/  FMUL.FTZ R9, R25, UR22 ;  /* 0x0000001619097c20 */ /* 0x000fe20008410000 */
[----:B------:R-:W-:Y:S01]  /*50f0*/  FMUL.FTZ R12, R28, UR22 ;  /* 0x000000161c0c7c20 */ /* 0x000fe20008410000 */
[----:B------:R-:W-:Y:S01]  /*5100*/  ULOP3.LUT UR6, UR6, 0x3fff, URZ, 0xc0, !UPT ;  /* 0x00003fff06067892 */ /* 0x000fe2000f8ec03f */
[----:B------:R-:W-:Y:S01]  /*5110*/  FMUL.FTZ R13, R29, UR22 ;  /* 0x000000161d0d7c20 */ /* 0x000fe20008410000 */
[----:B------:R-:W-:Y:S01]  /*5120*/  FMUL.FTZ R18, R32, UR22 ;  /* 0x0000001620127c20 */ /* 0x000fe20008410000 */
[----:B------:R-:W0:Y:S01]  /*5130*/  MUFU.TANH R8, R8 ;  /* 0x0000000800087308 */ /* 0x000e220000002400 */
[----:B------:R-:W-:Y:S01]  /*5140*/  UIADD3 UR7, UR7, 0x1e800, URZ ;  /* 0x0001e80007077890 */ /* 0x000fe2000fffe03f */
[----:B------:R-:W-:Y:S01]  /*5150*/  FMUL.FTZ R19, R33, UR22 ;  /* 0x0000001621137c20 */ /* 0x000fe20008410000 */
[----:B------:R-:W-:Y:S01]  /*5160*/  FMUL.FTZ R29, R46, UR22 ;  /* 0x000000162e1d7c20 */ /* 0x000fe20008410000 */
[----:B------:R-:W-:Y:S01]  /*5170*/  FMUL.FTZ R46, R63, UR22 ;  /* 0x000000163f2e7c20 */ /* 0x000fe20008410000 */
[----:B------:R-:W-:Y:S01]  /*5180*/  USHF.R.U32.HI UR7, URZ, 0x4, UR7 ;  /* 0x000000043f077899 */ /* 0x000fe20008011607 */
[----:B------:R-:W-:Y:S01]  /*5190*/  FMUL.FTZ R63, R80, UR22 ;  /* 0x00000016503f7c20 */ /* 0x000fe20008410000 */
[----:B------:R-:W-:Y:S01]  /*51a0*/  FMUL.FTZ R10, R26, UR22 ;  /* 0x000000161a0a7c20 */ /* 0x000fe20008410000 */
[----:B------:R-:W1:Y:S01]  /*51b0*/  MUFU.TANH R9, R9 ;  /* 0x0000000900097308 */ /* 0x000e620000002400 */
[----:B------:R-:W-:Y:S01]  /*51c0*/  ULOP3.LUT UR10, UR7, 0x3fff, URZ, 0xc0, !UPT ;  /* 0x00003fff070a7892 */ /* 0x000fe2000f8ec03f */
[----:B------:R-:W-:Y:S01]  /*51d0*/  FMUL.FTZ R20, R36, UR22 ;  /* 0x0000001624147c20 */ /* 0x000fe20008410000 */
[----:B------:R-:W-:Y:S01]  /*51e0*/  UIMAD UR7, UR23, 0x600, UR6 ;  /* 0x00000600170778a4 */ /* 0x000fe2000f8e0206 */
[----:B------:R-:W-:Y:S01]  /*51f0*/  FMUL.FTZ R28, R45, UR22 ;  /* 0x000000162d1c7c20 */ /* 0x000fe20008410000 */
[----:B------:R-:W-:Y:S01]  /*5200*/  ULOP3.LUT UR6, UR10, 0x10000, URZ, 0xfc, !UPT ;  /* 0x000100000a067892 */ /* 0x000fe2000f8efc3f */
[----:B------:R-:W-:Y:S01]  /*5210*/  FMUL.FTZ R45, R62, UR22 ;  /* 0x000000163e2d7c20 */ /* 0x000fe20008410000 */
[----:B------:R-:W-:Y:S01]  /*5220*/  FMUL.FTZ R62, R79, UR22 ;  /* 0x000000164f3e7c20 */ /* 0x000fe20008410000 */
[----:B------:R-:W2:Y:S01]  /*5230*/  MUFU.TANH R12, R12 ;  /* 0x0000000c000c7308 */ /* 0x000ea20000002400 */
[----:B0-----:R-:W-:Y:S01]  /*5240*/  FMNMX.FTZ R80, R8, R0, !PT ;  /* 0x0000000008507209 */ /* 0x001fe20007810000 */
[----:B------:R-:W-:Y:S01]  /*5250*/  UMOV UR18, UR7 ;  /* 0x0000000700127c82 */ /* 0x000fe20008000000 */
[----:B------:R-:W-:Y:S01]  /*5260*/  FMUL.FTZ R11, R27, UR22 ;  /* 0x000000161b0b7c20 */ /* 0x000fe20008410000 */
[----:B------:R-:W-:Y:S01]  /*5270*/  UMOV UR16, UR6 ;  /* 0x0000000600107c82 */ /* 0x000fe20008000000 */
[----:B------:R-:W-:Y:S01]  /*5280*/  FMUL.FTZ R21, R37, UR22 ;  /* 0x0000001625157c20 */ /* 0x000fe20008410000 */
[----:B------:R-:W-:Y:S01]  /*5290*/  HGMMA.64x64x16.F32 R120, gdesc[UR16].tnspB, R120, gsb0 ;  /* 0x40e00000107879f0 */ /* 0x000fe20008000878 */
[----:B------:R-:W-:Y:S01]  /*52a0*/  UIADD3 UR18, UR7, 0x80, URZ ;  /* 0x0000008007127890 */ /* 0x000fe2000fffe03f */
[----:B------:R-:W0:Y:S01]  /*52b0*/  MUFU.TANH R13, R13 ;  /* 0x0000000d000d7308 */ /* 0x000e220000002400 */
[----:B------:R-:W-:Y:S01]  /*52c0*/  UIADD3 UR16, UR6, 0x2, URZ ;  /* 0x0000000206107890 */ /* 0x000fe2000fffe03f */
[----:B-1----:R-:W-:Y:S01]  /*52d0*/  FMNMX.FTZ R79, R9, R80, !PT ;  /* 0x00000050094f7209 */ /* 0x002fe20007810000 */
[----:B------:R-:W-:Y:S01]  /*52e0*/  UMOV UR19, 0x40000040 ;  /* 0x4000004000137882 */ /* 0x000fe20000000000 */
[----:B------:R-:W-:Y:S01]  /*52f0*/  UMOV UR17, 0x40000040 ;  /* 0x4000004000117882 */ /* 0x000fe20000000000 */
[----:B------:R-:W-:Y:S01]  /*5300*/  FMUL.FTZ R14, R30, UR22 ;  /* 0x000000161e0e7c20 */ /* 0x000fe20008410000 */
[----:B------:R-:W-:Y:S01]  /*5310*/  FMUL.FTZ R23, R40, UR22 ;  /* 0x0000001628177c20 */ /* 0x000fe20008410000 */
[----:B------:R-:W-:Y:S01]  /*5320*/  FMUL.FTZ R15, R31, UR22 ;  /* 0x000000161f0f7c20 */ /* 0x000fe20008410000 */
[----:B------:R-:W1:Y:S01]  /*5330*/  MUFU.TANH R18, R18 ;  /* 0x0000001200127308 */ /* 0x000e620000002400 */
[----:B--2---:R-:W-:Y:S01]  /*5340*/  FMNMX.FTZ R80, R12, R79, !PT ;  /* 0x0000004f0c507209 */ /* 0x004fe20007810000 */
[----:B------:R-:W-:Y:S01]  /*5350*/  FMUL.FTZ R24, R41, UR22 ;  /* 0x0000001629187c20 */ /* 0x000fe20008410000 */
[----:B------:R-:W-:Y:S01]  /*5360*/  FMUL.FTZ R152, R38, UR22 ;  /* 0x0000001626987c20 */ /* 0x000fe20008410000 */
[----:B------:R-:W-:Y:S01]  /*5370*/  FMUL.FTZ R154, R34, UR22 ;  /* 0x00000016229a7c20 */ /* 0x000fe20008410000 */
[----:B------:R-:W-:Y:S01]  /*5380*/  FMUL.FTZ R38, R55, UR22 ;  /* 0x0000001637267c20 */ /* 0x000fe20008410000 */
[----:B------:R-:W-:Y:S01]  /*5390*/  FMUL.FTZ R27, R44, UR22 ;  /* 0x000000162c1b7c20 */ /* 0x000fe20008410000 */
[----:B------:R-:W-:Y:S01]  /*53a0*/  FMUL.FTZ R32, R49, UR22 ;  /* 0x0000001631207c20 */ /* 0x000fe20008410000 */
[----:B------:R-:W2:Y:S01]  /*53b0*/  MUFU.TANH R19, R19 ;  /* 0x0000001300137308 */ /* 0x000ea20000002400 */
[----:B0-----:R-:W-:Y:S01]  /*53c0*/  FMNMX.FTZ R79, R13, R80, !PT ;  /* 0x000000500d4f7209 */ /* 0x001fe20007810000 */
[----:B------:R-:W-:Y:S01]  /*53d0*/  FMUL.FTZ R55, R72, UR22 ;  /* 0x0000001648377c20 */ /* 0x000fe20008410000 */
[----:B------:R-:W-:Y:S01]  /*53e0*/  FMUL.FTZ R49, R66, UR22 ;  /* 0x0000001642317c20 */ /* 0x000fe20008410000 */
[----:B------:R-:W0:Y:S01]  /*53f0*/  S2R R72, SR_TID.X ;  /* 0x0000000000487919 */ /* 0x000e220000002100 */
[----:B------:R-:W-:Y:S01]  /*5400*/  FMUL.FTZ R66, R83, UR22 ;  /* 0x0000001653427c20 */ /* 0x000fe20008410000 */
[----:B------:R-:W-:Y:S01]  /*5410*/  FMUL.FTZ R153, R35, UR22 ;  /* 0x0000001623997c20 */ /* 0x000fe20008410000 */
[----:B------:R-:W-:Y:S01]  /*5420*/  FMUL.FTZ R33, R50, UR22 ;  /* 0x0000001632217c20 */ /* 0x000fe20008410000 */
[----:B------:R-:W3:Y:S01]  /*5430*/  MUFU.TANH R10, R10 ;  /* 0x0000000a000a7308 */ /* 0x000ee20000002400 */
[----:B-1----:R-:W-:Y:S01]  /*5440*/  FMNMX.FTZ R80, R18, R79, !PT ;  /* 0x0000004f12507209 */ /* 0x002fe20007810000 */
[----:B------:R-:W-:Y:S01]  /*5450*/  FMUL.FTZ R50, R67, UR22 ;  /* 0x0000001643327c20 */ /* 0x000fe20008410000 */
[----:B------:R-:W-:Y:S01]  /*5460*/  FMUL.FTZ R67, R84, UR22 ;  /* 0x0000001654437c20 */ /* 0x000fe20008410000 */
[----:B------:R-:W-:Y:S01]  /*5470*/  FMUL.FTZ R31, R48, UR22 ;  /* 0x00000016301f7c20 */ /* 0x000fe20008410000 */
        /* <DEDUP_REMOVED lines=12> */
[----:B---3--:R-:W-:Y:S01]  /*5540*/  FMNMX.FTZ R80, R10, R6, !PT ;  /* 0x000000060a507209 */ /* 0x008fe20007810000 */
[----:B------:R-:W-:Y:S01]  /*5550*/  FMUL.FTZ R36, R53, UR22 ;  /* 0x0000001635247c20 */ /* 0x000fe20008410000 */
[----:B------:R-:W-:Y:S01]  /*5560*/  FMUL.FTZ R53, R70, UR22 ;  /* 0x0000001646357c20 */ /* 0x000fe20008410000 */
[----:B------:R-:W-:Y:S01]  /*5570*/  FMUL.FTZ R70, R87, UR22 ;  /* 0x0000001657467c20 */ /* 0x000fe20008410000 */
        /* <DEDUP_REMOVED lines=9> */
[----:B0-----:R-:W-:Y:S01]  /*5610*/  SHF.R.U32.HI R71, RZ, 0x7, R72 ;  /* 0x00000007ff477819 */ /* 0x001fe20000011648 */
[----:B------:R-:W-:Y:S01]  /*5620*/  FMUL.FTZ R73, R88, UR22 ;  /* 0x0000001658497c20 */ /* 0x000fe20008410000 */
[----:B------:R-:W0:Y:S01]  /*5630*/  MUFU.TANH R14, R14 ;  /* 0x0000000e000e7308 */ /* 0x000e220000002400 */
[----:B--2---:R-:W-:Y:S01]  /*5640*/  FMNMX.FTZ R83, R11, R80, !PT ;  /* 0x000000500b537209 */ /* 0x004fe20007810000 */
[----:B------:R-:W-:Y:S01]  /*5650*/  FMUL.FTZ R44, R61, UR22 ;  /* 0x000000163d2c7c20 */ /* 0x000fe20008410000 */
[----:B------:R-:W-:Y:S01]  /*5660*/  FMUL.FTZ R57, R74, UR22 ;  /* 0x000000164a397c20 */ /* 0x000fe20008410000 */
[----:B------:R-:W-:Y:S01]  /*5670*/  ISETP.GE.U32.AND P2, PT, R72, 0x180, PT ;  /* 0x000001804800780c */ /* 0x000fe20003f46070 */
[----:B------:R-:W-:Y:S01]  /*5680*/  FMUL.FTZ R74, R89, UR22 ;  /* 0x00000016594a7c20 */ /* 0x000fe20008410000 */
[----:B------:R-:W-:Y:S01]  /*5690*/  IADD3 R71, R71, 0x9, RZ ;  /* 0x0000000947477810 */ /* 0x000fe20007ffe0ff */
[----:B------:R-:W-:Y:S01]  /*56a0*/  FMUL.FTZ R41, R58, UR22 ;  /* 0x000000163a297c20 */ /* 0x000fe20008410000 */
[----:B------:R-:W1:Y:S01]  /*56b0*/  MUFU.TANH R23, R23 ;  /* 0x0000001700177308 */ /* 0x000e620000002400 */
[----:B---3--:R-:W-:Y:S01]  /*56c0*/  FMNMX.FTZ R86, R21, R84, !PT ;  /* 0x0000005415567209 */ /* 0x008fe20007810000 */
[----:B------:R-:W-:Y:S01]  /*56d0*/  FMUL.FTZ R47, R64, UR22 ;  /* 0x00000016402f7c20 */ /* 0x000fe20008410000 */
[----:B------:R-:W-:Y:S01]  /*56e0*/  FMUL.FTZ R58, R75, UR22 ;  /* 0x000000164b3a7c20 */ /* 0x000fe20008410000 */
[----:B------:R-:W-:Y:S01]  /*56f0*/  SEL R75, R71, 0x9, !P2 ;  /* 0x00000009474b7807 */ /* 0x000fe20005000000 */
[----:B------:R-:W-:Y:S01]  /*5700*/  FMUL.FTZ R71, R90, UR22 ;  /* 0x000000165a477c20 */ /* 0x000fe20008410000 */
[----:B------:R-:W-:Y:S01]  /*5710*/  FMUL.FTZ R48, R65, UR22 ;  /* 0x0000001641307c20 */ /* 0x000fe20008410000 */
[----:B------:R-:W-:Y:S01]  /*5720*/  FMUL.FTZ R42, R59, UR22 ;  /* 0x000000163b2a7c20 */ /* 0x000fe20008410000 */
[----:B------:R-:W2:Y:S01]  /*5730*/  MUFU.TANH R15, R15 ;  /* 0x0000000f000f7308 */ /* 0x000ea20000002400 */
[----:B0-----:R-:W-:Y:S01]  /*5740*/  FMNMX.FTZ R84, R14, R83, !PT ;  /* 0x000000530e547209 */ /* 0x001fe20007810000 */
[----:B------:R-:W-:-:S02]  /*5750*/  WARPGROUP.DEPBAR.LE gsb0, 0x0 ;  /* 0x00008000000079c5 */ /* 0x000fc40000010000 */
[----:B------:R-:W-:Y:S01]  /*5760*/  WARPGROUP.ARRIVE ;  /* 0x00000000000079c5 */ /* 0x000fe20000000000 */
[----:B------:R-:W-:Y:S01]  /*5770*/  FMUL.FTZ R59, R76, UR22 ;  /* 0x000000164c3b7c20 */ /* 0x000fe20008410000 */
[----:B------:R-:W-:Y:S02]  /*5780*/  IMAD.U32 R76, RZ, RZ, UR39 ;  /* 0x00000027ff4c7e24 */ /* 0x000fe4000f8e00ff */
[----:B------:R-:W-:Y:S01]  /*5790*/  FMUL.FTZ R72, R91, UR22 ;  /* 0x000000165b487c20 */ /* 0x000fe20008410000 */
[----:B------:R-:W0:Y:S01]  /*57a0*/  MUFU.TANH R24, R24 ;  /* 0x0000001800187308 */ /* 0x000e220000002400 */
[----:B-1----:R-:W-:Y:S01]  /*57b0*/  FMNMX.FTZ R85, R23, R86, !PT ;  /* 0x0000005617557209 */ /* 0x002fe20007810000 */
[----:B------:R-:W-:Y:S01]  /*57c0*/  HGMMA.64x64x16.F32 R120, gdesc[UR16].tnspB, R120, gsb0 ;  /* 0x40e00000107879f0 */ /* 0x000fe20008000878 */
[----:B------:R-:W-:Y:S01]  /*57d0*/  UIADD3 UR18, UR7, 0x100, URZ ;  /* 0x0000010007127890 */ /* 0x000fe2000fffe03f */
[----:B------:R-:W-:Y:S01]  /*57e0*/  @!P1 LEA R76, R76, UR40, 0x3 ;  /* 0x000000284c4c9c11 */ /* 0x000fe2000f8e18ff */
[----:B------:R-:W-:Y:S01]  /*57f0*/  UIADD3 UR16, UR6, 0x4, URZ ;  /* 0x0000000406107890 */ /* 0x000fe2000fffe03f */
[----:B------:R-:W-:Y:S01]  /*5800*/  FMUL.FTZ R60, R77, UR22 ;  /* 0x000000164d3c7c20 */ /* 0x000fe20008410000 */
[----:B------:R-:W-:Y:S01]  /*5810*/  UMOV UR19, 0x40000040 ;  /* 0x4000004000137882 */ /* 0x000fe20000000000 */
[----:B------:R-:W-:Y:S01]  /*5820*/  UMOV UR17, 0x40000040 ;  /* 0x4000004000117882 */ /* 0x000fe20000000000 */
[----:B------:R-:W1:Y:S01]  /*5830*/  MUFU.TANH R154, R154 ;  /* 0x0000009a009a7308 */ /* 0x000e620000002400 */
[----:B--2---:R-:W-:Y:S01]  /*5840*/  FMNMX.FTZ R83, R15, R84, !PT ;  /* 0x000000540f537209 */ /* 0x004fe20007810000 */
[----:B------:R-:W-:-:S02]  /*5850*/  @!P1 VIADD R76, R76, 0x30840 ;  /* 0x000308404c4c9836 */ /* 0x000fc40000000000 */
[----:B------:R-:W-:Y:S01]  /*5860*/  FMUL.FTZ R77, R92, UR22 ;  /* 0x000000165c4d7c20 */ /* 0x000fe20008410000 */
[----:B------:R-:W-:Y:S01]  /*5870*/  FMUL.FTZ R61, R78, UR22 ;  /* 0x000000164e3d7c20 */ /* 0x000fe20008410000 */
[----:B------:R-:W-:Y:S01]  /*5880*/  FMUL.FTZ R78, R93, UR22 ;  /* 0x000000165d4e7c20 */ /* 0x000fe20008410000 */
[----:B------:R-:W-:Y:S01]  /*5890*/  FMUL.FTZ R64, R81, UR22 ;  /* 0x0000001651407c20 */ /* 0x000fe20008410000 */
[----:B------:R-:W-:Y:S01]  /*58a0*/  @!P1 PRMT R76, RZ, 0x654, R76 ;  /* 0x00000654ff4c9816 */ /* 0x000fe2000000004c */
[----:B------:R-:W2:Y:S01]  /*58b0*/  MUFU.TANH R27, R27 ;  /* 0x0000001b001b7308 */ /* 0x000ea20000002400 */
[----:B0-----:R-:W-:Y:S01]  /*58c0*/  FMNMX.FTZ R86, R24, R85, !PT ;  /* 0x0000005518567209 */ /* 0x001fe20007810000 */
[----:B------:R-:W-:Y:S01]  /*58d0*/  FMUL.FTZ R81, R96, UR22 ;  /* 0x0000001660517c20 */ /* 0x000fe20008410000 */
[----:B------:R-:W-:Y:S01]  /*58e0*/  FMUL.FTZ R65, R82, UR22 ;  /* 0x0000001652417c20 */ /* 0x000fe20008410000 */
[----:B------:R-:W-:Y:S01]  /*58f0*/  FMUL.FTZ R82, R97, UR22 ;  /* 0x0000001661527c20 */ /* 0x000fe20008410000 */
[----:B------:R-:W-:Y:S01]  /*5900*/  FMUL.FTZ R79, R98, UR22 ;  /* 0x00000016624f7c20 */ /* 0x000fe20008410000 */
[----:B------:R-:W-:Y:S01]  /*5910*/  FMUL.FTZ R85, R100, UR22 ;  /* 0x0000001664557c20 */ /* 0x000fe20008410000 */
[----:B------:R-:W-:Y:S01]  /*5920*/  FMUL.FTZ R80, R99, UR22 ;  /* 0x0000001663507c20 */ /* 0x000fe20008410000 */
[----:B------:R-:W0:Y:S01]  /*5930*/  MUFU.TANH R153, R153 ;  /* 0x0000009900997308 */ /* 0x000e220000002400 */
[----:B-1----:R-:W-:-:S07]  /*5940*/  FMNMX.FTZ R84, R154, R83, !PT ;  /* 0x000000539a547209 */ /* 0x002fce0007810000 */
[----:B------:R-:W1:Y:S01]  /*5950*/  MUFU.TANH R28, R28 ;  /* 0x0000001c001c7308 */ /* 0x000e620000002400 */
[----:B--2---:R-:W-:Y:S01]  /*5960*/  FMNMX.FTZ R87, R27, R86, !PT ;  /* 0x000000561b577209 */ /* 0x004fe20007810000 */
[----:B------:R-:W-:-:S06]  /*5970*/  FMUL.FTZ R86, R101, UR22 ;  /* 0x0000001665567c20 */ /* 0x000fcc0008410000 */
[----:B------:R-:W2:Y:S01]  /*5980*/  MUFU.TANH R152, R152 ;  /* 0x0000009800987308 */ /* 0x000ea20000002400 */
[----:B0-----:R-:W-:-:S07]  /*5990*/  FMNMX.FTZ R83, R153, R84, !PT ;  /* 0x0000005499537209 */ /* 0x001fce0007810000 */
[----:B------:R-:W0:Y:S01]  /*59a0*/  MUFU.TANH R31, R31 ;  /* 0x0000001f001f7308 */ /* 0x000e220000002400 */
[----:B-1----:R-:W-:-:S07]  /*59b0*/  FMNMX.FTZ R84, R28, R87, !PT ;  /* 0x000000571c547209 */ /* 0x002fce0007810000 */
[----:B------:R-:W1:Y:S01]  /*59c0*/  MUFU.TANH R22, R22 ;  /* 0x0000001600167308 */ /* 0x000e620000002400 */
[----:B--2---:R-:W-:-:S07]  /*59d0*/  FMNMX.FTZ R83, R152, R83, !PT ;  /* 0x0000005398537209 */ /* 0x004fce0007810000 */
[----:B------:R-:W2:Y:S01]  /*59e0*/  MUFU.TANH R32, R32 ;  /* 0x0000002000207308 */ /* 0x000ea20000002400 */
[----:B0-----:R-:W-:-:S07]  /*59f0*/  FMNMX.FTZ R87, R31, R84, !PT ;  /* 0x000000541f577209 */ /* 0x001fce0007810000 */
[----:B------:R-:W0:Y:S01]  /*5a00*/  MUFU.TANH R25, R25 ;  /* 0x0000001900197308 */ /* 0x000e220000002400 */
[----:B-1----:R-:W-:Y:S01]  /*5a10*/  FMNMX.FTZ R84, R22, R83, !PT ;  /* 0x0000005316547209 */ /* 0x002fe20007810000 */
[----:B------:R-:W-:Y:S01]  /*5a20*/  FMUL.FTZ R83, R102, UR22 ;  /* 0x0000001666537c20 */ /* 0x000fe20008410000 */
[----:B------:R-:W-:Y:S02]  /*5a30*/  WARPGROUP.DEPBAR.LE gsb0, 0x0 ;  /* 0x00008000000079c5 */ /* 0x000fe40000010000 */
[----:B------:R-:W-:-:S03]  /*5a40*/  WARPGROUP.ARRIVE ;  /* 0x00000000000079c5 */ /* 0x000fc60000000000 */
[----:B------:R-:W1:Y:S01]  /*5a50*/  MUFU.TANH R35, R35 ;  /* 0x0000002300237308 */ /* 0x000e620000002400 */
[----:B--2---:R-:W-:Y:S02]  /*5a60*/  FMNMX.FTZ R88, R32, R87, !PT ;  /* 0x0000005720587209 */ /* 0x004fe40007810000 */
[----:B------:R-:W-:Y:S01]  /*5a70*/  HGMMA.64x64x16.F32 R120, gdesc[UR16].tnspB, R120, gsb0 ;  /* 0x40e00000107879f0 */ /* 0x000fe20008000878 */
[----:B------:R-:W-:Y:S02]  /*5a80*/  UIADD3 UR18, UR7, 0x180, URZ ;  /* 0x0000018007127890 */ /* 0x000fe4000fffe03f */
[----:B------:R-:W-:Y:S02]  /*5a90*/  UIADD3 UR16, UR6, 0x6, URZ ;  /* 0x0000000606107890 */ /* 0x000fe4000fffe03f */
[----:B------:R-:W2:Y:S01]  /*5aa0*/  MUFU.TANH R26, R26 ;  /* 0x0000001a001a7308 */ /* 0x000ea20000002400 */
[----:B------:R-:W-:Y:S01]  /*5ab0*/  UMOV UR19, 0x40000040 ;  /* 0x4000004000137882 */ /* 0x000fe20000000000 */
[----:B------:R-:W-:Y:S01]  /*5ac0*/  UMOV UR17, 0x40000040 ;  /* 0x4000004000117882 */ /* 0x000fe20000000000 */
[----:B0-----:R-:W-:Y:S01]  /*5ad0*/  FMNMX.FTZ R87, R25, R84, !PT ;  /* 0x0000005419577209 */ /* 0x001fe20007810000 */
[----:B------:R-:W-:-:S04]  /*5ae0*/  FMUL.FTZ R84, R103, UR22 ;  /* 0x0000001667547c20 */ /* 0x000fc80008410000 */
[----:B------:R-:W0:Y:S01]  /*5af0*/  MUFU.TANH R36, R36 ;  /* 0x0000002400247308 */ /* 0x000e220000002400 */
[----:B-1----:R-:W-:-:S07]  /*5b00*/  FMNMX.FTZ R89, R35, R88, !PT ;  /* 0x0000005823597209 */ /* 0x002fce0007810000 */
[----:B------:R-:W1:Y:S01]  /*5b10*/  MUFU.TANH R29, R29 ;  /* 0x0000001d001d7308 */ /* 0x000e620000002400 */
[----:B--2---:R-:W-:-:S07]  /*5b20*/  FMNMX.FTZ R88, R26, R87, !PT ;  /* 0x000000571a587209 */ /* 0x004fce0007810000 */
        /* <DEDUP_REMOVED lines=10> */
[----:B------:R-:W-:-:S06]  /*5bd0*/  FMUL.FTZ R89, R104, UR22 ;  /* 0x0000001668597c20 */ /* 0x000fcc0008410000 */
[----:B------:R-:W1:Y:S01]  /*5be0*/  MUFU.TANH R34, R34 ;  /* 0x0000002200227308 */ /* 0x000e620000002400 */
[----:B--2---:R-:W-:Y:S01]  /*5bf0*/  FMNMX.FTZ R87, R33, R88, !PT ;  /* 0x0000005821577209 */ /* 0x004fe20007810000 */
[----:B------:R-:W-:Y:S02]  /*5c00*/  WARPGROUP.DEPBAR.LE gsb0, 0x0 ;  /* 0x00008000000079c5 */ /* 0x000fe40000010000 */
[----:B------:R-:W-:-:S04]  /*5c10*/  WARPGROUP.ARRIVE ;  /* 0x00000000000079c5 */ /* 0x000fc80000000000 */
[----:B------:R-:W2:Y:S01]  /*5c20*/  MUFU.TANH R44, R44 ;  /* 0x0000002c002c7308 */ /* 0x000ea20000002400 */
[----:B0-----:R-:W-:Y:S01]  /*5c30*/  FMNMX.FTZ R91, R43, R90, !PT ;  /* 0x0000005a2b5b7209 */ /* 0x001fe20007810000 */
[----:B------:R-:W-:Y:S01]  /*5c40*/  FMUL.FTZ R90, R105, UR22 ;  /* 0x00000016695a7c20 */ /* 0x000fe20008410000 */
[----:B------:R-:W-:Y:S01]  /*5c50*/  HGMMA.64x64x16.F32 R120, gdesc[UR16].tnspB, R120, gsb0 ;  /* 0x40e00000107879f0 */ /* 0x000fe20008000878 */
[----:B------:R-:W-:Y:S01]  /*5c60*/  UIADD3 UR18, UR7, 0x200, URZ ;  /* 0x0000020007127890 */ /* 0x000fe2000fffe03f */
[----:B-1----:R-:W-:Y:S01]  /*5c70*/  FMNMX.FTZ R88, R34, R87, !PT ;  /* 0x0000005722587209 */ /* 0x002fe20007810000 */
[----:B------:R-:W-:Y:S02]  /*5c80*/  UIADD3 UR16, UR6, 0x600, URZ ;  /* 0x0000060006107890 */ /* 0x000fe4000fffe03f */
[----:B------:R-:W0:Y:S01]  /*5c90*/  MUFU.TANH R37, R37 ;  /* 0x0000002500257308 */ /* 0x000e220000002400 */
[----:B------:R-:W-:Y:S01]  /*5ca0*/  UMOV UR19, 0x40000040 ;  /* 0x4000004000137882 */ /* 0x000fe20000000000 */
[----:B------:R-:W-:-:S06]  /*5cb0*/  UMOV UR17, 0x40000040 ;  /* 0x4000004000117882 */ /* 0x000fcc0000000000 */
[----:B------:R-:W1:Y:S01]  /*5cc0*/  MUFU.TANH R47, R47 ;  /* 0x0000002f002f7308 */ /* 0x000e620000002400 */
[----:B--2---:R-:W-:-:S07]  /*5cd0*/  FMNMX.FTZ R92, R44, R91, !PT ;  /* 0x0000005b2c5c7209 */ /* 0x004fce0007810000 */
[----:B------:R-:W2:Y:S01]  /*5ce0*/  MUFU.TANH R38, R38 ;  /* 0x0000002600267308 */ /* 0x000ea20000002400 */
[----:B0-----:R-:W-:-:S07]  /*5cf0*/  FMNMX.FTZ R87, R37, R88, !PT ;  /* 0x0000005825577209 */ /* 0x001fce0007810000 */
        /* <DEDUP_REMOVED lines=9> */
[----:B------:R-:W-:Y:S01]  /*5d90*/  MUFU.TANH R52, R52 ;  /* 0x0000003400347308 */ /* 0x000fe20000002400 */
[----:B--2---:R-:W-:-:S07]  /*5da0*/  FMNMX.FTZ R93, R51, R92, !PT ;  /* 0x0000005c335d7209 */ /* 0x004fce0007810000 */
[----:B------:R-:W1:Y:S01]  /*5db0*/  MUFU.TANH R45, R45 ;  /* 0x0000002d002d7308 */ /* 0x000e620000002400 */
[----:B0-----:R-:W-:-:S07]  /*5dc0*/  FMNMX.FTZ R92, R42, R91, !PT ;  /* 0x0000005b2a5c7209 */ /* 0x001fce0007810000 */
[----:B------:R-:W-:Y:S01]  /*5dd0*/  MUFU.TANH R55, R55 ;  /* 0x0000003700377308 */ /* 0x000fe20000002400 */
[----:B------:R-:W-:Y:S02]  /*5de0*/  WARPGROUP.DEPBAR.LE gsb0, 0x0 ;  /* 0x00008000000079c5 */ /* 0x000fe40000010000 */
[----:B------:R-:W-:-:S05]  /*5df0*/  WARPGROUP.ARRIVE ;  /* 0x00000000000079c5 */ /* 0x000fca0000000000 */
[----:B------:R-:W0:Y:S01]  /*5e00*/  MUFU.TANH R46, R46 ;  /* 0x0000002e002e7308 */ /* 0x000e220000002400 */
[----:B------:R-:W-:Y:S01]  /*5e10*/  HGMMA.64x64x16.F32 R120, gdesc[UR16].tnspB, R120, gsb0 ;  /* 0x40e00000107879f0 */ /* 0x000fe20008000878 */
[----:B------:R-:W-:Y:S01]  /*5e20*/  UIADD3 UR18, UR7, 0x280, URZ ;  /* 0x0000028007127890 */ /* 0x000fe2000fffe03f */
[----:B-1----:R-:W-:Y:S01]  /*5e30*/  FMNMX.FTZ R91, R45, R92, !PT ;  /* 0x0000005c2d5b7209 */ /* 0x002fe20007810000 */
[----:B------:R-:W-:-:S04]  /*5e40*/  UIADD3 UR16, UR6, 0x602, URZ ;  /* 0x0000060206107890 */ /* 0x000fc8000fffe03f */
[----:B------:R-:W-:Y:S01]  /*5e50*/  MUFU.TANH R56, R56 ;  /* 0x0000003800387308 */ /* 0x000fe20000002400 */
[----:B------:R-:W-:Y:S01]  /*5e60*/  UMOV UR19, 0x40000040 ;  /* 0x4000004000137882 */ /* 0x000fe20000000000 */
[----:B------:R-:W-:-:S06]  /*5e70*/  UMOV UR17, 0x40000040 ;  /* 0x4000004000117882 */ /* 0x000fcc0000000000 */
[----:B------:R-:W1:Y:S01]  /*5e80*/  MUFU.TANH R49, R49 ;  /* 0x0000003100317308 */ /* 0x000e620000002400 */
[----:B0-----:R-:W-:-:S07]  /*5e90*/  FMNMX.FTZ R92, R46, R91, !PT ;  /* 0x0000005b2e5c7209 */ /* 0x001fce0007810000 */
[----:B------:R-:W-:Y:S08]  /*5ea0*/  MUFU.TANH R59, R59 ;  /* 0x0000003b003b7308 */ /* 0x000ff00000002400 */
[----:B------:R-:W0:Y:S01]  /*5eb0*/  MUFU.TANH R50, R50 ;  /* 0x0000003200327308 */ /* 0x000e220000002400 */
[----:B-1----:R-:W-:-:S07]  /*5ec0*/  FMNMX.FTZ R91, R49, R92, !PT ;  /* 0x0000005c315b7209 */ /* 0x002fce0007810000 */
[----:B------:R-:W-:Y:S08]  /*5ed0*/  MUFU.TANH R60, R60 ;  /* 0x0000003c003c7308 */ /* 0x000ff00000002400 */
[----:B------:R-:W1:Y:S01]  /*5ee0*/  MUFU.TANH R53, R53 ;  /* 0x0000003500357308 */ /* 0x000e620000002400 */
[----:B0-----:R-:W-:-:S07]  /*5ef0*/  FMNMX.FTZ R92, R50, R91, !PT ;  /* 0x0000005b325c7209 */ /* 0x001fce0007810000 */
[----:B------:R-:W-:Y:S08]  /*5f00*/  MUFU.TANH R63, R63 ;  /* 0x0000003f003f7308 */ /* 0x000ff00000002400 */
[----:B------:R-:W0:Y:S01]  /*5f10*/  MUFU.TANH R54, R54 ;  /* 0x0000003600367308 */ /* 0x000e220000002400 */
[----:B-1----:R-:W-:-:S07]  /*5f20*/  FMNMX.FTZ R91, R53, R92, !PT ;  /* 0x0000005c355b7209 */ /* 0x002fce0007810000 */
[----:B------:R-:W1:Y:S08]  /*5f30*/  MUFU.TANH R64, R64 ;  /* 0x0000004000407308 */ /* 0x000e700000002400 */
[----:B------:R-:W2:Y:S01]  /*5f40*/  MUFU.TANH R57, R57 ;  /* 0x0000003900397308 */ /* 0x000ea20000002400 */
[----:B------:R-:W-:Y:S02]  /*5f50*/  WARPGROUP.DEPBAR.LE gsb0, 0x0 ;  /* 0x00008000000079c5 */ /* 0x000fe40000010000 */
[----:B------:R-:W-:Y:S01]  /*5f60*/  WARPGROUP.ARRIVE ;  /* 0x00000000000079c5 */ /* 0x000fe20000000000 */
[----:B0-----:R-:W-:-:S04]  /*5f70*/  FMNMX.FTZ R92, R54, R91, !PT ;  /* 0x0000005b365c7209 */ /* 0x001fc80007810000 */
[----:B------:R-:W0:Y:S01]  /*5f80*/  MUFU.TANH R67, R67 ;  /* 0x0000004300437308 */ /* 0x000e220000002400 */
[----:B------:R-:W-:Y:S01]  /*5f90*/  HGMMA.64x64x16.F32 R120, gdesc[UR16].tnspB, R120, gsb0 ;  /* 0x40e00000107879f0 */ /* 0x000fe20008000878 */
[----:B------:R-:W-:-:S06]  /*5fa0*/  UIADD3 UR18, UR7, 0x300, URZ ;  /* 0x0000030007127890 */ /* 0x000fcc000fffe03f */
[----:B------:R-:W3:Y:S01]  /*5fb0*/  MUFU.TANH R58, R58 ;  /* 0x0000003a003a7308 */ /* 0x000ee20000002400 */
[----:B------:R-:W-:-:S07]  /*5fc0*/  UIADD3 UR16, UR6, 0x604, URZ ;  /* 0x0000060406107890 */ /* 0x000fce000fffe03f */
[----:B------:R-:W4:Y:S01]  /*5fd0*/  MUFU.TANH R68, R68 ;  /* 0x0000004400447308 */ /* 0x000f220000002400 */
[----:B------:R-:W-:Y:S01]  /*5fe0*/  UMOV UR19, 0x40000040 ;  /* 0x4000004000137882 */ /* 0x000fe20000000000 */
[----:B------:R-:W-:-:S06]  /*5ff0*/  UMOV UR17, 0x40000040 ;  /* 0x4000004000117882 */ /* 0x000fcc0000000000 */
[----:B------:R-:W5:Y:S08]  /*6000*/  MUFU.TANH R61, R61 ;  /* 0x0000003d003d7308 */ /* 0x000f700000002400 */
[----:B------:R-:W5:Y:S08]  /*6010*/  MUFU.TANH R73, R73 ;  /* 0x0000004900497308 */ /* 0x000f700000002400 */
[----:B------:R-:W5:Y:S08]  /*6020*/  MUFU.TANH R62, R62 ;  /* 0x0000003e003e7308 */ /* 0x000f700000002400 */
[----:B------:R-:W5:Y:S08]  /*6030*/  MUFU.TANH R74, R74 ;  /* 0x0000004a004a7308 */ /* 0x000f700000002400 */
[----:B------:R-:W5:Y:S08]  /*6040*/  MUFU.TANH R65, R65 ;  /* 0x0000004100417308 */ /* 0x000f700000002400 */
[----:B------:R-:W5:Y:S08]  /*6050*/  MUFU.TANH R77, R77 ;  /* 0x0000004d004d7308 */ /* 0x000f700000002400 */
[----:B------:R-:W5:Y:S08]  /*6060*/  MUFU.TANH R66, R66 ;  /* 0x0000004200427308 */ /* 0x000f700000002400 */
[----:B------:R-:W5:Y:S01]  /*6070*/  MUFU.TANH R78, R78 ;  /* 0x0000004e004e7308 */ /* 0x000f620000002400 */
[----:B------:R-:W-:-:S02]  /*6080*/  WARPGROUP.DEPBAR.LE gsb0, 0x0 ;  /* 0x00008000000079c5 */ /* 0x000fc40000010000 */
[----:B------:R-:W-:-:S05]  /*6090*/  WARPGROUP.ARRIVE ;  /* 0x00000000000079c5 */ /* 0x000fca0000000000 */
[----:B------:R-:W5:Y:S01]  /*60a0*/  MUFU.TANH R69, R69 ;  /* 0x0000004500457308 */ /* 0x000f620000002400 */
[----:B------:R-:W-:Y:S01]  /*60b0*/  HGMMA.64x64x16.F32 R120, gdesc[UR16].tnspB, R120, gsb0 ;  /* 0x40e00000107879f0 */ /* 0x000fe20008000878 */
[----:B------:R-:W-:-:S06]  /*60c0*/  UIADD3 UR18, UR7, 0x380, URZ ;  /* 0x0000038007127890 */ /* 0x000fcc000fffe03f */
[----:B------:R-:W5:Y:S01]  /*60d0*/  MUFU.TANH R81, R81 ;  /* 0x0000005100517308 */ /* 0x000f620000002400 */
[----:B------:R-:W-:-:S07]  /*60e0*/  UIADD3 UR16, UR6, 0x606, URZ ;  /* 0x0000060606107890 */ /* 0x000fce000fffe03f */
[----:B------:R-:W5:Y:S01]  /*60f0*/  MUFU.TANH R70, R70 ;  /* 0x0000004600467308 */ /* 0x000f620000002400 */
[----:B------:R-:W-:Y:S01]  /*6100*/  UMOV UR19, 0x40000040 ;  /* 0x4000004000137882 */ /* 0x000fe20000000000 */
[----:B------:R-:W-:-:S06]  /*6110*/  UMOV UR17, 0x40000040 ;  /* 0x4000004000117882 */ /* 0x000fcc0000000000 */
[----:B------:R-:W5:Y:S08]  /*6120*/  MUFU.TANH R82, R82 ;  /* 0x0000005200527308 */ /* 0x000f700000002400 */
[----:B------:R-:W5:Y:S08]  /*6130*/  MUFU.TANH R71, R71 ;  /* 0x0000004700477308 */ /* 0x000f700000002400 */
[----:B------:R-:W5:Y:S08]  /*6140*/  MUFU.TANH R85, R85 ;  /* 0x0000005500557308 */ /* 0x000f700000002400 */
[----:B------:R-:W5:Y:S08]  /*6150*/  MUFU.TANH R72, R72 ;  /* 0x0000004800487308 */ /* 0x000f700000002400 */
[----:B------:R-:W5:Y:S08]  /*6160*/  MUFU.TANH R86, R86 ;  /* 0x0000005600567308 */ /* 0x000f700000002400 */
[----:B------:R-:W-:Y:S01]  /*6170*/  MUFU.TANH R79, R79 ;  /* 0x0000004f004f7308 */ /* 0x000fe20000002400 */
[----:B------:R-:W-:Y:S01]  /*6180*/  FMUL.FTZ R102, R116, UR22 ;  /* 0x0000001674667c20 */ /* 0x000fe20008410000 */
[----:B------:R-:W-:-:S06]  /*6190*/  FMUL.FTZ R88, R107, UR22 ;  /* 0x000000166b587c20 */ /* 0x000fcc0008410000 */
[----:B------:R-:W-:Y:S01]  /*61a0*/  MUFU.TANH R80, R80 ;  /* 0x0000005000507308 */ /* 0x000fe20000002400 */
[----:B------:R-:W-:Y:S01]  /*61b0*/  FMUL.FTZ R104, R117, UR22 ;  /* 0x0000001675687c20 */ /* 0x000fe20008410000 */
[----:B------:R-:W-:-:S06]  /*61c0*/  FMUL.FTZ R91, R110, UR22 ;  /* 0x000000166e5b7c20 */ /* 0x000fcc0008410000 */
[----:B------:R-:W-:Y:S01]  /*61d0*/  MUFU.TANH R83, R83 ;  /* 0x0000005300537308 */ /* 0x000fe20000002400 */
[----:B------:R-:W-:Y:S02]  /*61e0*/  WARPGROUP.DEPBAR.LE gsb0, 0x0 ;  /* 0x00008000000079c5 */ /* 0x000fe40000010000 */
[----:B------:R-:W-:Y:S01]  /*61f0*/  WARPGROUP.ARRIVE ;  /* 0x00000000000079c5 */ /* 0x000fe20000000000 */
[----:B------:R-:W-:Y:S01]  /*6200*/  FMUL.FTZ R103, R119, UR22 ;  /* 0x0000001677677c20 */ /* 0x000fe20008410000 */
[----:B------:R-:W5:Y:S03]  /*6210*/  LDL R110, [R1] ;  /* 0x00000000016e7983 */ /* 0x000f660000100800 */
[----:B------:R-:W-:Y:S01]  /*6220*/  MUFU.TANH R89, R89 ;  /* 0x0000005900597308 */ /* 0x000fe20000002400 */
[----:B------:R-:W-:Y:S01]  /*6230*/  HGMMA.64x64x16.F32 R120, gdesc[UR16].tnspB, R120, gsb0 ;  /* 0x40e00000107879f0 */ /* 0x000fe20008000878 */
[----:B------:R-:W-:-:S02]  /*6240*/  UIADD3 UR18, UR7, 0x400, URZ ;  /* 0x0000040007127890 */ /* 0x000fc4000fffe03f */
[----:B------:R-:W-:Y:S01]  /*6250*/  UIADD3 UR16, UR6, 0xc00, URZ ;  /* 0x00000c0006107890 */ /* 0x000fe2000fffe03f */
[----:B------:R-:W-:Y:S01]  /*6260*/  UMOV UR19, 0x40000040 ;  /* 0x4000004000137882 */ /* 0x000fe20000000000 */
[----:B------:R-:W-:Y:S02]  /*6270*/  UMOV UR17, 0x40000040 ;  /* 0x4000004000117882 */ /* 0x000fe40000000000 */
[----:B------:R-:W-:Y:S08]  /*6280*/  MUFU.TANH R90, R90 ;  /* 0x0000005a005a7308 */ /* 0x000ff00000002400 */
[----:B------:R-:W-:Y:S08]  /*6290*/  MUFU.TANH R84, R84 ;  /* 0x0000005400547308 */ /* 0x000ff00000002400 */
[----:B------:R-:W-:Y:S08]  /*62a0*/  MUFU.TANH R87, R87 ;  /* 0x0000005700577308 */ /* 0x000ff00000002400 */
[----:B------:R-:W-:Y:S08]  /*62b0*/  MUFU.TANH R102, R102 ;  /* 0x0000006600667308 */ /* 0x000ff00000002400 */
[----:B------:R-:W-:Y:S01]  /*62c0*/  MUFU.TANH R88, R88 ;  /* 0x0000005800587308 */ /* 0x000fe20000002400 */
[----:B------:R-:W-:-:S02]  /*62d0*/  WARPGROUP.DEPBAR.LE gsb0, 0x0 ;  /* 0x00008000000079c5 */ /* 0x000fc40000010000 */
[----:B------:R-:W-:-:S06]  /*62e0*/  WARPGROUP.ARRIVE ;  /* 0x00000000000079c5 */ /* 0x000fcc0000000000 */
[----:B------:R-:W-:Y:S01]  /*62f0*/  HGMMA.64x64x16.F32 R120, gdesc[UR16].tnspB, R120, gsb0 ;  /* 0x40e00000107879f0 */ /* 0x000fe20008000878 */
[----:B------:R-:W-:Y:S02]  /*6300*/  UIADD3 UR18, UR7, 0x480, URZ ;  /* 0x0000048007127890 */ /* 0x000fe4000fffe03f */
[----:B------:R-:W-:Y:S01]  /*6310*/  UIADD3 UR16, UR6, 0xc02, URZ ;  /* 0x00000c0206107890 */ /* 0x000fe2000fffe03f */
[----:B------:R-:W-:Y:S01]  /*6320*/  UMOV UR19, 0x40000040 ;  /* 0x4000004000137882 */ /* 0x000fe20000000000 */
[----:B------:R-:W-:Y:S01]  /*6330*/  UMOV UR17, 0x40000040 ;  /* 0x4000004000117882 */ /* 0x000fe20000000000 */
[----:B------:R-:W-:Y:S02]  /*6340*/  WARPGROUP.DEPBAR.LE gsb0, 0x0 ;  /* 0x00008000000079c5 */ /* 0x000fe40000010000 */
        /* <DEDUP_REMOVED lines=15> */
[----:B------:R-:W-:Y:S03]  /*6440*/  HGMMA.64x64x16.F32 R120, gdesc[UR16].tnspB, R120, gsb0 ;  /* 0x40e00000107879f0 */ /* 0x000fe60008000878 */
[----:B------:R-:W-:Y:S02]  /*6450*/  WARPGROUP.DEPBAR.LE gsb0, 0x0 ;  /* 0x00008000000079c5 */ /* 0x000fe40000010000 */
[----:B------:R1:W-:Y:S06]  /*6460*/  BAR.ARV R75, 0x100 ;  /* 0x0004004b0000751d */ /* 0x0003ec0000002000 */
[----:B------:R2:W-:Y:S01]  /*6470*/  @!P1 SYNCS.ARRIVE.TRANS64.RED.A1T0 RZ, [R76+URZ], RZ ;  /* 0x000000ff4cff99a7 */ /* 0x0005e2000810043f */
[----:B-1----:R-:W-:Y:S01]  /*6480*/  FMUL.FTZ R75, R94, UR22 ;  /* 0x000000165e4b7c20 */ /* 0x002fe20008410000 */
[----:B------:R-:W-:-:S04]  /*6490*/  FMNMX.FTZ R94, R52, R93, !PT ;  /* 0x0000005d345e7209 */ /* 0x000fc80007810000 */
[----:B------:R-:W-:Y:S01]  /*64a0*/  FMNMX.FTZ R93, R55, R94, !PT ;  /* 0x0000005e375d7209 */ /* 0x000fe20007810000 */
[----:B--2---:R-:W-:Y:S01]  /*64b0*/  IMAD.U32 R76, RZ, RZ, UR23 ;  /* 0x00000017ff4c7e24 */ /* 0x004fe2000f8e00ff */
[----:B------:R-:W1:Y:S02]  /*64c0*/  MUFU.TANH R75, R75 ;  /* 0x0000004b004b7308 */ /* 0x000e640000002400 */
[----:B------:R-:W-:Y:S01]  /*64d0*/  FMNMX.FTZ R94, R56, R93, !PT ;  /* 0x0000005d385e7209 */ /* 0x000fe20007810000 */
[----:B------:R-:W-:Y:S01]  /*64e0*/  FMUL.FTZ R93, R108, UR22 ;  /* 0x000000166c5d7c20 */ /* 0x000fe20008410000 */
[----:B------:R-:W-:-:S04]  /*64f0*/  @!P1 LEA R76, R76, UR40, 0x3 ;  /* 0x000000284c4c9c11 */ /* 0x000fc8000f8e18ff */
[----:B------:R-:W-:Y:S01]  /*6500*/  @!P1 IADD3 R76, R76, 0x30860, RZ ;  /* 0x000308604c4c9810 */ /* 0x000fe20007ffe0ff */
[----:B------:R-:W-:Y:S03]  /*6510*/  MUFU.TANH R93, R93 ;  /* 0x0000005d005d7308 */ /* 0x000fe60000002400 */
[----:B------:R-:W-:-:S04]  /*6520*/  @!P1 PRMT R76, RZ, 0x654, R76 ;  /* 0x00000654ff4c9816 */ /* 0x000fc8000000004c */
[----:B------:R2:W-:Y:S02]  /*6530*/  @!P1 SYNCS.ARRIVE.TRANS64.RED.A1T0 RZ, [R76+URZ], RZ ;  /* 0x000000ff4cff99a7 */ /* 0x0005e4000810043f */
[----:B--2---:R-:W-:Y:S01]  /*6540*/  FMUL.FTZ R76, R95, UR22 ;  /* 0x000000165f4c7c20 */ /* 0x004fe20008410000 */
[----:B------:R-:W-:Y:S01]  /*6550*/  FMNMX.FTZ R95, R59, R94, !PT ;  /* 0x0000005e3b5f7209 */ /* 0x000fe20007810000 */
[----:B------:R-:W-:-:S03]  /*6560*/  FMUL.FTZ R94, R109, UR22 ;  /* 0x000000166d5e7c20 */ /* 0x000fc60008410000 */
[----:B------:R-:W-:Y:S01]  /*6570*/  FMNMX.FTZ R96, R60, R95, !PT ;  /* 0x0000005f3c607209 */ /* 0x000fe20007810000 */
[----:B------:R-:W2:Y:S03]  /*6580*/  MUFU.TANH R76, R76 ;  /* 0x0000004c004c7308 */ /* 0x000ea60000002400 */
[----:B------:R-:W-:-:S04]  /*6590*/  FMNMX.FTZ R95, R63, R96, !PT ;  /* 0x000000603f5f7209 */ /* 0x000fc80007810000 */
[----:B------:R-:W-:Y:S01]  /*65a0*/  FMNMX.FTZ R96, R64, R95, !PT ;  /* 0x0000005f40607209 */ /* 0x000fe20007810000 */
[----:B------:R-:W2:Y:S01]  /*65b0*/  MUFU.TANH R94, R94 ;  /* 0x0000005e005e7308 */ /* 0x000ea20000002400 */
[----:B------:R-:W-:Y:S02]  /*65c0*/  FMNMX.FTZ R95, R57, R92, !PT ;  /* 0x0000005c395f7209 */ /* 0x000fe40007810000 */
[----:B0-----:R-:W-:Y:S02]  /*65d0*/  FMNMX.FTZ R97, R67, R96, !PT ;  /* 0x0000006043617209 */ /* 0x001fe40007810000 */
[----:B---3--:R-:W-:Y:S02]  /*65e0*/  FMNMX.FTZ R96, R58, R95, !PT ;  /* 0x0000005f3a607209 */ /* 0x008fe40007810000 */
[----:B----4-:R-:W-:Y:S02]  /*65f0*/  FMNMX.FTZ R98, R68, R97, !PT ;  /* 0x0000006144627209 */ /* 0x010fe40007810000 */
[----:B-----5:R-:W-:-:S02]  /*6600*/  FMNMX.FTZ R95, R61, R96, !PT ;  /* 0x000000603d5f7209 */ /* 0x020fc40007810000 */
[----:B------:R-:W-:Y:S02]  /*6610*/  FMNMX.FTZ R97, R73, R98, !PT ;  /* 0x0000006249617209 */ /* 0x000fe40007810000 */
[----:B------:R-:W-:Y:S02]  /*6620*/  FMNMX.FTZ R96, R62, R95, !PT ;  /* 0x0000005f3e607209 */ /* 0x000fe40007810000 */
[----:B------:R-:W-:Y:S02]  /*6630*/  FMNMX.FTZ R98, R74, R97, !PT ;  /* 0x000000614a627209 */ /* 0x000fe40007810000 */
[----:B------:R-:W-:Y:S02]  /*6640*/  FMNMX.FTZ R95, R65, R96, !PT ;  /* 0x00000060415f7209 */ /* 0x000fe40007810000 */
[----:B------:R-:W-:Y:S02]  /*6650*/  FMNMX.FTZ R99, R77, R98, !PT ;  /* 0x000000624d637209 */ /* 0x000fe40007810000 */
[----:B------:R-:W-:-:S02]  /*6660*/  FMNMX.FTZ R96, R66, R95, !PT ;  /* 0x0000005f42607209 */ /* 0x000fc40007810000 */
[----:B------:R-:W-:Y:S02]  /*6670*/  FMNMX.FTZ R98, R78, R99, !PT ;  /* 0x000000634e627209 */ /* 0x000fe40007810000 */
[----:B------:R-:W-:Y:S02]  /*6680*/  FMNMX.FTZ R95, R69, R96, !PT ;  /* 0x00000060455f7209 */ /* 0x000fe40007810000 */
[----:B------:R-:W-:Y:S02]  /*6690*/  FMNMX.FTZ R101, R81, R98, !PT ;  /* 0x0000006251657209 */ /* 0x000fe40007810000 */
[----:B------:R-:W-:Y:S02]  /*66a0*/  FMNMX.FTZ R98, R70, R95, !PT ;  /* 0x0000005f46627209 */ /* 0x000fe40007810000 */
[----:B------:R-:W-:Y:S02]  /*66b0*/  FMNMX.FTZ R100, R82, R101, !PT ;  /* 0x0000006552647209 */ /* 0x000fe40007810000 */
[----:B------:R-:W-:Y:S01]  /*66c0*/  FMNMX.FTZ R95, R71, R98, !PT ;  /* 0x00000062475f7209 */ /* 0x000fe20007810000 */
[----:B------:R-:W-:Y:S01]  /*66d0*/  FMUL.FTZ R97, R112, UR22 ;  /* 0x0000001670617c20 */ /* 0x000fe20008410000 */
[----:B------:R-:W-:-:S02]  /*66e0*/  FMNMX.FTZ R101, R85, R100, !PT ;  /* 0x0000006455657209 */ /* 0x000fc40007810000 */
[----:B------:R-:W-:Y:S01]  /*66f0*/  FMNMX.FTZ R98, R72, R95, !PT ;  /* 0x0000005f48627209 */ /* 0x000fe20007810000 */
[----:B------:R-:W-:Y:S01]  /*6700*/  FMUL.FTZ R99, R113, UR22 ;  /* 0x0000001671637c20 */ /* 0x000fe20008410000 */
[----:B------:R-:W-:Y:S01]  /*6710*/  FMNMX.FTZ R100, R86, R101, !PT ;  /* 0x0000006556647209 */ /* 0x000fe20007810000 */
[----:B------:R-:W0:Y:S01]  /*6720*/  MUFU.TANH R97, R97 ;  /* 0x0000006100617308 */ /* 0x000e220000002400 */
[----:B-1----:R-:W-:Y:S02]  /*6730*/  FMNMX.FTZ R95, R75, R98, !PT ;  /* 0x000000624b5f7209 */ /* 0x002fe40007810000 */
[----:B------:R-:W-:Y:S02]  /*6740*/  FMNMX.FTZ R101, R89, R100, !PT ;  /* 0x0000006459657209 */ /* 0x000fe40007810000 */
[----:B--2---:R-:W-:Y:S02]  /*6750*/  FMNMX.FTZ R98, R76, R95, !PT ;  /* 0x0000005f4c627209 */ /* 0x004fe40007810000 */
[----:B------:R-:W-:Y:S01]  /*6760*/  FMNMX.FTZ R100, R90, R101, !PT ;  /* 0x000000655a647209 */ /* 0x000fe20007810000 */
[----:B------:R-:W1:Y:S01]  /*6770*/  MUFU.TANH R99, R99 ;  /* 0x0000006300637308 */ /* 0x000e620000002400 */
[----:B------:R-:W-:-:S02]  /*6780*/  FMNMX.FTZ R95, R79, R98, !PT ;  /* 0x000000624f5f7209 */ /* 0x000fc40007810000 */
[----:B------:R-:W-:Y:S02]  /*6790*/  FMNMX.FTZ R101, R93, R100, !PT ;  /* 0x000000645d657209 */ /* 0x000fe40007810000 */
[----:B------:R-:W-:Y:S02]  /*67a0*/  FMNMX.FTZ R100, R80, R95, !PT ;  /* 0x0000005f50647209 */ /* 0x000fe40007810000 */
[----:B------:R-:W-:Y:S01]  /*67b0*/  FMNMX.FTZ R106, R94, R101, !PT ;  /* 0x000000655e6a7209 */ /* 0x000fe20007810000 */
[----:B------:R-:W2:Y:S01]  /*67c0*/  MUFU.TANH R104, R104 ;  /* 0x0000006800687308 */ /* 0x000ea20000002400 */
[----:B------:R-:W-:Y:S01]  /*67d0*/  FMUL.FTZ R92, R111, UR22 ;  /* 0x000000166f5c7c20 */ /* 0x000fe20008410000 */
[----:B------:R-:W-:Y:S02]  /*67e0*/  FMNMX.FTZ R95, R83, R100, !PT ;  /* 0x00000064535f7209 */ /* 0x000fe40007810000 */
[----:B0-----:R-:W-:Y:S01]  /*67f0*/  FMNMX.FTZ R100, R97, R106, !PT ;  /* 0x0000006a61647209 */ /* 0x001fe20007810000 */
[----:B------:R-:W-:-:S03]  /*6800*/  FMUL.FTZ R96, R114, UR22 ;  /* 0x0000001672607c20 */ /* 0x000fc60008410000 */
[----:B------:R-:W0:Y:S01]  /*6810*/  MUFU.TANH R91, R91 ;  /* 0x0000005b005b7308 */ /* 0x000e220000002400 */
[----:B------:R-:W-:Y:S02]  /*6820*/  FMNMX.FTZ R106, R84, R95, !PT ;  /* 0x0000005f546a7209 */ /* 0x000fe40007810000 */
[----:B-1----:R-:W-:Y:S01]  /*6830*/  FMNMX.FTZ R101, R99, R100, !PT ;  /* 0x0000006463657209 */ /* 0x002fe20007810000 */
[----:B------:R-:W-:Y:S01]  /*6840*/  FMUL.FTZ R98, R115, UR22 ;  /* 0x0000001673627c20 */ /* 0x000fe20008410000 */
[----:B------:R-:W-:-:S03]  /*6850*/  FMNMX.FTZ R95, R87, R106, !PT ;  /* 0x0000006a575f7209 */ /* 0x000fc60007810000 */
[----:B------:R-:W1:Y:S01]  /*6860*/  MUFU.TANH R92, R92 ;  /* 0x0000005c005c7308 */ /* 0x000e620000002400 */
[----:B------:R-:W-:Y:S01]  /*6870*/  FMNMX.FTZ R101, R102, R101, !PT ;  /* 0x0000006566657209 */ /* 0x000fe20007810000 */
[----:B------:R-:W-:Y:S01]  /*6880*/  FMUL.FTZ R100, R118, UR22 ;  /* 0x0000001676647c20 */ /* 0x000fe20008410000 */
[----:B------:R-:W-:-:S05]  /*6890*/  FMNMX.FTZ R106, R88, R95, !PT ;  /* 0x0000005f586a7209 */ /* 0x000fca0007810000 */
[----:B------:R-:W3:Y:S01]  /*68a0*/  MUFU.TANH R96, R96 ;  /* 0x0000006000607308 */ /* 0x000ee20000002400 */
[----:B--2---:R-:W-:Y:S02]  /*68b0*/  FMNMX.FTZ R95, R104, R101, !PT ;  /* 0x00000065685f7209 */ /* 0x004fe40007810000 */
[----:B0-----:R-:W-:-:S05]  /*68c0*/  FMNMX.FTZ R101, R91, R106, !PT ;  /* 0x0000006a5b657209 */ /* 0x001fca0007810000 */
[----:B------:R-:W0:Y:S01]  /*68d0*/  MUFU.TANH R98, R98 ;  /* 0x0000006200627308 */ /* 0x000e220000002400 */
[----:B------:R-:W2:Y:S01]  /*68e0*/  SHFL.BFLY PT, R106, R95, 0x2, 0x1f ;  /* 0x0c401f005f6a7f89 */ /* 0x000ea200000e0000 */
[----:B-1----:R-:W-:-:S06]  /*68f0*/  FMNMX.FTZ R101, R92, R101, !PT ;  /* 0x000000655c657209 */ /* 0x002fcc0007810000 */
[----:B------:R-:W1:Y:S01]  /*6900*/  MUFU.TANH R100, R100 ;  /* 0x0000006400647308 */ /* 0x000e620000002400 */
[----:B---3--:R-:W-:-:S07]  /*6910*/  FMNMX.FTZ R101, R96, R101, !PT ;  /* 0x0000006560657209 */ /* 0x008fce0007810000 */
[----:B------:R-:W3:Y:S01]  /*6920*/  MUFU.TANH R103, R103 ;  /* 0x0000006700677308 */ /* 0x000ee20000002400 */
[----:B0-----:R-:W-:-:S04]  /*6930*/  FMNMX.FTZ R101, R98, R101, !PT ;  /* 0x0000006562657209 */ /* 0x001fc80007810000 */
[----:B-1----:R-:W-:Y:S02]  /*6940*/  FMNMX.FTZ R108, R100, R101, !PT ;  /* 0x00000065646c7209 */ /* 0x002fe40007810000 */
[----:B--2---:R-:W-:Y:S02]  /*6950*/  FMNMX.FTZ R105, R95, R106, !PT ;  /* 0x0000006a5f697209 */ /* 0x004fe40007810000 */
[----:B---3--:R-:W-:-:S03]  /*6960*/  FMNMX.FTZ R108, R103, R108, !PT ;  /* 0x0000006c676c7209 */ /* 0x008fc60007810000 */
[----:B------:R-:W0:Y:S04]  /*6970*/  SHFL.BFLY PT, R106, R105, 0x1, 0x1f ;  /* 0x0c201f00696a7f89 */ /* 0x000e2800000e0000 */
[----:B------:R-:W1:Y:S01]  /*6980*/  SHFL.BFLY PT, R101, R108, 0x2, 0x1f ;  /* 0x0c401f006c657f89 */ /* 0x000e6200000e0000 */
[----:B0-----:R-:W-:Y:S02]  /*6990*/  FMNMX.FTZ R95, R105, R106, !PT ;  /* 0x0000006a695f7209 */ /* 0x001fe40007810000 */
[----:B-1----:R-:W-:-:S05]  /*69a0*/  FMNMX.FTZ R107, R108, R101, !PT ;  /* 0x000000656c6b7209 */ /* 0x002fca0007810000 */
[----:B------:R-:W0:Y:S02]  /*69b0*/  SHFL.BFLY PT, R106, R107, 0x1, 0x1f ;  /* 0x0c201f006b6a7f89 */ /* 0x000e2400000e0000 */
[----:B0-----:R-:W-:Y:S01]  /*69c0*/  FMNMX.FTZ R101, R107, R106, !PT ;  /* 0x0000006a6b657209 */ /* 0x001fe20007810000 */
[C---:B------:R-:W-:Y:S01]  /*69d0*/  FADD.FTZ R106, -R95.reuse, R0 ;  /* 0x000000005f6a7221 */ /* 0x040fe20000010100 */
[----:B------:R-:W-:-:S03]  /*69e0*/  FMUL.FTZ R0, R95, UR21 ;  /* 0x000000155f007c20 */ /* 0x000fc60008410000 */
[C---:B------:R-:W-:Y:S01]  /*69f0*/  FMUL.FTZ R107, R101.reuse, UR21 ;  /* 0x00000015656b7c20 */ /* 0x040fe20008410000 */
[----:B------:R-:W-:Y:S01]  /*6a00*/  FMUL.FTZ R106, R106, UR21 ;  /* 0x000000156a6a7c20 */ /* 0x000fe20008410000 */
[----:B------:R-:W-:Y:S01]  /*6a10*/  FADD.FTZ R6, -R101, R6 ;  /* 0x0000000665067221 */ /* 0x000fe20000010100 */
[--C-:B------:R-:W-:Y:S01]  /*6a20*/  FFMA.FTZ R8, R8, UR21, -R0.reuse ;  /* 0x0000001508087c23 */ /* 0x100fe20008010800 */
[--C-:B------:R-:W-:Y:S01]  /*6a30*/  FFMA.FTZ R105, R32, UR21, -R0.reuse ;  /* 0x0000001520697c23 */ /* 0x100fe20008010800 */
[--C-:B------:R-:W-:Y:S01]  /*6a40*/  FFMA.FTZ R10, R10, UR21, -R107.reuse ;  /* 0x000000150a0a7c23 */ /* 0x100fe2000801086b */
[----:B------:R0:W-:Y:S01]  /*6a50*/  MUFU.EX2 R32, R106 ;  /* 0x0000006a00207308 */ /* 0x0001e20000000800 */
[--C-:B------:R-:W-:Y:S01]  /*6a60*/  FFMA.FTZ R9, R9, UR21, -R0.reuse ;  /* 0x0000001509097c23 */ /* 0x100fe20008010800 */
[--C-:B------:R-:W-:Y:S01]  /*6a70*/  FFMA.FTZ R11, R11, UR21, -R107.reuse ;  /* 0x000000150b0b7c23 */ /* 0x100fe2000801086b */
[--C-:B------:R-:W-:Y:S01]  /*6a80*/  FFMA.FTZ R12, R12, UR21, -R0.reuse ;  /* 0x000000150c0c7c23 */ /* 0x100fe20008010800 */
[--C-:B------:R-:W-:Y:S01]  /*6a90*/  FFMA.FTZ R13, R13, UR21, -R0.reuse ;  /* 0x000000150d0d7c23 */ /* 0x100fe20008010800 */
[--C-:B------:R-:W-:Y:S01]  /*6aa0*/  FFMA.FTZ R18, R18, UR21, -R0.reuse ;  /* 0x0000001512127c23 */ /* 0x100fe20008010800 */
[--C-:B------:R-:W-:Y:S01]  /*6ab0*/  FFMA.FTZ R19, R19, UR21, -R0.reuse ;  /* 0x0000001513137c23 */ /* 0x100fe20008010800 */
[----:B0-----:R-:W-:Y:S01]  /*6ac0*/  FMUL.FTZ R106, R6, UR21 ;  /* 0x00000015066a7c20 */ /* 0x001fe20008410000 */
[--C-:B------:R-:W-:Y:S01]  /*6ad0*/  FFMA.FTZ R6, R14, UR21, -R107.reuse ;  /* 0x000000150e067c23 */ /* 0x100fe2000801086b */
        /* <DEDUP_REMOVED lines=14> */
[----:B------:R-:W0:Y:S01]  /*6bc0*/  MUFU.EX2 R8, R8 ;  /* 0x0000000800087308 */ /* 0x000e220000000800 */
        /* <DEDUP_REMOVED lines=26> */
[----:B------:R-:W-:Y:S01]  /*6d70*/  FFMA.FTZ R104, R104, UR21, -R0 ;  /* 0x0000001568687c23 */ /* 0x000fe20008010800 */
[----:B------:R-:W-:Y:S01]  /*6d80*/  FFMA.FTZ R14, R15, UR21, -R107 ;  /* 0x000000150f0e7c23 */ /* 0x000fe2000801086b */
[----:B------:R-:W-:Y:S08]  /*6d90*/  MUFU.EX2 R0, R106 ;  /* 0x0000006a00007308 */ /* 0x000ff00000000800 */
[----:B------:R-:W1:Y:S08]  /*6da0*/  MUFU.EX2 R10, R10 ;  /* 0x0000000a000a7308 */ /* 0x000e700000000800 */
[----:B------:R-:W2:Y:S08]  /*6db0*/  MUFU.EX2 R9, R9 ;  /* 0x0000000900097308 */ /* 0x000eb00000000800 */
[----:B------:R-:W3:Y:S08]  /*6dc0*/  MUFU.EX2 R11, R11 ;  /* 0x0000000b000b7308 */ /* 0x000ef00000000800 */
[----:B------:R-:W-:Y:S08]  /*6dd0*/  MUFU.EX2 R12, R12 ;  /* 0x0000000c000c7308 */ /* 0x000ff00000000800 */
[----:B------:R-:W4:Y:S08]  /*6de0*/  MUFU.EX2 R13, R13 ;  /* 0x0000000d000d7308 */ /* 0x000f300000000800 */
[----:B------:R-:W-:Y:S08]  /*6df0*/  MUFU.EX2 R6, R6 ;  /* 0x0000000600067308 */ /* 0x000ff00000000800 */
[----:B------:R-:W5:Y:S01]  /*6e00*/  MUFU.EX2 R14, R14 ;  /* 0x0000000e000e7308 */ /* 0x000f620000000800 */
[----:B0-----:R-:W-:Y:S01]  /*6e10*/  FFMA.FTZ R108, R32, R3, R8 ;  /* 0x00000003206c7223 */ /* 0x001fe20000010008 */
[----:B-1----:R-:W-:Y:S01]  /*6e20*/  FFMA.FTZ R106, R0, R7, R10 ;  /* 0x00000007006a7223 */ /* 0x002fe2000001000a */
[----:B--2---:R-:W-:-:S02]  /*6e30*/  F2FP.F16.F32.PACK_AB R8, R9, R8 ;  /* 0x000000080908723e */ /* 0x004fc400000000ff */
[----:B------:R-:W-:Y:S01]  /*6e40*/  FADD.FTZ R3, R9, R108 ;  /* 0x0000006c09037221 */ /* 0x000fe20000010000 */
[C---:B---3--:R-:W-:Y:S01]  /*6e50*/  FADD.FTZ R7, R11.reuse, R106 ;  /* 0x0000006a0b077221 */ /* 0x048fe20000010000 */
[----:B------:R-:W-:Y:S02]  /*6e60*/  F2FP.F16.F32.PACK_AB R9, R11, R10 ;  /* 0x0000000a0b09723e */ /* 0x000fe400000000ff */
[----:B----4-:R-:W-:Y:S02]  /*6e70*/  F2FP.F16.F32.PACK_AB R10, R13, R12 ;  /* 0x0000000c0d0a723e */ /* 0x010fe400000000ff */
[----:B-----5:R-:W-:-:S05]  /*6e80*/  F2FP.F16.F32.PACK_AB R11, R14, R6 ;  /* 0x000000060e0b723e */ /* 0x020fca00000000ff */
[----:B------:R0:W-:Y:S01]  /*6e90*/  STSM.16.M88.4 [R2+0x1e800], R8 ;  /* 0x01e8000802007844 */ /* 0x0001e20000000200 */
[----:B------:R-:W1:Y:S01]  /*6ea0*/  MUFU.EX2 R18, R18 ;  /* 0x0000001200127308 */ /* 0x000e620000000800 */
[--C-:B------:R-:W-:Y:S01]  /*6eb0*/  FFMA.FTZ R108, R22, UR21, -R107.reuse ;  /* 0x00000015166c7c23 */ /* 0x100fe2000801086b */
[--C-:B0-----:R-:W-:Y:S01]  /*6ec0*/  FFMA.FTZ R9, R154, UR21, -R107.reuse ;  /* 0x000000159a097c23 */ /* 0x101fe2000801086b */
[--C-:B------:R-:W-:Y:S01]  /*6ed0*/  FFMA.FTZ R10, R153, UR21, -R107.reuse ;  /* 0x00000015990a7c23 */ /* 0x100fe2000801086b */
[----:B------:R-:W-:-:S04]  /*6ee0*/  FFMA.FTZ R11, R152, UR21, -R107 ;  /* 0x00000015980b7c23 */ /* 0x000fc8000801086b */
[----:B------:R-:W-:Y:S08]  /*6ef0*/  MUFU.EX2 R19, R19 ;  /* 0x0000001300137308 */ /* 0x000ff00000000800 */
[----:B------:R-:W0:Y:S01]  /*6f00*/  MUFU.EX2 R9, R9 ;  /* 0x0000000900097308 */ /* 0x000e220000000800 */
[----:B------:R-:W-:Y:S01]  /*6f10*/  FADD.FTZ R12, R12, R3 ;  /* 0x000000030c0c7221 */ /* 0x000fe20000010000 */
[----:B------:R-:W-:-:S06]  /*6f20*/  FADD.FTZ R8, R6, R7 ;  /* 0x0000000706087221 */ /* 0x000fcc0000010000 */
[----:B------:R-:W2:Y:S01]  /*6f30*/  MUFU.EX2 R10, R10 ;  /* 0x0000000a000a7308 */ /* 0x000ea20000000800 */
[----:B------:R-:W-:Y:S01]  /*6f40*/  FFMA.FTZ R25, R25, UR21, -R107 ;  /* 0x0000001519197c23 */ /* 0x000fe2000801086b */
[----:B------:R-:W-:-:S06]  /*6f50*/  FADD.FTZ R13, R13, R12 ;  /* 0x0000000c0d0d7221 */ /* 0x000fcc0000010000 */
[----:B------:R-:W3:Y:S01]  /*6f60*/  MUFU.EX2 R20, R20 ;  /* 0x0000001400147308 */ /* 0x000ee20000000800 */
[----:B------:R-:W-:Y:S01]  /*6f70*/  FADD.FTZ R8, R14, R8 ;  /* 0x000000080e087221 */ /* 0x000fe20000010000 */
[----:B------:R-:W-:-:S06]  /*6f80*/  FFMA.FTZ R26, R26, UR21, -R107 ;  /* 0x000000151a1a7c23 */ /* 0x000fcc000801086b */
[----:B------:R-:W4:Y:S01]  /*6f90*/  MUFU.EX2 R11, R11 ;  /* 0x0000000b000b7308 */ /* 0x000f220000000800 */
[----:B-1----:R-:W-:Y:S01]  /*6fa0*/  FADD.FTZ R12, R18, R13 ;  /* 0x0000000d120c7221 */ /* 0x002fe20000010000 */
[----:B0-----:R-:W-:-:S06]  /*6fb0*/  FADD.FTZ R13, R9, R8 ;  /* 0x00000008090d7221 */ /* 0x001fcc0000010000 */
[----:B------:R-:W0:Y:S01]  /*6fc0*/  MUFU.EX2 R21, R21 ;  /* 0x0000001500157308 */ /* 0x000e220000000800 */
[--C-:B------:R-:W-:Y:S01]  /*6fd0*/  FFMA.FTZ R106, R29, UR21, -R107.reuse ;  /* 0x000000151d6a7c23 */ /* 0x100fe2000801086b */
[----:B------:R-:W-:-:S06]  /*6fe0*/  FFMA.FTZ R22, R53, UR21, -R107 ;  /* 0x0000001535167c23 */ /* 0x000fcc000801086b */
[----:B------:R-:W1:Y:S01]  /*6ff0*/  MUFU.EX2 R108, R108 ;  /* 0x0000006c006c7308 */ /* 0x000e620000000800 */
[----:B------:R-:W-:Y:S01]  /*7000*/  FFMA.FTZ R53, R69, UR21, -R107 ;  /* 0x0000001545357c23 */ /* 0x000fe2000801086b */
[----:B------:R-:W-:-:S06]  /*7010*/  FADD.FTZ R69, R19, R12 ;  /* 0x0000000c13457221 */ /* 0x000fcc0000010000 */
[----:B------:R-:W5:Y:S01]  /*7020*/  MUFU.EX2 R23, R23 ;  /* 0x0000001700177308 */ /* 0x000f620000000800 */
[----:B--2---:R-:W-:Y:S01]  /*7030*/  FADD.FTZ R12, R10, R13 ;  /* 0x0000000d0a0c7221 */ /* 0x004fe20000010000 */
[----:B------:R-:W-:-:S06]  /*7040*/  FFMA.FTZ R109, R30, UR21, -R107 ;  /* 0x000000151e6d7c23 */ /* 0x000fcc000801086b */
[----:B------:R-:W2:Y:S01]  /*7050*/  MUFU.EX2 R25, R25 ;  /* 0x0000001900197308 */ /* 0x000ea20000000800 */
[----:B---3--:R-:W-:Y:S01]  /*7060*/  FADD.FTZ R14, R20, R69 ;  /* 0x00000045140e7221 */ /* 0x008fe20000010000 */
[----:B----4-:R-:W-:-:S06]  /*7070*/  FADD.FTZ R13, R11, R12 ;  /* 0x0000000c0b0d7221 */ /* 0x010fcc0000010000 */
[----:B------:R-:W3:Y:S01]  /*7080*/  MUFU.EX2 R24, R24 ;  /* 0x0000001800187308 */ /* 0x000ee20000000800 */
[----:B------:R-:W-:-:S07]  /*7090*/  FFMA.FTZ R30, R33, UR21, -R107 ;  /* 0x00000015211e7c23 */ /* 0x000fce000801086b */
[----:B------:R-:W4:Y:S01]  /*70a0*/  MUFU.EX2 R26, R26 ;  /* 0x0000001a001a7308 */ /* 0x000f220000000800 */
[----:B0-----:R-:W-:Y:S01]  /*70b0*/  FADD.FTZ R14, R21, R14 ;  /* 0x0000000e150e7221 */ /* 0x001fe20000010000 */
[----:B-1----:R-:W-:-:S06]  /*70c0*/  FADD.FTZ R12, R108, R13 ;  /* 0x0000000d6c0c7221 */ /* 0x002fcc0000010000 */
[----:B------:R-:W0:Y:S01]  /*70d0*/  MUFU.EX2 R27, R27 ;  /* 0x0000001b001b7308 */ /* 0x000e220000000800 */
[----:B------:R-:W-:-:S07]  /*70e0*/  FFMA.FTZ R33, R34, UR21, -R107 ;  /* 0x0000001522217c23 */ /* 0x000fce000801086b */
[----:B------:R-:W1:Y:S01]  /*70f0*/  MUFU.EX2 R106, R106 ;  /* 0x0000006a006a7308 */ /* 0x000e620000000800 */
[----:B------:R-:W-:Y:S01]  /*7100*/  F2FP.F16.F32.PACK_AB R8, R19, R18 ;  /* 0x000000121308723e */ /* 0x000fe200000000ff */
[----:B-----5:R-:W-:-:S06]  /*7110*/  FADD.FTZ R13, R23, R14 ;  /* 0x0000000e170d7221 */ /* 0x020fcc0000010000 */
        /* <DEDUP_REMOVED lines=14> */
[----:B-----5:R-:W-:Y:S01]  /*7200*/  FADD.FTZ R14, R28, R13 ;  /* 0x0000000d1c0e7221 */ /* 0x020fe20000010000 */
[----:B--2---:R-:W-:-:S06]  /*7210*/  FADD.FTZ R13, R109, R12 ;  /* 0x0000000c6d0d7221 */ /* 0x004fcc0000010000 */
[----:B------:R-:W2:Y:S01]  /*7220*/  MUFU.EX2 R35, R35 ;  /* 0x0000002300237308 */ /* 0x000ea20000000800 */
[----:B------:R-:W-:-:S07]  /*7230*/  FFMA.FTZ R37, R42, UR21, -R107 ;  /* 0x000000152a257c23 */ /* 0x000fce000801086b */
[----:B------:R-:W5:Y:S01]  /*7240*/  MUFU.EX2 R15, R15 ;  /* 0x0000000f000f7308 */ /* 0x000f620000000800 */
        /* <DEDUP_REMOVED lines=10> */
[----:B--2---:R-:W-:Y:S01]  /*72f0*/  FADD.FTZ R13, R35, R14 ;  /* 0x0000000e230d7221 */ /* 0x004fe20000010000 */
[----:B-----5:R-:W-:-:S06]  /*7300*/  FADD.FTZ R69, R15, R12 ;  /* 0x0000000c0f457221 */ /* 0x020fcc0000010000 */
        /* <DEDUP_REMOVED lines=10> */
[----:B------:R-:W0:Y:S08]  /*73b0*/  MUFU.EX2 R44, R44 ;  /* 0x0000002c002c7308 */ /* 0x000e300000000800 */
[----:B------:R-:W1:Y:S01]  /*73c0*/  MUFU.EX2 R38, R38 ;  /* 0x0000002600267308 */ /* 0x000e620000000800 */
[----:B--2---:R-:W-:Y:S01]  /*73d0*/  FADD.FTZ R12, R40, R13 ;  /* 0x0000000d280c7221 */ /* 0x004fe20000010000 */
[----:B-----5:R-:W-:-:S06]  /*73e0*/  FADD.FTZ R14, R37, R14 ;  /* 0x0000000e250e7221 */ /* 0x020fcc0000010000 */
[----:B------:R-:W2:Y:S01]  /*73f0*/  MUFU.EX2 R47, R47 ;  /* 0x0000002f002f7308 */ /* 0x000ea20000000800 */
[----:B------:R-:W-:-:S07]  /*7400*/  FFMA.FTZ R46, R54, UR21, -R107 ;  /* 0x00000015362e7c23 */ /* 0x000fce000801086b */
[----:B------:R-:W5:Y:S01]  /*7410*/  MUFU.EX2 R49, R49 ;  /* 0x0000003100317308 */ /* 0x000f620000000800 */
[----:B------:R-:W-:Y:S01]  /*7420*/  F2FP.F16.F32.PACK_AB R9, R10, R9 ;  /* 0x000000090a09723e */ /* 0x000fe200000000ff */
[----:B---3--:R-:W-:Y:S01]  /*7430*/  FADD.FTZ R13, R43, R12 ;  /* 0x0000000c2b0d7221 */ /* 0x008fe20000010000 */
[----:B------:R-:W-:-:S05]  /*7440*/  F2FP.F16.F32.PACK_AB R10, R21, R20 ;  /* 0x00000014150a723e */ /* 0x000fca00000000ff */
[----:B------:R-:W3:Y:S01]  /*7450*/  MUFU.EX2 R48, R48 ;  /* 0x0000003000307308 */ /* 0x000ee20000000800 */
[----:B----4-:R-:W-:Y:S01]  /*7460*/  FADD.FTZ R21, R29, R14 ;  /* 0x0000000e1d157221 */ /* 0x010fe20000010000 */
[----:B------:R-:W-:-:S06]  /*7470*/  FFMA.FTZ R57, R57, UR21, -R107 ;  /* 0x0000001539397c23 */ /* 0x000fcc000801086b */
[----:B------:R-:W4:Y:S01]  /*7480*/  MUFU.EX2 R45, R45 ;  /* 0x0000002d002d7308 */ /* 0x000f220000000800 */
[----:B------:R-:W-:Y:S01]  /*7490*/  F2FP.F16.F32.PACK_AB R25, R26, R25 ;  /* 0x000000191a19723e */ /* 0x000fe200000000ff */
[----:B0-----:R-:W-:Y:S01]  /*74a0*/  FADD.FTZ R14, R44, R13 ;  /* 0x0000000d2c0e7221 */ /* 0x001fe20000010000 */
[----:B------:R-:W-:-:S05]  /*74b0*/  F2FP.F16.F32.PACK_AB R26, R28, R27 ;  /* 0x0000001b1c1a723e */ /* 0x000fca00000000ff */
[----:B------:R-:W0:Y:S01]  /*74c0*/  MUFU.EX2 R51, R51 ;  /* 0x0000003300337308 */ /* 0x000e220000000800 */
[----:B-1----:R-:W-:Y:S01]  /*74d0*/  FADD.FTZ R28, R38, R21 ;  /* 0x00000015261c7221 */ /* 0x002fe20000010000 */
[----:B------:R-:W-:-:S06]  /*74e0*/  FFMA.FTZ R3, R58, UR21, -R107 ;  /* 0x000000153a037c23 */ /* 0x000fcc000801086b */
[----:B------:R-:W1:Y:S01]  /*74f0*/  MUFU.EX2 R22, R22 ;  /* 0x0000001600167308 */ /* 0x000e620000000800 */
[----:B--2---:R-:W-:Y:S01]  /*7500*/  FADD.FTZ R21, R47, R14 ;  /* 0x0000000e2f157221 */ /* 0x004fe20000010000 */
[----:B-----5:R-:W-:-:S06]  /*7510*/  FADD.FTZ R28, R49, R28 ;  /* 0x0000001c311c7221 */ /* 0x020fcc0000010000 */
[----:B------:R-:W2:Y:S01]  /*7520*/  MUFU.EX2 R52, R52 ;  /* 0x0000003400347308 */ /* 0x000ea20000000800 */
[----:B------:R-:W-:-:S07]  /*7530*/  FFMA.FTZ R6, R61, UR21, -R107 ;  /* 0x000000153d067c23 */ /* 0x000fce000801086b */
[----:B------:R-:W5:Y:S01]  /*7540*/  MUFU.EX2 R46, R46 ;  /* 0x0000002e002e7308 */ /* 0x000f620000000800 */
[----:B------:R-:W-:Y:S01]  /*7550*/  F2FP.F16.F32.PACK_AB R13, R33, R30 ;  /* 0x0000001e210d723e */ /* 0x000fe200000000ff */
[----:B---3--:R-:W-:-:S06]  /*7560*/  FADD.FTZ R30, R48, R21 ;  /* 0x00000015301e7221 */ /* 0x008fcc0000010000 */
[----:B------:R-:W3:Y:S01]  /*7570*/  MUFU.EX2 R55, R55 ;  /* 0x0000003700377308 */ /* 0x000ee20000000800 */
[----:B----4-:R-:W-:Y:S01]  /*7580*/  FADD.FTZ R21, R45, R28 ;  /* 0x0000001c2d157221 */ /* 0x010fe20000010000 */
[----:B------:R-:W-:-:S06]  /*7590*/  FFMA.FTZ R7, R62, UR21, -R107 ;  /* 0x000000153e077c23 */ /* 0x000fcc000801086b */
[----:B------:R-:W4:Y:S01]  /*75a0*/  MUFU.EX2 R57, R57 ;  /* 0x0000003900397308 */ /* 0x000f220000000800 */
[----:B------:R-:W-:Y:S01]  /*75b0*/  F2FP.F16.F32.PACK_AB R24, R24, R23 ;  /* 0x000000171818723e */ /* 0x000fe200000000ff */
[----:B0-----:R-:W-:-:S06]  /*75c0*/  FADD.FTZ R23, R51, R30 ;  /* 0x0000001e33177221 */ /* 0x001fcc0000010000 */
[----:B------:R-:W0:Y:S01]  /*75d0*/  MUFU.EX2 R56, R56 ;  /* 0x0000003800387308 */ /* 0x000e220000000800 */
[----:B-1----:R-:W-:Y:S01]  /*75e0*/  FADD.FTZ R21, R22, R21 ;  /* 0x0000001516157221 */ /* 0x002fe20000010000 */
[----:B------:R-:W-:-:S06]  /*75f0*/  FFMA.FTZ R65, R65, UR21, -R107 ;  /* 0x0000001541417c23 */ /* 0x000fcc000801086b */
[----:B------:R-:W1:Y:S01]  /*7600*/  MUFU.EX2 R3, R3 ;  /* 0x0000000300037308 */ /* 0x000e620000000800 */
[----:B--2---:R-:W-:Y:S01]  /*7610*/  FADD.FTZ R28, R52, R23 ;  /* 0x00000017341c7221 */ /* 0x004fe20000010000 */
[----:B-----5:R-:W-:-:S06]  /*7620*/  FADD.FTZ R30, R46, R21 ;  /* 0x000000152e1e7221 */ /* 0x020fcc0000010000 */
[----:B------:R-:W2:Y:S01]  /*7630*/  MUFU.EX2 R59, R59 ;  /* 0x0000003b003b7308 */ /* 0x000ea20000000800 */
[----:B------:R-:W-:Y:S01]  /*7640*/  FFMA.FTZ R61, R66, UR21, -R107 ;  /* 0x00000015423d7c23 */ /* 0x000fe2000801086b */
[----:B------:R-:W-:-:S06]  /*7650*/  F2FP.F16.F32.PACK_AB R11, R108, R11 ;  /* 0x0000000b6c0b723e */ /* 0x000fcc00000000ff */
[----:B------:R-:W5:Y:S01]  /*7660*/  MUFU.EX2 R6, R6 ;  /* 0x0000000600067308 */ /* 0x000f620000000800 */
[----:B---3--:R-:W-:Y:S01]  /*7670*/  FADD.FTZ R21, R55, R28 ;  /* 0x0000001c37157221 */ /* 0x008fe20000010000 */
[----:B----4-:R-:W-:-:S06]  /*7680*/  FADD.FTZ R30, R57, R30 ;  /* 0x0000001e391e7221 */ /* 0x010fcc0000010000 */
[----:B------:R-:W3:Y:S01]  /*7690*/  MUFU.EX2 R7, R7 ;  /* 0x0000000700077308 */ /* 0x000ee20000000800 */
[----:B------:R0:W-:Y:S07]  /*76a0*/  STSM.16.M88.4 [R156], R8 ;  /* 0x000000089c007844 */ /* 0x0001ee0000000200 */
[----:B------:R-:W4:Y:S01]  /*76b0*/  MUFU.EX2 R60, R60 ;  /* 0x0000003c003c7308 */ /* 0x000f220000000800 */
[----:B------:R-:W-:-:S07]  /*76c0*/  FFMA.FTZ R54, R70, UR21, -R107 ;  /* 0x0000001546367c23 */ /* 0x000fce000801086b */
[----:B------:R-:W4:Y:S01]  /*76d0*/  MUFU.EX2 R65, R65 ;  /* 0x0000004100417308 */ /* 0x000f220000000800 */
[----:B0-----:R-:W-:Y:S01]  /*76e0*/  FADD.FTZ R8, R56, R21 ;  /* 0x0000001538087221 */ /* 0x001fe20000010000 */
[----:B-1----:R-:W-:-:S06]  /*76f0*/  FADD.FTZ R9, R3, R30 ;  /* 0x0000001e03097221 */ /* 0x002fcc0000010000 */
[----:B------:R-:W0:Y:S01]  /*7700*/  MUFU.EX2 R63, R63 ;  /* 0x0000003f003f7308 */ /* 0x000e220000000800 */
[----:B--2---:R-:W-:Y:S01]  /*7710*/  FADD.FTZ R11, R59, R8 ;  /* 0x000000083b0b7221 */ /* 0x004fe20000010000 */
[----:B-----5:R-:W-:-:S06]  /*7720*/  FADD.FTZ R8, R6, R9 ;  /* 0x0000000906087221 */ /* 0x020fcc0000010000 */
[----:B------:R-:W1:Y:S01]  /*7730*/  MUFU.EX2 R61, R61 ;  /* 0x0000003d003d7308 */ /* 0x000e620000000800 */
[----:B------:R-:W-:Y:S01]  /*7740*/  FFMA.FTZ R71, R71, UR21, -R107 ;  /* 0x0000001547477c23 */ /* 0x000fe2000801086b */
[----:B---3--:R-:W-:-:S06]  /*7750*/  FADD.FTZ R8, R7, R8 ;  /* 0x0000000807087221 */ /* 0x008fcc0000010000 */
[----:B------:R-:W2:Y:S08]  /*7760*/  MUFU.EX2 R64, R64 ;  /* 0x0000004000407308 */ /* 0x000eb00000000800 */
[----:B------:R-:W3:Y:S01]  /*7770*/  MUFU.EX2 R53, R53 ;  /* 0x0000003500357308 */ /* 0x000ee20000000800 */
[----:B------:R-:W-:Y:S01]  /*7780*/  FFMA.FTZ R72, R72, UR21, -R107 ;  /* 0x0000001548487c23 */ /* 0x000fe2000801086b */
[----:B----4-:R-:W-:-:S06]  /*7790*/  FADD.FTZ R10, R60, R11 ;  /* 0x0000000b3c0a7221 */ /* 0x010fcc0000010000 */
[----:B------:R-:W4:Y:S01]  /*77a0*/  MUFU.EX2 R67, R67 ;  /* 0x0000004300437308 */ /* 0x000f220000000800 */
[----:B------:R-:W-:-:S07]  /*77b0*/  FADD.FTZ R8, R65, R8 ;  /* 0x0000000841087221 */ /* 0x000fce0000010000 */
[----:B------:R-:W5:Y:S01]  /*77c0*/  MUFU.EX2 R54, R54 ;  /* 0x0000003600367308 */ /* 0x000f620000000800 */
[----:B------:R-:W-:Y:S01]  /*77d0*/  FFMA.FTZ R75, R75, UR21, -R107 ;  /* 0x000000154b4b7c23 */ /* 0x000fe2000801086b */
[----:B0-----:R-:W-:-:S06]  /*77e0*/  FADD.FTZ R9, R63, R10 ;  /* 0x0000000a3f097221 */ /* 0x001fcc0000010000 */
[----:B------:R-:W0:Y:S01]  /*77f0*/  MUFU.EX2 R68, R68 ;  /* 0x0000004400447308 */ /* 0x000e220000000800 */
[----:B-1----:R-:W-:Y:S01]  /*7800*/  FADD.FTZ R8, R61, R8 ;  /* 0x000000083d087221 */ /* 0x002fe20000010000 */
[----:B------:R-:W-:-:S06]  /*7810*/  FFMA.FTZ R76, R76, UR21, -R107 ;  /* 0x000000154c4c7c23 */ /* 0x000fcc000801086b */
[----:B------:R-:W1:Y:S01]  /*7820*/  MUFU.EX2 R18, R71 ;  /* 0x0000004700127308 */ /* 0x000e620000000800 */
[----:B--2---:R-:W-:Y:S01]  /*7830*/  FADD.FTZ R10, R64, R9 ;  /* 0x00000009400a7221 */ /* 0x004fe20000010000 */
[----:B------:R-:W-:-:S06]  /*7840*/  F2FP.F16.F32.PACK_AB R57, R3, R57 ;  /* 0x000000390339723e */ /* 0x000fcc00000000ff */
[----:B------:R-:W2:Y:S01]  /*7850*/  MUFU.EX2 R73, R73 ;  /* 0x0000004900497308 */ /* 0x000ea20000000800 */
[----:B---3--:R-:W-:Y:S01]  /*7860*/  FADD.FTZ R3, R53, R8 ;  /* 0x0000000835037221 */ /* 0x008fe20000010000 */
[----:B------:R-:W-:-:S06]  /*7870*/  FFMA.FTZ R79, R79, UR21, -R107 ;  /* 0x000000154f4f7c23 */ /* 0x000fcc000801086b */
[----:B------:R-:W3:Y:S01]  /*7880*/  MUFU.EX2 R19, R72 ;  /* 0x0000004800137308 */ /* 0x000ee20000000800 */
[----:B----4-:R-:W-:Y:S01]  /*7890*/  FADD.FTZ R9, R67, R10 ;  /* 0x0000000a43097221 */ /* 0x010fe20000010000 */
[----:B-----5:R-:W-:-:S06]  /*78a0*/  FADD.FTZ R3, R54, R3 ;  /* 0x0000000336037221 */ /* 0x020fcc0000010000 */
[----:B------:R-:W4:Y:S01]  /*78b0*/  MUFU.EX2 R74, R74 ;  /* 0x0000004a004a7308 */ /* 0x000f220000000800 */
[----:B------:R-:W-:-:S07]  /*78c0*/  FFMA.FTZ R80, R80, UR21, -R107 ;  /* 0x0000001550507c23 */ /* 0x000fce000801086b */
[----:B------:R-:W5:Y:S01]  /*78d0*/  MUFU.EX2 R20, R75 ;  /* 0x0000004b00147308 */ /* 0x000f620000000800 */
        /* <DEDUP_REMOVED lines=8> */
[----:B---3--:R-:W-:-:S06]  /*7960*/  FADD.FTZ R3, R19, R6 ;  /* 0x0000000613037221 */ /* 0x008fcc0000010000 */
[----:B------:R-:W2:Y:S01]  /*7970*/  MUFU.EX2 R78, R78 ;  /* 0x0000004e004e7308 */ /* 0x000ea20000000800 */
[----:B------:R-:W-:-:S07]  /*7980*/  FFMA.FTZ R84, R84, UR21, -R107 ;  /* 0x0000001554547c23 */ /* 0x000fce000801086b */
[----:B------:R-:W3:Y:S01]  /*7990*/  MUFU.EX2 R79, R79 ;  /* 0x0000004f004f7308 */ /* 0x000ee20000000800 */
[----:B----4-:R-:W-:Y:S01]  /*79a0*/  FADD.FTZ R8, R74, R7 ;  /* 0x000000074a087221 */ /* 0x010fe20000010000 */
[----:B-----5:R-:W-:-:S06]  /*79b0*/  FADD.FTZ R3, R20, R3 ;  /* 0x0000000314037221 */ /* 0x020fcc0000010000 */
[----:B------:R-:W4:Y:S01]  /*79c0*/  MUFU.EX2 R80, R80 ;  /* 0x0000005000507308 */ /* 0x000f220000000800 */
[----:B------:R-:W-:Y:S01]  /*79d0*/  FFMA.FTZ R87, R87, UR21, -R107 ;  /* 0x0000001557577c23 */ /* 0x000fe2000801086b */
[----:B0-----:R-:W-:Y:S01]  /*79e0*/  FADD.FTZ R7, R77, R8 ;  /* 0x000000084d077221 */ /* 0x001fe20000010000 */
[----:B-1----:R-:W-:-:S05]  /*79f0*/  FADD.FTZ R8, R76, R3 ;  /* 0x000000034c087221 */ /* 0x002fca0000010000 */
[----:B------:R-:W0:Y:S01]  /*7a00*/  MUFU.EX2 R83, R83 ;  /* 0x0000005300537308 */ /* 0x000e220000000800 */
[----:B------:R-:W-:Y:S01]  /*7a10*/  FFMA.FTZ R88, R88, UR21, -R107 ;  /* 0x0000001558587c23 */ /* 0x000fe2000801086b */
[----:B------:R-:W-:Y:S01]  /*7a20*/  F2FP.F16.F32.PACK_AB R27, R109, R106 ;  /* 0x0000006a6d1b723e */ /* 0x000fe200000000ff */
[----:B--2---:R-:W-:Y:S01]  /*7a30*/  FADD.FTZ R6, R78, R7 ;  /* 0x000000074e067221 */ /* 0x004fe20000010000 */
[----:B------:R-:W-:-:S04]  /*7a40*/  F2FP.F16.F32.PACK_AB R12, R105, R31 ;  /* 0x0000001f690c723e */ /* 0x000fc800000000ff */
[----:B------:R-:W1:Y:S01]  /*7a50*/  MUFU.EX2 R84, R84 ;  /* 0x0000005400547308 */ /* 0x000e620000000800 */
[----:B------:R-:W-:Y:S02]  /*7a60*/  F2FP.F16.F32.PACK_AB R14, R36, R35 ;  /* 0x00000023240e723e */ /* 0x000fe400000000ff */
[----:B------:R-:W-:Y:S01]  /*7a70*/  F2FP.F16.F32.PACK_AB R15, R34, R15 ;  /* 0x0000000f220f723e */ /* 0x000fe200000000ff */
[----:B---3--:R-:W-:Y:S01]  /*7a80*/  FADD.FTZ R7, R79, R8 ;  /* 0x000000084f077221 */ /* 0x008fe20000010000 */
[----:B------:R-:W-:Y:S03]  /*7a90*/  STSM.16.M88.4 [R17], R24 ;  /* 0x0000001811007844 */ /* 0x000fe60000000200 */
[----:B------:R-:W2:Y:S01]  /*7aa0*/  MUFU.EX2 R87, R87 ;  /* 0x0000005700577308 */ /* 0x000ea20000000800 */
[--C-:B------:R-:W-:Y:S01]  /*7ab0*/  FFMA.FTZ R91, R91, UR21, -R107.reuse ;  /* 0x000000155b5b7c23 */ /* 0x100fe2000801086b */
[----:B------:R4:W-:Y:S01]  /*7ac0*/  STSM.16.M88.4 [R16], R12 ;  /* 0x0000000c10007844 */ /* 0x0009e20000000200 */
[----:B------:R-:W-:Y:S01]  /*7ad0*/  FFMA.FTZ R92, R92, UR21, -R107 ;  /* 0x000000155c5c7c23 */ /* 0x000fe2000801086b */
[----:B------:R-:W-:-:S04]  /*7ae0*/  F2FP.F16.F32.PACK_AB R50, R52, R51 ;  /* 0x000000333432723e */ /* 0x000fc800000000ff */
[----:B------:R-:W3:Y:S01]  /*7af0*/  MUFU.EX2 R88, R88 ;  /* 0x0000005800587308 */ /* 0x000ee20000000800 */
[----:B------:R-:W-:Y:S01]  /*7b00*/  F2FP.F16.F32.PACK_AB R51, R46, R22 ;  /* 0x000000162e33723e */ /* 0x000fe200000000ff */
[----:B------:R-:W-:Y:S01]  /*7b10*/  FFMA.FTZ R96, R96, UR21, -R107 ;  /* 0x0000001560607c23 */ /* 0x000fe2000801086b */
[----:B----4-:R-:W-:-:S05]  /*7b20*/  FADD.FTZ R12, R80, R7 ;  /* 0x00000007500c7221 */ /* 0x010fca0000010000 */
[----:B------:R-:W4:Y:S01]  /*7b30*/  MUFU.EX2 R22, R91 ;  /* 0x0000005b00167308 */ /* 0x000f220000000800 */
[----:B0-----:R-:W-:-:S07]  /*7b40*/  FADD.FTZ R7, R83, R12 ;  /* 0x0000000c53077221 */ /* 0x001fce0000010000 */
[----:B------:R-:W0:Y:S01]  /*7b50*/  MUFU.EX2 R81, R81 ;  /* 0x0000005100517308 */ /* 0x000e220000000800 */
[----:B-1----:R-:W-:Y:S01]  /*7b60*/  FADD.FTZ R12, R84, R7 ;  /* 0x00000007540c7221 */ /* 0x002fe20000010000 */
[--C-:B------:R-:W-:Y:S01]  /*7b70*/  FFMA.FTZ R100, R100, UR21, -R107.reuse ;  /* 0x0000001564647c23 */ /* 0x100fe2000801086b */
[--C-:B------:R-:W-:Y:S01]  /*7b80*/  FFMA.FTZ R103, R103, UR21, -R107.reuse ;  /* 0x0000001567677c23 */ /* 0x100fe2000801086b */
[----:B------:R-:W-:-:S04]  /*7b90*/  FFMA.FTZ R98, R98, UR21, -R107 ;  /* 0x0000001562627c23 */ /* 0x000fc8000801086b */
[----:B------:R-:W1:Y:S01]  /*7ba0*/  MUFU.EX2 R92, R92 ;  /* 0x0000005c005c7308 */ /* 0x000e620000000800 */
[----:B--2---:R-:W-:-:S07]  /*7bb0*/  FADD.FTZ R7, R87, R12 ;  /* 0x0000000c57077221 */ /* 0x004fce0000010000 */
[----:B------:R-:W2:Y:S01]  /*7bc0*/  MUFU.EX2 R82, R82 ;  /* 0x0000005200527308 */ /* 0x000ea20000000800 */
[----:B---3--:R-:W-:-:S07]  /*7bd0*/  FADD.FTZ R7, R88, R7 ;  /* 0x0000000758077221 */ /* 0x008fce0000010000 */
[----:B------:R-:W3:Y:S01]  /*7be0*/  MUFU.EX2 R96, R96 ;  /* 0x0000006000607308 */ /* 0x000ee20000000800 */
[----:B----4-:R-:W-:-:S07]  /*7bf0*/  FADD.FTZ R7, R22, R7 ;  /* 0x0000000716077221 */ /* 0x010fce0000010000 */
[----:B------:R-:W4:Y:S01]  /*7c00*/  MUFU.EX2 R85, R85 ;  /* 0x0000005500557308 */ /* 0x000f220000000800 */
[----:B------:R-:W-:-:S07]  /*7c10*/  F2FP.F16.F32.PACK_AB R42, R44, R43 ;  /* 0x0000002b2c2a723e */ /* 0x000fce00000000ff */
[----:B------:R-:W-:Y:S01]  /*7c20*/  MUFU.EX2 R86, R86 ;  /* 0x0000005600567308 */ /* 0x000fe20000000800 */
[----:B------:R-:W-:-:S07]  /*7c30*/  F2FP.F16.F32.PACK_AB R40, R40, R39 ;  /* 0x000000272828723e */ /* 0x000fce00000000ff */
[----:B------:R-:W-:Y:S01]  /*7c40*/  MUFU.EX2 R89, R89 ;  /* 0x0000005900597308 */ /* 0x000fe20000000800 */
[----:B------:R-:W-:-:S07]  /*7c50*/  F2FP.F16.F32.PACK_AB R41, R37, R41 ;  /* 0x000000292529723e */ /* 0x000fce00000000ff */
[----:B------:R-:W-:Y:S01]  /*7c60*/  MUFU.EX2 R90, R90 ;  /* 0x0000005a005a7308 */ /* 0x000fe20000000800 */
[----:B------:R-:W-:-:S07]  /*7c70*/  F2FP.F16.F32.PACK_AB R43, R38, R29 ;  /* 0x0000001d262b723e */ /* 0x000fce00000000ff */
[----:B------:R-:W-:Y:S01]  /*7c80*/  MUFU.EX2 R93, R93 ;  /* 0x0000005d005d7308 */ /* 0x000fe20000000800 */
[----:B0-----:R-:W-:-:S07]  /*7c90*/  FADD.FTZ R3, R81, R6 ;  /* 0x0000000651037221 */ /* 0x001fce0000010000 */
[----:B------:R-:W-:Y:S08]  /*7ca0*/  MUFU.EX2 R94, R94 ;  /* 0x0000005e005e7308 */ /* 0x000ff00000000800 */
[----:B------:R-:W0:Y:S01]  /*7cb0*/  MUFU.EX2 R21, R98 ;  /* 0x0000006200157308 */ /* 0x000e220000000800 */
[----:B------:R-:W-:-:S07]  /*7cc0*/  F2FP.F16.F32.PACK_AB R48, R48, R47 ;  /* 0x0000002f3030723e */ /* 0x000fce00000000ff */
[----:B------:R-:W-:Y:S01]  /*7cd0*/  MUFU.EX2 R97, R97 ;  /* 0x0000006100617308 */ /* 0x000fe20000000800 */
[----:B------:R-:W-:-:S07]  /*7ce0*/  F2FP.F16.F32.PACK_AB R49, R45, R49 ;  /* 0x000000312d31723e */ /* 0x000fce00000000ff */
[----:B------:R-:W5:Y:S08]  /*7cf0*/  MUFU.EX2 R99, R99 ;  /* 0x0000006300637308 */ /* 0x000f700000000800 */
[----:B------:R-:W-:Y:S08]  /*7d00*/  MUFU.EX2 R102, R102 ;  /* 0x0000006600667308 */ /* 0x000ff00000000800 */
[----:B------:R-:W-:Y:S08]  /*7d10*/  MUFU.EX2 R104, R104 ;  /* 0x0000006800687308 */ /* 0x000ff00000000800 */
[----:B------:R-:W-:Y:S08]  /*7d20*/  MUFU.EX2 R100, R100 ;  /* 0x0000006400647308 */ /* 0x000ff00000000800 */
[----:B------:R-:W5:Y:S01]  /*7d30*/  MUFU.EX2 R103, R103 ;  /* 0x0000006700677308 */ /* 0x000f620000000800 */
[----:B------:R-:W-:Y:S01]  /*7d40*/  F2FP.F16.F32.PACK_AB R56, R56, R55 ;  /* 0x000000373838723e */ /* 0x000fe200000000ff */
[----:B-1----:R-:W-:Y:S01]  /*7d50*/  FADD.FTZ R7, R92, R7 ;  /* 0x000000075c077221 */ /* 0x002fe20000010000 */
[----:B------:R-:W-:Y:S01]  /*7d60*/  F2FP.F16.F32.PACK_AB R66, R68, R67 ;  /* 0x000000434442723e */ /* 0x000fe200000000ff */
[----:B--2---:R-:W-:Y:S01]  /*7d70*/  FADD.FTZ R6, R82, R3 ;  /* 0x0000000352067221 */ /* 0x004fe20000010000 */
[----:B------:R-:W-:-:S02]  /*7d80*/  F2FP.F16.F32.PACK_AB R64, R64, R63 ;  /* 0x0000003f4040723e */ /* 0x000fc400000000ff */
[----:B------:R-:W-:Y:S02]  /*7d90*/  F2FP.F16.F32.PACK_AB R65, R61, R65 ;  /* 0x000000413d41723e */ /* 0x000fe400000000ff */
[----:B------:R-:W-:Y:S01]  /*7da0*/  F2FP.F16.F32.PACK_AB R67, R54, R53 ;  /* 0x000000353643723e */ /* 0x000fe200000000ff */
[----:B------:R-:W-:Y:S01]  /*7db0*/  STSM.16.M88.4 [R2+0x24800], R40 ;  /* 0x0248002802007844 */ /* 0x000fe20000000200 */
[----:B------:R-:W-:Y:S02]  /*7dc0*/  F2FP.F16.F32.PACK_AB R8, R74, R73 ;  /* 0x000000494a08723e */ /* 0x000fe400000000ff */
[----:B------:R-:W-:Y:S02]  /*7dd0*/  F2FP.F16.F32.PACK_AB R9, R19, R18 ;  /* 0x000000121309723e */ /* 0x000fe400000000ff */
[----:B------:R-:W-:Y:S02]  /*7de0*/  F2FP.F16.F32.PACK_AB R10, R78, R77 ;  /* 0x0000004d4e0a723e */ /* 0x000fe400000000ff */
[----:B------:R-:W-:Y:S01]  /*7df0*/  F2FP.F16.F32.PACK_AB R11, R76, R20 ;  /* 0x000000144c0b723e */ /* 0x000fe200000000ff */
[----:B------:R-:W-:Y:S01]  /*7e00*/  STSM.16.M88.4 [R110], R48 ;  /* 0x000000306e007844 */ /* 0x000fe20000000200 */
[----:B---3--:R-:W-:Y:S01]  /*7e10*/  FADD.FTZ R7, R96, R7 ;  /* 0x0000000760077221 */ /* 0x008fe20000010000 */
[----:B----4-:R-:W-:-:S02]  /*7e20*/  FADD.FTZ R3, R85, R6 ;  /* 0x0000000655037221 */ /* 0x010fc40000010000 */
[----:B------:R-:W-:Y:S01]  /*7e30*/  STSM.16.M88.4 [R17+0x6000], R56 ;  /* 0x0060003811007844 */ /* 0x000fe20000000200 */
[----:B------:R-:W-:Y:S01]  /*7e40*/  F2FP.F16.F32.PACK_AB R12, R82, R81 ;  /* 0x00000051520c723e */ /* 0x000fe200000000ff */
[----:B0-----:R-:W-:Y:S01]  /*7e50*/  FADD.FTZ R7, R21, R7 ;  /* 0x0000000715077221 */ /* 0x001fe20000010000 */
[----:B------:R-:W-:Y:S01]  /*7e60*/  F2FP.F16.F32.PACK_AB R13, R80, R79 ;  /* 0x0000004f500d723e */ /* 0x000fe200000000ff */
[----:B------:R-:W-:Y:S01]  /*7e70*/  STSM.16.M88.4 [R16+0x6000], R64 ;  /* 0x0060004010007844 */ /* 0x000fe20000000200 */
[----:B------:R-:W-:Y:S02]  /*7e80*/  F2FP.F16.F32.PACK_AB R14, R86, R85 ;  /* 0x00000055560e723e */ /* 0x000fe400000000ff */
[----:B------:R-:W-:Y:S01]  /*7e90*/  F2FP.F16.F32.PACK_AB R15, R84, R83 ;  /* 0x00000053540f723e */ /* 0x000fe200000000ff */
[----:B------:R0:W-:Y:S01]  /*7ea0*/  STSM.16.M88.4 [R2+0x2a800], R8 ;  /* 0x02a8000802007844 */ /* 0x0001e20000000200 */
[----:B-----5:R-:W-:Y:S01]  /*7eb0*/  F2FP.F16.F32.PACK_AB R20, R99, R97 ;  /* 0x000000616314723e */ /* 0x020fe200000000ff */
[----:B------:R-:W-:Y:S01]  /*7ec0*/  FADD.FTZ R6, R86, R3 ;  /* 0x0000000356067221 */ /* 0x000fe20000010000 */
[----:B------:R-:W-:-:S02]  /*7ed0*/  F2FP.F16.F32.PACK_AB R21, R21, R96 ;  /* 0x000000601515723e */ /* 0x000fc400000000ff */
[----:B------:R-:W-:Y:S01]  /*7ee0*/  F2FP.F16.F32.PACK_AB R23, R103, R100 ;  /* 0x000000646717723e */ /* 0x000fe200000000ff */
[----:B------:R1:W-:Y:S01]  /*7ef0*/  STSM.16.M88.4 [R157], R12 ;  /* 0x0000000c9d007844 */ /* 0x0003e20000000200 */
[----:B------:R-:W-:Y:S01]  /*7f00*/  FADD.FTZ R3, R89, R6 ;  /* 0x0000000659037221 */ /* 0x000fe20000010000 */
[----:B0-----:R-:W-:Y:S02]  /*7f10*/  F2FP.F16.F32.PACK_AB R8, R90, R89 ;  /* 0x000000595a08723e */ /* 0x001fe400000000ff */
[----:B------:R-:W-:Y:S02]  /*7f20*/  F2FP.F16.F32.PACK_AB R9, R88, R87 ;  /* 0x000000575809723e */ /* 0x000fe400000000ff */
[----:B------:R-:W-:Y:S02]  /*7f30*/  F2FP.F16.F32.PACK_AB R10, R94, R93 ;  /* 0x0000005d5e0a723e */ /* 0x000fe400000000ff */
[----:B------:R-:W-:Y:S02]  /*7f40*/  F2FP.F16.F32.PACK_AB R11, R92, R22 ;  /* 0x000000165c0b723e */ /* 0x000fe400000000ff */
[----:B------:R-:W-:-:S03]  /*7f50*/  F2FP.F16.F32.PACK_AB R22, R104, R102 ;  /* 0x000000666816723e */ /* 0x000fc600000000ff */
[----:B------:R1:W-:Y:S04]  /*7f60*/  STSM.16.M88.4 [R17+0xc000], R8 ;  /* 0x00c0000811007844 */ /* 0x0003e80000000200 */
[----:B------:R1:W-:Y:S01]  /*7f70*/  STSM.16.M88.4 [R16+0xc000], R20 ;  /* 0x00c0001410007844 */ /* 0x0003e20000000200 */
[----:B------:R-:W-:Y:S01]  /*7f80*/  FADD.FTZ R6, R90, R3 ;  /* 0x000000035a067221 */ /* 0x000fe20000010000 */
[----:B------:R0:W-:Y:S06]  /*7f90*/  MEMBAR.ALL.CTA ;  /* 0x0000000000007992 */ /* 0x0001ec0000008000 */
[----:B0-----:R-:W0:Y:S01]  /*7fa0*/  FENCE.VIEW.ASYNC.S ;  /* 0x00000000000073c6 */ /* 0x001e220000000000 */
[----:B------:R-:W-:Y:S01]  /*7fb0*/  FADD.FTZ R3, R93, R6 ;  /* 0x000000065d037221 */ /* 0x000fe20000010000 */
[----:B------:R-:W-:-:S03]  /*7fc0*/  ISETP.LT.AND P2, PT, RZ, UR24, PT ;  /* 0x00000018ff007c0c */ /* 0x000fc6000bf41270 */
[----:B------:R-:W-:Y:S01]  /*7fd0*/  FADD.FTZ R6, R94, R3 ;  /* 0x000000035e067221 */ /* 0x000fe20000010000 */
[----:B------:R-:W-:-:S03]  /*7fe0*/  UIADD3 UR6, UR24, -0x1, URZ ;  /* 0xffffffff18067890 */ /* 0x000fc6000fffe03f */
[----:B------:R-:W-:-:S04]  /*7ff0*/  FADD.FTZ R6, R97, R6 ;  /* 0x0000000661067221 */ /* 0x000fc80000010000 */
[----:B------:R-:W-:Y:S01]  /*8000*/  FADD.FTZ R3, R99, R6 ;  /* 0x0000000663037221 */ /* 0x000fe20000010000 */
[----:B------:R-:W-:Y:S01]  /*8010*/  FADD.FTZ R7, R100, R7 ;  /* 0x0000000764077221 */ /* 0x000fe20000010000 */
[----:B------:R-:W-:Y:S01]  /*8020*/  UMOV UR25, UR38 ;  /* 0x0000002600197c82 */ /* 0x000fe20008000000 */
[----:B------:R-:W-:Y:S01]  /*8030*/  UMOV UR24, UR6 ;  /* 0x0000000600187c82 */ /* 0x000fe20008000000 */
[----:B------:R-:W-:Y:S01]  /*8040*/  FADD.FTZ R3, R102, R3 ;  /* 0x0000000366037221 */ /* 0x000fe20000010000 */
[----:B------:R-:W-:Y:S01]  /*8050*/  UMOV UR23, UR39 ;  /* 0x0000002700177c82 */ /* 0x000fe20008000000 */
[-C--:B------:R-:W-:Y:S01]  /*8060*/  FMUL.FTZ R122, R122, R0.reuse ;  /* 0x000000007a7a7220 */ /* 0x080fe20000410000 */
        /* <DEDUP_REMOVED lines=14> */
[----:B------:R-:W-:Y:S01]  /*8150*/  FMUL.FTZ R151, R151, R0 ;  /* 0x0000000097977220 */ /* 0x000fe20000410000 */
[----:B------:R-:W-:Y:S01]  /*8160*/  FADD.FTZ R3, R104, R3 ;  /* 0x0000000368037221 */ /* 0x000fe20000010000 */
[----:B------:R-:W-:Y:S01]  /*8170*/  FADD.FTZ R7, R103, R7 ;  /* 0x0000000767077221 */ /* 0x000fe20000010000 */
        /* <DEDUP_REMOVED lines=16> */
[----:B------:R-:W-:-:S02]  /*8280*/  IMAD.MOV.U32 R6, RZ, RZ, R101 ;  /* 0x000000ffff067224 */ /* 0x000fc400078e0065 */
[----:B------:R-:W-:Y:S01]  /*8290*/  IMAD.MOV.U32 R0, RZ, RZ, R95 ;  /* 0x000000ffff007224 */ /* 0x000fe200078e005f */
[----:B0-----:R-:W-:Y:S01]  /*82a0*/  NOP ;  /* 0x0000000000007918 */ /* 0x001fe20000000000 */
[----:B-1----:R-:W-:Y:S05]  /*82b0*/  @P2 BRA `(.L_x_24) ;  /* 0xffffffc8008c2947 */ /* 0x002fea000383ffff */
.L_x_15:
[----:B------:R-:W-:Y:S06]  /*82c0*/  BAR.ARV 0x8, 0x200 ;  /* 0x0208000000007b1d */ /* 0x000fec0000002000 */
[----:B------:R-:W-:Y:S05]  /*82d0*/  @!P0 BRA `(.L_x_25) ;  /* 0x0000000000048947 */ /* 0x000fea0003800000 */
[----:B------:R-:W-:Y:S01]  /*82e0*/  BPT.TRAP 0x1 ;  /* 0x000000040000795c */ /* 0x000fe20000300000 */
.L_x_25:
[----:B------:R-:W-:Y:S01]  /*82f0*/  ULEA UR12, UR39, UR40, 0x3 ;  /* 0x00000028270c7291 */ /* 0x000fe2000f8e183f */
[----:B------:R-:W-:-:S05]  /*8300*/  IMAD.U32 R0, RZ, RZ, UR38 ;  /* 0x00000026ff007e24 */ /* 0x000fca000f8e00ff */
[----:B------:R-:W-:-:S04]  /*8310*/  SHF.L.U32 R0, R0, 0x1f, RZ ;  /* 0x0000001f00007819 */ /* 0x000fc800000006ff */
[----:B------:R0:W1:Y:S01]  /*8320*/  SYNCS.PHASECHK.TRANS64.TRYWAIT P2, [UR12+0x30850], R0 ;  /* 0x03085000ff0075a7 */ /* 0x000062000804014c */
[----:B------:R-:W-:Y:S05]  /*8330*/  @!P0 BRA `(.L_x_26) ;  /* 0x0000000000048947 */ /* 0x000fea0003800000 */
[----:B------:R-:W-:Y:S01]  /*8340*/  BPT.TRAP 0x1 ;  /* 0x000000040000795c */ /* 0x000fe20000300000 */
.L_x_26:
[----:B-1----:R-:W-:Y:S05]  /*8350*/  @P2 BRA `(.L_x_27) ;  /* 0x0000000000082947 */ /* 0x002fea0003800000 */
[----:B------:R-:W1:Y:S02]  /*8360*/  SYNCS.PHASECHK.TRANS64.TRYWAIT P0, [UR12+0x30850], R0 ;  /* 0x03085000ff0075a7 */ /* 0x000e64000800014c */
[----:B-1----:R-:W-:Y:S05]  /*8370*/  @!P0 BRA `(.L_x_28) ;  /* 0x0000005000008947 */ /* 0x002fea0003800000 */
.L_x_27:
[----:B------:R-:W-:Y:S01]  /*8380*/  R2UR UR4, R155 ;  /* 0x000000009b0472ca */ /* 0x000fe200000e0000 */
[----:B------:R-:W-:Y:S01]  /*8390*/  UIADD3 UR5, UR40, 0x400, URZ ;  /* 0x0000040028057890 */ /* 0x000fe2000fffe03f */
[----:B------:R-:W-:Y:S01]  /*83a0*/  WARPGROUP.ARRIVE ;  /* 0x00000000000079c5 */ /* 0x000fe20000000000 */
[----:B------:R-:W-:Y:S01]  /*83b0*/  UMOV UR7, 0x40000040 ;  /* 0x4000004000077882 */ /* 0x000fe20000000000 */
[----:B------:R-:W-:Y:S01]  /*83c0*/  UMOV UR11, 0x40000040 ;  /* 0x40000040000b7882 */ /* 0x000fe20000000000 */
[----:B------:R-:W-:Y:S01]  /*83d0*/  USHF.R.U32.HI UR5, URZ, 0x4, UR5 ;  /* 0x000000043f057899 */ /* 0x000fe20008011605 */
[----:B------:R-:W2:Y:S01]  /*83e0*/  LDL R62, [R1+0x4] ;  /* 0x00000400013e7983 */ /* 0x000ea20000100800 */
[----:B------:R-:W-:Y:S01]  /*83f0*/  UMOV UR9, 0x40000040 ;  /* 0x4000004000097882 */ /* 0x000fe20000000000 */
[----:B------:R-:W3:Y:S02]  /*8400*/  LDC R18, c[0x0][0xbe8] ;  /* 0x0002fa00ff127b82 */ /* 0x000ee40000000800 */
[----:B------:R-:W4:Y:S03]  /*8410*/  LDL R6, [R1+0x20] ;  /* 0x0000200001067983 */ /* 0x000f260000100800 */
[----:B------:R-:W-:Y:S01]  /*8420*/  UIADD3 UR4, UR4, 0x1e800, URZ ;  /* 0x0001e80004047890 */ /* 0x000fe2000fffe03f */
[----:B------:R-:W5:Y:S04]  /*8430*/  LDL R29, [R1+0x1c] ;  /* 0x00001c00011d7983 */ /* 0x000f680000100800 */
[----:B01----:R-:W0:Y:S01]  /*8440*/  SHFL.BFLY PT, R0, R3, 0x2, 0x1f ;  /* 0x0c401f0003007f89 */ /* 0x003e2200000e0000 */
[----:B------:R-:W-:-:S03]  /*8450*/  USHF.R.U32.HI UR4, URZ, 0x4, UR4 ;  /* 0x000000043f047899 */ /* 0x000fc60008011604 */
[----:B------:R-:W1:Y:S01]  /*8460*/  SHFL.BFLY PT, R4, R7, 0x2, 0x1f ;  /* 0x0c401f0007047f89 */ /* 0x000e6200000e0000 */
[----:B------:R-:W-:Y:S01]  /*8470*/  ULOP3.LUT UR5, UR5, 0x3fff, URZ, 0xc0, !UPT ;  /* 0x00003fff05057892 */ /* 0x000fe2000f8ec03f */
[----:B------:R-:W3:Y:S01]  /*8480*/  S2R R8, SR_TID.X ;  /* 0x0000000000087919 */ /* 0x000ee20000002100 */
[----:B------:R-:W-:Y:S01]  /*8490*/  ULOP3.LUT UR4, UR4, 0x3fff, URZ, 0xc0, !UPT ;  /* 0x00003fff04047892 */ /* 0x000fe2000f8ec03f */
[----:B------:R-:W-:Y:S01]  /*84a0*/  IMAD.MOV.U32 R19, RZ, RZ, -0x800000 ;  /* 0xff800000ff137424 */ /* 0x000fe200078e00ff */
[----:B------:R-:W-:Y:S01]  /*84b0*/  UIMAD UR6, UR39, 0x600, UR5 ;  /* 0x00000600270678a4 */ /* 0x000fe2000f8e0205 */
[----:B------:R-:W5:Y:S01]  /*84c0*/  LDL R32, [R1+0xc] ;  /* 0x00000c0001207983 */ /* 0x000f620000100800 */
[----:B------:R-:W-:Y:S01]  /*84d0*/  ULOP3.LUT UR4, UR4, 0x10000, URZ, 0xfc, !UPT ;  /* 0x0001000004047892 */ /* 0x000fe2000f8efc3f */
[----:B------:R-:W-:Y:S01]  /*84e0*/  CS2R R10, SRZ ;  /* 0x00000000000a7805 */ /* 0x000fe2000001ff00 */
[----:B------:R-:W-:Y:S01]  /*84f0*/  UMOV UR5, 0x40000040 ;  /* 0x4000004000057882 */ /* 0x000fe20000000000 */
[----:B------:R-:W5:Y:S01]  /*8500*/  LDL R36, [R1+0x18] ;  /* 0x0000180001247983 */ /* 0x000f620000100800 */
[----:B------:R-:W-:Y:S01]  /*8510*/  IMAD.MOV.U32 R48, RZ, RZ, -0x800000 ;  /* 0xff800000ff307424 */ /* 0x000fe200078e00ff */
[----:B------:R-:W4:Y:S04]  /*8520*/  LDC R12, c[0x0][0xc38] ;  /* 0x00030e00ff0c7b82 */ /* 0x000f280000000800 */
[----:B------:R-:W-:Y:S01]  /*8530*/  HGMMA.64x64x16.F32 R120, gdesc[UR4].tnspB, R120, gsb0 ;  /* 0x40e00000047879f0 */ /* 0x000fe20008000878 */
[----:B------:R-:W-:-:S02]  /*8540*/  UIADD3 UR10, UR6, 0x80, URZ ;  /* 0x00000080060a7890 */ /* 0x000fc4000fffe03f */
[----:B------:R-:W-:Y:S01]  /*8550*/  UIADD3 UR8, UR4, 0x2, URZ ;  /* 0x0000000204087890 */ /* 0x000fe2000fffe03f */
[----:B------:R-:W5:Y:S01]  /*8560*/  LDC.64 R34, c[0x0][0xb98] ;  /* 0x0002e600ff227b82 */ /* 0x000f620000000a00 */
        /* <DEDUP_REMOVED lines=63> */
[----:B0-----:R-:W-:-:S05]  /*8960*/  FADD.FTZ R0, R0, R3 ;  /* 0x0000000300007221 */ /* 0x001fca0000010000 */
[----:B------:R-:W0:Y:S01]  /*8970*/  SHFL.BFLY PT, R5, R0, 0x1, 0x1f ;  /* 0x0c201f0000057f89 */ /* 0x000e2200000e0000 */
[----:B-1----:R-:W-:-:S05]  /*8980*/  FADD.FTZ R4, R4, R7 ;  /* 0x0000000704047221 */ /* 0x002fca0000010000 */
[----:B------:R-:W1:Y:S01]  /*8990*/  SHFL.BFLY PT, R9, R4, 0x1, 0x1f ;  /* 0x0c201f0004097f89 */ /* 0x000e6200000e0000 */
[----:B------:R-:W-:Y:S02]  /*89a0*/  WARPGROUP.DEPBAR.LE gsb0, 0x0 ;  /* 0x00008000000079c5 */ /* 0x000fe40000010000 */
[----:B------:R-:W-:-:S06]  /*89b0*/  WARPGROUP.ARRIVE ;  /* 0x00000000000079c5 */ /* 0x000fcc0000000000 */
[----:B------:R-:W-:Y:S01]  /*89c0*/  HGMMA.64x64x16.F32 R120, gdesc[UR8].tnspB, R120, gsb0 ;  /* 0x40e00000087879f0 */ /* 0x000fe20008000878 */
[----:B0-----:R-:W-:Y:S02]  /*89d0*/  FADD.FTZ R5, R0, R5 ;  /* 0x0000000500057221 */ /* 0x001fe40000010000 */
[----:B------:R-:W0:Y:S01]  /*89e0*/  S2UR UR5, SR_SWINHI ;  /* 0x00000000000579c3 */ /* 0x000e220000002f00 */
[----:B-1----:R-:W-:Y:S01]  /*89f0*/  FADD.FTZ R9, R4, R9 ;  /* 0x0000000904097221 */ /* 0x002fe20000010000 */
[C---:B---3--:R-:W-:Y:S01]  /*8a00*/  VIADD R60, R8.reuse, 0xffffff80 ;  /* 0xffffff80083c7836 */ /* 0x048fe20000000000 */
[----:B------:R-:W-:Y:S01]  /*8a10*/  UIADD3 UR7, -UR45, URZ, URZ ;  /* 0x0000003f2d077290 */ /* 0x000fe2000fffe13f */
[----:B------:R-:W-:Y:S01]  /*8a20*/  FSETP.NE.FTZ.AND P0, PT, R5, RZ, PT ;  /* 0x000000ff0500720b */ /* 0x000fe20003f15000 */
[----:B------:R-:W-:Y:S01]  /*8a30*/  UIADD3 UR6, UR6, 0x580, URZ ;  /* 0x0000058006067890 */ /* 0x000fe2000fffe03f */
[----:B------:R-:W-:Y:S01]  /*8a40*/  FSETP.NE.FTZ.AND P2, PT, R9, RZ, PT ;  /* 0x000000ff0900720b */ /* 0x000fe20003f55000 */
[----:B------:R-:W-:Y:S01]  /*8a50*/  UIADD3 UR4, UR4, 0xc06, URZ ;  /* 0x00000c0604047890 */ /* 0x000fe2000fffe03f */
[----:B------:R-:W-:Y:S01]  /*8a60*/  IADD3 R61, R8, -0x80, RZ ;  /* 0xffffff80083d7810 */ /* 0x000fe20007ffe0ff */
[----:B------:R-:W-:-:S08]  /*8a70*/  ULDC UR10, c[0x0][0xc44] ;  /* 0x00031100000a7ab9 */ /* 0x000fd00000000800 */
[----:B------:R-:W1:Y:S01]  /*8a80*/  @P0 MUFU.LG2 R3, R5 ;  /* 0x0000000500030308 */ /* 0x000e620000000c00 */
[----:B------:R-:W-:Y:S02]  /*8a90*/  MOV R0, UR21 ;  /* 0x0000001500007c02 */ /* 0x000fe40008000f00 */
[----:B------:R-:W-:Y:S01]  /*8aa0*/  SHF.R.S32.HI R60, RZ, 0x1f, R60 ;  /* 0x0000001fff3c7819 */ /* 0x000fe2000001143c */
[----:B------:R-:W-:-:S04]  /*8ab0*/  UIMAD UR10, UR10, UR7, UR43 ;  /* 0x000000070a0a72a4 */ /* 0x000fc8000f8e022b */
[----:B------:R-:W3:Y:S01]  /*8ac0*/  @P2 MUFU.LG2 R4, R9 ;  /* 0x0000000900042308 */ /* 0x000ee20000000c00 */
[----:B------:R-:W-:Y:S01]  /*8ad0*/  UMOV UR8, UR40 ;  /* 0x0000002800087c82 */ /* 0x000fe20008000000 */
[----:B0-----:R-:W-:Y:S01]  /*8ae0*/  UMOV UR9, UR5 ;  /* 0x0000000500097c82 */ /* 0x001fe20008000000 */
[----:B------:R-:W-:Y:S01]  /*8af0*/  UMOV UR7, 0x40000040 ;  /* 0x4000004000077882 */ /* 0x000fe20000000000 */
[----:B------:R-:W-:Y:S01]  /*8b00*/  UMOV UR5, 0x40000040 ;  /* 0x4000004000057882 */ /* 0x000fe20000000000 */
[----:B------:R-:W-:Y:S01]  /*8b10*/  @P0 FMUL.FTZ R0, R0, 0.69314718246459960938 ;  /* 0x3f31721800000820 */ /* 0x000fe20000410000 */
[----:B------:R-:W-:Y:S01]  /*8b20*/  LEA.HI R60, R60, R61, RZ, 0x3 ;  /* 0x0000003d3c3c7211 */ /* 0x000fe200078f18ff */
[----:B-1----:R-:W-:-:S03]  /*8b30*/  @P0 FMUL.FTZ R3, R3, 0.69314718246459960938 ;  /* 0x3f31721803030820 */ /* 0x002fc60000410000 */
[----:B------:R-:W-:Y:S01]  /*8b40*/  SHF.R.S32.HI R60, RZ, 0x3, R60 ;  /* 0x00000003ff3c7819 */ /* 0x000fe2000001143c */
[----:B------:R-:W-:Y:S01]  /*8b50*/  @P0 FFMA.FTZ R19, R0, R95, R3 ;  /* 0x0000005f00130223 */ /* 0x000fe20000010003 */
[----:B--2---:R-:W-:Y:S01]  /*8b60*/  IMAD.SHL.U32 R0, R62, 0x8, RZ ;  /* 0x000000083e007824 */ /* 0x004fe200078e00ff */
[----:B------:R-:W-:Y:S01]  /*8b70*/  MOV R24, UR8 ;  /* 0x0000000800187c02 */ /* 0x000fe20008000f00 */
[----:B------:R-:W-:Y:S02]  /*8b80*/  IMAD.U32 R3, RZ, RZ, UR21 ;  /* 0x00000015ff037e24 */ /* 0x000fe4000f8e00ff */
[----:B------:R-:W-:Y:S02]  /*8b90*/  IMAD R15, R60, 0x40, R0 ;  /* 0x000000403c0f7824 */ /* 0x000fe400078e0200 */
[----:B------:R-:W-:Y:S02]  /*8ba0*/  IMAD.U32 R25, RZ, RZ, UR9 ;  /* 0x00000009ff197e24 */ /* 0x000fe4000f8e00ff */
[----:B------:R-:W-:Y:S01]  /*8bb0*/  @P2 FMUL.FTZ R3, R3, 0.69314718246459960938 ;  /* 0x3f31721803032820 */ /* 0x000fe20000410000 */
[----:B---3--:R-:W-:Y:S01]  /*8bc0*/  @P2 FMUL.FTZ R4, R4, 0.69314718246459960938 ;  /* 0x3f31721804042820 */ /* 0x008fe20000410000 */
[----:B------:R0:W-:Y:S01]  /*8bd0*/  @P2 MUFU.RCP R10, R9 ;  /* 0x00000009000a2308 */ /* 0x0001e20000001000 */
[----:B------:R-:W-:Y:S01]  /*8be0*/  IMAD.WIDE R14, R15, 0x2, R24 ;  /* 0x000000020f0e7825 */ /* 0x000fe200078e0218 */
[----:B------:R-:W-:-:S02]  /*8bf0*/  WARPGROUP.DEPBAR.LE gsb0, 0x0 ;  /* 0x00008000000079c5 */ /* 0x000fc40000010000 */
[----:B------:R-:W-:-:S04]  /*8c00*/  WARPGROUP.ARRIVE ;  /* 0x00000000000079c5 */ /* 0x000fc80000000000 */
[----:B------:R1:W2:Y:S01]  /*8c10*/  @P0 MUFU.RCP R11, R5 ;  /* 0x00000005000b0308 */ /* 0x0002a20000001000 */
[----:B------:R-:W-:Y:S01]  /*8c20*/  IMAD R7, RZ, RZ, -UR43 ;  /* 0x8000002bff077e24 */ /* 0x000fe2000f8e02ff */
[----:B------:R-:W-:Y:S01]  /*8c30*/  USHF.R.S32.HI UR11, URZ, 0x1f, UR10 ;  /* 0x0000001f3f0b7899 */ /* 0x000fe2000801140a */
[----:B------:R-:W-:Y:S01]  /*8c40*/  ULDC.64 UR8, c[0x0][0xb90] ;  /* 0x0002e40000087ab9 */ /* 0x000fe20000000a00 */
[----:B------:R-:W-:Y:S01]  /*8c50*/  HGMMA.64x64x16.F32 R120, gdesc[UR4].tnspB, R120, gsb0 ;  /* 0x40e00000047879f0 */ /* 0x000fe20008000878 */
[----:B----4-:R-:W-:-:S04]  /*8c60*/  IMAD.WIDE R24, R6, 0x2, R24 ;  /* 0x0000000206187825 */ /* 0x010fc800078e0218 */
[----:B------:R-:W-:Y:S01]  /*8c70*/  @P2 FFMA.FTZ R48, R3, R101, R4 ;  /* 0x0000006503302223 */ /* 0x000fe20000010004 */
[----:B------:R-:W-:Y:S02]  /*8c80*/  ISETP.NE.AND P2, PT, R18, 0x1, PT ;  /* 0x000000011200780c */ /* 0x000fe40003f45270 */
[C---:B------:R-:W-:Y:S02]  /*8c90*/  LOP3.LUT R3, R24.reuse, 0x380, RZ, 0xc0, !PT ;  /* 0x0000038018037812 */ /* 0x040fe400078ec0ff */
[C---:B------:R-:W-:Y:S02]  /*8ca0*/  IADD3 R8, P0, R24.reuse, 0x60, RZ ;  /* 0x0000006018087810 */ /* 0x040fe40007f1e0ff */
[----:B------:R-:W-:Y:S02]  /*8cb0*/  SHF.R.U64 R3, R3, 0x3, RZ ;  /* 0x0000000303037819 */ /* 0x000fe400000012ff */
[C---:B------:R-:W-:Y:S02]  /*8cc0*/  IADD3 R6, P3, R24.reuse, 0x40, RZ ;  /* 0x0000004018067810 */ /* 0x040fe40007f7e0ff */
[----:B------:R-:W-:-:S02]  /*8cd0*/  IADD3 R4, P4, R24, 0x20, RZ ;  /* 0x0000002018047810 */ /* 0x000fc40007f9e0ff */
[----:B------:R-:W-:Y:S01]  /*8ce0*/  LOP3.LUT R24, R3, R24, RZ, 0x3c, !PT ;  /* 0x0000001803187212 */ /* 0x000fe200078e3cff */
[----:B------:R-:W3:Y:S01]  /*8cf0*/  @P2 LDC R28, c[0x0][0xbec] ;  /* 0x0002fb00ff1c2b82 */ /* 0x000ee20000000800 */
[----:B------:R-:W-:-:S04]  /*8d00*/  LOP3.LUT R3, R8, 0x380, RZ, 0xc0, !PT ;  /* 0x0000038008037812 */ /* 0x000fc800078ec0ff */
[----:B------:R-:W-:-:S03]  /*8d10*/  SHF.R.U64 R3, R3, 0x3, RZ ;  /* 0x0000000303037819 */ /* 0x000fc600000012ff */
[----:B------:R-:W4:Y:S01]  /*8d20*/  @P2 LDC R33, c[0x0][0xbf0] ;  /* 0x0002fc00ff212b82 */ /* 0x000f220000000800 */
[----:B------:R-:W-:Y:S02]  /*8d30*/  LOP3.LUT R22, R3, R8, RZ, 0x3c, !PT ;  /* 0x0000000803167212 */ /* 0x000fe400078e3cff */
[----:B------:R-:W-:-:S04]  /*8d40*/  LOP3.LUT R3, R4, 0x380, RZ, 0xc0, !PT ;  /* 0x0000038004037812 */ /* 0x000fc800078ec0ff */
[----:B------:R-:W-:Y:S01]  /*8d50*/  SHF.R.U64 R3, R3, 0x3, RZ ;  /* 0x0000000303037819 */ /* 0x000fe200000012ff */
[----:B------:R-:W-:-:S03]  /*8d60*/  UIMAD UR4, UR11, UR8, URZ ;  /* 0x000000080b0472a4 */ /* 0x000fc6000f8e023f */
[----:B------:R-:W-:Y:S01]  /*8d70*/  LOP3.LUT R8, R3, R4, RZ, 0x3c, !PT ;  /* 0x0000000403087212 */ /* 0x000fe200078e3cff */
[----:B------:R-:W-:Y:S01]  /*8d80*/  IMAD R3, R12, R7, UR41 ;  /* 0x000000290c037e24 */ /* 0x000fe2000f8e0207 */
[----:B------:R-:W-:-:S03]  /*8d90*/  UIMAD.WIDE.U32 UR6, UR10, UR8, URZ ;  /* 0x000000080a0672a5 */ /* 0x000fc6000f8e003f */
[----:B-----5:R-:W-:Y:S01]  /*8da0*/  IMAD R37, R3, 0xc0, R29 ;  /* 0x000000c003257824 */ /* 0x020fe200078e021d */
[----:B------:R-:W-:-:S03]  /*8db0*/  UIMAD UR4, UR10, UR9, UR4 ;  /* 0x000000090a0472a4 */ /* 0x000fc6000f8e0204 */
[----:B---3--:R-:W-:Y:S01]  /*8dc0*/  @P2 IMAD.HI.U32 R4, R37, R28, RZ ;  /* 0x0000001c25042227 */ /* 0x008fe200078e00ff */
[----:B------:R-:W-:Y:S01]  /*8dd0*/  UIADD3 UR4, UR7, UR4, URZ ;  /* 0x0000000407047290 */ /* 0x000fe2000fffe03f */
[----:B0-----:R-:W-:Y:S01]  /*8de0*/  IADD3.X R9, RZ, R25, RZ, P4, !PT ;  /* 0x00000019ff097210 */ /* 0x001fe200027fe4ff */
[----:B------:R-:W-:Y:S01]  /*8df0*/  ULDC.64 UR8, c[0x0][0xae8] ;  /* 0x0002ba0000087ab9 */ /* 0x000fe20000000a00 */
[----:B------:R-:W-:Y:S01]  /*8e00*/  IMAD.X R23, RZ, RZ, R25, P0 ;  /* 0x000000ffff177224 */ /* 0x000fe200000e0619 */
[C---:B------:R-:W-:Y:S01]  /*8e10*/  IADD3 R13, P0, R14.reuse, 0x1800, RZ ;  /* 0x000018000e0d7810 */ /* 0x040fe20007f1e0ff */
[----:B------:R-:W-:Y:S01]  /*8e20*/  IMAD.MOV.U32 R29, RZ, RZ, R37 ;  /* 0x000000ffff1d7224 */ /* 0x000fe200078e0025 */
[----:B----4-:R-:W-:Y:S01]  /*8e30*/  @P2 SHF.R.U32.HI R29, RZ, R33, R4 ;  /* 0x00000021ff1d2219 */ /* 0x010fe20000011604 */
[----:B------:R-:W-:Y:S01]  /*8e40*/  IMAD.U32 R27, RZ, RZ, UR7 ;  /* 0x00000007ff1b7e24 */ /* 0x000fe2000f8e00ff */
[----:B------:R-:W-:Y:S01]  /*8e50*/  IADD3 R31, P4, R14, 0x4800, RZ ;  /* 0x000048000e1f7810 */ /* 0x000fe20007f9e0ff */
[----:B------:R-:W-:Y:S01]  /*8e60*/  USHF.R.S32.HI UR7, URZ, 0x1f, UR45 ;  /* 0x0000001f3f077899 */ /* 0x000fe2000801142d */
[----:B------:R-:W-:Y:S01]  /*8e70*/  MOV R27, UR4 ;  /* 0x00000004001b7c02 */ /* 0x000fe20008000f00 */
[----:B------:R-:W-:Y:S01]  /*8e80*/  IMAD.U32 R26, RZ, RZ, UR6 ;  /* 0x00000006ff1a7e24 */ /* 0x000fe2000f8e00ff */
[----:B------:R-:W-:Y:S01]  /*8e90*/  LOP3.LUT R12, R13, 0x380, RZ, 0xc0, !PT ;  /* 0x000003800d0c7812 */ /* 0x000fe200078ec0ff */
[----:B------:R-:W-:Y:S01]  /*8ea0*/  IMAD.MOV R33, RZ, RZ, -R29 ;  /* 0x000000ffff217224 */ /* 0x000fe200078e0a1d */
[----:B------:R-:W-:Y:S01]  /*8eb0*/  LOP3.LUT R4, R31, 0x380, RZ, 0xc0, !PT ;  /* 0x000003801f047812 */ /* 0x000fe200078ec0ff */
[----:B------:R-:W-:Y:S01]  /*8ec0*/  IMAD.U32 R30, RZ, RZ, UR12 ;  /* 0x0000000cff1e7e24 */ /* 0x000fe2000f8e00ff */
[----:B------:R-:W-:Y:S01]  /*8ed0*/  MOV R57, R24 ;  /* 0x0000001800397202 */ /* 0x000fe20000000f00 */
[----:B------:R-:W-:Y:S01]  /*8ee0*/  IMAD.X R21, RZ, RZ, R25, P3 ;  /* 0x000000ffff157224 */ /* 0x000fe200018e0619 */
[----:B------:R-:W-:Y:S01]  /*8ef0*/  SHF.R.U64 R12, R12, 0x3, RZ ;  /* 0x000000030c0c7819 */ /* 0x000fe200000012ff */
[----:B------:R-:W-:Y:S01]  /*8f00*/  IMAD.WIDE.U32 R24, R34, UR45, R26 ;  /* 0x0000002d22187c25 */ /* 0x000fe2000f8e001a */
[----:B------:R-:W-:Y:S01]  /*8f10*/  SHF.R.U64 R4, R4, 0x3, RZ ;  /* 0x0000000304047819 */ /* 0x000fe200000012ff */
[----:B------:R-:W-:Y:S01]  /*8f20*/  ULDC.64 UR4, c[0x0][0xb88] ;  /* 0x0002e20000047ab9 */ /* 0x000fe20000000a00 */
[----:B------:R-:W-:Y:S01]  /*8f30*/  MOV R54, R22 ;  /* 0x0000001600367202 */ /* 0x000fe20000000f00 */
[----:B------:R-:W-:Y:S01]  /*8f40*/  IMAD R28, R34, UR7, RZ ;  /* 0x00000007221c7c24 */ /* 0x000fe2000f8e02ff */
[----:B-1----:R-:W-:Y:S01]  /*8f50*/  LOP3.LUT R5, R6, 0x380, RZ, 0xc0, !PT ;  /* 0x0000038006057812 */ /* 0x002fe200078ec0ff */
[----:B------:R-:W-:-:S02]  /*8f60*/  IMAD R27, R18, R33, R37 ;  /* 0x00000021121b7224 */ /* 0x000fc400078e0225 */
[----:B------:R-:W-:Y:S01]  /*8f70*/  @!P1 VIADD R22, R30, 0x30860 ;  /* 0x000308601e169836 */ /* 0x000fe20000000000 */
[----:B------:R-:W-:Y:S01]  /*8f80*/  LOP3.LUT R12, R12, R13, RZ, 0x3c, !PT ;  /* 0x0000000d0c0c7212 */ /* 0x000fe200078e3cff */
[----:B------:R-:W-:Y:S01]  /*8f90*/  IMAD.X R13, RZ, RZ, R15, P0 ;  /* 0x000000ffff0d7224 */ /* 0x000fe200000e060f */
[----:B------:R-:W-:Y:S01]  /*8fa0*/  LOP3.LUT R4, R4, R31, RZ, 0x3c, !PT ;  /* 0x0000001f04047212 */ /* 0x000fe200078e3cff */
[----:B------:R-:W-:Y:S01]  /*8fb0*/  IMAD R28, R35, UR45, R28 ;  /* 0x0000002d231c7c24 */ /* 0x000fe2000f8e021c */
[----:B------:R-:W-:Y:S02]  /*8fc0*/  SHF.R.U64 R5, R5, 0x3, RZ ;  /* 0x0000000305057819 */ /* 0x000fe400000012ff */
[----:B------:R-:W-:Y:S02]  /*8fd0*/  SHF.R.S32.HI R31, RZ, 0x1f, R29 ;  /* 0x0000001fff1f7819 */ /* 0x000fe4000001141d */
[----:B------:R-:W-:Y:S02]  /*8fe0*/  IADD3 R24, P0, R29, R24, RZ ;  /* 0x000000181d187210 */ /* 0x000fe40007f1e0ff */
[----:B------:R-:W-:-:S02]  /*8ff0*/  SHF.R.S32.HI R26, RZ, 0x1f, R27 ;  /* 0x0000001fff1a7819 */ /* 0x000fc4000001141b */
[----:B------:R-:W-:Y:S01]  /*9000*/  @!P1 PRMT R22, RZ, 0x654, R22 ;  /* 0x00000654ff169816 */ /* 0x000fe20000000016 */
[----:B------:R-:W-:Y:S02]  /*9010*/  WARPGROUP.DEPBAR.LE gsb0, 0x0 ;  /* 0x00008000000079c5 */ /* 0x000fe40000010000 */
[----:B------:R-:W-:Y:S01]  /*9020*/  LOP3.LUT R20, R5, R6, RZ, 0x3c, !PT ;  /* 0x0000000605147212 */ /* 0x000fe200078e3cff */
[----:B------:R-:W-:Y:S01]  /*9030*/  IMAD R26, R26, UR4, RZ ;  /* 0x000000041a1a7c24 */ /* 0x000fe2000f8e02ff */
[----:B------:R-:W-:Y:S01]  /*9040*/  IADD3.X R25, R31, R25, R28, P0, !PT ;  /* 0x000000191f197210 */ /* 0x000fe200007fe41c */
[----:B------:R0:W-:Y:S01]  /*9050*/  @!P1 SYNCS.ARRIVE.TRANS64.RED.A1T0 RZ, [R22+URZ], RZ ;  /* 0x000000ff16ff99a7 */ /* 0x0001e2000810043f */
[----:B------:R-:W-:Y:S01]  /*9060*/  MOV R55, R20 ;  /* 0x0000001400377202 */ /* 0x000fe20000000f00 */
[C---:B------:R-:W-:Y:S02]  /*9070*/  IMAD R23, R27.reuse, UR5, R26 ;  /* 0x000000051b177c24 */ /* 0x040fe4000f8e021a */
[----:B------:R-:W-:Y:S01]  /*9080*/  IMAD.WIDE.U32 R20, R27, UR4, R24 ;  /* 0x000000041b147c25 */ /* 0x000fe2000f8e0018 */
[----:B------:R-:W-:Y:S01]  /*9090*/  ULDC.64 UR4, c[0x0][0xb50] ;  /* 0x0002d40000047ab9 */ /* 0x000fe20000000a00 */
[----:B------:R-:W-:-:S03]  /*90a0*/  MOV R56, R8 ;  /* 0x0000000800387202 */ /* 0x000fc60000000f00 */
[----:B------:R-:W-:Y:S02]  /*90b0*/  IADD3 R23, R21, R23, RZ ;  /* 0x0000001715177210 */ /* 0x000fe40007ffe0ff */
[----:B------:R-:W-:Y:S01]  /*90c0*/  LEA R58, P0, R20, UR4, 0x2 ;  /* 0x00000004143a7c11 */ /* 0x000fe2000f8010ff */
[-C--:B--2---:R-:W-:Y:S01]  /*90d0*/  FMUL.FTZ R8, R121, R11.reuse ;  /* 0x0000000b79087220 */ /* 0x084fe20000410000 */
[-C--:B------:R-:W-:Y:S01]  /*90e0*/  FMUL.FTZ R9, R120, R11.reuse ;  /* 0x0000000b78097220 */ /* 0x080fe20000410000 */
[-C--:B------:R-:W-:Y:S01]  /*90f0*/  FMUL.FTZ R21, R125, R11.reuse ;  /* 0x0000000b7d157220 */ /* 0x080fe20000410000 */
[-C--:B0-----:R-:W-:Y:S01]  /*9100*/  FMUL.FTZ R22, R124, R11.reuse ;  /* 0x0000000b7c167220 */ /* 0x081fe20000410000 */
        /* <DEDUP_REMOVED lines=12> */
[----:B------:R-:W-:Y:S01]  /*91d0*/  LEA.HI.X R59, R20, UR5, R23, 0x2, P0 ;  /* 0x00000005143b7c11 */ /* 0x000fe200080f1417 */
[-C--:B------:R-:W-:Y:S01]  /*91e0*/  FMUL.FTZ R11, R123, R10.reuse ;  /* 0x0000000a7b0b7220 */ /* 0x080fe20000410000 */
[-C--:B------:R-:W-:Y:S01]  /*91f0*/  FMUL.FTZ R20, R122, R10.reuse ;  /* 0x0000000a7a147220 */ /* 0x080fe20000410000 */
[----:B------:R-:W-:Y:S01]  /*9200*/  LOP3.LUT P0, RZ, R32, 0x3, RZ, 0xc0, !PT ;  /* 0x0000000320ff7812 */ /* 0x000fe2000780c0ff */
[-C--:B------:R-:W-:Y:S01]  /*9210*/  FMUL.FTZ R23, R127, R10.reuse ;  /* 0x0000000a7f177220 */ /* 0x080fe20000410000 */
[----:B------:R-:W-:Y:S01]  /*9220*/  FMUL.FTZ R24, R126, R10 ;  /* 0x0000000a7e187220 */ /* 0x000fe20000410000 */
[----:B------:R-:W-:-:S02]  /*9230*/  IMAD R52, R3, 0xc0, R36 ;  /* 0x000000c003347824 */ /* 0x000fc400078e0224 */
        /* <DEDUP_REMOVED lines=12> */
[----:B------:R-:W-:Y:S01]  /*9300*/  F2FP.F16.F32.PACK_AB R8, R8, R9 ;  /* 0x000000090808723e */ /* 0x000fe200000000ff */
[----:B------:R-:W-:Y:S01]  /*9310*/  ULDC UR4, c[0x0][0xa88] ;  /* 0x0002a20000047ab9 */ /* 0x000fe20000000800 */
[----:B------:R-:W-:-:S02]  /*9320*/  F2FP.F16.F32.PACK_AB R9, R11, R20 ;  /* 0x000000140b09723e */ /* 0x000fc400000000ff */
[----:B------:R-:W-:Y:S02]  /*9330*/  F2FP.F16.F32.PACK_AB R10, R21, R22 ;  /* 0x00000016150a723e */ /* 0x000fe400000000ff */
[----:B------:R-:W-:Y:S01]  /*9340*/  F2FP.F16.F32.PACK_AB R11, R23, R24 ;  /* 0x00000018170b723e */ /* 0x000fe200000000ff */
[----:B------:R-:W-:Y:S01]  /*9350*/  BAR.SYNC.DEFER_BLOCKING 0x1, 0x180 ;  /* 0x0046000000007b1d */ /* 0x000fe20000010000 */
[----:B------:R-:W-:Y:S01]  /*9360*/  F2FP.F16.F32.PACK_AB R20, R25, R26 ;  /* 0x0000001a1914723e */ /* 0x000fe200000000ff */
[----:B------:R-:W-:Y:S01]  /*9370*/  IMAD R49, R18, UR4, RZ ;  /* 0x0000000412317c24 */ /* 0x000fe2000f8e02ff */
[----:B------:R-:W-:Y:S02]  /*9380*/  F2FP.F16.F32.PACK_AB R21, R27, R28 ;  /* 0x0000001c1b15723e */ /* 0x000fe400000000ff */
[----:B------:R-:W-:Y:S02]  /*9390*/  F2FP.F16.F32.PACK_AB R22, R29, R30 ;  /* 0x0000001e1d16723e */ /* 0x000fe400000000ff */
[----:B------:R-:W-:Y:S01]  /*93a0*/  F2FP.F16.F32.PACK_AB R23, R31, R32 ;  /* 0x000000201f17723e */ /* 0x000fe200000000ff */
[----:B------:R-:W-:Y:S01]  /*93b0*/  VIADD R50, R52, 0x8 ;  /* 0x0000000834327836 */ /* 0x000fe20000000000 */
        /* <DEDUP_REMOVED lines=9> */
[----:B------:R-:W-:-:S03]  /*9450*/  ISETP.GE.OR P1, PT, R52, R49, P0 ;  /* 0x000000313400720c */ /* 0x000fc60000726670 */
[----:B------:R1:W-:Y:S01]  /*9460*/  STSM.16.M88.4 [R56], R20 ;  /* 0x0000001438007844 */ /* 0x0003e20000000200 */
[----:B------:R-:W-:-:S03]  /*9470*/  ISETP.GE.OR P0, PT, R50, R49, P0 ;  /* 0x000000313200720c */ /* 0x000fc60000706670 */
[----:B------:R-:W-:Y:S04]  /*9480*/  STSM.16.M88.4 [R55], R24 ;  /* 0x0000001837007844 */ /* 0x000fe80000000200 */
[----:B------:R-:W-:Y:S04]  /*9490*/  STSM.16.M88.4 [R54], R44 ;  /* 0x0000002c36007844 */ /* 0x000fe80000000200 */
[----:B------:R-:W-:Y:S01]  /*94a0*/  SHFL.IDX PT, R50, R58, RZ, 0x1c1f ;  /* 0x001c1fff3a327589 */ /* 0x000fe200000e0000 */
[C---:B------:R-:W-:Y:S01]  /*94b0*/  IADD3 R7, P3, R14.reuse, 0x3000, RZ ;  /* 0x000030000e077810 */ /* 0x040fe20007f7e0ff */
[----:B0-----:R-:W0:Y:S02]  /*94c0*/  @P2 LDC R9, c[0x0][0xbec] ;  /* 0x0002fb00ff092b82 */ /* 0x001e240000000800 */
[----:B------:R-:W2:Y:S06]  /*94d0*/  SHFL.IDX PT, R51, R59, RZ, 0x1c1f ;  /* 0x001c1fff3b337589 */ /* 0x000eac00000e0000 */
[----:B------:R-:W-:Y:S06]  /*94e0*/  BAR.SYNC.DEFER_BLOCKING 0x1, 0x180 ;  /* 0x0046000000007b1d */ /* 0x000fec0000010000 */
[----:B------:R-:W-:Y:S01]  /*94f0*/  SHFL.IDX PT, R53, R59, 0x1, 0x1c1f ;  /* 0x003c1f003b357f89 */ /* 0x000fe200000e0000 */
[----:B------:R-:W-:Y:S01]  /*9500*/  LOP3.LUT R5, R14, 0x380, RZ, 0xc0, !PT ;  /* 0x000003800e057812 */ /* 0x000fe200078ec0ff */
[----:B-1----:R-:W1:Y:S02]  /*9510*/  @P2 LDC R20, c[0x0][0xbf0] ;  /* 0x0002fc00ff142b82 */ /* 0x002e640000000800 */
[----:B------:R-:W3:Y:S01]  /*9520*/  SHFL.IDX PT, R52, R58, 0x1, 0x1c1f ;  /* 0x003c1f003a347f89 */ /* 0x000ee200000e0000 */
[----:B------:R-:W-:-:S02]  /*9530*/  LOP3.LUT R6, R7, 0x380, RZ, 0xc0, !PT ;  /* 0x0000038007067812 */ /* 0x000fc400078ec0ff */
[----:B------:R-:W-:Y:S02]  /*9540*/  SHF.R.U64 R5, R5, 0x3, RZ ;  /* 0x0000000305057819 */ /* 0x000fe400000012ff */
[----:B------:R-:W-:Y:S01]  /*9550*/  SHF.R.U64 R6, R6, 0x3, RZ ;  /* 0x0000000306067819 */ /* 0x000fe200000012ff */
[----:B------:R-:W4:Y:S01]  /*9560*/  LDC.64 R10, c[0x0][0xae0] ;  /* 0x0002b800ff0a7b82 */ /* 0x000f220000000a00 */
[----:B------:R-:W-:Y:S02]  /*9570*/  LOP3.LUT R14, R5, R14, RZ, 0x3c, !PT ;  /* 0x0000000e050e7212 */ /* 0x000fe400078e3cff */
[----:B------:R-:W-:Y:S01]  /*9580*/  LOP3.LUT R6, R6, R7, RZ, 0x3c, !PT ;  /* 0x0000000706067212 */ /* 0x000fe200078e3cff */
[----:B------:R-:W-:Y:S01]  /*9590*/  IMAD.X R7, RZ, RZ, R15, P3 ;  /* 0x000000ffff077224 */ /* 0x000fe200018e060f */
[----:B------:R-:W-:Y:S01]  /*95a0*/  IADD3.X R5, RZ, R15, RZ, P4, !PT ;  /* 0x0000000fff057210 */ /* 0x000fe200027fe4ff */
[----:B--2---:R-:W-:Y:S04]  /*95b0*/  @!P1 ST.E desc[UR46][R50.64], R19 ;  /* 0x0000001332009985 */ /* 0x004fe8000c10192e */
[----:B---3--:R-:W-:Y:S04]  /*95c0*/  @!P0 ST.E desc[UR46][R52.64], R48 ;  /* 0x0000003034008985 */ /* 0x008fe8000c10192e */
[----:B------:R-:W2:Y:S04]  /*95d0*/  LD.E.128 R28, desc[UR46][R14.64] ;  /* 0x0000002e0e1c7980 */ /* 0x000ea8000c101d00 */
[----:B------:R-:W3:Y:S04]  /*95e0*/  LD.E.128 R32, desc[UR46][R12.64] ;  /* 0x0000002e0c207980 */ /* 0x000ee8000c101d00 */
[----:B------:R-:W5:Y:S04]  /*95f0*/  LD.E.128 R36, desc[UR46][R6.64] ;  /* 0x0000002e06247980 */ /* 0x000f68000c101d00 */
[----:B------:R0:W5:Y:S01]  /*9600*/  LD.E.128 R40, desc[UR46][R4.64] ;  /* 0x0000002e04287980 */ /* 0x000162000c101d00 */
[----:B------:R-:W-:Y:S01]  /*9610*/  IMAD R8, R62, 0x30, R60 ;  /* 0x000000303e087824 */ /* 0x000fe200078e023c */
[----:B------:R-:W-:-:S02]  /*9620*/  UIMAD UR6, UR11, UR8, URZ ;  /* 0x000000080b0672a4 */ /* 0x000fc4000f8e023f */
[----:B------:R-:W-:Y:S01]  /*9630*/  UIMAD.WIDE.U32 UR4, UR10, UR8, URZ ;  /* 0x000000080a0472a5 */ /* 0x000fe2000f8e003f */
[----:B------:R-:W-:Y:S01]  /*9640*/  IMAD R8, R3, 0xc0, R8 ;  /* 0x000000c003087824 */ /* 0x000fe200078e0208 */
[----:B------:R-:W-:Y:S01]  /*9650*/  UIMAD UR6, UR10, UR9, UR6 ;  /* 0x000000090a0672a4 */ /* 0x000fe2000f8e0206 */
[----:B------:R-:W-:Y:S01]  /*9660*/  @!PT LDS RZ, [RZ] ;  /* 0x00000000fffff984 */ /* 0x000fe20000000800 */
[----:B------:R-:W-:Y:S01]  /*9670*/  @!PT LDS RZ, [RZ] ;  /* 0x00000000fffff984 */ /* 0x000fe20000000800 */
[----:B------:R-:W-:Y:S01]  /*9680*/  @!PT LDS RZ, [RZ] ;  /* 0x00000000fffff984 */ /* 0x000fe20000000800 */
[----:B------:R-:W-:Y:S01]  /*9690*/  @!PT LDS RZ, [RZ] ;  /* 0x00000000fffff984 */ /* 0x000fe20000000800 */
[----:B------:R1:W-:Y:S06]  /*96a0*/  MEMBAR.ALL.CTA ;  /* 0x0000000000007992 */ /* 0x0003ec0000008000 */
[----:B-1----:R-:W1:Y:S01]  /*96b0*/  FENCE.VIEW.ASYNC.S ;  /* 0x00000000000073c6 */ /* 0x002e620000000000 */
[----:B------:R-:W-:Y:S01]  /*96c0*/  ULDC.64 UR8, c[0x0][0xaf0] ;  /* 0x0002bc0000087ab9 */ /* 0x000fe20000000a00 */
[----:B0-----:R-:W-:Y:S01]  /*96d0*/  @P2 IMAD.HI.U32 R5, R8, R9, RZ ;  /* 0x0000000908052227 */ /* 0x001fe200078e00ff */
[----:B------:R-:W-:-:S02]  /*96e0*/  UIADD3 UR5, UR5, UR6, URZ ;  /* 0x0000000605057290 */ /* 0x000fc4000fffe03f */
[----:B------:R-:W-:Y:S01]  /*96f0*/  UIMAD UR6, UR7, UR8, URZ ;  /* 0x00000008070672a4 */ /* 0x000fe2000f8e023f */
[----:B------:R-:W-:Y:S01]  /*9700*/  IMAD.MOV.U32 R4, RZ, RZ, R8 ;  /* 0x000000ffff047224 */ /* 0x000fe200078e0008 */
[----:B------:R-:W-:Y:S01]  /*9710*/  @P2 SHF.R.U32.HI R4, RZ, R20, R5 ;  /* 0x00000014ff042219 */ /* 0x000fe20000011605 */
[----:B------:R-:W-:Y:S02]  /*9720*/  UIMAD.WIDE.U32 UR4, UR45, UR8, UR4 ;  /* 0x000000082d0472a5 */ /* 0x000fe4000f8e0004 */
[----:B------:R-:W-:Y:S01]  /*9730*/  UIMAD UR6, UR45, UR9, UR6 ;  /* 0x000000092d0672a4 */ /* 0x000fe2000f8e0206 */
[--C-:B------:R-:W-:Y:S01]  /*9740*/  SHF.R.S32.HI R5, RZ, 0x1f, R4.reuse ;  /* 0x0000001fff057819 */ /* 0x100fe20000011404 */
[----:B------:R-:W-:Y:S02]  /*9750*/  IMAD.MOV R7, RZ, RZ, -R4 ;  /* 0x000000ffff077224 */ /* 0x000fe400078e0a04 */
[----:B------:R-:W-:Y:S02]  /*9760*/  UIADD3 UR5, UR5, UR6, URZ ;  /* 0x0000000605057290 */ /* 0x000fe4000fffe03f */
[----:B----4-:R-:W-:-:S02]  /*9770*/  IMAD R5, R5, R10, RZ ;  /* 0x0000000a05057224 */ /* 0x010fc400078e02ff */
[----:B------:R-:W-:Y:S02]  /*9780*/  IMAD R7, R18, R7, R8 ;  /* 0x0000000712077224 */ /* 0x000fe400078e0208 */
[C---:B------:R-:W-:Y:S02]  /*9790*/  IMAD R9, R4.reuse, R11, R5 ;  /* 0x0000000b04097224 */ /* 0x040fe400078e0205 */
[----:B------:R-:W-:Y:S01]  /*97a0*/  IMAD.WIDE.U32 R4, R4, R10, UR4 ;  /* 0x0000000404047e25 */ /* 0x000fe2000f8e000a */
[----:B------:R-:W-:Y:S01]  /*97b0*/  SHF.R.S32.HI R6, RZ, 0x1f, R7 ;  /* 0x0000001fff067819 */ /* 0x000fe20000011407 */
[----:B------:R-:W-:-:S03]  /*97c0*/  ULDC.64 UR4, c[0x0][0xad8] ;  /* 0x0002b60000047ab9 */ /* 0x000fc60000000a00 */
[----:B------:R-:W-:Y:S01]  /*97d0*/  IADD3 R5, R5, R9, RZ ;  /* 0x0000000905057210 */ /* 0x000fe20007ffe0ff */
[----:B------:R-:W-:-:S04]  /*97e0*/  IMAD R6, R6, UR4, RZ ;  /* 0x0000000406067c24 */ /* 0x000fc8000f8e02ff */
[C---:B------:R-:W-:Y:S02]  /*97f0*/  IMAD R9, R7.reuse, UR5, R6 ;  /* 0x0000000507097c24 */ /* 0x040fe4000f8e0206 */
[----:B------:R-:W-:Y:S01]  /*9800*/  IMAD.WIDE.U32 R4, R7, UR4, R4 ;  /* 0x0000000407047c25 */ /* 0x000fe2000f8e0004 */
[----:B------:R-:W-:-:S03]  /*9810*/  ULDC.64 UR4, c[0x0][0xa80] ;  /* 0x0002a00000047ab9 */ /* 0x000fc60000000a00 */
[----:B------:R-:W-:Y:S01]  /*9820*/  IMAD.IADD R5, R5, 0x1, R9 ;  /* 0x0000000105057824 */ /* 0x000fe200078e0209 */
[C---:B------:R-:W-:Y:S01]  /*9830*/  LEA R13, P0, R4.reuse, UR4, 0x1 ;  /* 0x00000004040d7c11 */ /* 0x040fe2000f8008ff */
[----:B------:R-:W-:Y:S01]  /*9840*/  IMAD R20, R3, 0xc0, R60 ;  /* 0x000000c003147824 */ /* 0x000fe200078e023c */
[----:B------:R-:W-:Y:S01]  /*9850*/  ULDC UR4, c[0x0][0xac8] ;  /* 0x0002b20000047ab9 */ /* 0x000fe20000000800 */
[----:B------:R-:W0:Y:S01]  /*9860*/  LDC R3, c[0x0][0xc34] ;  /* 0x00030d00ff037b82 */ /* 0x000e220000000800 */
[----:B------:R-:W-:Y:S01]  /*9870*/  LEA.HI.X R15, R4, UR5, R5, 0x1, P0 ;  /* 0x00000005040f7c11 */ /* 0x000fe200080f0c05 */
[----:B-1----:R-:W-:Y:S04]  /*9880*/  SHFL.IDX PT, R6, R13, 0x1, 0x181f ;  /* 0x00381f000d067f89 */ /* 0x002fe800000e0000 */
[----:B------:R-:W-:Y:S04]  /*9890*/  SHFL.IDX PT, R4, R13, RZ, 0x181f ;  /* 0x00181fff0d047589 */ /* 0x000fe800000e0000 */
[----:B------:R-:W1:Y:S04]  /*98a0*/  SHFL.IDX PT, R5, R15, RZ, 0x181f ;  /* 0x00181fff0f057589 */ /* 0x000e6800000e0000 */
[----:B------:R-:W4:Y:S04]  /*98b0*/  SHFL.IDX PT, R7, R15, 0x1, 0x181f ;  /* 0x00381f000f077f89 */ /* 0x000f2800000e0000 */
[----:B------:R-:W-:Y:S04]  /*98c0*/  SHFL.IDX PT, R8, R13, 0x2, 0x181f ;  /* 0x00581f000d087f89 */ /* 0x000fe800000e0000 */
[----:B------:R-:W0:Y:S04]  /*98d0*/  SHFL.IDX PT, R9, R15, 0x2, 0x181f ;  /* 0x00581f000f097f89 */ /* 0x000e2800000e0000 */
[----:B------:R-:W-:Y:S04]  /*98e0*/  SHFL.IDX PT, R10, R13, 0x3, 0x181f ;  /* 0x00781f000d0a7f89 */ /* 0x000fe800000e0000 */
[----:B------:R-:W0:Y:S01]  /*98f0*/  SHFL.IDX PT, R11, R15, 0x3, 0x181f ;  /* 0x00781f000f0b7f89 */ /* 0x000e2200000e0000 */
[----:B------:R-:W-:Y:S01]  /*9900*/  ISETP.GE.AND P0, PT, R0, UR4, PT ;  /* 0x0000000400007c0c */ /* 0x000fe2000bf06270 */
[----:B------:R-:W-:-:S02]  /*9910*/  VIADD R12, R20, 0x30 ;  /* 0x00000030140c7836 */ /* 0x000fc40000000000 */
[C---:B------:R-:W-:Y:S01]  /*9920*/  VIADD R14, R20.reuse, 0x60 ;  /* 0x00000060140e7836 */ /* 0x040fe20000000000 */
[C---:B------:R-:W-:Y:S01]  /*9930*/  IADD3 R18, R20.reuse, 0x90, RZ ;  /* 0x0000009014127810 */ /* 0x040fe20007ffe0ff */
[----:B------:R-:W-:Y:S01]  /*9940*/  UIADD3 UR4, UR40, 0x30820, URZ ;  /* 0x0003082028047890 */ /* 0x000fe2000fffe03f */
[-C--:B------:R-:W-:Y:S02]  /*9950*/  ISETP.GE.OR P1, PT, R20, R49.reuse, P0 ;  /* 0x000000311400720c */ /* 0x080fe40000726670 */
[-C--:B------:R-:W-:Y:S02]  /*9960*/  ISETP.GE.OR P2, PT, R12, R49.reuse, P0 ;  /* 0x000000310c00720c */ /* 0x080fe40000746670 */
[-C--:B------:R-:W-:Y:S01]  /*9970*/  ISETP.GE.OR P3, PT, R14, R49.reuse, P0 ;  /* 0x000000310e00720c */ /* 0x080fe20000766670 */
[----:B------:R-:W-:Y:S01]  /*9980*/  UPRMT UR4, URZ, 0x654, UR4 ;  /* 0x000006543f047896 */ /* 0x000fe20008000004 */
[----:B------:R-:W-:-:S07]  /*9990*/  ISETP.GE.OR P0, PT, R18, R49, P0 ;  /* 0x000000311200720c */ /* 0x000fce0000706670 */
[C---:B-1----:R-:W-:Y:S01]  /*99a0*/  @!P1 IMAD.WIDE R4, R0.reuse, 0x2, R4 ;  /* 0x0000000200049825 */ /* 0x042fe200078e0204 */
[----:B------:R-:W-:Y:S01]  /*99b0*/  SYNCS.ARRIVE.TRANS64.RED.A1T0 RZ, [UR4], RZ ;  /* 0x000000ffffff79a7 */ /* 0x000fe20008100404 */
[----:B------:R-:W-:Y:S02]  /*99c0*/  ULDC UR4, c[0x0][0xc] ;  /* 0x0000030000047ab9 */ /* 0x000fe40000000800 */
[----:B----4-:R-:W-:Y:S01]  /*99d0*/  @!P2 IMAD.WIDE R6, R0, 0x2, R6 ;  /* 0x000000020006a825 */ /* 0x010fe200078e0206 */
[----:B------:R-:W-:-:S03]  /*99e0*/  UIADD3 UR41, UR4, UR41, URZ ;  /* 0x0000002904297290 */ /* 0x000fc6000fffe03f */
[----:B0-----:R-:W-:-:S04]  /*99f0*/  @!P3 IMAD.WIDE R8, R0, 0x2, R8 ;  /* 0x000000020008b825 */ /* 0x001fc800078e0208 */
[----:B------:R-:W-:Y:S01]  /*9a00*/  @!P0 IMAD.WIDE R10, R0, 0x2, R10 ;  /* 0x00000002000a8825 */ /* 0x000fe200078e020a */
[----:B------:R-:W-:-:S04]  /*9a10*/  UIADD3 UR39, UR39, 0x1, URZ ;  /* 0x0000000127277890 */ /* 0x000fc8000fffe03f */
[----:B------:R-:W-:-:S04]  /*9a20*/  UISETP.NE.AND UP0, UPT, UR39, 0x2, UPT ;  /* 0x000000022700788c */ /* 0x000fc8000bf05270 */
[----:B------:R-:W-:Y:S02]  /*9a30*/  USEL UR4, URZ, 0x1, UP0 ;  /* 0x000000013f047887 */ /* 0x000fe40008000000 */
[----:B------:R-:W-:Y:S02]  /*9a40*/  UIADD3 UR37, UR37, 0x1, URZ ;  /* 0x0000000125257890 */ /* 0x000fe4000fffe03f */
[----:B------:R-:W-:Y:S02]  /*9a50*/  ULOP3.LUT UR38, UR38, UR4, URZ, 0x3c, !UPT ;  /* 0x0000000426267292 */ /* 0x000fe4000f8e3c3f */
[----:B------:R-:W-:Y:S01]  /*9a60*/  USEL UR39, UR39, URZ, UP0 ;  /* 0x0000003f27277287 */ /* 0x000fe20008000000 */
[----:B--2---:R1:W-:Y:S04]  /*9a70*/  @!P1 ST.E.128 desc[UR46][R4.64], R28 ;  /* 0x0000001c04009985 */ /* 0x0043e8000c101d2e */
[----:B---3--:R1:W-:Y:S04]  /*9a80*/  @!P2 ST.E.128 desc[UR46][R6.64], R32 ;  /* 0x000000200600a985 */ /* 0x0083e8000c101d2e */
[----:B-----5:R1:W-:Y:S04]  /*9a90*/  @!P3 ST.E.128 desc[UR46][R8.64], R36 ;  /* 0x000000240800b985 */ /* 0x0203e8000c101d2e */
[----:B------:R1:W-:Y:S01]  /*9aa0*/  @!P0 ST.E.128 desc[UR46][R10.64], R40 ;  /* 0x000000280a008985 */ /* 0x0003e2000c101d2e */
[----:B------:R-:W-:-:S13]  /*9ab0*/  ISETP.LE.AND P0, PT, R3, UR41, PT ;  /* 0x0000002903007c0c */ /* 0x000fda000bf03270 */
[----:B------:R-:W-:Y:S05]  /*9ac0*/  @!P0 BRA `(.L_x_29) ;  /* 0xffffff7400308947 */ /* 0x000fea000383ffff */
[----:B------:R-:W-:Y:S05]  /*9ad0*/  EXIT ;  /* 0x000000000000794d */ /* 0x000fea0003800000 */
.L_x_7:
[----:B------:R-:W-:-:S08]  /*9ae0*/  NOP ;  /* 0x0000000000007918 */ /* 0x000fd00000000000 */
[----:B------:R-:W0:-:S00]  /*9af0*/  USETMAXREG.DEALLOC.CTAPOOL 0x20 ;  /* 0x00000020000079c8 */ /* 0x000e0000080e0500 */
[----:B------:R-:W1:Y:S01]  /*9b00*/  S2UR UR5, SR_CTAID.X ;  /* 0x00000000000579c3 */ /* 0x000e620000002500 */
[----:B0-----:R-:W-:Y:S02]  /*9b10*/  IMAD.MOV.U32 R0, RZ, RZ, 0x1 ;  /* 0x00000001ff007424 */ /* 0x001fe400078e00ff */
[----:B------:R-:W-:Y:S02]  /*9b20*/  IMAD.MOV.U32 R16, RZ, RZ, RZ ;  /* 0x000000ffff107224 */ /* 0x000fe400078e00ff */
[----:B------:R-:W-:-:S03]  /*9b30*/  IMAD.MOV.U32 R22, RZ, RZ, 0x1 ;  /* 0x00000001ff167424 */ /* 0x000fc600078e00ff */
[----:B------:R-:W1:Y:S02]  /*9b40*/  LDC R2, c[0x0][0xc34] ;  /* 0x00030d00ff027b82 */ /* 0x000e640000000800 */
[----:B-1----:R-:W-:-:S13]  /*9b50*/  ISETP.LE.AND P0, PT, R2, UR5, PT ;  /* 0x0000000502007c0c */ /* 0x002fda000bf03270 */
[----:B------:R-:W-:Y:S05]  /*9b60*/  @P0 BRA `(.L_x_30) ;  /* 0x0000003000d40947 */ /* 0x000fea0003800000 */
[----:B------:R-:W0:Y:S01]  /*9b70*/  S2R R5, SR_TID.X ;  /* 0x0000000000057919 */ /* 0x000e220000002100 */
[----:B------:R-:W1:Y:S01]  /*9b80*/  S2UR UR4, SR_CgaCtaId ;  /* 0x00000000000479c3 */ /* 0x000e620000008800 */
[----:B------:R-:W-:Y:S01]  /*9b90*/  UMOV UR37, 0x400 ;  /* 0x0000040000257882 */ /* 0x000fe20000000000 */
[----:B------:R-:W-:Y:S01]  /*9ba0*/  MOV R22, 0x1 ;  /* 0x0000000100167802 */ /* 0x000fe20000000f00 */
[----:B------:R-:W-:Y:S01]  /*9bb0*/  IMAD.MOV.U32 R16, RZ, RZ, RZ ;  /* 0x000000ffff107224 */ /* 0x000fe200078e00ff */
[----:B------:R-:W-:Y:S01]  /*9bc0*/  ULDC.64 UR40, c[0x0][0x198] ;  /* 0x0000660000287ab9 */ /* 0x000fe20000000a00 */
[----:B------:R-:W-:Y:S01]  /*9bd0*/  ULDC UR38, c[0x0][0xc] ;  /* 0x0000030000267ab9 */ /* 0x000fe20000000800 */
[----:B-1----:R-:W-:Y:S01]  /*9be0*/  ULEA UR37, UR4, UR37, 0x18 ;  /* 0x0000002504257291 */ /* 0x002fe2000f8ec03f */
[C---:B0-----:R-:W-:Y:S02]  /*9bf0*/  SHF.L.U32 R0, R5.reuse, 0x3, RZ ;  /* 0x0000000305007819 */ /* 0x041fe400000006ff */
[----:B------:R-:W-:-:S02]  /*9c00*/  LOP3.LUT R4, R5, 0x7f, RZ, 0xc0, !PT ;  /* 0x0000007f05047812 */ /* 0x000fc400078ec0ff */
[----:B------:R-:W-:Y:S01]  /*9c10*/  LOP3.LUT R2, R0, 0x1f8, RZ, 0xc0, !PT ;  /* 0x000001f800027812 */ /* 0x000fe200078ec0ff */
[----:B------:R-:W-:Y:S02]  /*9c20*/  IMAD.U32 R0, RZ, RZ, UR5 ;  /* 0x00000005ff007e24 */ /* 0x000fe4000f8e00ff */
[----:B------:R-:W-:Y:S01]  /*9c30*/  IMAD.SHL.U32 R3, R4, 0x8, RZ ;  /* 0x0000000804037824 */ /* 0x000fe200078e00ff */
[----:B------:R-:W-:Y:S02]  /*9c40*/  LOP3.LUT R2, R2, 0x38, R5, 0x78, !PT ;  /* 0x0000003802027812 */ /* 0x000fe400078e7805 */
[----:B------:R0:W-:Y:S01]  /*9c50*/  STL [R1+0x8], R0 ;  /* 0x0000080001007387 */ /* 0x0001e20000100800 */
[----:B------:R-:W-:Y:S02]  /*9c60*/  SHF.R.U32.HI R4, RZ, 0x3, R4 ;  /* 0x00000003ff047819 */ /* 0x000fe40000011604 */
[----:B------:R-:W-:Y:S01]  /*9c70*/  LOP3.LUT R2, R2, 0x200, R3, 0xf8, !PT ;  /* 0x0000020002027812 */ /* 0x000fe200078ef803 */
[----:B------:R1:W-:Y:S01]  /*9c80*/  STL [R1+0x20], RZ ;  /* 0x000020ff01007387 */ /* 0x0003e20000100800 */
[----:B------:R-:W-:-:S02]  /*9c90*/  IMAD.SHL.U32 R3, R5, 0x10, RZ ;  /* 0x0000001005037824 */ /* 0x000fc400078e00ff */
[----:B------:R-:W-:-:S03]  /*9ca0*/  LEA R27, R2, UR37, 0x1 ;  /* 0x00000025021b7c11 */ /* 0x000fc6000f8e08ff */
[----:B0-----:R-:W-:-:S07]  /*9cb0*/  LOP3.LUT R0, R4, 0x70, R3, 0xf8, !PT ;  /* 0x0000007004007812 */ /* 0x001fce00078ef803 */
.L_x_94:
[----:B------:R-:W2:Y:S01]  /*9cc0*/  LDL R6, [R1+0x8] ;  /* 0x0000080001067983 */ /* 0x000ea20000100800 */
[----:B0-----:R-:W0:Y:S01]  /*9cd0*/  LDC R0, c[0x0][0xc38] ;  /* 0x00030e00ff007b82 */ /* 0x001e220000000800 */
[----:B------:R-:W-:Y:S05]  /*9ce0*/  YIELD ;  /* 0x0000000000007946 */ /* 0x000fea0003800000 */
[----:B------:R-:W-:Y:S02]  /*9cf0*/  ULDC.64 UR4, c[0x0][0x418] ;  /* 0x0001060000047ab9 */ /* 0x000fe40000000a00 */
[----:B------:R-:W3:Y:S01]  /*9d00*/  LDC R4, c[0x0][0xc44] ;  /* 0x00031100ff047b82 */ /* 0x000ee20000000800 */
[----:B------:R-:W-:-:S03]  /*9d10*/  UISETP.NE.U32.AND UP0, UPT, UR4, URZ, UPT ;  /* 0x0000003f0400728c */ /* 0x000fc6000bf05070 */
[----:B------:R-:W-:Y:S01]  /*9d20*/  ULDC UR4, c[0x0][0x424] ;  /* 0x0001090000047ab9 */ /* 0x000fe20000000800 */
[----:B------:R-:W-:-:S04]  /*9d30*/  UISETP.NE.AND.EX UP0, UPT, UR5, URZ, UPT, UP0 ;  /* 0x0000003f0500728c */ /* 0x000fc8000bf05300 */
[----:B------:R-:W-:Y:S01]  /*9d40*/  USEL UR4, UR4, 0x1, UP0 ;  /* 0x0000000104047887 */ /* 0x000fe20008000000 */
[----:B0-----:R-:W-:Y:S02]  /*9d50*/  ISETP.NE.AND P0, PT, R0, 0x1, PT ;  /* 0x000000010000780c */ /* 0x001fe40003f05270 */
[----:B---3--:R-:W-:-:S11]  /*9d60*/  ISETP.NE.AND P1, PT, R4, 0x1, PT ;  /* 0x000000010400780c */ /* 0x008fd60003f25270 */
[----:B------:R-:W2:Y:S08]  /*9d70*/  @P0 LDC R0, c[0x0][0xc3c] ;  /* 0x00030f00ff000b82 */ /* 0x000eb00000000800 */
[----:B------:R-:W0:Y:S08]  /*9d80*/  @P0 LDC R5, c[0x0][0xc40] ;  /* 0x00031000ff050b82 */ /* 0x000e300000000800 */
[----:B------:R-:W3:Y:S01]  /*9d90*/  @P1 LDC.64 R2, c[0x0][0xc48] ;  /* 0x00031200ff021b82 */ /* 0x000ee20000000a00 */
[----:B--2---:R-:W-:-:S05]  /*9da0*/  @P0 IMAD.HI.U32 R0, R6, R0, RZ ;  /* 0x0000000006000227 */ /* 0x004fca00078e00ff */
[----:B0-----:R-:W-:Y:S02]  /*9db0*/  @P0 SHF.R.U32.HI R6, RZ, R5, R0 ;  /* 0x00000005ff060219 */ /* 0x001fe40000011600 */
[----:B------:R-:W0:Y:S03]  /*9dc0*/  LDC R0, c[0x0][0x2f0] ;  /* 0x0000bc00ff007b82 */ /* 0x000e260000000800 */
[----:B---3--:R-:W-:Y:S01]  /*9dd0*/  @P1 IMAD.HI.U32 R2, R6, R2, RZ ;  /* 0x0000000206021227 */ /* 0x008fe200078e00ff */
[----:B------:R2:W-:Y:S03]  /*9de0*/  STL [R1], R6 ;  /* 0x0000000601007387 */ /* 0x0005e60000100800 */
[----:B------:R-:W-:Y:S01]  /*9df0*/  IMAD.MOV.U32 R28, RZ, RZ, R6 ;  /* 0x000000ffff1c7224 */ /* 0x000fe200078e0006 */
[----:B------:R-:W-:-:S04]  /*9e00*/  @P1 SHF.R.U32.HI R28, RZ, R3, R2 ;  /* 0x00000003ff1c1219 */ /* 0x000fc80000011602 */
[----:B------:R-:W-:-:S05]  /*9e10*/  IADD3 R17, -R28, RZ, RZ ;  /* 0x000000ff1c117210 */ /* 0x000fca0007ffe1ff */
[----:B------:R-:W-:Y:S02]  /*9e20*/  IMAD R17, R4, R17, R6 ;  /* 0x0000001104117224 */ /* 0x000fe400078e0206 */
[----:B0-----:R-:W-:Y:S01]  /*9e30*/  IMAD R7, R0, UR4, RZ ;  /* 0x0000000400077c24 */ /* 0x001fe2000f8e02ff */
[----:B------:R-:W-:-:S03]  /*9e40*/  UIADD3 UR4, UR37, 0x12400, URZ ;  /* 0x0001240025047890 */ /* 0x000fc6000fffe03f */
[----:B------:R-:W-:Y:S01]  /*9e50*/  VIADD R0, R7, 0xbf ;  /* 0x000000bf07007836 */ /* 0x000fe20000000000 */
[----:B------:R2:W-:Y:S01]  /*9e60*/  STL [R1+0x18], R7 ;  /* 0x0000180701007387 */ /* 0x0005e20000100800 */
[----:B------:R-:W-:Y:S02]  /*9e70*/  ULOP3.LUT UP0, URZ, UR4, 0x3ff, URZ, 0xc0, !UPT ;  /* 0x000003ff043f7892 */ /* 0x000fe4000f80c03f */
[----:B------:R-:W-:-:S04]  /*9e80*/  IMAD.HI R0, R0, 0x2aaaaaab, RZ ;  /* 0x2aaaaaab00007827 */ /* 0x000fc800078e02ff */
[----:B------:R-:W-:Y:S02]  /*9e90*/  PLOP3.LUT P0, PT, PT, PT, UP0, 0x80, 0x0 ;  /* 0x000000000000781c */ /* 0x000fe40003f0f008 */
[----:B------:R-:W-:-:S04]  /*9ea0*/  SHF.R.U32.HI R3, RZ, 0x1f, R0 ;  /* 0x0000001fff037819 */ /* 0x000fc80000011600 */
[----:B------:R-:W-:-:S05]  /*9eb0*/  LEA.HI.SX32 R24, R0, R3, 0x1b ;  /* 0x0000000300187211 */ /* 0x000fca00078fdaff */
[----:B------:R2:W-:Y:S02]  /*9ec0*/  STL [R1+0x4], R24 ;  /* 0x0000041801007387 */ /* 0x0005e40000100800 */
[----:B------:R-:W-:Y:S05]  /*9ed0*/  @!P0 BRA `(.L_x_31) ;  /* 0x0000000000408947 */ /* 0x000fea0003800000 */
[----:B------:R-:W-:Y:S01]  /*9ee0*/  MOV R2, 0x0 ;  /* 0x0000000000027802 */ /* 0x000fe20000000f00 */
[----:B------:R-:W-:Y:S01]  /*9ef0*/  ULDC.64 UR6, c[0x4][0xa8] ;  /* 0x01002a0000067ab9 */ /* 0x000fe20000000a00 */
[----:B------:R-:W-:Y:S01]  /*9f00*/  ULDC.64 UR8, c[0x4][0xb0] ;  /* 0x01002c0000087ab9 */ /* 0x000fe20000000a00 */
[----:B------:R-:W-:Y:S01]  /*9f10*/  ULDC.64 UR4, c[0x4][0x30] ;  /* 0x01000c0000047ab9 */ /* 0x000fe20000000a00 */
[----:B------:R-:W-:Y:S01]  /*9f20*/  IMAD.U32 R4, RZ, RZ, UR6 ;  /* 0x00000006ff047e24 */ /* 0x000fe2000f8e00ff */
[----:B--2---:R-:W-:Y:S01]  /*9f30*/  MOV R7, UR9 ;  /* 0x0000000900077c02 */ /* 0x004fe20008000f00 */
[----:B------:R-:W0:Y:S01]  /*9f40*/  LDC.64 R2, c[0x4][R2] ;  /* 0x0100000002027b82 */ /* 0x000e220000000a00 */
[----:B------:R-:W-:Y:S01]  /*9f50*/  IMAD.U32 R5, RZ, RZ, UR7 ;  /* 0x00000007ff057e24 */ /* 0x000fe2000f8e00ff */
[----:B------:R-:W-:Y:S01]  /*9f60*/  MOV R12, 0x1 ;  /* 0x00000001000c7802 */ /* 0x000fe20000000f00 */
[----:B------:R-:W-:Y:S02]  /*9f70*/  IMAD.U32 R6, RZ, RZ, UR8 ;  /* 0x00000008ff067e24 */ /* 0x000fe4000f8e00ff */
[----:B------:R-:W-:-:S02]  /*9f80*/  IMAD.U32 R10, RZ, RZ, UR4 ;  /* 0x00000004ff0a7e24 */ /* 0x000fc4000f8e00ff */
[----:B------:R-:W-:Y:S02]  /*9f90*/  IMAD.U32 R11, RZ, RZ, UR5 ;  /* 0x00000005ff0b7e24 */ /* 0x000fe4000f8e00ff */
[----:B------:R-:W-:Y:S02]  /*9fa0*/  IMAD.MOV.U32 R8, RZ, RZ, 0x70 ;  /* 0x00000070ff087424 */ /* 0x000fe400078e00ff */
[----:B------:R-:W-:-:S07]  /*9fb0*/  IMAD.MOV.U32 R13, RZ, RZ, RZ ;  /* 0x000000ffff0d7224 */ /* 0x000fce00078e00ff */
[----:B------:R-:W-:-:S07]  /*9fc0*/  LEPC R20, `(.L_x_31) ;  /* 0x000000001014794e */ /* 0x000fce0000000000 */
[----:B01----:R-:W-:Y:S05]  /*9fd0*/  CALL.ABS.NOINC R2 ;  /* 0x0000000002007343 */ /* 0x003fea0003c00000 */
.L_x_31:
[----:B------:R-:W-:-:S04]  /*9fe0*/  UIADD3 UR4, UR37, 0x400, URZ ;  /* 0x0000040025047890 */ /* 0x000fc8000fffe03f */
[----:B------:R-:W-:-:S06]  /*9ff0*/  ULOP3.LUT UP0, URZ, UR4, 0x3ff, URZ, 0xc0, !UPT ;  /* 0x000003ff043f7892 */ /* 0x000fcc000f80c03f */
[----:B------:R-:W-:-:S13]  /*a000*/  PLOP3.LUT P0, PT, PT, PT, UP0, 0x80, 0x0 ;  /* 0x000000000000781c */ /* 0x000fda0003f0f008 */
[----:B------:R-:W-:Y:S05]  /*a010*/  @!P0 BRA `(.L_x_32) ;  /* 0x00000000007c8947 */ /* 0x000fea0003800000 */
[----:B------:R-:W-:Y:S01]  /*a020*/  MOV R18, 0x0 ;  /* 0x0000000000127802 */ /* 0x000fe20000000f00 */
[----:B------:R-:W-:Y:S01]  /*a030*/  ULDC.64 UR6, c[0x4][0xa8] ;  /* 0x01002a0000067ab9 */ /* 0x000fe20000000a00 */
[----:B------:R-:W-:Y:S01]  /*a040*/  ULDC.64 UR8, c[0x4][0xb0] ;  /* 0x01002c0000087ab9 */ /* 0x000fe20000000a00 */
[----:B------:R-:W-:Y:S01]  /*a050*/  ULDC.64 UR4, c[0x4][0x38] ;  /* 0x01000e0000047ab9 */ /* 0x000fe20000000a00 */
[----:B------:R0:W3:Y:S01]  /*a060*/  LDC.64 R2, c[0x4][R18] ;  /* 0x0100000012027b82 */ /* 0x0000e20000000a00 */
[----:B------:R-:W-:Y:S01]  /*a070*/  IMAD.U32 R4, RZ, RZ, UR6 ;  /* 0x00000006ff047e24 */ /* 0x000fe2000f8e00ff */
[----:B--2---:R-:W-:Y:S01]  /*a080*/  MOV R6, UR8 ;  /* 0x0000000800067c02 */ /* 0x004fe20008000f00 */
[----:B------:R-:W-:Y:S01]  /*a090*/  IMAD.U32 R5, RZ, RZ, UR7 ;  /* 0x00000007ff057e24 */ /* 0x000fe2000f8e00ff */
[----:B------:R-:W-:Y:S01]  /*a0a0*/  MOV R8, 0x70 ;  /* 0x0000007000087802 */ /* 0x000fe20000000f00 */
[----:B------:R-:W-:Y:S02]  /*a0b0*/  IMAD.U32 R7, RZ, RZ, UR9 ;  /* 0x00000009ff077e24 */ /* 0x000fe4000f8e00ff */
[----:B------:R-:W-:-:S02]  /*a0c0*/  IMAD.U32 R10, RZ, RZ, UR4 ;  /* 0x00000004ff0a7e24 */ /* 0x000fc4000f8e00ff */
[----:B------:R-:W-:Y:S02]  /*a0d0*/  IMAD.U32 R11, RZ, RZ, UR5 ;  /* 0x00000005ff0b7e24 */ /* 0x000fe4000f8e00ff */
[----:B------:R-:W-:Y:S02]  /*a0e0*/  IMAD.MOV.U32 R12, RZ, RZ, 0x1 ;  /* 0x00000001ff0c7424 */ /* 0x000fe400078e00ff */
[----:B0-----:R-:W-:-:S07]  /*a0f0*/  IMAD.MOV.U32 R13, RZ, RZ, RZ ;  /* 0x000000ffff0d7224 */ /* 0x001fce00078e00ff */
[----:B------:R-:W-:-:S07]  /*a100*/  LEPC R20, `(.L_x_33) ;  /* 0x000000001014794e */ /* 0x000fce0000000000 */
[----:B-1-3--:R-:W-:Y:S05]  /*a110*/  CALL.ABS.NOINC R2 ;  /* 0x0000000002007343 */ /* 0x00afea0003c00000 */
.L_x_33:
[----:B------:R0:W1:Y:S01]  /*a120*/  LDC.64 R2, c[0x4][R18] ;  /* 0x0100000012027b82 */ /* 0x0000620000000a00 */
[----:B------:R-:W-:Y:S01]  /*a130*/  ULDC.64 UR6, c[0x4][0xa8] ;  /* 0x01002a0000067ab9 */ /* 0x000fe20000000a00 */
[----:B------:R-:W-:Y:S01]  /*a140*/  ULDC.64 UR8, c[0x4][0xb0] ;  /* 0x01002c0000087ab9 */ /* 0x000fe20000000a00 */
[----:B------:R-:W-:Y:S01]  /*a150*/  ULDC.64 UR4, c[0x4][0x40] ;  /* 0x0100100000047ab9 */ /* 0x000fe20000000a00 */
[----:B------:R-:W-:Y:S01]  /*a160*/  IMAD.U32 R4, RZ, RZ, UR6 ;  /* 0x00000006ff047e24 */ /* 0x000fe2000f8e00ff */
[----:B------:R-:W-:Y:S01]  /*a170*/  MOV R5, UR7 ;  /* 0x0000000700057c02 */ /* 0x000fe20008000f00 */
[----:B------:R-:W-:Y:S01]  /*a180*/  IMAD.U32 R6, RZ, RZ, UR8 ;  /* 0x00000008ff067e24 */ /* 0x000fe2000f8e00ff */
[----:B------:R-:W-:Y:S01]  /*a190*/  MOV R11, UR5 ;  /* 0x00000005000b7c02 */ /* 0x000fe20008000f00 */
[----:B------:R-:W-:Y:S02]  /*a1a0*/  IMAD.U32 R7, RZ, RZ, UR9 ;  /* 0x00000009ff077e24 */ /* 0x000fe4000f8e00ff */
[----:B------:R-:W-:-:S02]  /*a1b0*/  IMAD.U32 R10, RZ, RZ, UR4 ;  /* 0x00000004ff0a7e24 */ /* 0x000fc4000f8e00ff */
[----:B------:R-:W-:Y:S02]  /*a1c0*/  IMAD.MOV.U32 R8, RZ, RZ, 0x70 ;  /* 0x00000070ff087424 */ /* 0x000fe400078e00ff */
[----:B------:R-:W-:Y:S02]  /*a1d0*/  IMAD.MOV.U32 R12, RZ, RZ, 0x1 ;  /* 0x00000001ff0c7424 */ /* 0x000fe400078e00ff */
[----:B0-----:R-:W-:-:S07]  /*a1e0*/  IMAD.MOV.U32 R13, RZ, RZ, RZ ;  /* 0x000000ffff0d7224 */ /* 0x001fce00078e00ff */
[----:B------:R-:W-:-:S07]  /*a1f0*/  LEPC R20, `(.L_x_32) ;  /* 0x000000001014794e */ /* 0x000fce0000000000 */
[----:B-1----:R-:W-:Y:S05]  /*a200*/  CALL.ABS.NOINC R2 ;  /* 0x0000000002007343 */ /* 0x002fea0003c00000 */
.L_x_32:
[----:B------:R-:W-:Y:S01]  /*a210*/  ULDC.64 UR4, c[0x0][0x9f8] ;  /* 0x00027e0000047ab9 */ /* 0x000fe20000000a00 */
[----:B------:R-:W-:Y:S02]  /*a220*/  MOV R19, R28 ;  /* 0x0000001c00137202 */ /* 0x000fe40000000f00 */
[----:B------:R-:W-:-:S04]  /*a230*/  ISETP.NE.U32.AND P0, PT, RZ, UR4, PT ;  /* 0x00000004ff007c0c */ /* 0x000fc8000bf05070 */
[----:B------:R-:W-:-:S13]  /*a240*/  ISETP.NE.AND.EX P0, PT, RZ, UR5, PT, P0 ;  /* 0x00000005ff007c0c */ /* 0x000fda000bf05300 */
[----:B------:R-:W0:Y:S02]  /*a250*/  @P0 LDC.64 R2, c[0x0][0x9f8] ;  /* 0x00027e00ff020b82 */ /* 0x000e240000000a00 */
[----:B0-----:R-:W-:-:S05]  /*a260*/  @P0 IMAD.WIDE R2, R28, 0x4, R2 ;  /* 0x000000041c020825 */ /* 0x001fca00078e0202 */
[----:B------:R0:W2:Y:S01]  /*a270*/  @P0 LDG.E R19, desc[UR46][R2.64] ;  /* 0x0000002e02130981 */ /* 0x0000a2000c1e1900 */
[----:B------:R-:W-:Y:S01]  /*a280*/  UMOV UR4, 0xffffffff ;  /* 0xffffffff00047882 */ /* 0x000fe20000000000 */
[----:B------:R-:W-:Y:S01]  /*a290*/  VIADD R29, R24, 0xffffffff ;  /* 0xffffffff181d7836 */ /* 0x000fe20000000000 */
[----:B0-----:R-:W0:Y:S02]  /*a2a0*/  LDC.64 R2, c[0x0][0x418] ;  /* 0x00010600ff027b82 */ /* 0x001e240000000a00 */
[----:B0-----:R-:W-:-:S04]  /*a2b0*/  ISETP.NE.U32.AND P0, PT, R2, RZ, PT ;  /* 0x000000ff0200720c */ /* 0x001fc80003f05070 */
[----:B------:R-:W-:-:S04]  /*a2c0*/  ISETP.NE.AND.EX P1, PT, R3, RZ, PT, P0 ;  /* 0x000000ff0300720c */ /* 0x000fc80003f25300 */
[----:B------:R-:W-:Y:S02]  /*a2d0*/  P2R R26, PR, RZ, 0x2 ;  /* 0x00000002ff1a7803 */ /* 0x000fe40000000000 */
[----:B--2---:R-:W-:Y:S02]  /*a2e0*/  SHF.R.S32.HI R24, RZ, 0x1f, R19 ;  /* 0x0000001fff187819 */ /* 0x004fe40000011413 */
[----:B------:R-:W-:Y:S01]  /*a2f0*/  SEL R18, R19, RZ, !P1 ;  /* 0x000000ff13127207 */ /* 0x000fe20004800000 */
[----:B------:R-:W-:Y:S06]  /*a300*/  BRA.DIV UR4, `(.L_x_34) ;  /* 0x0000003204347947 */ /* 0x000fec000b800000 */
[----:B------:R-:W0:Y:S02]  /*a310*/  S2R R0, SR_TID.X ;  /* 0x0000000000007919 */ /* 0x000e240000002100 */
[----:B0-----:R-:W-:-:S04]  /*a320*/  SHF.R.U32.HI R0, RZ, 0x5, R0 ;  /* 0x00000005ff007819 */ /* 0x001fc80000011600 */
[----:B------:R-:W-:-:S05]  /*a330*/  LOP3.LUT R0, R0, 0x3, RZ, 0xc0, !PT ;  /* 0x0000000300007812 */ /* 0x000fca00078ec0ff */
[----:B------:R0:W2:Y:S02]  /*a340*/  SHFL.IDX PT, R14, R0, RZ, 0x1f ;  /* 0x00001fff000e7589 */ /* 0x0000a400000e0000 */
.L_x_110:
[----:B--2---:R-:W-:Y:S02]  /*a350*/  ISETP.NE.AND P0, PT, R14, RZ, PT ;  /* 0x000000ff0e00720c */ /* 0x004fe40003f05270 */
[----:B------:R-:W-:-:S04]  /*a360*/  PLOP3.LUT P2, PT, PT, PT, PT, 0x8, 0x0 ;  /* 0x000000000000781c */ /* 0x000fc80003f4e170 */
[----:B------:R-:W-:-:S07]  /*a370*/  P2R R25, PR, RZ, 0x4 ;  /* 0x00000004ff197803 */ /* 0x000fce0000000000 */
[----:B------:R-:W-:Y:S05]  /*a380*/  @P0 BRA `(.L_x_35) ;  /* 0x0000000000e80947 */ /* 0x000fea0003800000 */
[----:B------:R-:W-:-:S03]  /*a390*/  UMOV UR4, 0xffffffff ;  /* 0xffffffff00047882 */ /* 0x000fc60000000000 */
[----:B------:R-:W-:Y:S05]  /*a3a0*/  BRA.DIV UR4, `(.L_x_36) ;  /* 0x0000003204407947 */ /* 0x000fea000b800000 */
[----:B------:R-:W-:-:S13]  /*a3b0*/  ELECT P6, URZ, PT ;  /* 0x00000000003f782f */ /* 0x000fda00038c0000 */
.L_x_113:
[----:B------:R-:W-:Y:S05]  /*a3c0*/  @!P6 BRA `(.L_x_35) ;  /* 0x0000000000d8e947 */ /* 0x000fea0003800000 */
[----:B------:R-:W-:Y:S02]  /*a3d0*/  IMAD.MOV.U32 R23, RZ, RZ, R29 ;  /* 0x000000ffff177224 */ /* 0x000fe400078e001d */
[----:B------:R-:W-:Y:S01]  /*a3e0*/  IMAD.MOV.U32 R18, RZ, RZ, R19 ;  /* 0x000000ffff127224 */ /* 0x000fe200078e0013 */
[----:B------:R-:W-:Y:S06]  /*a3f0*/  @!P1 BRA `(.L_x_37) ;  /* 0x0000000000489947 */ /* 0x000fec0003800000 */
[----:B------:R-:W2:Y:S01]  /*a400*/  LDC R23, c[0x0][0x43c] ;  /* 0x00010f00ff177b82 */ /* 0x000ea20000000800 */
[----:B0-----:R-:W-:Y:S01]  /*a410*/  MOV R0, R29 ;  /* 0x0000001d00007202 */ /* 0x001fe20000000f00 */
[----:B------:R-:W-:Y:S02]  /*a420*/  ULDC.64 UR4, c[0x0][0x428] ;  /* 0x00010a0000047ab9 */ /* 0x000fe40000000a00 */
[----:B------:R-:W-:-:S04]  /*a430*/  IMAD R6, R24, UR4, RZ ;  /* 0x0000000418067c24 */ /* 0x000fc8000f8e02ff */
[----:B------:R-:W-:Y:S01]  /*a440*/  IMAD R7, R19, UR5, R6 ;  /* 0x0000000513077c24 */ /* 0x000fe2000f8e0206 */
[----:B--2---:R-:W-:-:S13]  /*a450*/  ISETP.NE.AND P0, PT, R23, 0x1, PT ;  /* 0x000000011700780c */ /* 0x004fda0003f05270 */
[----:B------:R-:W0:Y:S02]  /*a460*/  @P0 LDC.64 R4, c[0x0][0x440] ;  /* 0x00011000ff040b82 */ /* 0x000e240000000a00 */
[----:B0-----:R-:W-:-:S05]  /*a470*/  @P0 IMAD.HI.U32 R4, R29, R4, RZ ;  /* 0x000000041d040227 */ /* 0x001fca00078e00ff */
[----:B------:R-:W-:-:S04]  /*a480*/  @P0 SHF.R.U32.HI R0, RZ, R5, R4 ;  /* 0x00000005ff000219 */ /* 0x000fc80000011604 */
[--C-:B------:R-:W-:Y:S01]  /*a490*/  SHF.R.S32.HI R5, RZ, 0x1f, R0.reuse ;  /* 0x0000001fff057819 */ /* 0x100fe20000011400 */
[----:B------:R-:W-:-:S04]  /*a4a0*/  IMAD.MOV.U32 R4, RZ, RZ, R0 ;  /* 0x000000ffff047224 */ /* 0x000fc800078e0000 */
[----:B------:R-:W-:-:S04]  /*a4b0*/  IMAD.WIDE.U32 R4, R19, UR4, R4 ;  /* 0x0000000413047c25 */ /* 0x000fc8000f8e0004 */
[----:B------:R-:W-:Y:S01]  /*a4c0*/  IMAD.IADD R5, R5, 0x1, R7 ;  /* 0x0000000105057824 */ /* 0x000fe200078e0207 */
[----:B------:R-:W-:-:S04]  /*a4d0*/  LEA R2, P0, R4, R2, 0x2 ;  /* 0x0000000204027211 */ /* 0x000fc800078010ff */
[----:B------:R-:W-:-:S05]  /*a4e0*/  LEA.HI.X R3, R4, R3, R5, 0x2, P0 ;  /* 0x0000000304037211 */ /* 0x000fca00000f1405 */
[----:B------:R2:W5:Y:S01]  /*a4f0*/  LDG.E R18, desc[UR46][R2.64] ;  /* 0x0000002e02127981 */ /* 0x000562000c1e1900 */
[----:B------:R-:W-:-:S04]  /*a500*/  IMAD.MOV R0, RZ, RZ, -R0 ;  /* 0x000000ffff007224 */ /* 0x000fc800078e0a00 */
[----:B------:R-:W-:-:S07]  /*a510*/  IMAD R23, R23, R0, R29 ;  /* 0x0000000017177224 */ /* 0x000fce00078e021d */
.L_x_37:
[----:B0-----:R-:W0:Y:S01]  /*a520*/  S2R R0, SR_TID.X ;  /* 0x0000000000007919 */ /* 0x001e220000002100 */
[----:B--2---:R-:W-:Y:S02]  /*a530*/  LEA R3, R16, UR37, 0x3 ;  /* 0x0000002510037c11 */ /* 0x004fe4000f8e18ff */
[----:B0-----:R-:W-:Y:S02]  /*a540*/  LOP3.LUT R2, R0, 0x7f, RZ, 0xc0, !PT ;  /* 0x0000007f00027812 */ /* 0x001fe400078ec0ff */
[----:B------:R-:W-:Y:S02]  /*a550*/  SHF.L.U32 R0, R22, 0x1f, RZ ;  /* 0x0000001f16007819 */ /* 0x000fe400000006ff */
[----:B------:R-:W-:Y:S02]  /*a560*/  ISETP.NE.AND P1, PT, R2, RZ, PT ;  /* 0x000000ff0200720c */ /* 0x000fe40003f25270 */
[----:B------:R-:W0:Y:S02]  /*a570*/  SYNCS.PHASECHK.TRANS64.TRYWAIT P0, [R3+URZ+0x30840], R0 ;  /* 0x03084000030075a7 */ /* 0x000e24000800017f */
[----:B0-----:R-:W-:Y:S09]  /*a580*/  @!P0 BRA `(.L_x_38) ;  /* 0x0000002c00e88947 */ /* 0x001ff20003800000 */
.L_x_114:
[----:B------:R-:W-:Y:S05]  /*a590*/  @P1 BRA `(.L_x_39) ;  /* 0x00000000001c1947 */ /* 0x000fea0003800000 */
[----:B------:R-:W2:Y:S01]  /*a5a0*/  S2R R2, SR_TID.X ;  /* 0x0000000000027919 */ /* 0x000ea20000002100 */
[----:B0-----:R-:W-:-:S04]  /*a5b0*/  MOV R0, 0x6000 ;  /* 0x0000600000007802 */ /* 0x001fc80000000f00 */
[----:B------:R3:W-:Y:S01]  /*a5c0*/  SYNCS.ARRIVE.TRANS64 RZ, [R3+URZ+0x30830], R0 ;  /* 0x0308300003ff79a7 */ /* 0x0007e2000800003f */
[----:B--2---:R-:W-:-:S04]  /*a5d0*/  LOP3.LUT R2, R2, 0x1f, RZ, 0xc0, !PT ;  /* 0x0000001f02027812 */ /* 0x004fc800078ec0ff */
[----:B------:R-:W-:-:S13]  /*a5e0*/  ISETP.NE.AND P0, PT, R2, RZ, PT ;  /* 0x000000ff0200720c */ /* 0x000fda0003f05270 */
[----:B---3--:R-:W-:Y:S05]  /*a5f0*/  @!P0 BRA `(.L_x_39) ;  /* 0x0000000000048947 */ /* 0x008fea0003800000 */
[----:B------:R-:W-:Y:S01]  /*a600*/  BPT.TRAP 0x1 ;  /* 0x000000040000795c */ /* 0x000fe20000300000 */
.L_x_39:
[----:B------:R-:W-:Y:S01]  /*a610*/  R2UR UR8, R16 ;  /* 0x00000000100872ca */ /* 0x000fe200000e0000 */
[----:B------:R-:W-:Y:S01]  /*a620*/  UIADD3 UR4, UP0, UR40, 0x370, URZ ;  /* 0x0000037028047890 */ /* 0x000fe2000ff1e03f */
[----:B------:R-:W-:Y:S01]  /*a630*/  R2UR UR9, R3 ;  /* 0x00000000030972ca */ /* 0x000fe200000e0000 */
[----:B------:R-:W-:Y:S01]  /*a640*/  UMOV UR6, 0x0 ;  /* 0x0000000000067882 */ /* 0x000fe20000000000 */
[----:B------:R-:W-:Y:S01]  /*a650*/  R2UR UR11, R23 ;  /* 0x00000000170b72ca */ /* 0x000fe200000e0000 */
[----:B------:R-:W-:Y:S01]  /*a660*/  UIADD3.X UR5, URZ, UR41, URZ, UP0, !UPT ;  /* 0x000000293f057290 */ /* 0x000fe200087fe43f */
[----:B------:R-:W-:Y:S01]  /*a670*/  R2UR UR12, R17 ;  /* 0x00000000110c72ca */ /* 0x000fe200000e0000 */
[----:B------:R-:W-:Y:S01]  /*a680*/  UMOV UR7, 0x14f00000 ;  /* 0x14f0000000077882 */ /* 0x000fe20000000000 */
[----:B-----5:R-:W-:Y:S01]  /*a690*/  R2UR UR13, R18 ;  /* 0x00000000120d72ca */ /* 0x020fe200000e0000 */
[----:B------:R-:W-:Y:S01]  /*a6a0*/  UMOV UR10, URZ ;  /* 0x0000003f000a7c82 */ /* 0x000fe20008000000 */
[----:B------:R-:W-:-:S03]  /*a6b0*/  PLOP3.LUT P0, PT, PT, PT, PT, 0x80, 0x0 ;  /* 0x000000000000781c */ /* 0x000fc60003f0f070 */
[----:B------:R-:W-:Y:S01]  /*a6c0*/  UIMAD UR8, UR8, 0x6000, UR37 ;  /* 0x00006000080878a4 */ /* 0x000fe2000f8e0225 */
[----:B------:R-:W-:Y:S01]  /*a6d0*/  P2R R25, PR, RZ, 0x1 ;  /* 0x00000001ff197803 */ /* 0x000fe20000000000 */
[----:B------:R-:W-:Y:S02]  /*a6e0*/  UIADD3 UR9, UR9, 0x30830, URZ ;  /* 0x0003083009097890 */ /* 0x000fe4000fffe03f */
[----:B------:R-:W-:Y:S02]  /*a6f0*/  UIMAD UR11, UR11, 0xc0, URZ ;  /* 0x000000c00b0b78a4 */ /* 0x000fe4000f8e023f */
[----:B------:R-:W-:-:S09]  /*a700*/  UIADD3 UR8, UR8, 0x12400, URZ ;  /* 0x0001240008087890 */ /* 0x000fd2000fffe03f */
[----:B------:R2:W-:Y:S02]  /*a710*/  UTMALDG.4D [UR8], [UR4], desc[UR6] ;  /* 0x00000608040075b4 */ /* 0x0005e40008019000 */
[----:B--2---:R-:W-:Y:S01]  /*a720*/  NOP ;  /* 0x0000000000007918 */ /* 0x004fe20000000000 */
.L_x_35:
[----:B------:R-:W-:Y:S05]  /*a730*/  WARPSYNC.ALL ;  /* 0x0000000000007948 */ /* 0x000fea0003800000 */
[----:B------:R-:W-:Y:S01]  /*a740*/  UIADD3 UR4, UR37, 0xc400, URZ ;  /* 0x0000c40025047890 */ /* 0x000fe2000fffe03f */
[----:B0-----:R-:W-:Y:S01]  /*a750*/  SHF.R.S32.HI R0, RZ, 0x1f, R17 ;  /* 0x0000001fff007819 */ /* 0x001fe20000011411 */
[----:B------:R-:W-:Y:S02]  /*a760*/  BAR.SYNC.DEFER_BLOCKING 0x8, 0x200 ;  /* 0x0208000000007b1d */ /* 0x000fe40000010000 */
[----:B------:R-:W-:-:S04]  /*a770*/  ULOP3.LUT UP0, URZ, UR4, 0x3ff, URZ, 0xc0, !UPT ;  /* 0x000003ff043f7892 */ /* 0x000fc8000f80c03f */
[----:B------:R-:W-:Y:S02]  /*a780*/  ULDC.64 UR4, c[0x0][0x2d8] ;  /* 0x0000b60000047ab9 */ /* 0x000fe40000000a00 */
[----:B------:R-:W-:Y:S01]  /*a790*/  IMAD R0, R0, UR4, RZ ;  /* 0x0000000400007c24 */ /* 0x000fe2000f8e02ff */
[----:B------:R-:W-:Y:S01]  /*a7a0*/  PLOP3.LUT P0, PT, PT, PT, UP0, 0x80, 0x0 ;  /* 0x000000000000781c */ /* 0x000fe20003f0f008 */
[----:B------:R-:W-:-:S04]  /*a7b0*/  IMAD.WIDE.U32 R2, R17, UR4, RZ ;  /* 0x0000000411027c25 */ /* 0x000fc8000f8e00ff */
[----:B------:R-:W-:Y:S01]  /*a7c0*/  IMAD R0, R17, UR5, R0 ;  /* 0x0000000511007c24 */ /* 0x000fe2000f8e0200 */
[----:B------:R0:W-:Y:S03]  /*a7d0*/  STL.64 [R1+0x10], R2 ;  /* 0x0000100201007387 */ /* 0x0001e60000100a00 */
[----:B0-----:R-:W-:Y:S01]  /*a7e0*/  IMAD.IADD R2, R3, 0x1, R0 ;  /* 0x0000000103027824 */ /* 0x001fe200078e0200 */
[----:B------:R-:W-:-:S05]  /*a7f0*/  SHF.R.S32.HI R0, RZ, 0x1f, R28 ;  /* 0x0000001fff007819 */ /* 0x000fca000001141c */
[----:B------:R0:W-:Y:S04]  /*a800*/  STL [R1+0x28], R0 ;  /* 0x0000280001007387 */ /* 0x0001e80000100800 */
[----:B------:R0:W-:Y:S01]  /*a810*/  STL [R1+0x24], R2 ;  /* 0x0000240201007387 */ /* 0x0001e20000100800 */
[----:B------:R-:W-:Y:S05]  /*a820*/  @!P0 BRA `(.L_x_40) ;  /* 0x0000000000408947 */ /* 0x000fea0003800000 */
[----:B0-----:R-:W-:Y:S01]  /*a830*/  MOV R2, 0x0 ;  /* 0x0000000000027802 */ /* 0x001fe20000000f00 */
[----:B------:R-:W-:Y:S01]  /*a840*/  ULDC.64 UR6, c[0x4][0xa8] ;  /* 0x01002a0000067ab9 */ /* 0x000fe20000000a00 */
[----:B------:R-:W-:Y:S01]  /*a850*/  ULDC.64 UR8, c[0x4][0xb0] ;  /* 0x01002c0000087ab9 */ /* 0x000fe20000000a00 */
[----:B------:R-:W-:Y:S01]  /*a860*/  ULDC.64 UR4, c[0x4][0x20] ;  /* 0x0100080000047ab9 */ /* 0x000fe20000000a00 */
[----:B------:R-:W-:Y:S01]  /*a870*/  IMAD.U32 R4, RZ, RZ, UR6 ;  /* 0x00000006ff047e24 */ /* 0x000fe2000f8e00ff */
[----:B------:R-:W-:Y:S01]  /*a880*/  MOV R6, UR8 ;  /* 0x0000000800067c02 */ /* 0x000fe20008000f00 */
        /* <DEDUP_REMOVED lines=10> */
.L_x_40:
[----:B------:R-:W2:Y:S01]  /*a930*/  LDL.LU R20, [R1+0x24] ;  /* 0x0000240001147983 */ /* 0x000ea20000300800 */
[----:B------:R-:W3:Y:S01]  /*a940*/  LDC R9, c[0x0][0x448] ;  /* 0x00011200ff097b82 */ /* 0x000ee20000000800 */
[----:B------:R-:W-:Y:S01]  /*a950*/  ULDC.64 UR4, c[0x0][0x2e0] ;  /* 0x0000b80000047ab9 */ /* 0x000fe20000000a00 */
[----:B------:R-:W-:Y:S01]  /*a960*/  ULDC.64 UR6, c[0x0][0x2c8] ;  /* 0x0000b20000067ab9 */ /* 0x000fe20000000a00 */
[----:B0-----:R-:W2:Y:S01]  /*a970*/  LDL.LU.64 R2, [R1+0x10] ;  /* 0x0000100001027983 */ /* 0x001ea20000300a00 */
[----:B------:R-:W-:-:S03]  /*a980*/  ULDC.64 UR8, c[0x0][0x280] ;  /* 0x0000a00000087ab9 */ /* 0x000fc60000000a00 */
[----:B------:R-:W4:Y:S04]  /*a990*/  LDL.LU R0, [R1+0x28] ;  /* 0x0000280001007983 */ /* 0x000f280000300800 */
[----:B------:R-:W5:Y:S04]  /*a9a0*/  LDL.LU R6, [R1] ;  /* 0x0000000001067983 */ /* 0x000f680000300800 */
[----:B------:R-:W5:Y:S01]  /*a9b0*/  LDL R21, [R1+0x8] ;  /* 0x0000080001157983 */ /* 0x000f620000100800 */
[----:B------:R-:W0:Y:S01]  /*a9c0*/  S2R R12, SR_TID.X ;  /* 0x00000000000c7919 */ /* 0x000e220000002100 */
[----:B---3--:R-:W-:-:S13]  /*a9d0*/  ISETP.NE.AND P0, PT, R9, 0x1, PT ;  /* 0x000000010900780c */ /* 0x008fda0003f05270 */
[----:B------:R-:W3:Y:S08]  /*a9e0*/  @P0 LDC R4, c[0x0][0x450] ;  /* 0x00011400ff040b82 */ /* 0x000ef00000000800 */
[----:B------:R-:W1:Y:S01]  /*a9f0*/  @P0 LDC R10, c[0x0][0x44c] ;  /* 0x00011300ff0a0b82 */ /* 0x000e620000000800 */
[----:B--2---:R-:W-:Y:S02]  /*aa00*/  IMAD.MOV.U32 R3, RZ, RZ, R20 ;  /* 0x000000ffff037224 */ /* 0x004fe400078e0014 */
[----:B------:R-:W2:Y:S01]  /*aa10*/  S2R R20, SR_TID.X ;  /* 0x0000000000147919 */ /* 0x000ea20000002100 */
[----:B----4-:R-:W-:-:S04]  /*aa20*/  IMAD R5, R0, UR4, RZ ;  /* 0x0000000400057c24 */ /* 0x010fc8000f8e02ff */
[----:B------:R-:W4:Y:S01]  /*aa30*/  @P0 LDC R0, c[0x0][0x44c] ;  /* 0x00011300ff000b82 */ /* 0x000f220000000800 */
[----:B------:R-:W-:Y:S01]  /*aa40*/  IMAD.WIDE.U32 R2, R28, UR4, R2 ;  /* 0x000000041c027c25 */ /* 0x000fe2000f8e0002 */
[----:B-----5:R-:W-:Y:S01]  /*aa50*/  IADD3 R6, -R6, RZ, RZ ;  /* 0x000000ff06067210 */ /* 0x020fe20007ffe1ff */
[----:B------:R-:W-:Y:S02]  /*aa60*/  ULDC UR4, c[0x0][0xc38] ;  /* 0x00030e0000047ab9 */ /* 0x000fe40000000800 */
[----:B------:R-:W-:Y:S02]  /*aa70*/  IMAD R5, R28, UR5, R5 ;  /* 0x000000051c057c24 */ /* 0x000fe4000f8e0205 */
[----:B------:R-:W-:Y:S01]  /*aa80*/  IMAD R6, R6, UR4, R21 ;  /* 0x0000000406067c24 */ /* 0x000fe2000f8e0215 */
[----:B------:R-:W-:Y:S01]  /*aa90*/  ULDC.64 UR4, c[0x0][0x2d0] ;  /* 0x0000b40000047ab9 */ /* 0x000fe20000000a00 */
[----:B------:R-:W-:Y:S01]  /*aaa0*/  IMAD.IADD R3, R3, 0x1, R5 ;  /* 0x0000000103037824 */ /* 0x000fe200078e0205 */
[----:B0-----:R-:W-:-:S04]  /*aab0*/  LOP3.LUT R21, R12, 0x7f, RZ, 0xc0, !PT ;  /* 0x0000007f0c157812 */ /* 0x001fc800078ec0ff */
[----:B------:R-:W-:Y:S02]  /*aac0*/  SHF.R.U32.HI R21, RZ, 0x3, R21 ;  /* 0x00000003ff157819 */ /* 0x000fe40000011615 */
[C---:B--2---:R-:W-:Y:S01]  /*aad0*/  LOP3.LUT R7, R20.reuse, 0x7f, RZ, 0xc0, !PT ;  /* 0x0000007f14077812 */ /* 0x044fe200078ec0ff */
[----:B------:R-:W-:-:S03]  /*aae0*/  IMAD.SHL.U32 R20, R20, 0x10, RZ ;  /* 0x0000001014147824 */ /* 0x000fc600078e00ff */
[----:B------:R-:W-:-:S04]  /*aaf0*/  SHF.R.U32.HI R7, RZ, 0x3, R7 ;  /* 0x00000003ff077819 */ /* 0x000fc80000011607 */
[----:B------:R-:W-:-:S05]  /*ab00*/  LOP3.LUT R20, R7, 0x70, R20, 0xf8, !PT ;  /* 0x0000007007147812 */ /* 0x000fca00078ef814 */
[----:B------:R-:W-:Y:S02]  /*ab10*/  IMAD R7, R6, 0xc0, R20 ;  /* 0x000000c006077824 */ /* 0x000fe400078e0214 */
[----:B------:R-:W-:Y:S02]  /*ab20*/  IMAD.SHL.U32 R20, R12, 0x8, RZ ;  /* 0x000000080c147824 */ /* 0x000fe400078e00ff */
[----:B----4-:R-:W-:-:S03]  /*ab30*/  @P0 IMAD.HI.U32 R11, R7, R0, RZ ;  /* 0x00000000070b0227 */ /* 0x010fc600078e00ff */
[----:B------:R-:W-:Y:S01]  /*ab40*/  LOP3.LUT R20, R20, 0x38, RZ, 0xc0, !PT ;  /* 0x0000003814147812 */ /* 0x000fe200078ec0ff */
[----:B------:R-:W-:Y:S01]  /*ab50*/  IMAD.MOV.U32 R5, RZ, RZ, R7 ;  /* 0x000000ffff057224 */ /* 0x000fe200078e0007 */
[----:B---3--:R-:W-:-:S04]  /*ab60*/  @P0 SHF.R.U32.HI R5, RZ, R4, R11 ;  /* 0x00000004ff050219 */ /* 0x008fc8000001160b */
[----:B------:R-:W-:-:S05]  /*ab70*/  SHF.R.S32.HI R0, RZ, 0x1f, R5 ;  /* 0x0000001fff007819 */ /* 0x000fca0000011405 */
[----:B------:R-:W-:-:S04]  /*ab80*/  IMAD R0, R0, UR4, RZ ;  /* 0x0000000400007c24 */ /* 0x000fc8000f8e02ff */
[C---:B------:R-:W-:Y:S01]  /*ab90*/  IMAD R8, R5.reuse, UR5, R0 ;  /* 0x0000000505087c24 */ /* 0x040fe2000f8e0200 */
[C---:B------:R-:W-:Y:S01]  /*aba0*/  IADD3 R0, -R5.reuse, RZ, RZ ;  /* 0x000000ff05007210 */ /* 0x040fe20007ffe1ff */
[----:B------:R-:W-:-:S04]  /*abb0*/  IMAD.WIDE.U32 R4, R5, UR4, R2 ;  /* 0x0000000405047c25 */ /* 0x000fc8000f8e0002 */
[----:B------:R-:W-:Y:S02]  /*abc0*/  IMAD R0, R9, R0, R7 ;  /* 0x0000000009007224 */ /* 0x000fe400078e0207 */
[----:B------:R-:W-:-:S03]  /*abd0*/  IMAD.IADD R5, R5, 0x1, R8 ;  /* 0x0000000105057824 */ /* 0x000fc600078e0208 */
[----:B------:R-:W-:Y:S01]  /*abe0*/  SHF.R.S32.HI R8, RZ, 0x1f, R0 ;  /* 0x0000001fff087819 */ /* 0x000fe20000011400 */
[----:B------:R-:W-:-:S04]  /*abf0*/  IMAD.WIDE.U32 R4, R0, UR6, R4 ;  /* 0x0000000600047c25 */ /* 0x000fc8000f8e0004 */
[----:B------:R-:W-:-:S04]  /*ac00*/  IMAD R8, R8, UR6, RZ ;  /* 0x0000000608087c24 */ /* 0x000fc8000f8e02ff */
[----:B------:R-:W-:Y:S01]  /*ac10*/  IMAD R11, R0, UR7, R8 ;  /* 0x00000007000b7c24 */ /* 0x000fe2000f8e0208 */
[----:B------:R-:W-:Y:S01]  /*ac20*/  LEA R0, P1, R4, UR8, 0x1 ;  /* 0x0000000804007c11 */ /* 0x000fe2000f8208ff */
[----:B------:R-:W-:Y:S02]  /*ac30*/  VIADD R8, R7, 0x80 ;  /* 0x0000008007087836 */ /* 0x000fe40000000000 */
[----:B------:R-:W-:Y:S02]  /*ac40*/  IMAD.IADD R5, R5, 0x1, R11 ;  /* 0x0000000105057824 */ /* 0x000fe400078e020b */
[----:B-1----:R-:W-:Y:S01]  /*ac50*/  @P0 IMAD.HI.U32 R10, R8, R10, RZ ;  /* 0x0000000a080a0227 */ /* 0x002fe200078e00ff */
[----:B------:R-:W-:Y:S02]  /*ac60*/  MOV R7, R8 ;  /* 0x0000000800077202 */ /* 0x000fe40000000f00 */
[----:B------:R-:W-:Y:S02]  /*ac70*/  LEA.HI.X R4, R4, UR9, R5, 0x1, P1 ;  /* 0x0000000904047c11 */ /* 0x000fe400088f0c05 */
[----:B------:R-:W0:Y:S02]  /*ac80*/  @P0 LDC R5, c[0x0][0x450] ;  /* 0x00011400ff050b82 */ /* 0x000e240000000800 */
[----:B0-----:R-:W-:-:S05]  /*ac90*/  @P0 SHF.R.U32.HI R7, RZ, R5, R10 ;  /* 0x00000005ff070219 */ /* 0x001fca000001160a */
[----:B------:R-:W-:Y:S02]  /*aca0*/  IMAD.MOV R5, RZ, RZ, -R7 ;  /* 0x000000ffff057224 */ /* 0x000fe400078e0a07 */
[----:B------:R-:W-:-:S04]  /*acb0*/  IMAD.WIDE.U32 R2, R7, UR4, R2 ;  /* 0x0000000407027c25 */ /* 0x000fc8000f8e0002 */
[----:B------:R-:W-:Y:S01]  /*acc0*/  IMAD R5, R9, R5, R8 ;  /* 0x0000000509057224 */ /* 0x000fe200078e0208 */
[----:B------:R-:W-:-:S05]  /*acd0*/  SHF.R.S32.HI R8, RZ, 0x1f, R7 ;  /* 0x0000001fff087819 */ /* 0x000fca0000011407 */
[----:B------:R-:W-:Y:S01]  /*ace0*/  IMAD R8, R8, UR4, RZ ;  /* 0x0000000408087c24 */ /* 0x000fe2000f8e02ff */
[----:B------:R-:W-:Y:S02]  /*acf0*/  ULDC UR4, c[0x0][0x2b8] ;  /* 0x0000ae0000047ab9 */ /* 0x000fe40000000800 */
[----:B------:R-:W-:Y:S01]  /*ad00*/  ISETP.GE.AND P0, PT, R20, UR4, PT ;  /* 0x0000000414007c0c */ /* 0x000fe2000bf06270 */
[----:B------:R-:W-:Y:S01]  /*ad10*/  IMAD R7, R7, UR5, R8 ;  /* 0x0000000507077c24 */ /* 0x000fe2000f8e0208 */
[----:B------:R-:W-:-:S03]  /*ad20*/  UMOV UR4, 0xffffffff ;  /* 0xffffffff00047882 */ /* 0x000fc60000000000 */
[----:B------:R-:W-:Y:S01]  /*ad30*/  IMAD.IADD R3, R3, 0x1, R7 ;  /* 0x0000000103037824 */ /* 0x000fe200078e0207 */
[----:B------:R-:W-:Y:S01]  /*ad40*/  SHF.R.S32.HI R7, RZ, 0x1f, R5 ;  /* 0x0000001fff077819 */ /* 0x000fe20000011405 */
[----:B------:R-:W-:-:S04]  /*ad50*/  IMAD.WIDE.U32 R2, R5, UR6, R2 ;  /* 0x0000000605027c25 */ /* 0x000fc8000f8e0002 */
[----:B------:R-:W-:-:S04]  /*ad60*/  IMAD R7, R7, UR6, RZ ;  /* 0x0000000607077c24 */ /* 0x000fc8000f8e02ff */
[----:B------:R-:W-:Y:S01]  /*ad70*/  IMAD R7, R5, UR7, R7 ;  /* 0x0000000705077c24 */ /* 0x000fe2000f8e0207 */
[----:B------:R-:W-:-:S04]  /*ad80*/  LEA R5, P1, R2, UR8, 0x1 ;  /* 0x0000000802057c11 */ /* 0x000fc8000f8208ff */
[----:B------:R-:W-:-:S04]  /*ad90*/  IADD3 R7, R3, R7, RZ ;  /* 0x0000000703077210 */ /* 0x000fc80007ffe0ff */
[----:B------:R-:W-:Y:S01]  /*ada0*/  LEA.HI.X R7, R2, UR9, R7, 0x1, P1 ;  /* 0x0000000902077c11 */ /* 0x000fe200088f0c07 */
[----:B------:R-:W-:Y:S06]  /*adb0*/  BRA.DIV UR4, `(.L_x_41) ;  /* 0x0000002604f07947 */ /* 0x000fec000b800000 */
[----:B------:R-:W0:Y:S01]  /*adc0*/  SHFL.IDX PT, R3, R0, RZ, 0x181f ;  /* 0x00181fff00037589 */ /* 0x000e2200000e0000 */
[----:B------:R-:W-:Y:S01]  /*add0*/  ULDC UR4, c[0x0][0x288] ;  /* 0x0000a20000047ab9 */ /* 0x000fe20000000800 */
[----:B------:R-:W-:Y:S02]  /*ade0*/  IMAD R8, R6, 0xc0, R21 ;  /* 0x000000c006087824 */ /* 0x000fe400078e0215 */
[----:B------:R-:W1:Y:S01]  /*adf0*/  SHFL.IDX PT, R2, R4, RZ, 0x181f ;  /* 0x00181fff04027589 */ /* 0x000e6200000e0000 */
[----:B------:R-:W-:-:S03]  /*ae00*/  IMAD R6, R9, UR4, RZ ;  /* 0x0000000409067c24 */ /* 0x000fc6000f8e02ff */
[----:B------:R-:W2:Y:S02]  /*ae10*/  SHFL.IDX PT, R14, R0, 0x1, 0x181f ;  /* 0x00381f00000e7f89 */ /* 0x000ea400000e0000 */
[----:B------:R-:W-:-:S13]  /*ae20*/  ISETP.GE.AND P1, PT, R8, R6, PT ;  /* 0x000000060800720c */ /* 0x000fda0003f26270 */
[----:B0-----:R-:W-:-:S05]  /*ae30*/  @!P1 LEA R9, P2, R20, R3, 0x1 ;  /* 0x0000000314099211 */ /* 0x001fca00078408ff */
[----:B-1----:R-:W-:Y:S02]  /*ae40*/  @!P1 IMAD.X R3, RZ, RZ, R2, P2 ;  /* 0x000000ffff039224 */ /* 0x002fe400010e0602 */
[----:B------:R-:W-:Y:S02]  /*ae50*/  @!P1 IMAD.MOV.U32 R2, RZ, RZ, R9 ;  /* 0x000000ffff029224 */ /* 0x000fe400078e0009 */
[----:B------:R-:W-:-:S03]  /*ae60*/  VIADD R9, R8, 0x10 ;  /* 0x0000001008097836 */ /* 0x000fc60000000000 */
[----:B------:R0:W-:Y:S02]  /*ae70*/  @!P1 LDGSTS.E.BYPASS.LTC128B.128 [R27+0xc400], desc[UR46][R2.64], !P0 ;  /* 0x0c400000021b9fae */ /* 0x0001e4000c101d6e */
[----:B------:R-:W-:Y:S02]  /*ae80*/  ISETP.GE.AND P1, PT, R9, R6, PT ;  /* 0x000000060900720c */ /* 0x000fe40003f26270 */
[----:B0-----:R-:W0:Y:S11]  /*ae90*/  SHFL.IDX PT, R2, R4, 0x1, 0x181f ;  /* 0x00381f0004027f89 */ /* 0x001e3600000e0000 */
[----:B--2---:R-:W-:-:S02]  /*aea0*/  @!P1 LEA R9, P2, R20, R14, 0x1 ;  /* 0x0000000e14099211 */ /* 0x004fc400078408ff */
[----:B------:R-:W1:Y:S02]  /*aeb0*/  SHFL.IDX PT, R14, R0, 0x2, 0x181f ;  /* 0x00581f00000e7f89 */ /* 0x000e6400000e0000 */
[----:B0-----:R-:W-:Y:S01]  /*aec0*/  @!P1 IADD3.X R3, RZ, R2, RZ, P2, !PT ;  /* 0x00000002ff039210 */ /* 0x001fe200017fe4ff */
[----:B------:R-:W-:Y:S02]  /*aed0*/  @!P1 IMAD.MOV.U32 R2, RZ, RZ, R9 ;  /* 0x000000ffff029224 */ /* 0x000fe400078e0009 */
[----:B------:R-:W-:-:S03]  /*aee0*/  VIADD R9, R8, 0x20 ;  /* 0x0000002008097836 */ /* 0x000fc60000000000 */
[----:B------:R0:W-:Y:S02]  /*aef0*/  @!P1 LDGSTS.E.BYPASS.LTC128B.128 [R27+0xcc00], desc[UR46][R2.64], !P0 ;  /* 0x0cc00000021b9fae */ /* 0x0001e4000c101d6e */
[----:B------:R-:W-:Y:S02]  /*af00*/  ISETP.GE.AND P1, PT, R9, R6, PT ;  /* 0x000000060900720c */ /* 0x000fe40003f26270 */
[----:B0-----:R-:W0:Y:S11]  /*af10*/  SHFL.IDX PT, R2, R4, 0x2, 0x181f ;  /* 0x00581f0004027f89 */ /* 0x001e3600000e0000 */
[----:B-1----:R-:W-:-:S02]  /*af20*/  @!P1 LEA R9, P2, R20, R14, 0x1 ;  /* 0x0000000e14099211 */ /* 0x002fc400078408ff */
[----:B------:R-:W1:Y:S03]  /*af30*/  SHFL.IDX PT, R14, R0, 0x3, 0x181f ;  /* 0x00781f00000e7f89 */ /* 0x000e6600000e0000 */
[----:B0-----:R-:W-:Y:S01]  /*af40*/  @!P1 IMAD.X R3, RZ, RZ, R2, P2 ;  /* 0x000000ffff039224 */ /* 0x001fe200010e0602 */
[----:B------:R-:W-:Y:S01]  /*af50*/  @!P1 MOV R2, R9 ;  /* 0x0000000900029202 */ /* 0x000fe20000000f00 */
[----:B------:R-:W-:-:S04]  /*af60*/  VIADD R9, R8, 0x30 ;  /* 0x0000003008097836 */ /* 0x000fc80000000000 */
[----:B------:R0:W-:Y:S01]  /*af70*/  @!P1 LDGSTS.E.BYPASS.LTC128B.128 [R27+0xd400], desc[UR46][R2.64], !P0 ;  /* 0x0d400000021b9fae */ /* 0x0001e2000c101d6e */
[----:B------:R-:W-:-:S03]  /*af80*/  ISETP.GE.AND P1, PT, R9, R6, PT ;  /* 0x000000060900720c */ /* 0x000fc60003f26270 */
[----:B0-----:R-:W0:Y:S10]  /*af90*/  SHFL.IDX PT, R2, R4, 0x3, 0x181f ;  /* 0x00781f0004027f89 */ /* 0x001e3400000e0000 */
[----:B-1----:R-:W-:-:S02]  /*afa0*/  @!P1 LEA R9, P2, R20, R14, 0x1 ;  /* 0x0000000e14099211 */ /* 0x002fc400078408ff */
[----:B------:R-:W1:Y:S03]  /*afb0*/  SHFL.IDX PT, R14, R0, 0x4, 0x181f ;  /* 0x00981f00000e7f89 */ /* 0x000e6600000e0000 */
[----:B0-----:R-:W-:Y:S02]  /*afc0*/  @!P1 IMAD.X R3, RZ, RZ, R2, P2 ;  /* 0x000000ffff039224 */ /* 0x001fe400010e0602 */
[----:B------:R-:W-:Y:S01]  /*afd0*/  @!P1 IMAD.MOV.U32 R2, RZ, RZ, R9 ;  /* 0x000000ffff029224 */ /* 0x000fe200078e0009 */
[----:B------:R-:W-:-:S04]  /*afe0*/  IADD3 R9, R8, 0x40, RZ ;  /* 0x0000004008097810 */ /* 0x000fc80007ffe0ff */
[----:B------:R0:W-:Y:S01]  /*aff0*/  @!P1 LDGSTS.E.BYPASS.LTC128B.128 [R27+0xdc00], desc[UR46][R2.64], !P0 ;  /* 0x0dc00000021b9fae */ /* 0x0001e2000c101d6e */
[----:B------:R-:W-:-:S03]  /*b000*/  ISETP.GE.AND P1, PT, R9, R6, PT ;  /* 0x000000060900720c */ /* 0x000fc60003f26270 */
[----:B0-----:R-:W0:Y:S10]  /*b010*/  SHFL.IDX PT, R2, R4, 0x4, 0x181f ;  /* 0x00981f0004027f89 */ /* 0x001e3400000e0000 */
[----:B-1----:R-:W-:-:S02]  /*b020*/  @!P1 LEA R9, P2, R20, R14, 0x1 ;  /* 0x0000000e14099211 */ /* 0x002fc400078408ff */
[----:B------:R-:W1:Y:S03]  /*b030*/  SHFL.IDX PT, R14, R0, 0x5, 0x181f ;  /* 0x00b81f00000e7f89 */ /* 0x000e6600000e0000 */
[----:B0-----:R-:W-:Y:S02]  /*b040*/  @!P1 IMAD.X R3, RZ, RZ, R2, P2 ;  /* 0x000000ffff039224 */ /* 0x001fe400010e0602 */
[----:B------:R-:W-:Y:S02]  /*b050*/  @!P1 IMAD.MOV.U32 R2, RZ, RZ, R9 ;  /* 0x000000ffff029224 */ /* 0x000fe400078e0009 */
[----:B------:R-:W-:-:S03]  /*b060*/  VIADD R9, R8, 0x50 ;  /* 0x0000005008097836 */ /* 0x000fc60000000000 */
[----:B------:R0:W-:Y:S02]  /*b070*/  @!P1 LDGSTS.E.BYPASS.LTC128B.128 [R27+0xe400], desc[UR46][R2.64], !P0 ;  /* 0x0e400000021b9fae */ /* 0x0001e4000c101d6e */
[----:B------:R-:W-:Y:S02]  /*b080*/  ISETP.GE.AND P1, PT, R9, R6, PT ;  /* 0x000000060900720c */ /* 0x000fe40003f26270 */
[----:B0-----:R-:W0:Y:S11]  /*b090*/  SHFL.IDX PT, R2, R4, 0x5, 0x181f ;  /* 0x00b81f0004027f89 */ /* 0x001e3600000e0000 */
[----:B-1----:R-:W-:-:S02]  /*b0a0*/  @!P1 LEA R9, P2, R20, R14, 0x1 ;  /* 0x0000000e14099211 */ /* 0x002fc400078408ff */
[----:B------:R-:W1:Y:S02]  /*b0b0*/  SHFL.IDX PT, R14, R0, 0x6, 0x181f ;  /* 0x00d81f00000e7f89 */ /* 0x000e6400000e0000 */
[----:B0-----:R-:W-:Y:S01]  /*b0c0*/  @!P1 IADD3.X R3, RZ, R2, RZ, P2, !PT ;  /* 0x00000002ff039210 */ /* 0x001fe200017fe4ff */
[----:B------:R-:W-:Y:S02]  /*b0d0*/  @!P1 IMAD.MOV.U32 R2, RZ, RZ, R9 ;  /* 0x000000ffff029224 */ /* 0x000fe400078e0009 */
[----:B------:R-:W-:-:S03]  /*b0e0*/  VIADD R9, R8, 0x60 ;  /* 0x0000006008097836 */ /* 0x000fc60000000000 */
[----:B------:R0:W-:Y:S02]  /*b0f0*/  @!P1 LDGSTS.E.BYPASS.LTC128B.128 [R27+0xec00], desc[UR46][R2.64], !P0 ;  /* 0x0ec00000021b9fae */ /* 0x0001e4000c101d6e */
[----:B------:R-:W-:Y:S02]  /*b100*/  ISETP.GE.AND P1, PT, R9, R6, PT ;  /* 0x000000060900720c */ /* 0x000fe40003f26270 */
[----:B0-----:R-:W0:Y:S11]  /*b110*/  SHFL.IDX PT, R2, R4, 0x6, 0x181f ;  /* 0x00d81f0004027f89 */ /* 0x001e3600000e0000 */
[----:B-1----:R-:W-:Y:S01]  /*b120*/  @!P1 LEA R9, P2, R20, R14, 0x1 ;  /* 0x0000000e14099211 */ /* 0x002fe200078408ff */
[----:B------:R-:W-:Y:S04]  /*b130*/  SHFL.IDX PT, R4, R4, 0x7, 0x181f ;  /* 0x00f81f0004047f89 */ /* 0x000fe800000e0000 */
[----:B------:R-:W-:Y:S01]  /*b140*/  SHFL.IDX PT, R14, R5, 0x1, 0x181f ;  /* 0x00381f00050e7f89 */ /* 0x000fe200000e0000 */
[----:B0-----:R-:W-:Y:S01]  /*b150*/  @!P1 IMAD.X R3, RZ, RZ, R2, P2 ;  /* 0x000000ffff039224 */ /* 0x001fe200010e0602 */
[----:B------:R-:W-:Y:S01]  /*b160*/  @!P1 MOV R2, R9 ;  /* 0x0000000900029202 */ /* 0x000fe20000000f00 */
[----:B------:R-:W-:-:S04]  /*b170*/  VIADD R9, R8, 0x80 ;  /* 0x0000008008097836 */ /* 0x000fc80000000000 */
[----:B------:R0:W-:Y:S01]  /*b180*/  @!P1 LDGSTS.E.BYPASS.LTC128B.128 [R27+0xf400], desc[UR46][R2.64], !P0 ;  /* 0x0f400000021b9fae */ /* 0x0001e2000c101d6e */
[----:B------:R-:W-:Y:S01]  /*b190*/  ISETP.GE.AND P2, PT, R9, R6, PT ;  /* 0x000000060900720c */ /* 0x000fe20003f46270 */
[----:B------:R-:W-:-:S05]  /*b1a0*/  VIADD R9, R8, 0x70 ;  /* 0x0000007008097836 */ /* 0x000fca0000000000 */
[----:B------:R-:W-:Y:S02]  /*b1b0*/  ISETP.GE.AND P1, PT, R9, R6, PT ;  /* 0x000000060900720c */ /* 0x000fe40003f26270 */
[----:B------:R-:W-:Y:S04]  /*b1c0*/  SHFL.IDX PT, R9, R5, RZ, 0x181f ;  /* 0x00181fff05097589 */ /* 0x000fe800000e0000 */
[----:B0-----:R-:W0:Y:S04]  /*b1d0*/  SHFL.IDX PT, R2, R0, 0x7, 0x181f ;  /* 0x00f81f0000027f89 */ /* 0x001e2800000e0000 */
[----:B------:R-:W1:Y:S03]  /*b1e0*/  SHFL.IDX PT, R0, R7, RZ, 0x181f ;  /* 0x00181fff07007589 */ /* 0x000e6600000e0000 */
[----:B0-----:R-:W-:-:S05]  /*b1f0*/  @!P1 LEA R2, P3, R20, R2, 0x1 ;  /* 0x0000000214029211 */ /* 0x001fca00078608ff */
[----:B------:R-:W-:-:S05]  /*b200*/  @!P1 IMAD.X R3, RZ, RZ, R4, P3 ;  /* 0x000000ffff039224 */ /* 0x000fca00018e0604 */
[----:B------:R0:W-:Y:S02]  /*b210*/  @!P1 LDGSTS.E.BYPASS.LTC128B.128 [R27+0xfc00], desc[UR46][R2.64], !P0 ;  /* 0x0fc00000021b9fae */ /* 0x0001e4000c101d6e */
[----:B0-----:R-:W-:Y:S01]  /*b220*/  @!P2 LEA R2, P1, R20, R9, 0x1 ;  /* 0x000000091402a211 */ /* 0x001fe200078208ff */
[----:B------:R-:W-:-:S03]  /*b230*/  VIADD R9, R8, 0x90 ;  /* 0x0000009008097836 */ /* 0x000fc60000000000 */
[----:B-1----:R-:W-:Y:S02]  /*b240*/  @!P2 IADD3.X R3, RZ, R0, RZ, P1, !PT ;  /* 0x00000000ff03a210 */ /* 0x002fe40000ffe4ff */
[----:B------:R-:W0:Y:S01]  /*b250*/  SHFL.IDX PT, R0, R7, 0x1, 0x181f ;  /* 0x00381f0007007f89 */ /* 0x000e2200000e0000 */
[----:B------:R-:W-:-:S03]  /*b260*/  ISETP.GE.AND P1, PT, R9, R6, PT ;  /* 0x000000060900720c */ /* 0x000fc60003f26270 */
[----:B------:R1:W-:Y:S10]  /*b270*/  @!P2 LDGSTS.E.BYPASS.LTC128B.128 [R27+0x10400], desc[UR46][R2.64], !P0 ;  /* 0x10400000021bafae */ /* 0x0003f4000c101d6e */
[----:B------:R-:W-:-:S05]  /*b280*/  @!P1 LEA R14, P2, R20, R14, 0x1 ;  /* 0x0000000e140e9211 */ /* 0x000fca00078408ff */
[----:B-1----:R-:W-:Y:S02]  /*b290*/  @!P1 IMAD.MOV.U32 R2, RZ, RZ, R14 ;  /* 0x000000ffff029224 */ /* 0x002fe400078e000e */
[----:B------:R-:W1:Y:S01]  /*b2a0*/  SHFL.IDX PT, R14, R5, 0x2, 0x181f ;  /* 0x00581f00050e7f89 */ /* 0x000e6200000e0000 */
[----:B0-----:R-:W-:-:S03]  /*b2b0*/  @!P1 IMAD.X R9, RZ, RZ, R0, P2 ;  /* 0x000000ffff099224 */ /* 0x001fc600010e0600 */
[----:B------:R-:W0:Y:S02]  /*b2c0*/  SHFL.IDX PT, R0, R7, 0x2, 0x181f ;  /* 0x00581f0007007f89 */ /* 0x000e2400000e0000 */
[----:B------:R-:W-:Y:S01]  /*b2d0*/  @!P1 MOV R3, R9 ;  /* 0x0000000900039202 */ /* 0x000fe20000000f00 */
[----:B------:R-:W-:Y:S01]  /*b2e0*/  VIADD R9, R8, 0xa0 ;  /* 0x000000a008097836 */ /* 0x000fe20000000000 */
[----:B------:R-:W2:Y:S04]  /*b2f0*/  SHFL.IDX PT, R7, R7, 0x3, 0x181f ;  /* 0x00781f0007077f89 */ /* 0x000ea800000e0000 */
[----:B------:R1:W-:Y:S01]  /*b300*/  @!P1 LDGSTS.E.BYPASS.LTC128B.128 [R27+0x10c00], desc[UR46][R2.64], !P0 ;  /* 0x10c00000021b9fae */ /* 0x0003e2000c101d6e */
[----:B------:R-:W-:-:S13]  /*b310*/  ISETP.GE.AND P1, PT, R9, R6, PT ;  /* 0x000000060900720c */ /* 0x000fda0003f26270 */
[----:B-1----:R-:W-:Y:S02]  /*b320*/  @!P1 LEA R2, P2, R20, R14, 0x1 ;  /* 0x0000000e14029211 */ /* 0x002fe400078408ff */
[----:B------:R1:W3:Y:S03]  /*b330*/  SHFL.IDX PT, R14, R5, 0x3, 0x181f ;  /* 0x00781f00050e7f89 */ /* 0x0002e600000e0000 */
[----:B0-----:R-:W-:-:S05]  /*b340*/  @!P1 IMAD.X R3, RZ, RZ, R0, P2 ;  /* 0x000000ffff039224 */ /* 0x001fca00010e0600 */
[----:B--2---:R1:W-:Y:S03]  /*b350*/  @!P1 LDGSTS.E.BYPASS.LTC128B.128 [R27+0x11400], desc[UR46][R2.64], !P0 ;  /* 0x11400000021b9fae */ /* 0x0043e6000c101d6e */
.L_x_139:
[----:B------:R-:W2:Y:S01]  /*b360*/  LDL R0, [R1+0x20] ;  /* 0x0000200001007983 */ /* 0x000ea20000100800 */
[----:B-1----:R-:W-:-:S05]  /*b370*/  VIADD R3, R8, 0xb0 ;  /* 0x000000b008037836 */ /* 0x002fca0000000000 */
[----:B------:R-:W-:-:S13]  /*b380*/  ISETP.GE.AND P1, PT, R3, R6, PT ;  /* 0x000000060300720c */ /* 0x000fda0003f26270 */
[----:B---3--:R-:W-:-:S04]  /*b390*/  @!P1 LEA R2, P2, R20, R14, 0x1 ;  /* 0x0000000e14029211 */ /* 0x008fc800078408ff */
[----:B------:R-:W-:-:S05]  /*b3a0*/  @!P1 IADD3.X R3, RZ, R7, RZ, P2, !PT ;  /* 0x00000007ff039210 */ /* 0x000fca00017fe4ff */
[----:B------:R-:W-:Y:S01]  /*b3b0*/  @!PT LDS RZ, [RZ] ;  /* 0x00000000fffff984 */ /* 0x000fe20000000800 */
[----:B------:R-:W-:Y:S01]  /*b3c0*/  @!PT LDS RZ, [RZ] ;  /* 0x00000000fffff984 */ /* 0x000fe20000000800 */
[----:B------:R-:W-:Y:S01]  /*b3d0*/  @!PT LDS RZ, [RZ] ;  /* 0x00000000fffff984 */ /* 0x000fe20000000800 */
[----:B------:R0:W-:Y:S01]  /*b3e0*/  @!P1 LDGSTS.E.BYPASS.LTC128B.128 [R27+0x11c00], desc[UR46][R2.64], !P0 ;  /* 0x11c00000021b9fae */ /* 0x0001e2000c101d6e */
[----:B------:R-:W-:Y:S01]  /*b3f0*/  NOP ;  /* 0x0000000000007918 */ /* 0x000fe20000000000 */
[----:B------:R-:W-:Y:S02]  /*b400*/  SYNCS.ARRIVE.TRANS64.RED.A0T1 RZ, [UR37+0x30800], RZ ;  /* 0x030800ffffff79a7 */ /* 0x000fe40008200425 */
[----:B------:R-:W-:Y:S01]  /*b410*/  ARRIVES.LDGSTSBAR.64.TRANSCNT [UR37+0x30800] ;  /* 0x03080000ff0079b0 */ /* 0x000fe20008000aa5 */
[----:B--2---:R-:W-:-:S04]  /*b420*/  LOP3.LUT R0, R0, 0x1, RZ, 0xc, !PT ;  /* 0x0000000100007812 */ /* 0x004fc800078e0cff */
[----:B------:R-:W-:Y:S01]  /*b430*/  SHF.L.U32 R0, R0, 0x1f, RZ ;  /* 0x0000001f00007819 */ /* 0x000fe200000006ff */
[----:B------:R-:W-:Y:S01]  /*b440*/  NOP ;  /* 0x0000000000007918 */ /* 0x000fe20000000000 */
[----:B------:R-:W2:Y:S01]  /*b450*/  LDL.LU R5, [R1+0x18] ;  /* 0x0000180001057983 */ /* 0x000ea20000300800 */
[----:B------:R-:W-:Y:S01]  /*b460*/  SYNCS.ARRIVE.TRANS64.A1T0 RZ, [UR37+0x30800], RZ ;  /* 0x030800ffffff79a7 */ /* 0x000fe20008100025 */
[----:B------:R-:W-:Y:S01]  /*b470*/  BSSY B0, `(.L_x_42) ;  /* 0x0000005000007945 */ /* 0x000fe20003800000 */
[----:B------:R-:W-:Y:S01]  /*b480*/  IMAD.U32 R9, RZ, RZ, UR37 ;  /* 0x00000025ff097e24 */ /* 0x000fe2000f8e00ff */
[----:B------:R-:W1:Y:S01]  /*b490*/  SYNCS.PHASECHK.TRANS64.TRYWAIT P0, [UR37+0x30820], R0 ;  /* 0x03082000ff0075a7 */ /* 0x000e620008000165 */
[----:B--2---:R-:W-:Y:S01]  /*b4a0*/  ISETP.GE.AND P1, PT, R5, 0xc1, PT ;  /* 0x000000c10500780c */ /* 0x004fe20003f26270 */
[----:B01----:R-:W-:-:S12]  /*b4b0*/  @!P0 BRA `(.L_x_43) ;  /* 0x0000002c00b48947 */ /* 0x003fd80003800000 */
.L_x_140:
[----:B------:R-:W-:Y:S05]  /*b4c0*/  BSYNC B0 ;  /* 0x0000000000007941 */ /* 0x000fea0003800000 */
.L_x_42:
[----:B------:R-:W-:Y:S01]  /*b4d0*/  VIADD R8, R9, 0x30800 ;  /* 0x0003080009087836 */ /* 0x000fe20000000000 */
[----:B------:R-:W-:Y:S06]  /*b4e0*/  @!P1 BRA `(.L_x_44) ;  /* 0x00000014008c9947 */ /* 0x000fec0003800000 */
[----:B------:R-:W2:Y:S01]  /*b4f0*/  LDL R2, [R1+0x4] ;  /* 0x0000040001027983 */ /* 0x000ea20000100800 */
[----:B------:R-:W-:Y:S01]  /*b500*/  MOV R3, 0x1 ;  /* 0x0000000100037802 */ /* 0x000fe20000000f00 */
[----:B--2---:R-:W-:-:S05]  /*b510*/  IMAD.MOV R6, RZ, RZ, -R2 ;  /* 0x000000ffff067224 */ /* 0x004fca00078e0a02 */
[----:B------:R-:W-:-:S05]  /*b520*/  VIADDMNMX R6, R6, R3, 0xffffffff, !PT ;  /* 0xffffffff06067446 */ /* 0x000fca0007800103 */
[----:B0-----:R-:W-:-:S05]  /*b530*/  IMAD.IADD R0, R2, 0x1, R6 ;  /* 0x0000000102007824 */ /* 0x001fca00078e0206 */
[----:B------:R-:W-:-:S04]  /*b540*/  LOP3.LUT R0, R0, 0x1, RZ, 0xc0, !PT ;  /* 0x0000000100007812 */ /* 0x000fc800078ec0ff */
[----:B------:R-:W-:Y:S01]  /*b550*/  ISETP.NE.U32.AND P0, PT, R0, 0x1, PT ;  /* 0x000000010000780c */ /* 0x000fe20003f05070 */
[----:B------:R-:W-:-:S12]  /*b560*/  VIADD R0, R2, 0xfffffffe ;  /* 0xfffffffe02007836 */ /* 0x000fd80000000000 */
[----:B------:R-:W-:Y:S05]  /*b570*/  @P0 BRA `(.L_x_45) ;  /* 0x0000000400d00947 */ /* 0x000fea0003800000 */
[----:B------:R-:W-:Y:S01]  /*b580*/  ISETP.NE.AND P2, PT, R25, RZ, PT ;  /* 0x000000ff1900720c */ /* 0x000fe20003f45270 */
[----:B------:R-:W-:Y:S01]  /*b590*/  VIADD R7, R16, 0x1 ;  /* 0x0000000110077836 */ /* 0x000fe20000000000 */
[----:B------:R-:W-:Y:S04]  /*b5a0*/  BSSY B0, `(.L_x_46) ;  /* 0x000006d000007945 */ /* 0x000fe80003800000 */
[----:B------:R-:W-:-:S04]  /*b5b0*/  ISETP.NE.AND P0, PT, R7, 0x2, PT ;  /* 0x000000020700780c */ /* 0x000fc80003f05270 */
[----:B------:R-:W-:Y:S02]  /*b5c0*/  SEL R3, RZ, 0x1, P0 ;  /* 0x00000001ff037807 */ /* 0x000fe40000000000 */
[----:B------:R-:W-:Y:S02]  /*b5d0*/  SEL R7, R7, RZ, P0 ;  /* 0x000000ff07077207 */ /* 0x000fe40000000000 */
[----:B------:R-:W-:Y:S01]  /*b5e0*/  LOP3.LUT R10, R22, R3, RZ, 0x3c, !PT ;  /* 0x00000003160a7212 */ /* 0x000fe200078e3cff */
[----:B------:R-:W-:Y:S06]  /*b5f0*/  @!P2 BRA `(.L_x_47) ;  /* 0x00000004009ca947 */ /* 0x000fec0003800000 */
[----:B------:R-:W-:Y:S02]  /*b600*/  ISETP.NE.AND P2, PT, R26, RZ, PT ;  /* 0x000000ff1a00720c */ /* 0x000fe40003f45270 */
[----:B------:R-:W-:-:S11]  /*b610*/  MOV R4, R18 ;  /* 0x0000001200047202 */ /* 0x000fd60000000f00 */
[----:B------:R-:W-:Y:S05]  /*b620*/  @!P2 BRA `(.L_x_48) ;  /* 0x000000000048a947 */ /* 0x000fea0003800000 */
[----:B------:R-:W0:Y:S01]  /*b630*/  LDC R4, c[0x0][0x43c] ;  /* 0x00010f00ff047b82 */ /* 0x000e220000000800 */
[----:B------:R-:W-:Y:S01]  /*b640*/  ULDC.64 UR4, c[0x0][0x428] ;  /* 0x00010a0000047ab9 */ /* 0x000fe20000000a00 */
[----:B0-----:R-:W-:-:S13]  /*b650*/  ISETP.NE.AND P0, PT, R4, 0x1, PT ;  /* 0x000000010400780c */ /* 0x001fda0003f05270 */
[----:B------:R-:W0:Y:S02]  /*b660*/  @P0 LDC.64 R2, c[0x0][0x440] ;  /* 0x00011000ff020b82 */ /* 0x000e240000000a00 */
[----:B0-----:R-:W-:-:S04]  /*b670*/  @P0 IMAD.HI.U32 R5, R0, R2, RZ ;  /* 0x0000000200050227 */ /* 0x001fc800078e00ff */
[----:B------:R-:W-:Y:S01]  /*b680*/  IMAD.MOV.U32 R2, RZ, RZ, R0 ;  /* 0x000000ffff027224 */ /* 0x000fe200078e0000 */
[----:B------:R-:W-:-:S05]  /*b690*/  @P0 SHF.R.U32.HI R2, RZ, R3, R5 ;  /* 0x00000003ff020219 */ /* 0x000fca0000011605 */
[----:B------:R-:W-:-:S04]  /*b6a0*/  IMAD.MOV R3, RZ, RZ, -R2 ;  /* 0x000000ffff037224 */ /* 0x000fc800078e0a02 */
[----:B------:R-:W-:Y:S01]  /*b6b0*/  IMAD R0, R4, R3, R0 ;  /* 0x0000000304007224 */ /* 0x000fe200078e0200 */
[----:B------:R-:W-:Y:S01]  /*b6c0*/  SHF.R.S32.HI R3, RZ, 0x1f, R2 ;  /* 0x0000001fff037819 */ /* 0x000fe20000011402 */
[----:B------:R-:W-:-:S04]  /*b6d0*/  IMAD R4, R24, UR4, RZ ;  /* 0x0000000418047c24 */ /* 0x000fc8000f8e02ff */
[C---:B------:R-:W-:Y:S02]  /*b6e0*/  IMAD R4, R19.reuse, UR5, R4 ;  /* 0x0000000513047c24 */ /* 0x040fe4000f8e0204 */
[----:B------:R-:W-:Y:S01]  /*b6f0*/  IMAD.WIDE.U32 R2, R19, UR4, R2 ;  /* 0x0000000413027c25 */ /* 0x000fe2000f8e0002 */
[----:B------:R-:W-:-:S03]  /*b700*/  ULDC.64 UR4, c[0x0][0x418] ;  /* 0x0001060000047ab9 */ /* 0x000fc60000000a00 */
[----:B------:R-:W-:Y:S01]  /*b710*/  IMAD.IADD R3, R4, 0x1, R3 ;  /* 0x0000000104037824 */ /* 0x000fe200078e0203 */
[----:B------:R-:W-:-:S04]  /*b720*/  LEA R4, P0, R2, UR4, 0x2 ;  /* 0x0000000402047c11 */ /* 0x000fc8000f8010ff */
[----:B------:R-:W-:-:S05]  /*b730*/  LEA.HI.X R5, R2, UR5, R3, 0x2, P0 ;  /* 0x0000000502057c11 */ /* 0x000fca00080f1403 */
[----:B------:R0:W5:Y:S04]  /*b740*/  LDG.E R4, desc[UR46][R4.64] ;  /* 0x0000002e04047981 */ /* 0x000168000c1e1900 */
.L_x_48:
[----:B------:R-:W-:Y:S01]  /*b750*/  LEA R2, R7, UR37, 0x3 ;  /* 0x0000002507027c11 */ /* 0x000fe2000f8e18ff */
[----:B------:R-:W-:Y:S01]  /*b760*/  BSSY B1, `(.L_x_49) ;  /* 0x0000004000017945 */ /* 0x000fe20003800000 */
[----:B------:R-:W-:-:S04]  /*b770*/  SHF.L.U32 R3, R10, 0x1f, RZ ;  /* 0x0000001f0a037819 */ /* 0x000fc800000006ff */
[----:B------:R-:W1:Y:S02]  /*b780*/  SYNCS.PHASECHK.TRANS64.TRYWAIT P0, [R2+URZ+0x30840], R3 ;  /* 0x03084003020075a7 */ /* 0x000e64000800017f */
[----:B-1----:R-:W-:Y:S05]  /*b790*/  @!P0 BRA `(.L_x_50) ;  /* 0x0000002c00108947 */ /* 0x002fea0003800000 */
.L_x_141:
[----:B------:R-:W-:Y:S05]  /*b7a0*/  BSYNC B1 ;  /* 0x0000000000017941 */ /* 0x000fea0003800000 */
.L_x_49:
[----:B0-----:R-:W0:Y:S01]  /*b7b0*/  S2R R5, SR_TID.X ;  /* 0x0000000000057919 */ /* 0x001e220000002100 */
[----:B------:R-:W-:Y:S01]  /*b7c0*/  BSSY B1, `(.L_x_51) ;  /* 0x000000b000017945 */ /* 0x000fe20003800000 */
[----:B0-----:R-:W-:-:S04]  /*b7d0*/  LOP3.LUT R5, R5, 0x7f, RZ, 0xc0, !PT ;  /* 0x0000007f05057812 */ /* 0x001fc800078ec0ff */
[----:B------:R-:W-:-:S13]  /*b7e0*/  ISETP.NE.AND P1, PT, R5, RZ, PT ;  /* 0x000000ff0500720c */ /* 0x000fda0003f25270 */
[----:B------:R-:W-:Y:S05]  /*b7f0*/  @P1 BRA `(.L_x_52) ;  /* 0x00000000001c1947 */ /* 0x000fea0003800000 */
[----:B------:R-:W0:Y:S01]  /*b800*/  S2R R5, SR_TID.X ;  /* 0x0000000000057919 */ /* 0x000e220000002100 */
[----:B-1----:R-:W-:-:S04]  /*b810*/  MOV R3, 0x6000 ;  /* 0x0000600000037802 */ /* 0x002fc80000000f00 */
[----:B------:R2:W-:Y:S01]  /*b820*/  SYNCS.ARRIVE.TRANS64 RZ, [R2+URZ+0x30830], R3 ;  /* 0x0308300302ff79a7 */ /* 0x0005e2000800003f */
[----:B0-----:R-:W-:-:S04]  /*b830*/  LOP3.LUT R5, R5, 0x1f, RZ, 0xc0, !PT ;  /* 0x0000001f05057812 */ /* 0x001fc800078ec0ff */
[----:B------:R-:W-:-:S13]  /*b840*/  ISETP.NE.AND P0, PT, R5, RZ, PT ;  /* 0x000000ff0500720c */ /* 0x000fda0003f05270 */
[----:B--2---:R-:W-:Y:S05]  /*b850*/  @!P0 BRA `(.L_x_52) ;  /* 0x0000000000048947 */ /* 0x004fea0003800000 */
[----:B------:R-:W-:Y:S01]  /*b860*/  BPT.TRAP 0x1 ;  /* 0x000000040000795c */ /* 0x000fe20000300000 */
.L_x_52:
[----:B------:R-:W-:Y:S05]  /*b870*/  BSYNC B1 ;  /* 0x0000000000017941 */ /* 0x000fea0003800000 */
.L_x_51:
[----:B------:R-:W-:Y:S01]  /*b880*/  IMAD.MOV.U32 R11, RZ, RZ, RZ ;  /* 0x000000ffff0b7224 */ /* 0x000fe200078e00ff */
[----:B------:R-:W-:Y:S01]  /*b890*/  UIADD3 UR4, UP0, UR40, 0x370, URZ ;  /* 0x0000037028047890 */ /* 0x000fe2000ff1e03f */
[----:B-1----:R-:W-:Y:S01]  /*b8a0*/  IMAD R3, R7, 0x6000, R9 ;  /* 0x0000600007037824 */ /* 0x002fe200078e0209 */
[----:B------:R-:W-:Y:S01]  /*b8b0*/  PLOP3.LUT P0, PT, PT, PT, PT, 0x80, 0x0 ;  /* 0x000000000000781c */ /* 0x000fe20003f0f070 */
[----:B------:R-:W-:Y:S01]  /*b8c0*/  VIADD R2, R2, 0x30830 ;  /* 0x0003083002027836 */ /* 0x000fe20000000000 */
[----:B------:R-:W-:Y:S01]  /*b8d0*/  R2UR UR10, R11 ;  /* 0x000000000b0a72ca */ /* 0x000fe200000e0000 */
[----:B------:R-:W-:Y:S01]  /*b8e0*/  IMAD R5, R0, 0xc0, RZ ;  /* 0x000000c000057824 */ /* 0x000fe200078e02ff */
[----:B------:R-:W-:Y:S01]  /*b8f0*/  IADD3 R3, R3, 0x12400, RZ ;  /* 0x0001240003037810 */ /* 0x000fe20007ffe0ff */
[----:B------:R-:W-:Y:S01]  /*b900*/  UIADD3.X UR5, URZ, UR41, URZ, UP0, !UPT ;  /* 0x000000293f057290 */ /* 0x000fe200087fe43f */
[----:B------:R-:W-:Y:S01]  /*b910*/  UMOV UR6, 0x0 ;  /* 0x0000000000067882 */ /* 0x000fe20000000000 */
[----:B------:R-:W-:-:S10]  /*b920*/  UMOV UR7, 0x14f00000 ;  /* 0x14f0000000077882 */ /* 0x000fd40000000000 */
.L_x_53:
[----:B------:R-:W-:-:S13]  /*b930*/  @P0 ELECT P2, URZ, PT ;  /* 0x00000000003f082f */ /* 0x000fda0003840000 */
[----:B-----5:R-:W-:Y:S02]  /*b940*/  @P2 R2UR UR13, R4 ;  /* 0x00000000040d22ca */ /* 0x020fe400000e0000 */
[----:B------:R-:W-:Y:S02]  /*b950*/  @P2 R2UR UR12, R17 ;  /* 0x00000000110c22ca */ /* 0x000fe400000e0000 */
[----:B------:R-:W-:Y:S02]  /*b960*/  @P2 R2UR UR11, R5 ;  /* 0x00000000050b22ca */ /* 0x000fe400000e0000 */
[----:B------:R-:W-:Y:S02]  /*b970*/  @P2 R2UR UR9, R2 ;  /* 0x00000000020922ca */ /* 0x000fe400000e0000 */
[----:B------:R-:W-:Y:S02]  /*b980*/  @P2 R2UR UR8, R3 ;  /* 0x00000000030822ca */ /* 0x000fe400000e0000 */
[----:B------:R-:W-:-:S02]  /*b990*/  @P2 PLOP3.LUT P0, PT, P2, PT, PT, 0x8, 0x0 ;  /* 0x000000000000281c */ /* 0x000fc4000170e170 */
[----:B------:R-:W-:-:S09]  /*b9a0*/  PLOP3.LUT P2, PT, PT, PT, PT, 0x8, 0x0 ;  /* 0x000000000000781c */ /* 0x000fd20003f4e170 */
[----:B------:R0:W-:Y:S02]  /*b9b0*/  UTMALDG.4D [UR8], [UR4], desc[UR6] ;  /* 0x00000608040075b4 */ /* 0x0001e40008019000 */
[----:B0-----:R-:W-:Y:S05]  /*b9c0*/  @P0 BRA.U.ANY `(.L_x_53) ;  /* 0xfffffffd00d80947 */ /* 0x001fea000393ffff */
[----:B------:R-:W-:Y:S01]  /*b9d0*/  SHF.L.U32 R3, R22, 0x1f, RZ ;  /* 0x0000001f16037819 */ /* 0x000fe200000006ff */
[----:B------:R-:W-:Y:S01]  /*b9e0*/  IMAD R2, R16, 0x8, R8 ;  /* 0x0000000810027824 */ /* 0x000fe200078e0208 */
[----:B------:R-:W-:Y:S03]  /*b9f0*/  BSSY B1, `(.L_x_54) ;  /* 0x0000003000017945 */ /* 0x000fe60003800000 */
[----:B------:R-:W0:Y:S02]  /*ba00*/  SYNCS.PHASECHK.TRANS64.TRYWAIT P0, [R2+URZ+0x60], R3 ;  /* 0x00006003020075a7 */ /* 0x000e24000800017f */
[----:B0-----:R-:W-:Y:S05]  /*ba10*/  @!P0 BRA `(.L_x_55) ;  /* 0x0000002800848947 */ /* 0x001fea0003800000 */
.L_x_142:
[----:B------:R-:W-:Y:S05]  /*ba20*/  BSYNC B1 ;  /* 0x0000000000017941 */ /* 0x000fea0003800000 */
.L_x_54:
[----:B------:R-:W-:Y:S01]  /*ba30*/  BSSY B1, `(.L_x_56) ;  /* 0x000000c000017945 */ /* 0x000fe20003800000 */
[----:B------:R-:W-:Y:S01]  /*ba40*/  IMAD.MOV.U32 R12, RZ, RZ, 0x0 ;  /* 0x00000000ff0c7424 */ /* 0x000fe200078e00ff */
[----:B------:R-:W-:Y:S02]  /*ba50*/  MOV R13, 0x14f00000 ;  /* 0x14f00000000d7802 */ /* 0x000fe40000000f00 */
[----:B------:R-:W-:Y:S05]  /*ba60*/  @P1 BRA `(.L_x_57) ;  /* 0x0000000000201947 */ /* 0x000fea0003800000 */
[----:B------:R-:W1:Y:S01]  /*ba70*/  S2R R5, SR_TID.X ;  /* 0x0000000000057919 */ /* 0x000e620000002100 */
[----:B0-----:R-:W-:Y:S01]  /*ba80*/  LEA R2, R16, UR37, 0x3 ;  /* 0x0000002510027c11 */ /* 0x001fe2000f8e18ff */
[----:B------:R-:W-:-:S04]  /*ba90*/  IMAD.MOV.U32 R3, RZ, RZ, 0x6000 ;  /* 0x00006000ff037424 */ /* 0x000fc800078e00ff */
[----:B------:R2:W-:Y:S01]  /*baa0*/  SYNCS.ARRIVE.TRANS64 RZ, [R2+URZ+0x30850], R3 ;  /* 0x0308500302ff79a7 */ /* 0x0005e2000800003f */
[----:B-1----:R-:W-:-:S04]  /*bab0*/  LOP3.LUT R5, R5, 0x1f, RZ, 0xc0, !PT ;  /* 0x0000001f05057812 */ /* 0x002fc800078ec0ff */
[----:B------:R-:W-:-:S13]  /*bac0*/  ISETP.NE.AND P0, PT, R5, RZ, PT ;  /* 0x000000ff0500720c */ /* 0x000fda0003f05270 */
[----:B--2---:R-:W-:Y:S05]  /*bad0*/  @!P0 BRA `(.L_x_57) ;  /* 0x0000000000048947 */ /* 0x004fea0003800000 */
[----:B------:R-:W-:Y:S01]  /*bae0*/  BPT.TRAP 0x1 ;  /* 0x000000040000795c */ /* 0x000fe20000300000 */
.L_x_57:
[----:B------:R-:W-:Y:S05]  /*baf0*/  BSYNC B1 ;  /* 0x0000000000017941 */ /* 0x000fea0003800000 */
.L_x_56:
[----:B------:R-:W-:Y:S01]  /*bb00*/  R2UR UR6, R12 ;  /* 0x000000000c0672ca */ /* 0x000fe200000e0000 */
[C---:B0-----:R-:W-:Y:S01]  /*bb10*/  IMAD R3, R16.reuse, 0x6000, R9 ;  /* 0x0000600010037824 */ /* 0x041fe200078e0209 */
[----:B------:R-:W-:Y:S01]  /*bb20*/  R2UR UR7, R13 ;  /* 0x000000000d0772ca */ /* 0x000fe200000e0000 */
[----:B------:R-:W-:Y:S01]  /*bb30*/  UIADD3 UR4, UP0, UR40, 0x470, URZ ;  /* 0x0000047028047890 */ /* 0x000fe2000ff1e03f */
[----:B------:R-:W-:Y:S01]  /*bb40*/  R2UR UR10, R11 ;  /* 0x000000000b0a72ca */ /* 0x000fe200000e0000 */
[----:B------:R-:W-:Y:S01]  /*bb50*/  IMAD R5, R23, 0xc0, RZ ;  /* 0x000000c017057824 */ /* 0x000fe200078e02ff */
[----:B------:R-:W-:Y:S01]  /*bb60*/  LEA R2, R16, UR37, 0x3 ;  /* 0x0000002510027c11 */ /* 0x000fe2000f8e18ff */
[----:B------:R-:W-:Y:S01]  /*bb70*/  VIADD R3, R3, 0x400 ;  /* 0x0000040003037836 */ /* 0x000fe20000000000 */
[----:B------:R-:W-:Y:S01]  /*bb80*/  PLOP3.LUT P0, PT, PT, PT, PT, 0x80, 0x0 ;  /* 0x000000000000781c */ /* 0x000fe20003f0f070 */
[----:B------:R-:W-:Y:S01]  /*bb90*/  UIADD3.X UR5, URZ, UR41, URZ, UP0, !UPT ;  /* 0x000000293f057290 */ /* 0x000fe200087fe43f */
[----:B------:R-:W-:-:S11]  /*bba0*/  IADD3 R2, R2, 0x30850, RZ ;  /* 0x0003085002027810 */ /* 0x000fd60007ffe0ff */
.L_x_58:
[----:B------:R-:W-:-:S13]  /*bbb0*/  @P0 ELECT P1, URZ, PT ;  /* 0x00000000003f082f */ /* 0x000fda0003820000 */
[----:B------:R-:W-:Y:S02]  /*bbc0*/  @P1 R2UR UR13, R18 ;  /* 0x00000000120d12ca */ /* 0x000fe400000e0000 */
        /* <DEDUP_REMOVED lines=8> */
[----:B------:R-:W-:Y:S02]  /*bc50*/  IMAD.MOV.U32 R18, RZ, RZ, R4 ;  /* 0x000000ffff127224 */ /* 0x000fe400078e0004 */
[----:B------:R-:W-:-:S07]  /*bc60*/  IMAD.MOV.U32 R23, RZ, RZ, R0 ;  /* 0x000000ffff177224 */ /* 0x000fce00078e0000 */
.L_x_47:
[----:B------:R-:W-:Y:S05]  /*bc70*/  BSYNC B0 ;  /* 0x0000000000007941 */ /* 0x000fea0003800000 */
.L_x_46:
[----:B------:R-:W2:Y:S01]  /*bc80*/  LDL.LU R0, [R1+0x4] ;  /* 0x0000040001007983 */ /* 0x000ea20000300800 */
[----:B------:R-:W-:Y:S02]  /*bc90*/  IMAD.MOV.U32 R16, RZ, RZ, R7 ;  /* 0x000000ffff107224 */ /* 0x000fe400078e0007 */
[----:B------:R-:W-:Y:S01]  /*bca0*/  IMAD.MOV.U32 R22, RZ, RZ, R10 ;  /* 0x000000ffff167224 */ /* 0x000fe200078e000a */
[----:B--2---:R-:W-:-:S07]  /*bcb0*/  IADD3 R0, R0, -0x3, RZ ;  /* 0xfffffffd00007810 */ /* 0x004fce0007ffe0ff */
.L_x_45:
[----:B------:R-:W-:Y:S01]  /*bcc0*/  IADD3 R6, -R6, RZ, RZ ;  /* 0x000000ff06067210 */ /* 0x000fe20007ffe1ff */
[----:B------:R-:W-:Y:S03]  /*bcd0*/  BSSY B0, `(.L_x_44) ;  /* 0x00000e4000007945 */ /* 0x000fe60003800000 */
[----:B------:R-:W-:-:S13]  /*bce0*/  ISETP.NE.AND P0, PT, R29, R6, PT ;  /* 0x000000061d00720c */ /* 0x000fda0003f05270 */
[----:B------:R-:W-:Y:S05]  /*bcf0*/  @!P0 BRA `(.L_x_59) ;  /* 0x0000000c00848947 */ /* 0x000fea0003800000 */
[----:B------:R-:W-:-:S07]  /*bd00*/  IMAD.MOV.U32 R4, RZ, RZ, R18 ;  /* 0x000000ffff047224 */ /* 0x000fce00078e0012 */
.L_x_86:
        /* <DEDUP_REMOVED lines=17> */
[----:B------:R-:W-:Y:S01]  /*be20*/  @P0 SHF.R.U32.HI R2, RZ, R3, R4 ;  /* 0x00000003ff020219 */ /* 0x000fe20000011604 */
[----:B------:R-:W-:-:S03]  /*be30*/  IMAD R4, R24, UR4, RZ ;  /* 0x0000000418047c24 */ /* 0x000fc6000f8e02ff */
[--C-:B------:R-:W-:Y:S01]  /*be40*/  SHF.R.S32.HI R3, RZ, 0x1f, R2.reuse ;  /* 0x0000001fff037819 */ /* 0x100fe20000011402 */
[----:B------:R-:W-:Y:S02]  /*be50*/  IMAD.MOV R5, RZ, RZ, -R2 ;  /* 0x000000ffff057224 */ /* 0x000fe400078e0a02 */
[C---:B------:R-:W-:Y:S02]  /*be60*/  IMAD R4, R19.reuse, UR5, R4 ;  /* 0x0000000513047c24 */ /* 0x040fe4000f8e0204 */
[----:B------:R-:W-:Y:S01]  /*be70*/  IMAD.WIDE.U32 R2, R19, UR4, R2 ;  /* 0x0000000413027c25 */ /* 0x000fe2000f8e0002 */
[----:B------:R-:W-:-:S03]  /*be80*/  ULDC.64 UR4, c[0x0][0x418] ;  /* 0x0001060000047ab9 */ /* 0x000fc60000000a00 */
[----:B------:R-:W-:Y:S01]  /*be90*/  IMAD R10, R10, R5, R0 ;  /* 0x000000050a0a7224 */ /* 0x000fe200078e0200 */
[----:B------:R-:W-:Y:S02]  /*bea0*/  IADD3 R3, R4, R3, RZ ;  /* 0x0000000304037210 */ /* 0x000fe40007ffe0ff */
[----:B------:R-:W-:-:S04]  /*beb0*/  LEA R4, P0, R2, UR4, 0x2 ;  /* 0x0000000402047c11 */ /* 0x000fc8000f8010ff */
[----:B------:R-:W-:-:S05]  /*bec0*/  LEA.HI.X R5, R2, UR5, R3, 0x2, P0 ;  /* 0x0000000502057c11 */ /* 0x000fca00080f1403 */
[----:B------:R0:W5:Y:S04]  /*bed0*/  LDG.E R4, desc[UR46][R4.64] ;  /* 0x0000002e04047981 */ /* 0x000168000c1e1900 */
.L_x_62:
[----:B------:R-:W0:Y:S01]  /*bee0*/  S2R R2, SR_TID.X ;  /* 0x0000000000027919 */ /* 0x000e220000002100 */
[----:B------:R-:W-:Y:S01]  /*bef0*/  SHF.L.U32 R3, R7, 0x1f, RZ ;  /* 0x0000001f07037819 */ /* 0x000fe200000006ff */
[----:B------:R-:W-:Y:S01]  /*bf00*/  BSSY B2, `(.L_x_63) ;  /* 0x0000006000027945 */ /* 0x000fe20003800000 */
[----:B0-----:R-:W-:Y:S02]  /*bf10*/  LOP3.LUT R5, R2, 0x7f, RZ, 0xc0, !PT ;  /* 0x0000007f02057812 */ /* 0x001fe400078ec0ff */
[----:B------:R-:W-:Y:S02]  /*bf20*/  LEA R2, R6, UR37, 0x3 ;  /* 0x0000002506027c11 */ /* 0x000fe4000f8e18ff */
[----:B------:R-:W-:Y:S02]  /*bf30*/  ISETP.NE.AND P1, PT, R5, RZ, PT ;  /* 0x000000ff0500720c */ /* 0x000fe40003f25270 */
[----:B------:R-:W0:Y:S02]  /*bf40*/  SYNCS.PHASECHK.TRANS64.TRYWAIT P0, [R2+URZ+0x30840], R3 ;  /* 0x03084003020075a7 */ /* 0x000e24000800017f */
[----:B0-----:R-:W-:Y:S09]  /*bf50*/  @!P0 BRA `(.L_x_64) ;  /* 0x0000002400488947 */ /* 0x001ff20003800000 */
.L_x_143:
[----:B------:R-:W-:Y:S05]  /*bf60*/  BSYNC B2 ;  /* 0x0000000000027941 */ /* 0x000fea0003800000 */
.L_x_63:
[----:B------:R-:W-:Y:S04]  /*bf70*/  BSSY B2, `(.L_x_65) ;  /* 0x0000009000027945 */ /* 0x000fe80003800000 */
[----:B------:R-:W-:Y:S05]  /*bf80*/  @P1 BRA `(.L_x_66) ;  /* 0x00000000001c1947 */ /* 0x000fea0003800000 */
[----:B------:R-:W1:Y:S01]  /*bf90*/  S2R R5, SR_TID.X ;  /* 0x0000000000057919 */ /* 0x000e620000002100 */
[----:B0-----:R-:W-:-:S04]  /*bfa0*/  IMAD.MOV.U32 R3, RZ, RZ, 0x6000 ;  /* 0x00006000ff037424 */ /* 0x001fc800078e00ff */
[----:B------:R2:W-:Y:S01]  /*bfb0*/  SYNCS.ARRIVE.TRANS64 RZ, [R2+URZ+0x30830], R3 ;  /* 0x0308300302ff79a7 */ /* 0x0005e2000800003f */
[----:B-1----:R-:W-:-:S04]  /*bfc0*/  LOP3.LUT R5, R5, 0x1f, RZ, 0xc0, !PT ;  /* 0x0000001f05057812 */ /* 0x002fc800078ec0ff */
[----:B------:R-:W-:-:S13]  /*bfd0*/  ISETP.NE.AND P0, PT, R5, RZ, PT ;  /* 0x000000ff0500720c */ /* 0x000fda0003f05270 */
[----:B--2---:R-:W-:Y:S05]  /*bfe0*/  @!P0 BRA `(.L_x_66) ;  /* 0x0000000000048947 */ /* 0x004fea0003800000 */
[----:B------:R-:W-:Y:S01]  /*bff0*/  BPT.TRAP 0x1 ;  /* 0x000000040000795c */ /* 0x000fe20000300000 */
.L_x_66:
[----:B------:R-:W-:Y:S05]  /*c000*/  BSYNC B2 ;  /* 0x0000000000027941 */ /* 0x000fea0003800000 */
.L_x_65:
[----:B------:R-:W-:Y:S01]  /*c010*/  IMAD.MOV.U32 R11, RZ, RZ, RZ ;  /* 0x000000ffff0b7224 */ /* 0x000fe200078e00ff */
[----:B------:R-:W-:Y:S01]  /*c020*/  UIADD3 UR4, UP0, UR40, 0x370, URZ ;  /* 0x0000037028047890 */ /* 0x000fe2000ff1e03f */
[----:B0-----:R-:W-:Y:S01]  /*c030*/  IMAD R3, R6, 0x6000, R9 ;  /* 0x0000600006037824 */ /* 0x001fe200078e0209 */
[----:B------:R-:W-:Y:S01]  /*c040*/  PLOP3.LUT P0, PT, PT, PT, PT, 0x80, 0x0 ;  /* 0x000000000000781c */ /* 0x000fe20003f0f070 */
[----:B------:R-:W-:Y:S01]  /*c050*/  IMAD R5, R10, 0xc0, RZ ;  /* 0x000000c00a057824 */ /* 0x000fe200078e02ff */
[----:B------:R-:W-:Y:S01]  /*c060*/  R2UR UR10, R11 ;  /* 0x000000000b0a72ca */ /* 0x000fe200000e0000 */
[----:B------:R-:W-:Y:S01]  /*c070*/  VIADD R3, R3, 0x12400 ;  /* 0x0001240003037836 */ /* 0x000fe20000000000 */
[----:B------:R-:W-:Y:S01]  /*c080*/  IADD3 R2, R2, 0x30830, RZ ;  /* 0x0003083002027810 */ /* 0x000fe20007ffe0ff */
[----:B------:R-:W-:Y:S01]  /*c090*/  UIADD3.X UR5, URZ, UR41, URZ, UP0, !UPT ;  /* 0x000000293f057290 */ /* 0x000fe200087fe43f */
[----:B------:R-:W-:Y:S01]  /*c0a0*/  UMOV UR6, 0x0 ;  /* 0x0000000000067882 */ /* 0x000fe20000000000 */
[----:B------:R-:W-:-:S10]  /*c0b0*/  UMOV UR7, 0x14f00000 ;  /* 0x14f0000000077882 */ /* 0x000fd40000000000 */
.L_x_67:
        /* <DEDUP_REMOVED lines=15> */
.L_x_144:
[----:B------:R-:W-:Y:S05]  /*c1b0*/  BSYNC B2 ;  /* 0x0000000000027941 */ /* 0x000fea0003800000 */
.L_x_68:
[----:B------:R-:W-:Y:S01]  /*c1c0*/  BSSY B2, `(.L_x_70) ;  /* 0x000000b000027945 */ /* 0x000fe20003800000 */
[----:B------:R-:W-:Y:S01]  /*c1d0*/  MOV R2, 0x0 ;  /* 0x0000000000027802 */ /* 0x000fe20000000f00 */
[----:B------:R-:W-:Y:S02]  /*c1e0*/  IMAD.MOV.U32 R3, RZ, RZ, 0x14f00000 ;  /* 0x14f00000ff037424 */ /* 0x000fe400078e00ff */
[----:B------:R-:W-:Y:S05]  /*c1f0*/  @P1 BRA `(.L_x_71) ;  /* 0x00000000001c1947 */ /* 0x000fea0003800000 */
[----:B------:R-:W1:Y:S02]  /*c200*/  S2R R12, SR_TID.X ;  /* 0x00000000000c7919 */ /* 0x000e640000002100 */
[----:B-1----:R-:W-:Y:S01]  /*c210*/  LOP3.LUT R13, R12, 0x1f, RZ, 0xc0, !PT ;  /* 0x0000001f0c0d7812 */ /* 0x002fe200078ec0ff */
[----:B------:R-:W-:-:S03]  /*c220*/  IMAD.MOV.U32 R12, RZ, RZ, 0x6000 ;  /* 0x00006000ff0c7424 */ /* 0x000fc600078e00ff */
[----:B------:R-:W-:Y:S01]  /*c230*/  ISETP.NE.AND P0, PT, R13, RZ, PT ;  /* 0x000000ff0d00720c */ /* 0x000fe20003f05270 */
[----:B------:R1:W-:-:S12]  /*c240*/  SYNCS.ARRIVE.TRANS64 RZ, [R5+URZ+0x50], R12 ;  /* 0x0000500c05ff79a7 */ /* 0x0003d8000800003f */
[----:B-1----:R-:W-:Y:S05]  /*c250*/  @!P0 BRA `(.L_x_71) ;  /* 0x0000000000048947 */ /* 0x002fea0003800000 */
[----:B------:R-:W-:Y:S01]  /*c260*/  BPT.TRAP 0x1 ;  /* 0x000000040000795c */ /* 0x000fe20000300000 */
.L_x_71:
[----:B------:R-:W-:Y:S05]  /*c270*/  BSYNC B2 ;  /* 0x0000000000027941 */ /* 0x000fea0003800000 */
.L_x_70:
[----:B------:R-:W-:Y:S01]  /*c280*/  R2UR UR7, R3 ;  /* 0x00000000030772ca */ /* 0x000fe200000e0000 */
[----:B------:R-:W-:Y:S01]  /*c290*/  IMAD R16, R16, 0x6000, R9 ;  /* 0x0000600010107824 */ /* 0x000fe200078e0209 */
[----:B------:R-:W-:Y:S01]  /*c2a0*/  R2UR UR10, R11 ;  /* 0x000000000b0a72ca */ /* 0x000fe200000e0000 */
[----:B------:R-:W-:Y:S01]  /*c2b0*/  UIADD3 UR4, UP0, UR40, 0x470, URZ ;  /* 0x0000047028047890 */ /* 0x000fe2000ff1e03f */
[----:B------:R-:W-:Y:S01]  /*c2c0*/  R2UR UR6, R2 ;  /* 0x00000000020672ca */ /* 0x000fe200000e0000 */
[----:B------:R-:W-:Y:S01]  /*c2d0*/  IMAD R2, R23, 0xc0, RZ ;  /* 0x000000c017027824 */ /* 0x000fe200078e02ff */
[----:B------:R-:W-:Y:S01]  /*c2e0*/  PLOP3.LUT P0, PT, PT, PT, PT, 0x80, 0x0 ;  /* 0x000000000000781c */ /* 0x000fe20003f0f070 */
[----:B------:R-:W-:Y:S01]  /*c2f0*/  VIADD R16, R16, 0x400 ;  /* 0x0000040010107836 */ /* 0x000fe20000000000 */
[----:B0-----:R-:W-:Y:S01]  /*c300*/  IADD3 R5, R5, 0x50, RZ ;  /* 0x0000005005057810 */ /* 0x001fe20007ffe0ff */
[----:B------:R-:W-:-:S12]  /*c310*/  UIADD3.X UR5, URZ, UR41, URZ, UP0, !UPT ;  /* 0x000000293f057290 */ /* 0x000fd800087fe43f */
.L_x_72:
        /* <DEDUP_REMOVED lines=10> */
[----:B------:R-:W-:Y:S01]  /*c3c0*/  IMAD.MOV.U32 R23, RZ, RZ, R10 ;  /* 0x000000ffff177224 */ /* 0x000fe200078e000a */
[----:B------:R-:W-:-:S07]  /*c3d0*/  MOV R18, R4 ;  /* 0x0000000400127202 */ /* 0x000fce0000000f00 */
.L_x_61:
[----:B------:R-:W-:Y:S05]  /*c3e0*/  BSYNC B1 ;  /* 0x0000000000017941 */ /* 0x000fea0003800000 */
.L_x_60:
        /* <DEDUP_REMOVED lines=8> */
[----:B------:R-:W-:Y:S01]  /*c470*/  ISETP.NE.AND P1, PT, R26, RZ, PT ;  /* 0x000000ff1a00720c */ /* 0x000fe20003f25270 */
[----:B------:R-:W-:-:S12]  /*c480*/  VIADD R10, R0, 0xffffffff ;  /* 0xffffffff000a7836 */ /* 0x000fd80000000000 */
[----:B------:R-:W-:Y:S05]  /*c490*/  @!P1 BRA `(.L_x_75) ;  /* 0x0000000000489947 */ /* 0x000fea0003800000 */
[----:B------:R-:W0:Y:S01]  /*c4a0*/  LDC R5, c[0x0][0x43c] ;  /* 0x00010f00ff057b82 */ /* 0x000e220000000800 */
[----:B------:R-:W-:Y:S01]  /*c4b0*/  ULDC.64 UR4, c[0x0][0x428] ;  /* 0x00010a0000047ab9 */ /* 0x000fe20000000a00 */
[----:B0-----:R-:W-:-:S13]  /*c4c0*/  ISETP.NE.AND P0, PT, R5, 0x1, PT ;  /* 0x000000010500780c */ /* 0x001fda0003f05270 */
[----:B------:R-:W0:Y:S02]  /*c4d0*/  @P0 LDC.64 R2, c[0x0][0x440] ;  /* 0x00011000ff020b82 */ /* 0x000e240000000a00 */
[----:B0-----:R-:W-:Y:S01]  /*c4e0*/  @P0 IMAD.HI.U32 R4, R10, R2, RZ ;  /* 0x000000020a040227 */ /* 0x001fe200078e00ff */
[----:B------:R-:W-:-:S04]  /*c4f0*/  MOV R2, R10 ;  /* 0x0000000a00027202 */ /* 0x000fc80000000f00 */
[----:B------:R-:W-:Y:S01]  /*c500*/  @P0 SHF.R.U32.HI R2, RZ, R3, R4 ;  /* 0x00000003ff020219 */ /* 0x000fe20000011604 */
[----:B------:R-:W-:-:S04]  /*c510*/  IMAD R4, R24, UR4, RZ ;  /* 0x0000000418047c24 */ /* 0x000fc8000f8e02ff */
[----:B------:R-:W-:-:S04]  /*c520*/  IMAD.MOV R3, RZ, RZ, -R2 ;  /* 0x000000ffff037224 */ /* 0x000fc800078e0a02 */
[----:B------:R-:W-:Y:S01]  /*c530*/  IMAD R10, R5, R3, R10 ;  /* 0x00000003050a7224 */ /* 0x000fe200078e020a */
[----:B------:R-:W-:Y:S01]  /*c540*/  SHF.R.S32.HI R3, RZ, 0x1f, R2 ;  /* 0x0000001fff037819 */ /* 0x000fe20000011402 */
[C---:B------:R-:W-:Y:S02]  /*c550*/  IMAD R5, R19.reuse, UR5, R4 ;  /* 0x0000000513057c24 */ /* 0x040fe4000f8e0204 */
[----:B------:R-:W-:Y:S01]  /*c560*/  IMAD.WIDE.U32 R2, R19, UR4, R2 ;  /* 0x0000000413027c25 */ /* 0x000fe2000f8e0002 */
[----:B------:R-:W-:-:S03]  /*c570*/  ULDC.64 UR4, c[0x0][0x418] ;  /* 0x0001060000047ab9 */ /* 0x000fc60000000a00 */
[----:B------:R-:W-:Y:S01]  /*c580*/  IMAD.IADD R5, R5, 0x1, R3 ;  /* 0x0000000105057824 */ /* 0x000fe200078e0203 */
[----:B------:R-:W-:-:S04]  /*c590*/  LEA R4, P0, R2, UR4, 0x2 ;  /* 0x0000000402047c11 */ /* 0x000fc8000f8010ff */
[----:B------:R-:W-:-:S05]  /*c5a0*/  LEA.HI.X R5, R2, UR5, R5, 0x2, P0 ;  /* 0x0000000502057c11 */ /* 0x000fca00080f1405 */
[----:B------:R0:W5:Y:S04]  /*c5b0*/  LDG.E R4, desc[UR46][R4.64] ;  /* 0x0000002e04047981 */ /* 0x000168000c1e1900 */
.L_x_75:
        /* <DEDUP_REMOVED lines=8> */
.L_x_145:
[----:B------:R-:W-:Y:S05]  /*c640*/  BSYNC B2 ;  /* 0x0000000000027941 */ /* 0x000fea0003800000 */
.L_x_76:
[----:B------:R-:W-:Y:S04]  /*c650*/  BSSY B2, `(.L_x_78) ;  /* 0x0000009000027945 */ /* 0x000fe80003800000 */
[----:B------:R-:W-:Y:S05]  /*c660*/  @P1 BRA `(.L_x_79) ;  /* 0x00000000001c1947 */ /* 0x000fea0003800000 */
[----:B------:R-:W1:Y:S01]  /*c670*/  S2R R5, SR_TID.X ;  /* 0x0000000000057919 */ /* 0x000e620000002100 */
[----:B0-----:R-:W-:-:S04]  /*c680*/  MOV R3, 0x6000 ;  /* 0x0000600000037802 */ /* 0x001fc80000000f00 */
[----:B------:R2:W-:Y:S01]  /*c690*/  SYNCS.ARRIVE.TRANS64 RZ, [R2+URZ+0x30830], R3 ;  /* 0x0308300302ff79a7 */ /* 0x0005e2000800003f */
[----:B-1----:R-:W-:-:S04]  /*c6a0*/  LOP3.LUT R5, R5, 0x1f, RZ, 0xc0, !PT ;  /* 0x0000001f05057812 */ /* 0x002fc800078ec0ff */
[----:B------:R-:W-:-:S13]  /*c6b0*/  ISETP.NE.AND P0, PT, R5, RZ, PT ;  /* 0x000000ff0500720c */ /* 0x000fda0003f05270 */
[----:B--2---:R-:W-:Y:S05]  /*c6c0*/  @!P0 BRA `(.L_x_79) ;  /* 0x0000000000048947 */ /* 0x004fea0003800000 */
[----:B------:R-:W-:Y:S01]  /*c6d0*/  BPT.TRAP 0x1 ;  /* 0x000000040000795c */ /* 0x000fe20000300000 */
.L_x_79:
[----:B------:R-:W-:Y:S05]  /*c6e0*/  BSYNC B2 ;  /* 0x0000000000027941 */ /* 0x000fea0003800000 */
.L_x_78:
[----:B------:R-:W-:Y:S01]  /*c6f0*/  IMAD.MOV.U32 R11, RZ, RZ, RZ ;  /* 0x000000ffff0b7224 */ /* 0x000fe200078e00ff */
[----:B------:R-:W-:Y:S01]  /*c700*/  UIADD3 UR4, UP0, UR40, 0x370, URZ ;  /* 0x0000037028047890 */ /* 0x000fe2000ff1e03f */
[C---:B0-----:R-:W-:Y:S01]  /*c710*/  IMAD R2, R16.reuse, 0x6000, R9 ;  /* 0x0000600010027824 */ /* 0x041fe200078e0209 */
[----:B------:R-:W-:Y:S01]  /*c720*/  PLOP3.LUT P0, PT, PT, PT, PT, 0x80, 0x0 ;  /* 0x000000000000781c */ /* 0x000fe20003f0f070 */
[----:B------:R-:W-:Y:S01]  /*c730*/  IMAD R3, R16, 0x8, R8 ;  /* 0x0000000810037824 */ /* 0x000fe200078e0208 */
[----:B------:R-:W-:Y:S01]  /*c740*/  R2UR UR10, R11 ;  /* 0x000000000b0a72ca */ /* 0x000fe200000e0000 */
[----:B------:R-:W-:Y:S01]  /*c750*/  IMAD R5, R10, 0xc0, RZ ;  /* 0x000000c00a057824 */ /* 0x000fe200078e02ff */
[----:B------:R-:W-:Y:S01]  /*c760*/  IADD3 R2, R2, 0x12400, RZ ;  /* 0x0001240002027810 */ /* 0x000fe20007ffe0ff */
[----:B------:R-:W-:Y:S01]  /*c770*/  VIADD R3, R3, 0x30 ;  /* 0x0000003003037836 */ /* 0x000fe20000000000 */
[----:B------:R-:W-:Y:S01]  /*c780*/  UIADD3.X UR5, URZ, UR41, URZ, UP0, !UPT ;  /* 0x000000293f057290 */ /* 0x000fe200087fe43f */
[----:B------:R-:W-:Y:S01]  /*c790*/  UMOV UR6, 0x0 ;  /* 0x0000000000067882 */ /* 0x000fe20000000000 */
[----:B------:R-:W-:-:S10]  /*c7a0*/  UMOV UR7, 0x14f00000 ;  /* 0x14f0000000077882 */ /* 0x000fd40000000000 */
.L_x_80:
        /* <DEDUP_REMOVED lines=15> */
.L_x_146:
[----:B------:R-:W-:Y:S05]  /*c8a0*/  BSYNC B2 ;  /* 0x0000000000027941 */ /* 0x000fea0003800000 */
.L_x_81:
[----:B------:R-:W-:Y:S01]  /*c8b0*/  BSSY B2, `(.L_x_83) ;  /* 0x000000b000027945 */ /* 0x000fe20003800000 */
[----:B0-----:R-:W-:Y:S01]  /*c8c0*/  MOV R2, 0x0 ;  /* 0x0000000000027802 */ /* 0x001fe20000000f00 */
[----:B------:R-:W-:Y:S02]  /*c8d0*/  IMAD.MOV.U32 R3, RZ, RZ, 0x14f00000 ;  /* 0x14f00000ff037424 */ /* 0x000fe400078e00ff */
[----:B------:R-:W-:Y:S05]  /*c8e0*/  @P1 BRA `(.L_x_84) ;  /* 0x00000000001c1947 */ /* 0x000fea0003800000 */
[----:B------:R-:W0:Y:S01]  /*c8f0*/  S2R R7, SR_TID.X ;  /* 0x0000000000077919 */ /* 0x000e220000002100 */
[----:B------:R-:W-:-:S04]  /*c900*/  IMAD.MOV.U32 R12, RZ, RZ, 0x6000 ;  /* 0x00006000ff0c7424 */ /* 0x000fc800078e00ff */
[----:B------:R1:W-:Y:S01]  /*c910*/  SYNCS.ARRIVE.TRANS64 RZ, [R5+URZ+0x50], R12 ;  /* 0x0000500c05ff79a7 */ /* 0x0003e2000800003f */
[----:B0-----:R-:W-:-:S04]  /*c920*/  LOP3.LUT R7, R7, 0x1f, RZ, 0xc0, !PT ;  /* 0x0000001f07077812 */ /* 0x001fc800078ec0ff */
[----:B------:R-:W-:-:S13]  /*c930*/  ISETP.NE.AND P0, PT, R7, RZ, PT ;  /* 0x000000ff0700720c */ /* 0x000fda0003f05270 */
[----:B-1----:R-:W-:Y:S05]  /*c940*/  @!P0 BRA `(.L_x_84) ;  /* 0x0000000000048947 */ /* 0x002fea0003800000 */
[----:B------:R-:W-:Y:S01]  /*c950*/  BPT.TRAP 0x1 ;  /* 0x000000040000795c */ /* 0x000fe20000300000 */
.L_x_84:
[----:B------:R-:W-:Y:S05]  /*c960*/  BSYNC B2 ;  /* 0x0000000000027941 */ /* 0x000fea0003800000 */
.L_x_83:
[----:B------:R-:W-:Y:S01]  /*c970*/  R2UR UR10, R11 ;  /* 0x000000000b0a72ca */ /* 0x000fe200000e0000 */
[----:B------:R-:W-:Y:S01]  /*c980*/  UIADD3 UR4, UP0, UR40, 0x470, URZ ;  /* 0x0000047028047890 */ /* 0x000fe2000ff1e03f */
[----:B------:R-:W-:Y:S01]  /*c990*/  R2UR UR6, R2 ;  /* 0x00000000020672ca */ /* 0x000fe200000e0000 */
[----:B------:R-:W-:Y:S01]  /*c9a0*/  IMAD R2, R6, 0x6000, R9 ;  /* 0x0000600006027824 */ /* 0x000fe200078e0209 */
[----:B------:R-:W-:Y:S01]  /*c9b0*/  R2UR UR7, R3 ;  /* 0x00000000030772ca */ /* 0x000fe200000e0000 */
[----:B------:R-:W-:Y:S01]  /*c9c0*/  IMAD R3, R23, 0xc0, RZ ;  /* 0x000000c017037824 */ /* 0x000fe200078e02ff */
[----:B------:R-:W-:Y:S01]  /*c9d0*/  PLOP3.LUT P0, PT, PT, PT, PT, 0x80, 0x0 ;  /* 0x000000000000781c */ /* 0x000fe20003f0f070 */
[----:B------:R-:W-:Y:S01]  /*c9e0*/  VIADD R2, R2, 0x400 ;  /* 0x0000040002027836 */ /* 0x000fe20000000000 */
[----:B------:R-:W-:Y:S01]  /*c9f0*/  IADD3 R5, R5, 0x50, RZ ;  /* 0x0000005005057810 */ /* 0x000fe20007ffe0ff */
[----:B------:R-:W-:-:S12]  /*ca00*/  UIADD3.X UR5, URZ, UR41, URZ, UP0, !UPT ;  /* 0x000000293f057290 */ /* 0x000fd800087fe43f */
.L_x_85:
        /* <DEDUP_REMOVED lines=12> */
.L_x_74:
[----:B------:R-:W-:Y:S05]  /*cad0*/  BSYNC B1 ;  /* 0x0000000000017941 */ /* 0x000fea0003800000 */
.L_x_73:
[C---:B------:R-:W-:Y:S01]  /*cae0*/  ISETP.GT.AND P0, PT, R0.reuse, 0x1, PT ;  /* 0x000000010000780c */ /* 0x040fe20003f04270 */
[----:B------:R-:W-:-:S12]  /*caf0*/  VIADD R0, R0, 0xfffffffe ;  /* 0xfffffffe00007836 */ /* 0x000fd80000000000 */
[----:B------:R-:W-:Y:S05]  /*cb00*/  @P0 BRA `(.L_x_86) ;  /* 0xfffffff000800947 */ /* 0x000fea000383ffff */
.L_x_59:
[----:B------:R-:W-:Y:S05]  /*cb10*/  BSYNC B0 ;  /* 0x0000000000007941 */ /* 0x000fea0003800000 */
.L_x_44:
[----:B------:R-:W-:Y:S01]  /*cb20*/  ISETP.NE.AND P0, PT, R25, RZ, PT ;  /* 0x000000ff1900720c */ /* 0x000fe20003f05270 */
[----:B------:R-:W-:-:S12]  /*cb30*/  BSSY B0, `(.L_x_87) ;  /* 0x0000029000007945 */ /* 0x000fd80003800000 */
[----:B------:R-:W-:Y:S05]  /*cb40*/  @!P0 BRA `(.L_x_88) ;  /* 0x00000000009c8947 */ /* 0x000fea0003800000 */
[----:B0-----:R-:W0:Y:S01]  /*cb50*/  S2R R0, SR_TID.X ;  /* 0x0000000000007919 */ /* 0x001e220000002100 */
[----:B------:R-:W-:Y:S01]  /*cb60*/  LEA R3, R16, UR37, 0x3 ;  /* 0x0000002510037c11 */ /* 0x000fe2000f8e18ff */
[----:B------:R-:W-:Y:S01]  /*cb70*/  BSSY B1, `(.L_x_89) ;  /* 0x0000006000017945 */ /* 0x000fe20003800000 */
[----:B0-----:R-:W-:Y:S02]  /*cb80*/  LOP3.LUT R2, R0, 0x7f, RZ, 0xc0, !PT ;  /* 0x0000007f00027812 */ /* 0x001fe400078ec0ff */
[----:B------:R-:W-:Y:S02]  /*cb90*/  SHF.L.U32 R0, R22, 0x1f, RZ ;  /* 0x0000001f16007819 */ /* 0x000fe400000006ff */
[----:B------:R-:W-:Y:S02]  /*cba0*/  ISETP.NE.AND P1, PT, R2, RZ, PT ;  /* 0x000000ff0200720c */ /* 0x000fe40003f25270 */
[----:B------:R-:W0:Y:S02]  /*cbb0*/  SYNCS.PHASECHK.TRANS64.TRYWAIT P0, [R3+URZ+0x30860], R0 ;  /* 0x03086000030075a7 */ /* 0x000e24000800017f */
[----:B0-----:R-:W-:Y:S09]  /*cbc0*/  @!P0 BRA `(.L_x_90) ;  /* 0x00000018007c8947 */ /* 0x001ff20003800000 */
.L_x_147:
[----:B------:R-:W-:Y:S05]  /*cbd0*/  BSYNC B1 ;  /* 0x0000000000017941 */ /* 0x000fea0003800000 */
.L_x_89:
        /* <DEDUP_REMOVED lines=9> */
.L_x_92:
[----:B------:R-:W-:Y:S05]  /*cc70*/  BSYNC B1 ;  /* 0x0000000000017941 */ /* 0x000fea0003800000 */
.L_x_91:
[----:B------:R-:W-:Y:S01]  /*cc80*/  IMAD R9, R16, 0x6000, R9 ;  /* 0x0000600010097824 */ /* 0x000fe200078e0209 */
[----:B------:R-:W-:Y:S01]  /*cc90*/  UIADD3 UR4, UP0, UR40, 0x470, URZ ;  /* 0x0000047028047890 */ /* 0x000fe2000ff1e03f */
[----:B------:R-:W-:Y:S01]  /*cca0*/  PLOP3.LUT P0, PT, PT, PT, PT, 0x80, 0x0 ;  /* 0x000000000000781c */ /* 0x000fe20003f0f070 */
[----:B------:R-:W-:Y:S01]  /*ccb0*/  IMAD R2, R23, 0xc0, RZ ;  /* 0x000000c017027824 */ /* 0x000fe200078e02ff */
[----:B0-----:R-:W-:Y:S01]  /*ccc0*/  IADD3 R0, R3, 0x30850, RZ ;  /* 0x0003085003007810 */ /* 0x001fe20007ffe0ff */
[----:B------:R-:W-:Y:S01]  /*ccd0*/  VIADD R9, R9, 0x400 ;  /* 0x0000040009097836 */ /* 0x000fe20000000000 */
[----:B------:R-:W-:Y:S01]  /*cce0*/  UIADD3.X UR5, URZ, UR41, URZ, UP0, !UPT ;  /* 0x000000293f057290 */ /* 0x000fe200087fe43f */
[----:B------:R-:W-:Y:S01]  /*ccf0*/  UMOV UR6, 0x0 ;  /* 0x0000000000067882 */ /* 0x000fe20000000000 */
[----:B------:R-:W-:Y:S01]  /*cd00*/  UMOV UR7, 0x14f00000 ;  /* 0x14f0000000077882 */ /* 0x000fe20000000000 */
[----:B------:R-:W-:-:S09]  /*cd10*/  UMOV UR10, URZ ;  /* 0x0000003f000a7c82 */ /* 0x000fd20008000000 */
.L_x_93:
        /* <DEDUP_REMOVED lines=9> */
[----:B-1----:R-:W-:Y:S05]  /*cdb0*/  @P0 BRA.U.ANY `(.L_x_93) ;  /* 0xfffffffd00d80947 */ /* 0x002fea000393ffff */
.L_x_88:
[----:B------:R-:W-:Y:S05]  /*cdc0*/  BSYNC B0 ;  /* 0x0000000000007941 */ /* 0x000fea0003800000 */
.L_x_87:
[----:B------:R-:W2:Y:S01]  /*cdd0*/  LDL.LU R3, [R1+0x8] ;  /* 0x0000080001037983 */ /* 0x000ea20000300800 */
[----:B------:R-:W-:-:S03]  /*cde0*/  ULDC UR4, c[0x0][0xc34] ;  /* 0x00030d0000047ab9 */ /* 0x000fc60000000800 */
[----:B------:R-:W3:Y:S01]  /*cdf0*/  LDL.LU R4, [R1+0x20] ;  /* 0x0000200001047983 */ /* 0x000ee20000300800 */
[----:B------:R-:W-:-:S05]  /*ce00*/  VIADD R16, R16, 0x1 ;  /* 0x0000000110107836 */ /* 0x000fca0000000000 */
[----:B------:R-:W-:-:S04]  /*ce10*/  ISETP.NE.AND P0, PT, R16, 0x2, PT ;  /* 0x000000021000780c */ /* 0x000fc80003f05270 */
[----:B------:R-:W-:Y:S02]  /*ce20*/  SEL R16, R16, RZ, P0 ;  /* 0x000000ff10107207 */ /* 0x000fe40000000000 */
[----:B--2---:R-:W-:Y:S01]  /*ce30*/  IADD3 R3, R3, UR38, RZ ;  /* 0x0000002603037c10 */ /* 0x004fe2000fffe0ff */
[----:B---3--:R-:W-:-:S04]  /*ce40*/  VIADD R4, R4, 0x1 ;  /* 0x0000000104047836 */ /* 0x008fc80000000000 */
[----:B------:R1:W-:Y:S01]  /*ce50*/  STL [R1+0x8], R3 ;  /* 0x0000080301007387 */ /* 0x0003e20000100800 */
[----:B------:R-:W-:-:S03]  /*ce60*/  ISETP.GE.AND P1, PT, R3, UR4, PT ;  /* 0x0000000403007c0c */ /* 0x000fc6000bf26270 */
[----:B------:R2:W-:Y:S01]  /*ce70*/  STL [R1+0x20], R4 ;  /* 0x0000200401007387 */ /* 0x0005e20000100800 */
[----:B-1----:R-:W-:-:S04]  /*ce80*/  SEL R3, RZ, 0x1, P0 ;  /* 0x00000001ff037807 */ /* 0x002fc80000000000 */
[----:B------:R-:W-:-:S05]  /*ce90*/  LOP3.LUT R22, R22, R3, RZ, 0x3c, !PT ;  /* 0x0000000316167212 */ /* 0x000fca00078e3cff */
[----:B--2---:R-:W-:Y:S05]  /*cea0*/  @!P1 BRA `(.L_x_94) ;  /* 0xffffffcc00849947 */ /* 0x004fea000383ffff */
[----:B0-----:R-:W-:-:S07]  /*ceb0*/  LOP3.LUT R0, R4, 0x1, RZ, 0xc, !PT ;  /* 0x0000000104007812 */ /* 0x001fce00078e0cff */
.L_x_30:
[----:B------:R-:W0:Y:S01]  /*cec0*/  S2R R3, SR_CgaCtaId ;  /* 0x0000000000037919 */ /* 0x000e220000008800 */
[----:B------:R-:W-:Y:S01]  /*ced0*/  MOV R2, 0x400 ;  /* 0x0000040000027802 */ /* 0x000fe20000000f00 */
[----:B------:R-:W-:Y:S01]  /*cee0*/  BSSY B0, `(.L_x_95) ;  /* 0x0000005000007945 */ /* 0x000fe20003800000 */
[----:B------:R-:W-:Y:S02]  /*cef0*/  SHF.L.U32 R0, R0, 0x1f, RZ ;  /* 0x0000001f00007819 */ /* 0x000fe400000006ff */
[----:B0-----:R-:W-:-:S04]  /*cf00*/  LEA R9, R3, R2, 0x18 ;  /* 0x0000000203097211 */ /* 0x001fc800078ec0ff */
[----:B------:R-:W0:Y:S02]  /*cf10*/  SYNCS.PHASECHK.TRANS64.TRYWAIT P0, [R9+URZ+0x30820], R0 ;  /* 0x03082000090075a7 */ /* 0x000e24000800017f */
[----:B0-----:R-:W-:Y:S05]  /*cf20*/  @!P0 BRA `(.L_x_96) ;  /* 0x0000001400b88947 */ /* 0x001fea0003800000 */
.L_x_148:
[----:B------:R-:W-:Y:S05]  /*cf30*/  BSYNC B0 ;  /* 0x0000000000007941 */ /* 0x000fea0003800000 */
.L_x_95:
[----:B------:R-:W-:-:S03]  /*cf40*/  UMOV UR4, 0xffffffff ;  /* 0xffffffff00047882 */ /* 0x000fc60000000000 */
[----:B------:R-:W-:Y:S05]  /*cf50*/  BRA.DIV UR4, `(.L_x_97) ;  /* 0x0000001604c07947 */ /* 0x000fea000b800000 */
[----:B0-----:R-:W0:Y:S02]  /*cf60*/  S2R R0, SR_TID.X ;  /* 0x0000000000007919 */ /* 0x001e240000002100 */
[----:B0-----:R-:W-:-:S04]  /*cf70*/  SHF.R.U32.HI R0, RZ, 0x5, R0 ;  /* 0x00000005ff007819 */ /* 0x001fc80000011600 */
[----:B------:R-:W-:-:S05]  /*cf80*/  LOP3.LUT R0, R0, 0x3, RZ, 0xc0, !PT ;  /* 0x0000000300007812 */ /* 0x000fca00078ec0ff */
[----:B------:R0:W1:Y:S02]  /*cf90*/  SHFL.IDX PT, R14, R0, RZ, 0x1f ;  /* 0x00001fff000e7589 */ /* 0x00006400000e0000 */
.L_x_151:
[----:B-1----:R-:W-:Y:S01]  /*cfa0*/  ISETP.NE.AND P0, PT, R14, RZ, PT ;  /* 0x000000ff0e00720c */ /* 0x002fe20003f05270 */
[----:B------:R-:W-:-:S12]  /*cfb0*/  BSSY B0, `(.L_x_98) ;  /* 0x0000024000007945 */ /* 0x000fd80003800000 */
[----:B------:R-:W-:Y:S05]  /*cfc0*/  @P0 BRA `(.L_x_99) ;  /* 0x0000000000880947 */ /* 0x000fea0003800000 */
[----:B------:R-:W-:-:S03]  /*cfd0*/  UMOV UR4, 0xffffffff ;  /* 0xffffffff00047882 */ /* 0x000fc60000000000 */
[----:B------:R-:W-:Y:S05]  /*cfe0*/  BRA.DIV UR4, `(.L_x_100) ;  /* 0x0000001604d07947 */ /* 0x000fea000b800000 */
[----:B------:R-:W-:-:S13]  /*cff0*/  ELECT P6, URZ, PT ;  /* 0x00000000003f782f */ /* 0x000fda00038c0000 */
.L_x_154:
[----:B------:R-:W-:Y:S05]  /*d000*/  @!P6 BRA `(.L_x_99) ;  /* 0x000000000078e947 */ /* 0x000fea0003800000 */
[----:B------:R-:W-:-:S06]  /*d010*/  ULOP3.LUT UR4, UR36, 0x2, URZ, 0xfc, !UPT ;  /* 0x0000000224047892 */ /* 0x000fcc000f8efc3f */
[----:B0-----:R-:W-:-:S05]  /*d020*/  IMAD.U32 R0, RZ, RZ, UR4 ;  /* 0x00000004ff007e24 */ /* 0x001fca000f8e00ff */
[----:B------:R-:W-:-:S13]  /*d030*/  ISETP.NE.AND P2, PT, R0, 0x3, PT ;  /* 0x000000030000780c */ /* 0x000fda0003f45270 */
[----:B------:R-:W-:Y:S05]  /*d040*/  @!P2 BRA `(.L_x_101) ;  /* 0x000000000004a947 */ /* 0x000fea0003800000 */
[----:B------:R-:W-:Y:S01]  /*d050*/  BPT.TRAP 0x1 ;  /* 0x000000040000795c */ /* 0x000fe20000300000 */
.L_x_101:
[----:B------:R-:W-:Y:S01]  /*d060*/  IADD3 R3, R9, 0x30840, RZ ;  /* 0x0003084009037810 */ /* 0x000fe20007ffe0ff */
[----:B------:R-:W-:Y:S01]  /*d070*/  VIADD R0, R16, 0x1 ;  /* 0x0000000110007836 */ /* 0x000fe20000000000 */
[----:B------:R-:W-:-:S03]  /*d080*/  SHF.L.U32 R2, R22, 0x1f, RZ ;  /* 0x0000001f16027819 */ /* 0x000fc600000006ff */
[----:B------:R-:W-:Y:S01]  /*d090*/  IMAD R7, R16, 0x8, R3 ;  /* 0x0000000810077824 */ /* 0x000fe200078e0203 */
[----:B------:R-:W-:-:S03]  /*d0a0*/  ISETP.NE.AND P1, PT, R0, 0x2, PT ;  /* 0x000000020000780c */ /* 0x000fc60003f25270 */
[----:B------:R-:W0:Y:S01]  /*d0b0*/  SYNCS.PHASECHK.TRANS64.TRYWAIT P0, [R7+URZ], R2 ;  /* 0x00000002070075a7 */ /* 0x000e22000800017f */
[----:B------:R-:W-:Y:S02]  /*d0c0*/  SEL R5, RZ, 0x1, P1 ;  /* 0x00000001ff057807 */ /* 0x000fe40000800000 */
[----:B------:R-:W-:Y:S02]  /*d0d0*/  SEL R4, R0, RZ, P1 ;  /* 0x000000ff00047207 */ /* 0x000fe40000800000 */
[----:B------:R-:W-:Y:S02]  /*d0e0*/  LOP3.LUT R0, R22, R5, RZ, 0x3c, !PT ;  /* 0x0000000516007212 */ /* 0x000fe400078e3cff */
[----:B------:R-:W-:Y:S02]  /*d0f0*/  LEA R3, R4, R3, 0x3 ;  /* 0x0000000304037211 */ /* 0x000fe400078e18ff */
[----:B------:R-:W-:Y:S01]  /*d100*/  SHF.L.U32 R0, R0, 0x1f, RZ ;  /* 0x0000001f00007819 */ /* 0x000fe200000006ff */
[----:B0-----:R-:W-:Y:S06]  /*d110*/  @!P0 BRA `(.L_x_102) ;  /* 0x0000001400a48947 */ /* 0x001fec0003800000 */
.L_x_155:
[----:B------:R-:W1:Y:S02]  /*d120*/  SYNCS.PHASECHK.TRANS64.TRYWAIT P0, [R3+URZ], R0 ;  /* 0x00000000030075a7 */ /* 0x000e64000800017f */
[----:B-1----:R-:W-:Y:S05]  /*d130*/  @!P0 BRA `(.L_x_103) ;  /* 0x0000001400b08947 */ /* 0x002fea0003800000 */
.L_x_156:
[----:B------:R-:W-:Y:S05]  /*d140*/  @!P2 BRA `(.L_x_104) ;  /* 0x000000000004a947 */ /* 0x000fea0003800000 */
[----:B------:R-:W-:Y:S01]  /*d150*/  BPT.TRAP 0x1 ;  /* 0x000000040000795c */ /* 0x000fe20000300000 */
.L_x_104:
[----:B-1----:R-:W-:-:S04]  /*d160*/  VIADD R3, R9, 0x30860 ;  /* 0x0003086009037836 */ /* 0x002fc80000000000 */
[----:B------:R-:W-:-:S04]  /*d170*/  IMAD R5, R16, 0x8, R3 ;  /* 0x0000000810057824 */ /* 0x000fc800078e0203 */
[----:B------:R-:W1:Y:S02]  /*d180*/  SYNCS.PHASECHK.TRANS64.TRYWAIT P0, [R5+URZ], R2 ;  /* 0x00000002050075a7 */ /* 0x000e64000800017f */
[----:B-1----:R-:W-:Y:S05]  /*d190*/  @!P0 BRA `(.L_x_105) ;  /* 0x0000001400ac8947 */ /* 0x002fea0003800000 */
.L_x_157:
[----:B------:R-:W-:-:S07]  /*d1a0*/  LEA R3, R4, R3, 0x3 ;  /* 0x0000000304037211 */ /* 0x000fce00078e18ff */
.L_x_106:
[----:B--2---:R2:W3:Y:S02]  /*d1b0*/  SYNCS.PHASECHK.TRANS64.TRYWAIT P0, [R3+URZ], R0 ;  /* 0x00000000030075a7 */ /* 0x0044e4000800017f */
[----:B---3--:R-:W-:Y:S05]  /*d1c0*/  @!P0 NANOSLEEP.SYNCS 0x989680 ;  /* 0x009896800000895d */ /* 0x008fea0003900000 */
[----:B------:R-:W3:Y:S02]  /*d1d0*/  @!P0 SYNCS.PHASECHK.TRANS64 P0, [R3+URZ], R0 ;  /* 0x00000000030085a7 */ /* 0x000ee4000800007f */
[----:B---3--:R-:W-:Y:S05]  /*d1e0*/  @!P0 BRA `(.L_x_106) ;  /* 0xfffffffc00f08947 */ /* 0x008fea000383ffff */
.L_x_99:
[----:B------:R-:W-:Y:S05]  /*d1f0*/  BSYNC B0 ;  /* 0x0000000000007941 */ /* 0x000fea0003800000 */
.L_x_98:
[----:B------:R-:W-:Y:S05]  /*d200*/  EXIT ;  /* 0x000000000000794d */ /* 0x000fea0003800000 */
.L_x_10:
[----:B0-----:R-:W-:-:S04]  /*d210*/  IMAD.U32 R3, RZ, RZ, UR40 ;  /* 0x00000028ff037e24 */ /* 0x001fc8000f8e00ff */
[----:B------:R0:W1:Y:S03]  /*d220*/  SYNCS.PHASECHK.TRANS64.TRYWAIT P1, [R3+URZ+0x30800], R0 ;  /* 0x03080000030075a7 */ /* 0x000066000802017f */
[----:B-1----:R-:W-:Y:S05]  /*d230*/  @!P1 NANOSLEEP.SYNCS 0x989680 ;  /* 0x009896800000995d */ /* 0x002fea0003900000 */
[----:B------:R-:W1:Y:S02]  /*d240*/  @!P1 SYNCS.PHASECHK.TRANS64 P1, [R3+URZ+0x30800], R0 ;  /* 0x03080000030095a7 */ /* 0x000e64000802007f */
[----:B-1----:R-:W-:Y:S05]  /*d250*/  @!P1 BRA `(.L_x_10) ;  /* 0xfffffffc00ec9947 */ /* 0x002fea000383ffff */
[----:B------:R-:W-:Y:S05]  /*d260*/  BRA `(.L_x_107) ;  /* 0xffffff4000407947 */ /* 0x000fea000383ffff */
.L_x_14:
[----:B-1----:R1:W2:Y:S02]  /*d270*/  SYNCS.PHASECHK.TRANS64.TRYWAIT P2, [R0+URZ+0x30830], R5 ;  /* 0x03083005000075a7 */ /* 0x0022a4000804017f */
[----:B--2---:R-:W-:Y:S05]  /*d280*/  @!P2 NANOSLEEP.SYNCS 0x989680 ;  /* 0x009896800000a95d */ /* 0x004fea0003900000 */
[----:B------:R-:W2:Y:S02]  /*d290*/  @!P2 SYNCS.PHASECHK.TRANS64 P2, [R0+URZ+0x30830], R5 ;  /* 0x030830050000a5a7 */ /* 0x000ea4000804007f */
[----:B--2---:R-:W-:Y:S05]  /*d2a0*/  @!P2 BRA `(.L_x_14) ;  /* 0xfffffffc00f0a947 */ /* 0x004fea000383ffff */
[----:B------:R-:W-:Y:S05]  /*d2b0*/  BRA `(.L_x_13) ;  /* 0xffffff4000787947 */ /* 0x000fea000383ffff */
.L_x_19:
[----:B-1----:R-:W-:-:S04]  /*d2c0*/  IMAD.U32 R9, RZ, RZ, UR6 ;  /* 0x00000006ff097e24 */ /* 0x002fc8000f8e00ff */
[----:B------:R1:W2:Y:S03]  /*d2d0*/  SYNCS.PHASECHK.TRANS64.TRYWAIT P2, [R9+URZ+0x30830], R8 ;  /* 0x03083008090075a7 */ /* 0x0002a6000804017f */
[----:B--2---:R-:W-:Y:S05]  /*d2e0*/  @!P2 NANOSLEEP.SYNCS 0x989680 ;  /* 0x009896800000a95d */ /* 0x004fea0003900000 */
[----:B------:R-:W2:Y:S02]  /*d2f0*/  @!P2 SYNCS.PHASECHK.TRANS64 P2, [R9+URZ+0x30830], R8 ;  /* 0x030830080900a5a7 */ /* 0x000ea4000804007f */
[----:B--2---:R-:W-:Y:S05]  /*d300*/  @!P2 BRA `(.L_x_19) ;  /* 0xfffffffc00eca947 */ /* 0x004fea000383ffff */
[----:B------:R-:W-:Y:S05]  /*d310*/  BRA `(.L_x_16) ;  /* 0xffffff7800bc7947 */ /* 0x000fea000383ffff */
.L_x_23:
[----:B-1----:R-:W-:-:S04]  /*d320*/  MOV R9, UR6 ;  /* 0x0000000600097c02 */ /* 0x002fc80008000f00 */
[----:B------:R1:W2:Y:S03]  /*d330*/  SYNCS.PHASECHK.TRANS64.TRYWAIT P2, [R9+URZ+0x30850], R8 ;  /* 0x03085008090075a7 */ /* 0x0002a6000804017f */
[----:B--2---:R-:W-:Y:S05]  /*d340*/  @!P2 NANOSLEEP.SYNCS 0x989680 ;  /* 0x009896800000a95d */ /* 0x004fea0003900000 */
[----:B------:R-:W2:Y:S02]  /*d350*/  @!P2 SYNCS.PHASECHK.TRANS64 P2, [R9+URZ+0x30850], R8 ;  /* 0x030850080900a5a7 */ /* 0x000ea4000804007f */
[----:B--2---:R-:W-:Y:S05]  /*d360*/  @!P2 BRA `(.L_x_23) ;  /* 0xfffffffc00eca947 */ /* 0x004fea000383ffff */
[----:B------:R-:W-:Y:S05]  /*d370*/  BRA `(.L_x_20) ;  /* 0xffffff7c003c7947 */ /* 0x000fea000383ffff */
.L_x_28:
[----:B-1----:R-:W-:-:S04]  /*d380*/  IMAD.U32 R5, RZ, RZ, UR12 ;  /* 0x0000000cff057e24 */ /* 0x002fc8000f8e00ff */
[----:B------:R1:W2:Y:S03]  /*d390*/  SYNCS.PHASECHK.TRANS64.TRYWAIT P0, [R5+URZ+0x30850], R0 ;  /* 0x03085000050075a7 */ /* 0x0002a6000800017f */
[----:B--2---:R-:W-:Y:S05]  /*d3a0*/  @!P0 NANOSLEEP.SYNCS 0x989680 ;  /* 0x009896800000895d */ /* 0x004fea0003900000 */
[----:B------:R-:W2:Y:S02]  /*d3b0*/  @!P0 SYNCS.PHASECHK.TRANS64 P0, [R5+URZ+0x30850], R0 ;  /* 0x03085000050085a7 */ /* 0x000ea4000800007f */
[----:B--2---:R-:W-:Y:S05]  /*d3c0*/  @!P0 BRA `(.L_x_28) ;  /* 0xfffffffc00ec8947 */ /* 0x004fea000383ffff */
[----:B------:R-:W-:Y:S05]  /*d3d0*/  BRA `(.L_x_27) ;  /* 0xffffffac00e87947 */ /* 0x000fea000383ffff */
.L_x_34:
[----:B------:R-:W0:Y:S01]  /*d3e0*/  S2R R20, SR_TID.X ;  /* 0x0000000000147919 */ /* 0x000e220000002100 */
[----:B------:R-:W-:Y:S01]  /*d3f0*/  BSSY B0, `(.L_x_108) ;  /* 0x000000a000007945 */ /* 0x000fe20003800000 */
[----:B------:R-:W-:Y:S01]  /*d400*/  MOV R12, RZ ;  /* 0x000000ff000c7202 */ /* 0x000fe20000000f00 */
[----:B------:R-:W-:Y:S02]  /*d410*/  IMAD.MOV.U32 R11, RZ, RZ, 0x1f ;  /* 0x0000001fff0b7424 */ /* 0x000fe400078e00ff */
[----:B------:R-:W-:Y:S01]  /*d420*/  IMAD.MOV.U32 R15, RZ, RZ, -0x1 ;  /* 0xffffffffff0f7424 */ /* 0x000fe200078e00ff */
[----:B0-----:R-:W-:-:S04]  /*d430*/  SHF.R.U32.HI R20, RZ, 0x5, R20 ;  /* 0x00000005ff147819 */ /* 0x001fc80000011614 */
[----:B------:R-:W-:-:S05]  /*d440*/  LOP3.LUT R20, R20, 0x3, RZ, 0xc0, !PT ;  /* 0x0000000314147812 */ /* 0x000fca00078ec0ff */
[----:B------:R-:W-:-:S07]  /*d450*/  IMAD.MOV.U32 R13, RZ, RZ, R20 ;  /* 0x000000ffff0d7224 */ /* 0x000fce00078e0014 */
[----:B-1----:R-:W-:Y:S05]  /*d460*/  WARPSYNC.COLLECTIVE R15, `(.L_x_109) ;  /* 0x000000000f087348 */ /* 0x002fea0003c00000 */
[----:B------:R0:W2:Y:S02]  /*d470*/  SHFL.IDX P6, R14, R13, R12, R11 ;  /* 0x0000000c0d0e7389 */ /* 0x0000a400000c000b */
[----:B012---:R-:W-:Y:S01]  /*d480*/  ENDCOLLECTIVE ;  /* 0x000000000000791b */ /* 0x007fe20003800000 */
.L_x_109:
[----:B------:R-:W-:Y:S05]  /*d490*/  BSYNC B0 ;  /* 0x0000000000007941 */ /* 0x000fea0003800000 */
.L_x_108:
[----:B------:R-:W-:Y:S05]  /*d4a0*/  BRA `(.L_x_110) ;  /* 0xffffffcc00a87947 */ /* 0x000fea000383ffff */
.L_x_36:
[----:B------:R-:W-:Y:S01]  /*d4b0*/  BSSY B0, `(.L_x_111) ;  /* 0x0000006000007945 */ /* 0x000fe20003800000 */
[----:B------:R-:W-:-:S07]  /*d4c0*/  MOV R15, 0xffffffff ;  /* 0xffffffff000f7802 */ /* 0x000fce0000000f00 */
[----:B01----:R-:W-:Y:S05]  /*d4d0*/  WARPSYNC.COLLECTIVE R15, `(.L_x_112) ;  /* 0x000000000f0c7348 */ /* 0x003fea0003c00000 */
[----:B------:R-:W-:Y:S02]  /*d4e0*/  ELECT P6, UR62, PT ;  /* 0x00000000003e782f */ /* 0x000fe400038c0000 */
[----:B------:R-:W-:Y:S01]  /*d4f0*/  MOV R14, UR62 ;  /* 0x0000003e000e7c02 */ /* 0x000fe20008000f00 */
[----:B01----:R-:W-:Y:S10]  /*d500*/  ENDCOLLECTIVE ;  /* 0x000000000000791b */ /* 0x003ff40003800000 */
.L_x_112:
[----:B------:R-:W-:Y:S05]  /*d510*/  BSYNC B0 ;  /* 0x0000000000007941 */ /* 0x000fea0003800000 */
.L_x_111:
[----:B------:R-:W-:Y:S05]  /*d520*/  BRA `(.L_x_113) ;  /* 0xffffffcc00a47947 */ /* 0x000fea000383ffff */
.L_x_38:
[----:B0-----:R0:W2:Y:S02]  /*d530*/  SYNCS.PHASECHK.TRANS64.TRYWAIT P0, [R3+URZ+0x30840], R0 ;  /* 0x03084000030075a7 */ /* 0x0010a4000800017f */
[----:B--2---:R-:W-:Y:S05]  /*d540*/  @!P0 NANOSLEEP.SYNCS 0x989680 ;  /* 0x009896800000895d */ /* 0x004fea0003900000 */
[----:B------:R-:W2:Y:S02]  /*d550*/  @!P0 SYNCS.PHASECHK.TRANS64 P0, [R3+URZ+0x30840], R0 ;  /* 0x03084000030085a7 */ /* 0x000ea4000800007f */
[----:B--2---:R-:W-:Y:S05]  /*d560*/  @!P0 BRA `(.L_x_38) ;  /* 0xfffffffc00f08947 */ /* 0x004fea000383ffff */
[----:B------:R-:W-:Y:S05]  /*d570*/  BRA `(.L_x_114) ;  /* 0xffffffd000047947 */ /* 0x000fea000383ffff */
.L_x_41:
[----:B------:R-:W-:Y:S01]  /*d580*/  IMAD.MOV.U32 R13, RZ, RZ, R4 ;  /* 0x000000ffff0d7224 */ /* 0x000fe200078e0004 */
[----:B------:R-:W-:Y:S01]  /*d590*/  MOV R11, 0x181f ;  /* 0x0000181f000b7802 */ /* 0x000fe20000000f00 */
[----:B------:R-:W-:Y:S02]  /*d5a0*/  IMAD.MOV.U32 R12, RZ, RZ, RZ ;  /* 0x000000ffff0c7224 */ /* 0x000fe400078e00ff */
[----:B------:R-:W-:Y:S02]  /*d5b0*/  IMAD.MOV.U32 R15, RZ, RZ, -0x1 ;  /* 0xffffffffff0f7424 */ /* 0x000fe400078e00ff */
[----:B------:R-:W-:-:S07]  /*d5c0*/  IMAD R8, R6, 0xc0, R21 ;  /* 0x000000c006087824 */ /* 0x000fce00078e0215 */
[----:B------:R-:W-:Y:S05]  /*d5d0*/  WARPSYNC.COLLECTIVE R15, `(.L_x_115) ;  /* 0x000000000f087348 */ /* 0x000fea0003c00000 */
[----:B------:R0:W1:Y:S02]  /*d5e0*/  SHFL.IDX P6, R14, R13, R12, R11 ;  /* 0x0000000c0d0e7389 */ /* 0x00006400000c000b */
[----:B01----:R-:W-:Y:S01]  /*d5f0*/  ENDCOLLECTIVE ;  /* 0x000000000000791b */ /* 0x003fe20003800000 */
.L_x_115:
[----:B------:R-:W-:Y:S01]  /*d600*/  MOV R13, R0 ;  /* 0x00000000000d7202 */ /* 0x000fe20000000f00 */
[----:B------:R-:W-:-:S07]  /*d610*/  IMAD.MOV.U32 R2, RZ, RZ, R14 ;  /* 0x000000ffff027224 */ /* 0x000fce00078e000e */
[----:B------:R-:W-:Y:S05]  /*d620*/  WARPSYNC.COLLECTIVE R15, `(.L_x_116) ;  /* 0x000000000f087348 */ /* 0x000fea0003c00000 */
[----:B------:R0:W1:Y:S02]  /*d630*/  SHFL.IDX P6, R14, R13, R12, R11 ;  /* 0x0000000c0d0e7389 */ /* 0x00006400000c000b */
[----:B01----:R-:W-:Y:S01]  /*d640*/  ENDCOLLECTIVE ;  /* 0x000000000000791b */ /* 0x003fe20003800000 */
.L_x_116:
[----:B------:R-:W-:Y:S02]  /*d650*/  ULDC UR4, c[0x0][0x288] ;  /* 0x0000a20000047ab9 */ /* 0x000fe40000000800 */
[----:B------:R-:W-:-:S05]  /*d660*/  IMAD R6, R9, UR4, RZ ;  /* 0x0000000409067c24 */ /* 0x000fca000f8e02ff */
[----:B------:R-:W-:Y:S01]  /*d670*/  ISETP.GE.AND P1, PT, R8, R6, PT ;  /* 0x000000060800720c */ /* 0x000fe20003f26270 */
[----:B------:R-:W-:Y:S01]  /*d680*/  IMAD.MOV.U32 R13, RZ, RZ, R4 ;  /* 0x000000ffff0d7224 */ /* 0x000fe200078e0004 */
[----:B------:R-:W-:Y:S01]  /*d690*/  MOV R12, 0x1 ;  /* 0x00000001000c7802 */ /* 0x000fe20000000f00 */
[----:B------:R-:W-:-:S10]  /*d6a0*/  IMAD.MOV.U32 R3, RZ, RZ, R14 ;  /* 0x000000ffff037224 */ /* 0x000fd400078e000e */
[----:B------:R-:W-:Y:S05]  /*d6b0*/  WARPSYNC.COLLECTIVE R15, `(.L_x_117) ;  /* 0x000000000f087348 */ /* 0x000fea0003c00000 */
[----:B------:R0:W1:Y:S02]  /*d6c0*/  SHFL.IDX P6, R14, R13, R12, R11 ;  /* 0x0000000c0d0e7389 */ /* 0x00006400000c000b */
[----:B01----:R-:W-:Y:S01]  /*d6d0*/  ENDCOLLECTIVE ;  /* 0x000000000000791b */ /* 0x003fe20003800000 */
.L_x_117:
[----:B------:R-:W-:-:S05]  /*d6e0*/  @!P1 LEA R9, P2, R20, R3, 0x1 ;  /* 0x0000000314099211 */ /* 0x000fca00078408ff */
[----:B------:R-:W-:Y:S01]  /*d6f0*/  @!P1 IMAD.X R3, RZ, RZ, R2, P2 ;  /* 0x000000ffff039224 */ /* 0x000fe200010e0602 */
[----:B------:R-:W-:Y:S01]  /*d700*/  @!P1 MOV R2, R9 ;  /* 0x0000000900029202 */ /* 0x000fe20000000f00 */
[----:B------:R-:W-:Y:S02]  /*d710*/  VIADD R9, R8, 0x10 ;  /* 0x0000001008097836 */ /* 0x000fe40000000000 */
[----:B------:R-:W-:Y:S02]  /*d720*/  IMAD.MOV.U32 R13, RZ, RZ, R0 ;  /* 0x000000ffff0d7224 */ /* 0x000fe400078e0000 */
[----:B------:R-:W-:Y:S01]  /*d730*/  @!PT LDS RZ, [RZ] ;  /* 0x00000000fffff984 */ /* 0x000fe20000000800 */
[----:B------:R-:W-:Y:S01]  /*d740*/  @!PT LDS RZ, [RZ] ;  /* 0x00000000fffff984 */ /* 0x000fe20000000800 */
[----:B------:R-:W-:Y:S01]  /*d750*/  @!PT LDS RZ, [RZ] ;  /* 0x00000000fffff984 */ /* 0x000fe20000000800 */
[----:B------:R0:W-:Y:S01]  /*d760*/  @!P1 LDGSTS.E.BYPASS.LTC128B.128 [R27+0xc400], desc[UR46][R2.64], !P0 ;  /* 0x0c400000021b9fae */ /* 0x0001e2000c101d6e */
[----:B------:R-:W-:Y:S01]  /*d770*/  ISETP.GE.AND P1, PT, R9, R6, PT ;  /* 0x000000060900720c */ /* 0x000fe20003f26270 */
[----:B0-----:R-:W-:-:S12]  /*d780*/  IMAD.MOV.U32 R2, RZ, RZ, R14 ;  /* 0x000000ffff027224 */ /* 0x001fd800078e000e */
[----:B------:R-:W-:Y:S05]  /*d790*/  WARPSYNC.COLLECTIVE R15, `(.L_x_118) ;  /* 0x000000000f087348 */ /* 0x000fea0003c00000 */
[----:B------:R0:W1:Y:S02]  /*d7a0*/  SHFL.IDX P6, R14, R13, R12, R11 ;  /* 0x0000000c0d0e7389 */ /* 0x00006400000c000b */
[----:B01----:R-:W-:Y:S01]  /*d7b0*/  ENDCOLLECTIVE ;  /* 0x000000000000791b */ /* 0x003fe20003800000 */
.L_x_118:
[----:B------:R-:W-:Y:S01]  /*d7c0*/  MOV R13, R4 ;  /* 0x00000004000d7202 */ /* 0x000fe20000000f00 */
[----:B------:R-:W-:Y:S01]  /*d7d0*/  IMAD.MOV.U32 R12, RZ, RZ, 0x2 ;  /* 0x00000002ff0c7424 */ /* 0x000fe200078e00ff */
[----:B------:R-:W-:-:S13]  /*d7e0*/  @!P1 LEA R9, P2, R20, R14, 0x1 ;  /* 0x0000000e14099211 */ /* 0x000fda00078408ff */
[----:B------:R-:W-:Y:S05]  /*d7f0*/  WARPSYNC.COLLECTIVE R15, `(.L_x_119) ;  /* 0x000000000f087348 */ /* 0x000fea0003c00000 */
[----:B------:R0:W1:Y:S02]  /*d800*/  SHFL.IDX P6, R14, R13, R12, R11 ;  /* 0x0000000c0d0e7389 */ /* 0x00006400000c000b */
[----:B01----:R-:W-:Y:S01]  /*d810*/  ENDCOLLECTIVE ;  /* 0x000000000000791b */ /* 0x003fe20003800000 */
.L_x_119:
[----:B------:R-:W-:Y:S01]  /*d820*/  @!P1 IADD3.X R3, RZ, R2, RZ, P2, !PT ;  /* 0x00000002ff039210 */ /* 0x000fe200017fe4ff */
[----:B------:R-:W-:Y:S02]  /*d830*/  @!P1 IMAD.MOV.U32 R2, RZ, RZ, R9 ;  /* 0x000000ffff029224 */ /* 0x000fe400078e0009 */
[----:B------:R-:W-:-:S03]  /*d840*/  VIADD R9, R8, 0x20 ;  /* 0x0000002008097836 */ /* 0x000fc60000000000 */
[----:B------:R-:W-:Y:S01]  /*d850*/  @!PT LDS RZ, [RZ] ;  /* 0x00000000fffff984 */ /* 0x000fe20000000800 */
[----:B------:R-:W-:Y:S01]  /*d860*/  @!PT LDS RZ, [RZ] ;  /* 0x00000000fffff984 */ /* 0x000fe20000000800 */
[----:B------:R-:W-:Y:S01]  /*d870*/  @!PT LDS RZ, [RZ] ;  /* 0x00000000fffff984 */ /* 0x000fe20000000800 */
[----:B------:R0:W-:Y:S02]  /*d880*/  @!P1 LDGSTS.E.BYPASS.LTC128B.128 [R27+0xcc00], desc[UR46][R2.64], !P0 ;  /* 0x0cc00000021b9fae */ /* 0x0001e4000c101d6e */
[----:B------:R-:W-:Y:S02]  /*d890*/  ISETP.GE.AND P1, PT, R9, R6, PT ;  /* 0x000000060900720c */ /* 0x000fe40003f26270 */
[----:B------:R-:W-:Y:S01]  /*d8a0*/  MOV R13, R0 ;  /* 0x00000000000d7202 */ /* 0x000fe20000000f00 */
[----:B0-----:R-:W-:-:S10]  /*d8b0*/  IMAD.MOV.U32 R2, RZ, RZ, R14 ;  /* 0x000000ffff027224 */ /* 0x001fd400078e000e */
[----:B------:R-:W-:Y:S05]  /*d8c0*/  WARPSYNC.COLLECTIVE R15, `(.L_x_120) ;  /* 0x000000000f087348 */ /* 0x000fea0003c00000 */
[----:B------:R0:W1:Y:S02]  /*d8d0*/  SHFL.IDX P6, R14, R13, R12, R11 ;  /* 0x0000000c0d0e7389 */ /* 0x00006400000c000b */
[----:B01----:R-:W-:Y:S01]  /*d8e0*/  ENDCOLLECTIVE ;  /* 0x000000000000791b */ /* 0x003fe20003800000 */
.L_x_120:
[----:B------:R-:W-:Y:S02]  /*d8f0*/  IMAD.MOV.U32 R13, RZ, RZ, R4 ;  /* 0x000000ffff0d7224 */ /* 0x000fe400078e0004 */
[----:B------:R-:W-:Y:S01]  /*d900*/  IMAD.MOV.U32 R12, RZ, RZ, 0x3 ;  /* 0x00000003ff0c7424 */ /* 0x000fe200078e00ff */
[----:B------:R-:W-:-:S13]  /*d910*/  @!P1 LEA R9, P2, R20, R14, 0x1 ;  /* 0x0000000e14099211 */ /* 0x000fda00078408ff */
[----:B------:R-:W-:Y:S05]  /*d920*/  WARPSYNC.COLLECTIVE R15, `(.L_x_121) ;  /* 0x000000000f087348 */ /* 0x000fea0003c00000 */
[----:B------:R0:W1:Y:S02]  /*d930*/  SHFL.IDX P6, R14, R13, R12, R11 ;  /* 0x0000000c0d0e7389 */ /* 0x00006400000c000b */
[----:B01----:R-:W-:Y:S01]  /*d940*/  ENDCOLLECTIVE ;  /* 0x000000000000791b */ /* 0x003fe20003800000 */
.L_x_121:
[----:B------:R-:W-:Y:S02]  /*d950*/  @!P1 IMAD.X R3, RZ, RZ, R2, P2 ;  /* 0x000000ffff039224 */ /* 0x000fe400010e0602 */
[----:B------:R-:W-:Y:S01]  /*d960*/  @!P1 IMAD.MOV.U32 R2, RZ, RZ, R9 ;  /* 0x000000ffff029224 */ /* 0x000fe200078e0009 */
[----:B------:R-:W-:-:S04]  /*d970*/  IADD3 R9, R8, 0x30, RZ ;  /* 0x0000003008097810 */ /* 0x000fc80007ffe0ff */
[----:B------:R-:W-:Y:S01]  /*d980*/  @!PT LDS RZ, [RZ] ;  /* 0x00000000fffff984 */ /* 0x000fe20000000800 */
[----:B------:R-:W-:Y:S01]  /*d990*/  @!PT LDS RZ, [RZ] ;  /* 0x00000000fffff984 */ /* 0x000fe20000000800 */
[----:B------:R-:W-:Y:S01]  /*d9a0*/  @!PT LDS RZ, [RZ] ;  /* 0x00000000fffff984 */ /* 0x000fe20000000800 */
[----:B------:R0:W-:Y:S01]  /*d9b0*/  @!P1 LDGSTS.E.BYPASS.LTC128B.128 [R27+0xd400], desc[UR46][R2.64], !P0 ;  /* 0x0d400000021b9fae */ /* 0x0001e2000c101d6e */
[----:B------:R-:W-:Y:S01]  /*d9c0*/  ISETP.GE.AND P1, PT, R9, R6, PT ;  /* 0x000000060900720c */ /* 0x000fe20003f26270 */
[----:B------:R-:W-:Y:S01]  /*d9d0*/  IMAD.MOV.U32 R13, RZ, RZ, R0 ;  /* 0x000000ffff0d7224 */ /* 0x000fe200078e0000 */
[----:B0-----:R-:W-:-:S11]  /*d9e0*/  MOV R2, R14 ;  /* 0x0000000e00027202 */ /* 0x001fd60000000f00 */
[----:B------:R-:W-:Y:S05]  /*d9f0*/  WARPSYNC.COLLECTIVE R15, `(.L_x_122) ;  /* 0x000000000f087348 */ /* 0x000fea0003c00000 */
[----:B------:R0:W1:Y:S02]  /*da00*/  SHFL.IDX P6, R14, R13, R12, R11 ;  /* 0x0000000c0d0e7389 */ /* 0x00006400000c000b */
[----:B01----:R-:W-:Y:S01]  /*da10*/  ENDCOLLECTIVE ;  /* 0x000000000000791b */ /* 0x003fe20003800000 */
.L_x_122:
[----:B------:R-:W-:Y:S01]  /*da20*/  IMAD.MOV.U32 R13, RZ, RZ, R4 ;  /* 0x000000ffff0d7224 */ /* 0x000fe200078e0004 */
[----:B------:R-:W-:Y:S02]  /*da30*/  MOV R12, 0x4 ;  /* 0x00000004000c7802 */ /* 0x000fe40000000f00 */
[----:B------:R-:W-:-:S13]  /*da40*/  @!P1 LEA R9, P2, R20, R14, 0x1 ;  /* 0x0000000e14099211 */ /* 0x000fda00078408ff */
[----:B------:R-:W-:Y:S05]  /*da50*/  WARPSYNC.COLLECTIVE R15, `(.L_x_123) ;  /* 0x000000000f087348 */ /* 0x000fea0003c00000 */
[----:B------:R0:W1:Y:S02]  /*da60*/  SHFL.IDX P6, R14, R13, R12, R11 ;  /* 0x0000000c0d0e7389 */ /* 0x00006400000c000b */
[----:B01----:R-:W-:Y:S01]  /*da70*/  ENDCOLLECTIVE ;  /* 0x000000000000791b */ /* 0x003fe20003800000 */
.L_x_123:
[----:B------:R-:W-:Y:S01]  /*da80*/  @!P1 IMAD.X R3, RZ, RZ, R2, P2 ;  /* 0x000000ffff039224 */ /* 0x000fe200010e0602 */
[----:B------:R-:W-:Y:S01]  /*da90*/  @!P1 MOV R2, R9 ;  /* 0x0000000900029202 */ /* 0x000fe20000000f00 */
[----:B------:R-:W-:-:S04]  /*daa0*/  VIADD R9, R8, 0x40 ;  /* 0x0000004008097836 */ /* 0x000fc80000000000 */
[----:B------:R-:W-:Y:S01]  /*dab0*/  @!PT LDS RZ, [RZ] ;  /* 0x00000000fffff984 */ /* 0x000fe20000000800 */
[----:B------:R-:W-:Y:S01]  /*dac0*/  @!PT LDS RZ, [RZ] ;  /* 0x00000000fffff984 */ /* 0x000fe20000000800 */
[----:B------:R-:W-:Y:S01]  /*dad0*/  @!PT LDS RZ, [RZ] ;  /* 0x00000000fffff984 */ /* 0x000fe20000000800 */
[----:B------:R0:W-:Y:S01]  /*dae0*/  @!P1 LDGSTS.E.BYPASS.LTC128B.128 [R27+0xdc00], desc[UR46][R2.64], !P0 ;  /* 0x0dc00000021b9fae */ /* 0x0001e2000c101d6e */
[----:B------:R-:W-:Y:S01]  /*daf0*/  ISETP.GE.AND P1, PT, R9, R6, PT ;  /* 0x000000060900720c */ /* 0x000fe20003f26270 */
[----:B------:R-:W-:Y:S02]  /*db00*/  IMAD.MOV.U32 R13, RZ, RZ, R0 ;  /* 0x000000ffff0d7224 */ /* 0x000fe400078e0000 */
[----:B0-----:R-:W-:-:S10]  /*db10*/  IMAD.MOV.U32 R2, RZ, RZ, R14 ;  /* 0x000000ffff027224 */ /* 0x001fd400078e000e */
[----:B------:R-:W-:Y:S05]  /*db20*/  WARPSYNC.COLLECTIVE R15, `(.L_x_124) ;  /* 0x000000000f087348 */ /* 0x000fea0003c00000 */
[----:B------:R0:W1:Y:S02]  /*db30*/  SHFL.IDX P6, R14, R13, R12, R11 ;  /* 0x0000000c0d0e7389 */ /* 0x00006400000c000b */
[----:B01----:R-:W-:Y:S01]  /*db40*/  ENDCOLLECTIVE ;  /* 0x000000000000791b */ /* 0x003fe20003800000 */
.L_x_124:
[----:B------:R-:W-:Y:S01]  /*db50*/  MOV R13, R4 ;  /* 0x00000004000d7202 */ /* 0x000fe20000000f00 */
[----:B------:R-:W-:Y:S01]  /*db60*/  IMAD.MOV.U32 R12, RZ, RZ, 0x5 ;  /* 0x00000005ff0c7424 */ /* 0x000fe200078e00ff */
[----:B------:R-:W-:-:S13]  /*db70*/  @!P1 LEA R9, P2, R20, R14, 0x1 ;  /* 0x0000000e14099211 */ /* 0x000fda00078408ff */
[----:B------:R-:W-:Y:S05]  /*db80*/  WARPSYNC.COLLECTIVE R15, `(.L_x_125) ;  /* 0x000000000f087348 */ /* 0x000fea0003c00000 */
[----:B------:R0:W1:Y:S02]  /*db90*/  SHFL.IDX P6, R14, R13, R12, R11 ;  /* 0x0000000c0d0e7389 */ /* 0x00006400000c000b */
[----:B01----:R-:W-:Y:S01]  /*dba0*/  ENDCOLLECTIVE ;  /* 0x000000000000791b */ /* 0x003fe20003800000 */
.L_x_125:
        /* <DEDUP_REMOVED lines=13> */
.L_x_126:
[----:B------:R-:W-:Y:S02]  /*dc80*/  IMAD.MOV.U32 R13, RZ, RZ, R4 ;  /* 0x000000ffff0d7224 */ /* 0x000fe400078e0004 */
[----:B------:R-:W-:Y:S01]  /*dc90*/  IMAD.MOV.U32 R12, RZ, RZ, 0x6 ;  /* 0x00000006ff0c7424 */ /* 0x000fe200078e00ff */
[----:B------:R-:W-:-:S13]  /*dca0*/  @!P1 LEA R9, P2, R20, R14, 0x1 ;  /* 0x0000000e14099211 */ /* 0x000fda00078408ff */
[----:B------:R-:W-:Y:S05]  /*dcb0*/  WARPSYNC.COLLECTIVE R15, `(.L_x_127) ;  /* 0x000000000f087348 */ /* 0x000fea0003c00000 */
[----:B------:R0:W1:Y:S02]  /*dcc0*/  SHFL.IDX P6, R14, R13, R12, R11 ;  /* 0x0000000c0d0e7389 */ /* 0x00006400000c000b */
[----:B01----:R-:W-:Y:S01]  /*dcd0*/  ENDCOLLECTIVE ;  /* 0x000000000000791b */ /* 0x003fe20003800000 */
.L_x_127:
        /* <DEDUP_REMOVED lines=13> */
.L_x_128:
[----:B------:R-:W-:Y:S02]  /*ddb0*/  IMAD.MOV.U32 R13, RZ, RZ, R4 ;  /* 0x000000ffff0d7224 */ /* 0x000fe400078e0004 */
[----:B------:R-:W-:Y:S01]  /*ddc0*/  IMAD.MOV.U32 R12, RZ, RZ, 0x7 ;  /* 0x00000007ff0c7424 */ /* 0x000fe200078e00ff */
[----:B------:R-:W-:-:S13]  /*ddd0*/  @!P1 LEA R9, P2, R20, R14, 0x1 ;  /* 0x0000000e14099211 */ /* 0x000fda00078408ff */
[----:B------:R-:W-:Y:S05]  /*dde0*/  WARPSYNC.COLLECTIVE R15, `(.L_x_129) ;  /* 0x000000000f087348 */ /* 0x000fea0003c00000 */
[----:B------:R0:W1:Y:S02]  /*ddf0*/  SHFL.IDX P6, R14, R13, R12, R11 ;  /* 0x0000000c0d0e7389 */ /* 0x00006400000c000b */
[----:B01----:R-:W-:Y:S01]  /*de00*/  ENDCOLLECTIVE ;  /* 0x000000000000791b */ /* 0x003fe20003800000 */
.L_x_129:
        /* <DEDUP_REMOVED lines=8> */
[----:B------:R-:W-:Y:S01]  /*de90*/  IMAD.MOV.U32 R13, RZ, RZ, R0 ;  /* 0x000000ffff0d7224 */ /* 0x000fe200078e0000 */
[----:B0-----:R-:W-:Y:S02]  /*dea0*/  IADD3 R3, R8, 0x70, RZ ;  /* 0x0000007008037810 */ /* 0x001fe40007ffe0ff */
[----:B------:R-:W-:-:S09]  /*deb0*/  MOV R4, R14 ;  /* 0x0000000e00047202 */ /* 0x000fd20000000f00 */
[----:B------:R-:W-:Y:S05]  /*dec0*/  WARPSYNC.COLLECTIVE R15, `(.L_x_130) ;  /* 0x000000000f087348 */ /* 0x000fea0003c00000 */
[----:B------:R0:W1:Y:S02]  /*ded0*/  SHFL.IDX P6, R14, R13, R12, R11 ;  /* 0x0000000c0d0e7389 */ /* 0x00006400000c000b */
[----:B01----:R-:W-:Y:S01]  /*dee0*/  ENDCOLLECTIVE ;  /* 0x000000000000791b */ /* 0x003fe20003800000 */
.L_x_130:
[----:B------:R-:W-:Y:S02]  /*def0*/  ISETP.GE.AND P1, PT, R3, R6, PT ;  /* 0x000000060300720c */ /* 0x000fe40003f26270 */
[----:B------:R-:W-:Y:S01]  /*df00*/  MOV R13, R7 ;  /* 0x00000007000d7202 */ /* 0x000fe20000000f00 */
[----:B------:R-:W-:Y:S02]  /*df10*/  IMAD.MOV.U32 R12, RZ, RZ, RZ ;  /* 0x000000ffff0c7224 */ /* 0x000fe400078e00ff */
[----:B------:R-:W-:-:S08]  /*df20*/  IMAD.MOV.U32 R2, RZ, RZ, R14 ;  /* 0x000000ffff027224 */ /* 0x000fd000078e000e */
[----:B------:R-:W-:Y:S05]  /*df30*/  WARPSYNC.COLLECTIVE R15, `(.L_x_131) ;  /* 0x000000000f087348 */ /* 0x000fea0003c00000 */
[----:B------:R0:W1:Y:S02]  /*df40*/  SHFL.IDX P6, R14, R13, R12, R11 ;  /* 0x0000000c0d0e7389 */ /* 0x00006400000c000b */
[----:B01----:R-:W-:Y:S01]  /*df50*/  ENDCOLLECTIVE ;  /* 0x000000000000791b */ /* 0x003fe20003800000 */
.L_x_131:
[----:B------:R-:W-:-:S05]  /*df60*/  @!P1 LEA R2, P3, R20, R2, 0x1 ;  /* 0x0000000214029211 */ /* 0x000fca00078608ff */
[----:B------:R-:W-:-:S05]  /*df70*/  @!P1 IMAD.X R3, RZ, RZ, R4, P3 ;  /* 0x000000ffff039224 */ /* 0x000fca00018e0604 */
[----:B------:R-:W-:Y:S01]  /*df80*/  @!PT LDS RZ, [RZ] ;  /* 0x00000000fffff984 */ /* 0x000fe20000000800 */
[----:B------:R-:W-:Y:S01]  /*df90*/  @!PT LDS RZ, [RZ] ;  /* 0x00000000fffff984 */ /* 0x000fe20000000800 */
[----:B------:R-:W-:Y:S01]  /*dfa0*/  @!PT LDS RZ, [RZ] ;  /* 0x00000000fffff984 */ /* 0x000fe20000000800 */
[----:B------:R0:W-:Y:S01]  /*dfb0*/  @!P1 LDGSTS.E.BYPASS.LTC128B.128 [R27+0xfc00], desc[UR46][R2.64], !P0 ;  /* 0x0fc00000021b9fae */ /* 0x0001e2000c101d6e */
[----:B------:R-:W-:Y:S01]  /*dfc0*/  MOV R13, R5 ;  /* 0x00000005000d7202 */ /* 0x000fe20000000f00 */
[----:B------:R-:W-:-:S07]  /*dfd0*/  IMAD.MOV.U32 R0, RZ, RZ, R14 ;  /* 0x000000ffff007224 */ /* 0x000fce00078e000e */
[----:B0-----:R-:W-:Y:S05]  /*dfe0*/  WARPSYNC.COLLECTIVE R15, `(.L_x_132) ;  /* 0x000000000f087348 */ /* 0x001fea0003c00000 */
[----:B------:R1:W2:Y:S02]  /*dff0*/  SHFL.IDX P6, R14, R13, R12, R11 ;  /* 0x0000000c0d0e7389 */ /* 0x0002a400000c000b */
[----:B012---:R-:W-:Y:S01]  /*e000*/  ENDCOLLECTIVE ;  /* 0x000000000000791b */ /* 0x007fe20003800000 */
.L_x_132:
[----:B------:R-:W-:Y:S02]  /*e010*/  IMAD.MOV.U32 R13, RZ, RZ, R7 ;  /* 0x000000ffff0d7224 */ /* 0x000fe400078e0007 */
[----:B------:R-:W-:Y:S02]  /*e020*/  IMAD.MOV.U32 R12, RZ, RZ, 0x1 ;  /* 0x00000001ff0c7424 */ /* 0x000fe400078e00ff */
[----:B------:R-:W-:-:S07]  /*e030*/  IMAD.MOV.U32 R9, RZ, RZ, R14 ;  /* 0x000000ffff097224 */ /* 0x000fce00078e000e */
[----:B------:R-:W-:Y:S05]  /*e040*/  WARPSYNC.COLLECTIVE R15, `(.L_x_133) ;  /* 0x000000000f087348 */ /* 0x000fea0003c00000 */
[----:B------:R0:W1:Y:S02]  /*e050*/  SHFL.IDX P6, R14, R13, R12, R11 ;  /* 0x0000000c0d0e7389 */ /* 0x00006400000c000b */
[----:B01----:R-:W-:Y:S01]  /*e060*/  ENDCOLLECTIVE ;  /* 0x000000000000791b */ /* 0x003fe20003800000 */
.L_x_133:
[----:B------:R-:W-:Y:S02]  /*e070*/  @!P2 LEA R2, P1, R20, R9, 0x1 ;  /* 0x000000091402a211 */ /* 0x000fe400078208ff */
[----:B------:R-:W-:-:S03]  /*e080*/  IADD3 R9, R8, 0x90, RZ ;  /* 0x0000009008097810 */ /* 0x000fc60007ffe0ff */
[----:B------:R-:W-:Y:S01]  /*e090*/  @!P2 IMAD.X R3, RZ, RZ, R0, P1 ;  /* 0x000000ffff03a224 */ /* 0x000fe200008e0600 */
[----:B------:R-:W-:-:S04]  /*e0a0*/  ISETP.GE.AND P1, PT, R9, R6, PT ;  /* 0x000000060900720c */ /* 0x000fc80003f26270 */
[----:B------:R-:W-:Y:S01]  /*e0b0*/  @!PT LDS RZ, [RZ] ;  /* 0x00000000fffff984 */ /* 0x000fe20000000800 */
[----:B------:R-:W-:Y:S01]  /*e0c0*/  @!PT LDS RZ, [RZ] ;  /* 0x00000000fffff984 */ /* 0x000fe20000000800 */
[----:B------:R-:W-:Y:S01]  /*e0d0*/  @!PT LDS RZ, [RZ] ;  /* 0x00000000fffff984 */ /* 0x000fe20000000800 */
[----:B------:R0:W-:Y:S01]  /*e0e0*/  @!P2 LDGSTS.E.BYPASS.LTC128B.128 [R27+0x10400], desc[UR46][R2.64], !P0 ;  /* 0x10400000021bafae */ /* 0x0001e2000c101d6e */
[----:B------:R-:W-:Y:S01]  /*e0f0*/  IMAD.MOV.U32 R13, RZ, RZ, R5 ;  /* 0x000000ffff0d7224 */ /* 0x000fe200078e0005 */
[----:B------:R-:W-:-:S07]  /*e100*/  MOV R0, R14 ;  /* 0x0000000e00007202 */ /* 0x000fce0000000f00 */
[----:B0-----:R-:W-:Y:S05]  /*e110*/  WARPSYNC.COLLECTIVE R15, `(.L_x_134) ;  /* 0x000000000f087348 */ /* 0x001fea0003c00000 */
[----:B------:R1:W2:Y:S02]  /*e120*/  SHFL.IDX P6, R14, R13, R12, R11 ;  /* 0x0000000c0d0e7389 */ /* 0x0002a400000c000b */
[----:B012---:R-:W-:Y:S01]  /*e130*/  ENDCOLLECTIVE ;  /* 0x000000000000791b */ /* 0x007fe20003800000 */
.L_x_134:
[----:B------:R-:W-:Y:S01]  /*e140*/  IMAD.MOV.U32 R13, RZ, RZ, R7 ;  /* 0x000000ffff0d7224 */ /* 0x000fe200078e0007 */
[----:B------:R-:W-:Y:S02]  /*e150*/  MOV R12, 0x2 ;  /* 0x00000002000c7802 */ /* 0x000fe40000000f00 */
[----:B------:R-:W-:-:S04]  /*e160*/  @!P1 LEA R14, P2, R20, R14, 0x1 ;  /* 0x0000000e140e9211 */ /* 0x000fc800078408ff */
[----:B------:R-:W-:Y:S01]  /*e170*/  @!P1 MOV R2, R14 ;  /* 0x0000000e00029202 */ /* 0x000fe20000000f00 */
[----:B------:R-:W-:-:S08]  /*e180*/  @!P1 IMAD.X R9, RZ, RZ, R0, P2 ;  /* 0x000000ffff099224 */ /* 0x000fd000010e0600 */
[----:B------:R-:W-:Y:S05]  /*e190*/  WARPSYNC.COLLECTIVE R15, `(.L_x_135) ;  /* 0x000000000f087348 */ /* 0x000fea0003c00000 */
[----:B------:R0:W1:Y:S02]  /*e1a0*/  SHFL.IDX P6, R14, R13, R12, R11 ;  /* 0x0000000c0d0e7389 */ /* 0x00006400000c000b */
[----:B01----:R-:W-:Y:S01]  /*e1b0*/  ENDCOLLECTIVE ;  /* 0x000000000000791b */ /* 0x003fe20003800000 */
.L_x_135:
[----:B------:R-:W-:-:S05]  /*e1c0*/  @!P1 IMAD.MOV.U32 R3, RZ, RZ, R9 ;  /* 0x000000ffff039224 */ /* 0x000fca00078e0009 */
[----:B------:R-:W-:Y:S01]  /*e1d0*/  @!PT LDS RZ, [RZ] ;  /* 0x00000000fffff984 */ /* 0x000fe20000000800 */
[----:B------:R-:W-:Y:S01]  /*e1e0*/  @!PT LDS RZ, [RZ] ;  /* 0x00000000fffff984 */ /* 0x000fe20000000800 */
[----:B------:R-:W-:Y:S01]  /*e1f0*/  @!PT LDS RZ, [RZ] ;  /* 0x00000000fffff984 */ /* 0x000fe20000000800 */
[----:B------:R0:W-:Y:S01]  /*e200*/  @!P1 LDGSTS.E.BYPASS.LTC128B.128 [R27+0x10c00], desc[UR46][R2.64], !P0 ;  /* 0x10c00000021b9fae */ /* 0x0001e2000c101d6e */
[----:B------:R-:W-:Y:S01]  /*e210*/  IMAD.MOV.U32 R13, RZ, RZ, R5 ;  /* 0x000000ffff0d7224 */ /* 0x000fe200078e0005 */
[----:B0-----:R-:W-:Y:S01]  /*e220*/  IADD3 R3, R8, 0xa0, RZ ;  /* 0x000000a008037810 */ /* 0x001fe20007ffe0ff */
[----:B------:R-:W-:-:S03]  /*e230*/  IMAD.MOV.U32 R0, RZ, RZ, R14 ;  /* 0x000000ffff007224 */ /* 0x000fc600078e000e */
[----:B------:R-:W-:-:S13]  /*e240*/  ISETP.GE.AND P1, PT, R3, R6, PT ;  /* 0x000000060300720c */ /* 0x000fda0003f26270 */
[----:B------:R-:W-:Y:S05]  /*e250*/  WARPSYNC.COLLECTIVE R15, `(.L_x_136) ;  /* 0x000000000f087348 */ /* 0x000fea0003c00000 */
[----:B------:R0:W1:Y:S02]  /*e260*/  SHFL.IDX P6, R14, R13, R12, R11 ;  /* 0x0000000c0d0e7389 */ /* 0x00006400000c000b */
[----:B01----:R-:W-:Y:S01]  /*e270*/  ENDCOLLECTIVE ;  /* 0x000000000000791b */ /* 0x003fe20003800000 */
.L_x_136:
[----:B------:R-:W-:Y:S01]  /*e280*/  IMAD.MOV.U32 R13, RZ, RZ, R7 ;  /* 0x000000ffff0d7224 */ /* 0x000fe200078e0007 */
[----:B------:R-:W-:Y:S02]  /*e290*/  MOV R12, 0x3 ;  /* 0x00000003000c7802 */ /* 0x000fe40000000f00 */
[----:B------:R-:W-:-:S13]  /*e2a0*/  @!P1 LEA R2, P2, R20, R14, 0x1 ;  /* 0x0000000e14029211 */ /* 0x000fda00078408ff */
[----:B------:R-:W-:Y:S05]  /*e2b0*/  WARPSYNC.COLLECTIVE R15, `(.L_x_137) ;  /* 0x000000000f087348 */ /* 0x000fea0003c00000 */
[----:B------:R0:W1:Y:S02]  /*e2c0*/  SHFL.IDX P6, R14, R13, R12, R11 ;  /* 0x0000000c0d0e7389 */ /* 0x00006400000c000b */
[----:B01----:R-:W-:Y:S01]  /*e2d0*/  ENDCOLLECTIVE ;  /* 0x000000000000791b */ /* 0x003fe20003800000 */
.L_x_137:
[----:B------:R-:W-:-:S05]  /*e2e0*/  @!P1 IMAD.X R3, RZ, RZ, R0, P2 ;  /* 0x000000ffff039224 */ /* 0x000fca00010e0600 */
[----:B------:R-:W-:Y:S01]  /*e2f0*/  @!PT LDS RZ, [RZ] ;  /* 0x00000000fffff984 */ /* 0x000fe20000000800 */
[----:B------:R-:W-:Y:S01]  /*e300*/  @!PT LDS RZ, [RZ] ;  /* 0x00000000fffff984 */ /* 0x000fe20000000800 */
[----:B------:R-:W-:Y:S01]  /*e310*/  @!PT LDS RZ, [RZ] ;  /* 0x00000000fffff984 */ /* 0x000fe20000000800 */
[----:B------:R0:W-:Y:S01]  /*e320*/  @!P1 LDGSTS.E.BYPASS.LTC128B.128 [R27+0x11400], desc[UR46][R2.64], !P0 ;  /* 0x11400000021b9fae */ /* 0x0001e2000c101d6e */
[----:B------:R-:W-:Y:S02]  /*e330*/  IMAD.MOV.U32 R13, RZ, RZ, R5 ;  /* 0x000000ffff0d7224 */ /* 0x000fe400078e0005 */
[----:B------:R-:W-:-:S07]  /*e340*/  IMAD.MOV.U32 R7, RZ, RZ, R14 ;  /* 0x000000ffff077224 */ /* 0x000fce00078e000e */
[----:B0-----:R-:W-:Y:S05]  /*e350*/  WARPSYNC.COLLECTIVE R15, `(.L_x_138) ;  /* 0x000000000f087348 */ /* 0x001fea0003c00000 */
[----:B------:R1:W2:Y:S02]  /*e360*/  SHFL.IDX P6, R14, R13, R12, R11 ;  /* 0x0000000c0d0e7389 */ /* 0x0002a400000c000b */
[----:B012---:R-:W-:Y:S01]  /*e370*/  ENDCOLLECTIVE ;  /* 0x000000000000791b */ /* 0x007fe20003800000 */
.L_x_138:
[----:B------:R-:W-:Y:S05]  /*e380*/  BRA `(.L_x_139) ;  /* 0xffffffcc00f47947 */ /* 0x000fea000383ffff */
.L_x_43:
[----:B0-----:R0:W1:Y:S02]  /*e390*/  SYNCS.PHASECHK.TRANS64.TRYWAIT P0, [R9+URZ+0x30820], R0 ;  /* 0x03082000090075a7 */ /* 0x001064000800017f */
[----:B-1----:R-:W-:Y:S05]  /*e3a0*/  @!P0 NANOSLEEP.SYNCS 0x989680 ;  /* 0x009896800000895d */ /* 0x002fea0003900000 */
[----:B------:R-:W1:Y:S02]  /*e3b0*/  @!P0 SYNCS.PHASECHK.TRANS64 P0, [R9+URZ+0x30820], R0 ;  /* 0x03082000090085a7 */ /* 0x000e64000800007f */
[----:B-1----:R-:W-:Y:S05]  /*e3c0*/  @!P0 BRA `(.L_x_43) ;  /* 0xfffffffc00f08947 */ /* 0x002fea000383ffff */
[----:B------:R-:W-:Y:S05]  /*e3d0*/  BRA `(.L_x_140) ;  /* 0xffffffd000387947 */ /* 0x000fea000383ffff */
.L_x_50:
[----:B-1----:R1:W2:Y:S02]  /*e3e0*/  SYNCS.PHASECHK.TRANS64.TRYWAIT P0, [R2+URZ+0x30840], R3 ;  /* 0x03084003020075a7 */ /* 0x0022a4000800017f */
[----:B--2---:R-:W-:Y:S05]  /*e3f0*/  @!P0 NANOSLEEP.SYNCS 0x989680 ;  /* 0x009896800000895d */ /* 0x004fea0003900000 */
[----:B------:R-:W2:Y:S02]  /*e400*/  @!P0 SYNCS.PHASECHK.TRANS64 P0, [R2+URZ+0x30840], R3 ;  /* 0x03084003020085a7 */ /* 0x000ea4000800007f */
[----:B--2---:R-:W-:Y:S05]  /*e410*/  @!P0 BRA `(.L_x_50) ;  /* 0xfffffffc00f08947 */ /* 0x004fea000383ffff */
[----:B------:R-:W-:Y:S05]  /*e420*/  BRA `(.L_x_141) ;  /* 0xffffffd000dc7947 */ /* 0x000fea000383ffff */
.L_x_55:
[----:B0-----:R0:W1:Y:S02]  /*e430*/  SYNCS.PHASECHK.TRANS64.TRYWAIT P0, [R2+URZ+0x60], R3 ;  /* 0x00006003020075a7 */ /* 0x001064000800017f */
[----:B-1----:R-:W-:Y:S05]  /*e440*/  @!P0 NANOSLEEP.SYNCS 0x989680 ;  /* 0x009896800000895d */ /* 0x002fea0003900000 */
[----:B------:R-:W1:Y:S02]  /*e450*/  @!P0 SYNCS.PHASECHK.TRANS64 P0, [R2+URZ+0x60], R3 ;  /* 0x00006003020085a7 */ /* 0x000e64000800007f */
[----:B-1----:R-:W-:Y:S05]  /*e460*/  @!P0 BRA `(.L_x_55) ;  /* 0xfffffffc00f08947 */ /* 0x002fea000383ffff */
[----:B------:R-:W-:Y:S05]  /*e470*/  BRA `(.L_x_142) ;  /* 0xffffffd400687947 */ /* 0x000fea000383ffff */
.L_x_64:
[----:B0-----:R0:W1:Y:S02]  /*e480*/  SYNCS.PHASECHK.TRANS64.TRYWAIT P0, [R2+URZ+0x30840], R3 ;  /* 0x03084003020075a7 */ /* 0x001064000800017f */
[----:B-1----:R-:W-:Y:S05]  /*e490*/  @!P0 NANOSLEEP.SYNCS 0x989680 ;  /* 0x009896800000895d */ /* 0x002fea0003900000 */
[----:B------:R-:W1:Y:S02]  /*e4a0*/  @!P0 SYNCS.PHASECHK.TRANS64 P0, [R2+URZ+0x30840], R3 ;  /* 0x03084003020085a7 */ /* 0x000e64000800007f */
[----:B-1----:R-:W-:Y:S05]  /*e4b0*/  @!P0 BRA `(.L_x_64) ;  /* 0xfffffffc00f08947 */ /* 0x002fea000383ffff */
[----:B------:R-:W-:Y:S05]  /*e4c0*/  BRA `(.L_x_143) ;  /* 0xffffffd800a47947 */ /* 0x000fea000383ffff */
.L_x_69:
[----:B0-----:R0:W1:Y:S02]  /*e4d0*/  SYNCS.PHASECHK.TRANS64.TRYWAIT P0, [R5+URZ+0x60], R22 ;  /* 0x00006016050075a7 */ /* 0x001064000800017f */
[----:B-1----:R-:W-:Y:S05]  /*e4e0*/  @!P0 NANOSLEEP.SYNCS 0x989680 ;  /* 0x009896800000895d */ /* 0x002fea0003900000 */
[----:B------:R-:W1:Y:S02]  /*e4f0*/  @!P0 SYNCS.PHASECHK.TRANS64 P0, [R5+URZ+0x60], R22 ;  /* 0x00006016050085a7 */ /* 0x000e64000800007f */
[----:B-1----:R-:W-:Y:S05]  /*e500*/  @!P0 BRA `(.L_x_69) ;  /* 0xfffffffc00f08947 */ /* 0x002fea000383ffff */
[----:B------:R-:W-:Y:S05]  /*e510*/  BRA `(.L_x_144) ;  /* 0xffffffdc00247947 */ /* 0x000fea000383ffff */
.L_x_77:
[----:B0-----:R0:W1:Y:S02]  /*e520*/  SYNCS.PHASECHK.TRANS64.TRYWAIT P0, [R2+URZ+0x30840], R3 ;  /* 0x03084003020075a7 */ /* 0x001064000800017f */
[----:B-1----:R-:W-:Y:S05]  /*e530*/  @!P0 NANOSLEEP.SYNCS 0x989680 ;  /* 0x009896800000895d */ /* 0x002fea0003900000 */
[----:B------:R-:W1:Y:S02]  /*e540*/  @!P0 SYNCS.PHASECHK.TRANS64 P0, [R2+URZ+0x30840], R3 ;  /* 0x03084003020085a7 */ /* 0x000e64000800007f */
[----:B-1----:R-:W-:Y:S05]  /*e550*/  @!P0 BRA `(.L_x_77) ;  /* 0xfffffffc00f08947 */ /* 0x002fea000383ffff */
[----:B------:R-:W-:Y:S05]  /*e560*/  BRA `(.L_x_145) ;  /* 0xffffffe000347947 */ /* 0x000fea000383ffff */
.L_x_82:
[----:B0-----:R0:W1:Y:S02]  /*e570*/  SYNCS.PHASECHK.TRANS64.TRYWAIT P0, [R5+URZ+0x60], R2 ;  /* 0x00006002050075a7 */ /* 0x001064000800017f */
[----:B-1----:R-:W-:Y:S05]  /*e580*/  @!P0 NANOSLEEP.SYNCS 0x989680 ;  /* 0x009896800000895d */ /* 0x002fea0003900000 */
[----:B------:R-:W1:Y:S02]  /*e590*/  @!P0 SYNCS.PHASECHK.TRANS64 P0, [R5+URZ+0x60], R2 ;  /* 0x00006002050085a7 */ /* 0x000e64000800007f */
[----:B-1----:R-:W-:Y:S05]  /*e5a0*/  @!P0 BRA `(.L_x_82) ;  /* 0xfffffffc00f08947 */ /* 0x002fea000383ffff */
[----:B------:R-:W-:Y:S05]  /*e5b0*/  BRA `(.L_x_146) ;  /* 0xffffffe000b87947 */ /* 0x000fea000383ffff */
.L_x_90:
[----:B0-----:R0:W1:Y:S02]  /*e5c0*/  SYNCS.PHASECHK.TRANS64.TRYWAIT P0, [R3+URZ+0x30860], R0 ;  /* 0x03086000030075a7 */ /* 0x001064000800017f */
[----:B-1----:R-:W-:Y:S05]  /*e5d0*/  @!P0 NANOSLEEP.SYNCS 0x989680 ;  /* 0x009896800000895d */ /* 0x002fea0003900000 */
[----:B------:R-:W1:Y:S02]  /*e5e0*/  @!P0 SYNCS.PHASECHK.TRANS64 P0, [R3+URZ+0x30860], R0 ;  /* 0x03086000030085a7 */ /* 0x000e64000800007f */
[----:B-1----:R-:W-:Y:S05]  /*e5f0*/  @!P0 BRA `(.L_x_90) ;  /* 0xfffffffc00f08947 */ /* 0x002fea000383ffff */
[----:B------:R-:W-:Y:S05]  /*e600*/  BRA `(.L_x_147) ;  /* 0xffffffe400707947 */ /* 0x000fea000383ffff */
.L_x_96:
[----:B0-----:R0:W1:Y:S02]  /*e610*/  SYNCS.PHASECHK.TRANS64.TRYWAIT P0, [R9+URZ+0x30820], R0 ;  /* 0x03082000090075a7 */ /* 0x001064000800017f */
[----:B-1----:R-:W-:Y:S05]  /*e620*/  @!P0 NANOSLEEP.SYNCS 0x989680 ;  /* 0x009896800000895d */ /* 0x002fea0003900000 */
[----:B------:R-:W1:Y:S02]  /*e630*/  @!P0 SYNCS.PHASECHK.TRANS64 P0, [R9+URZ+0x30820], R0 ;  /* 0x03082000090085a7 */ /* 0x000e64000800007f */
[----:B-1----:R-:W-:Y:S05]  /*e640*/  @!P0 BRA `(.L_x_96) ;  /* 0xfffffffc00f08947 */ /* 0x002fea000383ffff */
[----:B------:R-:W-:Y:S05]  /*e650*/  BRA `(.L_x_148) ;  /* 0xffffffe800347947 */ /* 0x000fea000383ffff */
.L_x_97:
[----:B------:R-:W1:Y:S01]  /*e660*/  S2R R2, SR_TID.X ;  /* 0x0000000000027919 */ /* 0x000e620000002100 */
[----:B------:R-:W-:Y:S01]  /*e670*/  BSSY B0, `(.L_x_149) ;  /* 0x000000a000007945 */ /* 0x000fe20003800000 */
[----:B------:R-:W-:Y:S01]  /*e680*/  IMAD.MOV.U32 R12, RZ, RZ, RZ ;  /* 0x000000ffff0c7224 */ /* 0x000fe200078e00ff */
[----:B------:R-:W-:Y:S01]  /*e690*/  MOV R15, 0xffffffff ;  /* 0xffffffff000f7802 */ /* 0x000fe20000000f00 */
[----:B------:R-:W-:Y:S01]  /*e6a0*/  IMAD.MOV.U32 R11, RZ, RZ, 0x1f ;  /* 0x0000001fff0b7424 */ /* 0x000fe200078e00ff */
[----:B-1----:R-:W-:-:S04]  /*e6b0*/  SHF.R.U32.HI R2, RZ, 0x5, R2 ;  /* 0x00000005ff027819 */ /* 0x002fc80000011602 */
[----:B------:R-:W-:-:S04]  /*e6c0*/  LOP3.LUT R2, R2, 0x3, RZ, 0xc0, !PT ;  /* 0x0000000302027812 */ /* 0x000fc800078ec0ff */
[----:B------:R-:W-:-:S07]  /*e6d0*/  MOV R13, R2 ;  /* 0x00000002000d7202 */ /* 0x000fce0000000f00 */
[----:B0-----:R-:W-:Y:S05]  /*e6e0*/  WARPSYNC.COLLECTIVE R15, `(.L_x_150) ;  /* 0x000000000f087348 */ /* 0x001fea0003c00000 */
[----:B------:R1:W2:Y:S02]  /*e6f0*/  SHFL.IDX P6, R14, R13, R12, R11 ;  /* 0x0000000c0d0e7389 */ /* 0x0002a400000c000b */
[----:B012---:R-:W-:Y:S01]  /*e700*/  ENDCOLLECTIVE ;  /* 0x000000000000791b */ /* 0x007fe20003800000 */
.L_x_150:
[----:B------:R-:W-:Y:S05]  /*e710*/  BSYNC B0 ;  /* 0x0000000000007941 */ /* 0x000fea0003800000 */
.L_x_149:
[----:B------:R-:W-:Y:S05]  /*e720*/  BRA `(.L_x_151) ;  /* 0xffffffe8001c7947 */ /* 0x000fea000383ffff */
.L_x_100:
[----:B------:R-:W-:Y:S01]  /*e730*/  BSSY B1, `(.L_x_152) ;  /* 0x0000006000017945 */ /* 0x000fe20003800000 */
[----:B------:R-:W-:-:S07]  /*e740*/  IMAD.MOV.U32 R15, RZ, RZ, -0x1 ;  /* 0xffffffffff0f7424 */ /* 0x000fce00078e00ff */
[----:B0-----:R-:W-:Y:S05]  /*e750*/  WARPSYNC.COLLECTIVE R15, `(.L_x_153) ;  /* 0x000000000f0c7348 */ /* 0x001fea0003c00000 */
[----:B------:R-:W-:Y:S02]  /*e760*/  ELECT P6, UR62, PT ;  /* 0x00000000003e782f */ /* 0x000fe400038c0000 */
[----:B------:R-:W-:Y:S01]  /*e770*/  MOV R14, UR62 ;  /* 0x0000003e000e7c02 */ /* 0x000fe20008000f00 */
[----:B0-----:R-:W-:Y:S10]  /*e780*/  ENDCOLLECTIVE ;  /* 0x000000000000791b */ /* 0x001ff40003800000 */
.L_x_153:
[----:B------:R-:W-:Y:S05]  /*e790*/  BSYNC B1 ;  /* 0x0000000000017941 */ /* 0x000fea0003800000 */
.L_x_152:
[----:B------:R-:W-:Y:S05]  /*e7a0*/  BRA `(.L_x_154) ;  /* 0xffffffe800147947 */ /* 0x000fea000383ffff */
.L_x_102:
[----:B0-----:R0:W1:Y:S02]  /*e7b0*/  SYNCS.PHASECHK.TRANS64.TRYWAIT P0, [R7+URZ], R2 ;  /* 0x00000002070075a7 */ /* 0x001064000800017f */
[----:B-1----:R-:W-:Y:S05]  /*e7c0*/  @!P0 NANOSLEEP.SYNCS 0x989680 ;  /* 0x009896800000895d */ /* 0x002fea0003900000 */
[----:B------:R-:W1:Y:S02]  /*e7d0*/  @!P0 SYNCS.PHASECHK.TRANS64 P0, [R7+URZ], R2 ;  /* 0x00000002070085a7 */ /* 0x000e64000800007f */
[----:B-1----:R-:W-:Y:S05]  /*e7e0*/  @!P0 BRA `(.L_x_102) ;  /* 0xfffffffc00f08947 */ /* 0x002fea000383ffff */
[----:B------:R-:W-:Y:S05]  /*e7f0*/  BRA `(.L_x_155) ;  /* 0xffffffe800487947 */ /* 0x000fea000383ffff */
.L_x_103:
[----:B-1----:R1:W2:Y:S02]  /*e800*/  SYNCS.PHASECHK.TRANS64.TRYWAIT P0, [R3+URZ], R0 ;  /* 0x00000000030075a7 */ /* 0x0022a4000800017f */
[----:B--2---:R-:W-:Y:S05]  /*e810*/  @!P0 NANOSLEEP.SYNCS 0x989680 ;  /* 0x009896800000895d */ /* 0x004fea0003900000 */
[----:B------:R-:W2:Y:S02]  /*e820*/  @!P0 SYNCS.PHASECHK.TRANS64 P0, [R3+URZ], R0 ;  /* 0x00000000030085a7 */ /* 0x000ea4000800007f */
[----:B--2---:R-:W-:Y:S05]  /*e830*/  @!P0 BRA `(.L_x_103) ;  /* 0xfffffffc00f08947 */ /* 0x004fea000383ffff */
[----:B------:R-:W-:Y:S05]  /*e840*/  BRA `(.L_x_156) ;  /* 0xffffffe8003c7947 */ /* 0x000fea000383ffff */
.L_x_105:
[----:B-1----:R1:W2:Y:S02]  /*e850*/  SYNCS.PHASECHK.TRANS64.TRYWAIT P0, [R5+URZ], R2 ;  /* 0x00000002050075a7 */ /* 0x0022a4000800017f */
[----:B--2---:R-:W-:Y:S05]  /*e860*/  @!P0 NANOSLEEP.SYNCS 0x989680 ;  /* 0x009896800000895d */ /* 0x004fea0003900000 */
[----:B------:R-:W2:Y:S02]  /*e870*/  @!P0 SYNCS.PHASECHK.TRANS64 P0, [R5+URZ], R2 ;  /* 0x00000002050085a7 */ /* 0x000ea4000800007f */
[----:B--2---:R-:W-:Y:S05]  /*e880*/  @!P0 BRA `(.L_x_105) ;  /* 0xfffffffc00f08947 */ /* 0x004fea000383ffff */
[----:B------:R-:W-:Y:S05]  /*e890*/  BRA `(.L_x_157) ;  /* 0xffffffe800407947 */ /* 0x000fea000383ffff */
.L_x_158:
[----:B------:R-:W-:-:S00]  /*e8a0*/  BRA `(.L_x_158) ;  /* 0xfffffffc00fc7947 */ /* 0x000fc0000383ffff */
[----:B------:R-:W-:-:S00]  /*e8b0*/  NOP ;  /* 0x0000000000007918 */ /* 0x000fc00000000000 */
        /* <DEDUP_REMOVED lines=12> */
.L_x_2640:


//--------------------- .text._ZN7cutlass13device_kernelIN5flash11enable_sm90INS1_16FlashAttnFwdSm90INS1_25CollectiveMainloopFwdSm90ILi2EN4cute5tupleIJNS5_1CILi1EEES8_S8_EEENS6_IJNS7_ILi192EEESA_NS7_ILi64EEEEEELi64ENS_6half_tEfNS_4arch4Sm90ELb0ELb0ELb1ELb1ELb0ELb0ELb0ELb0ELb1ELb1ELb0ELb0EEENS1_21CollectiveEpilogueFwdINS6_IJSA_SB_SA_EEES9_SD_SF_Li384ELb1ELb1ELb0ELb0EEENS1_36VarlenDynamicPersistentTileSchedulerILi192ELi192ELi384ELi128ELb0ELb1ELb1ELb0ELb1ELb1EEEEEEEEEvNT_6ParamsE --------------------------
	.section	.text._ZN7cutlass13device_kernelIN5flash11enable_sm90INS1_16FlashAttnFwdSm90INS1_25CollectiveMainloopFwdSm90ILi2EN4cute5tupleIJNS5_1CILi1EEES8_S8_EEENS6_IJNS7_ILi192EEESA_NS7_ILi64EEEEEELi64ENS_6half_tEfNS_4arch4Sm90ELb0ELb0ELb1ELb1ELb0ELb0ELb0ELb0ELb1ELb1ELb0ELb0EEENS1_21CollectiveEpilogueFwdINS6_IJSA_SB_SA_EEES9_SD_SF_Li384ELb1ELb1ELb0ELb0EEENS1_36VarlenDynamicPersistentTileSchedulerILi192ELi192ELi384ELi128ELb0ELb1ELb1ELb0ELb1ELb1EEEEEEEEEvNT_6ParamsE,"ax",@progbits
	.align	128
.text._ZN7cutlass13device_kernelIN5flash11enable_sm90INS1_16FlashAttnFwdSm90INS1_25CollectiveMainloopFwdSm90ILi2EN4cute5tupleIJNS5_1CILi1EEES8_S8_EEENS6_IJNS7_ILi192EEESA_NS7_ILi64EEEEEELi64ENS_6half_tEfNS_4arch4Sm90ELb0ELb0ELb1ELb1ELb0ELb0ELb0ELb0ELb1ELb1ELb0ELb0EEENS1_21CollectiveEpilogueFwdINS6_IJSA_SB_SA_EEES9_SD_SF_Li384ELb1ELb1ELb0ELb0EEENS1_36VarlenDynamicPersistentTileSchedulerILi192ELi192ELi384ELi128ELb0ELb1ELb1ELb0ELb1ELb1EEEEEEEEEvNT_6ParamsE:
        .type           _ZN7cutlass13device_kernelIN5flash11enable_sm90INS1_16FlashAttnFwdSm90INS1_25CollectiveMainloopFwdSm90ILi2EN4cute5tupleIJNS5_1CILi1EEES8_S8_EEENS6_IJNS7_ILi192EEESA_NS7_ILi64EEEEEELi64ENS_6half_tEfNS_4arch4Sm90ELb0ELb0ELb1ELb1ELb0ELb0ELb0ELb0ELb1ELb1ELb0ELb0EEENS1_21CollectiveEpilogueFwdINS6_IJSA_SB_SA_EEES9_SD_SF_Li384ELb1ELb1ELb0ELb0EEENS1_36VarlenDynamicPersistentTileSchedulerILi192ELi192ELi384ELi128ELb0ELb1ELb1ELb0ELb1ELb1EEEEEEEEEvNT_6ParamsE,@function
        .size           _ZN7cutlass13device_kernelIN5flash11enable_sm90INS1_16FlashAttnFwdSm90INS1_25CollectiveMainloopFwdSm90ILi2EN4cute5tupleIJNS5_1CILi1EEES8_S8_EEENS6_IJNS7_ILi192EEESA_NS7_ILi64EEEEEELi64ENS_6half_tEfNS_4arch4Sm90ELb0ELb0ELb1ELb1ELb0ELb0ELb0ELb0ELb1ELb1ELb0ELb0EEENS1_21CollectiveEpilogueFwdINS6_IJSA_SB_SA_EEES9_SD_SF_Li384ELb1ELb1ELb0ELb0EEENS1_36VarlenDynamicPersistentTileSchedulerILi192ELi192ELi384ELi128ELb0ELb1ELb1ELb0ELb1ELb1EEEEEEEEEvNT_6ParamsE,(.L_x_2641 - _ZN7cutlass13device_kernelIN5flash11enable_sm90INS1_16FlashAttnFwdSm90INS1_25CollectiveMainloopFwdSm90ILi2EN4cute5tupleIJNS5_1CILi1EEES8_S8_EEENS6_IJNS7_ILi192EEESA_NS7_ILi64EEEEEELi64ENS_6half_tEfNS_4arch4Sm90ELb0ELb0ELb1ELb1ELb0ELb0ELb0ELb0ELb1ELb1ELb0ELb0EEENS1_21CollectiveEpilogueFwdINS6_IJSA_SB_SA_EEES9_SD_SF_Li384ELb1ELb1ELb0ELb0EEENS1_36VarlenDynamicPersistentTileSchedulerILi192ELi192ELi384ELi128ELb0ELb1ELb1ELb0ELb1ELb1EEEEEEEEEvNT_6ParamsE)
        .other          _ZN7cutlass13device_kernelIN5flash11enable_sm90INS1_16FlashAttnFwdSm90INS1_25CollectiveMainloopFwdSm90ILi2EN4cute5tupleIJNS5_1CILi1EEES8_S8_EEENS6_IJNS7_ILi192EEESA_NS7_ILi64EEEEEELi64ENS_6half_tEfNS_4arch4Sm90ELb0ELb0ELb1ELb1ELb0ELb0ELb0ELb0ELb1ELb1ELb0ELb0EEENS1_21CollectiveEpilogueFwdINS6_IJSA_SB_SA_EEES9_SD_SF_Li384ELb1ELb1ELb0ELb0EEENS1_36VarlenDynamicPersistentTileSchedulerILi192ELi192ELi384ELi128ELb0ELb1ELb1ELb0ELb1ELb1EEEEEEEEEvNT_6ParamsE,@"STO_CUDA_ENTRY STV_DEFAULT"
_ZN7cutlass13device_kernelIN5flash11enable_sm90INS1_16FlashAttnFwdSm90INS1_25CollectiveMainloopFwdSm90ILi2EN4cute5tupleIJNS5_1CILi1EEES8_S8_EEENS6_IJNS7_ILi192EEESA_NS7_ILi64EEEEEELi64ENS_6half_tEfNS_4arch4Sm90ELb0ELb0ELb1ELb1ELb0ELb0ELb0ELb0ELb1ELb1ELb0ELb0EEENS1_21CollectiveEpilogueFwdINS6_IJSA_SB_SA_EEES9_SD_SF_Li384ELb1ELb1ELb0ELb0EEENS1_36VarlenDynamicPersistentTileSchedulerILi192ELi192ELi384ELi128ELb0ELb1ELb1ELb0ELb1ELb1EEEEEEEEEvNT_6ParamsE:
        /* <DEDUP_REMOVED lines=18> */
.L_x_160:
[----:B------:R-:W-:Y:S05]  /*0120*/  BSYNC B0 ;  /* 0x0000000000007941 */ /* 0x000fea0003800000 */
.L_x_159:
        /* <DEDUP_REMOVED lines=41> */
.L_x_161:
        /* <DEDUP_REMOVED lines=22> */
.L_x_162:
        /* <DEDUP_REMOVED lines=18> */
.L_x_163:
        /* <DEDUP_REMOVED lines=22> */
.L_x_164:
        /* <DEDUP_REMOVED lines=22> */
.L_x_165:
[----:B------:R-:W-:Y:S01]  /*0900*/  PLOP3.LUT P0, PT, PT, PT, UP0, 0x80, 0x0 ;  /* 0x000000000000781c */ /* 0x000fe20003f0f008 */
[----:B------:R-:W-:Y:S01]  /*0910*/  UMOV UR36, 0x1 ;  /* 0x0000000100247882 */ /* 0x000fe20000000000 */
[----:B------:R-:W-:Y:S01]  /*0920*/  NOP ;  /* 0x0000000000007918 */ /* 0x000fe20000000000 */
[----:B------:R-:W-:Y:S01]  /*0930*/  USEL UR36, UR36, 0x2, !UP0 ;  /* 0x0000000224247887 */ /* 0x000fe2000c000000 */
[----:B------:R-:W-:Y:S01]  /*0940*/  ULDC.64 UR48, c[0x0][0x208] ;  /* 0x0000820000307ab9 */ /* 0x000fe20000000a00 */
[----:B012-4-:R-:W-:Y:S08]  /*0950*/  BAR.SYNC.DEFER_BLOCKING 0x0 ;  /* 0x0000000000007b1d */ /* 0x017ff00000010000 */
[----:B------:R-:W-:Y:S05]  /*0960*/  @!P0 BRA `(.L_x_166) ;  /* 0x000000a000688947 */ /* 0x000fea0003800000 */
.L_x_167:
[----:B------:R-:W-:-:S08]  /*0970*/  NOP ;  /* 0x0000000000007918 */ /* 0x000fd00000000000 */
[----:B------:R-:W0:Y:S02]  /*0980*/  USETMAXREG.TRY_ALLOC.CTAPOOL UP0, 0xa0 ;  /* 0x000000a0000079c8 */ /* 0x000e240008000600 */
[----:B0-----:R-:W-:-:S13]  /*0990*/  PLOP3.LUT P0, PT, PT, PT, UP0, 0x80, 0x0 ;  /* 0x000000000000781c */ /* 0x001fda0003f0f008 */
[----:B------:R-:W-:Y:S05]  /*09a0*/  @!P0 BRA `(.L_x_167) ;  /* 0xfffffffc00f08947 */ /* 0x000fea000383ffff */
[----:B------:R-:W0:Y:S01]  /*09b0*/  S2R R2, SR_TID.X ;  /* 0x0000000000027919 */ /* 0x000e220000002100 */
[----:B------:R-:W1:Y:S01]  /*09c0*/  S2UR UR4, SR_CgaCtaId ;  /* 0x00000000000479c3 */ /* 0x000e620000008800 */
[----:B------:R-:W-:-:S07]  /*09d0*/  UMOV UR39, 0x400 ;  /* 0x0000040000277882 */ /* 0x000fce0000000000 */
[----:B------:R-:W-:Y:S06]  /*09e0*/  BAR.ARV 0x8, 0x200 ;  /* 0x0208000000007b1d */ /* 0x000fec0000002000 */
[----:B-1----:R-:W-:-:S03]  /*09f0*/  ULEA UR39, UR4, UR39, 0x18 ;  /* 0x0000002704277291 */ /* 0x002fc6000f8ec03f */
[----:B------:R-:W-:Y:S01]  /*0a00*/  ULDC UR4, c[0x0][0xc3c] ;  /* 0x00030f0000047ab9 */ /* 0x000fe20000000800 */
[----:B0-----:R-:W-:-:S04]  /*0a10*/  LOP3.LUT R0, R2, 0xffffff80, RZ, 0xc0, !PT ;  /* 0xffffff8002007812 */ /* 0x001fc800078ec0ff */
[----:B------:R-:W-:-:S13]  /*0a20*/  ISETP.NE.AND P0, PT, R0, 0x80, PT ;  /* 0x000000800000780c */ /* 0x000fda0003f05270 */
[----:B------:R-:W-:Y:S08]  /*0a30*/  @!P0 BAR.ARV 0x9, 0x100 ;  /* 0x0244000000008b1d */ /* 0x000ff00000002000 */
[----:B------:R-:W-:Y:S06]  /*0a40*/  BAR.SYNC.DEFER_BLOCKING 0x5, 0x200 ;  /* 0x0148000000007b1d */ /* 0x000fec0000010000 */
[----:B------:R-:W0:Y:S02]  /*0a50*/  LDS.128 R24, [UR39+0x308d0] ;  /* 0x0308d027ff187984 */ /* 0x000e240008000c00 */
[----:B------:R-:W-:Y:S06]  /*0a60*/  BAR.ARV 0x4, 0x200 ;  /* 0x0108000000007b1d */ /* 0x000fec0000002000 */
[----:B0-----:R-:W-:-:S13]  /*0a70*/  ISETP.GE.AND P0, PT, R27, UR4, PT ;  /* 0x000000041b007c0c */ /* 0x001fda000bf06270 */
[----:B------:R-:W-:Y:S05]  /*0a80*/  @P0 EXIT ;  /* 0x000000000000094d */ /* 0x000fea0003800000 */
[----:B------:R-:W-:Y:S01]  /*0a90*/  VIADD R14, R2, 0xffffff80 ;  /* 0xffffff80020e7836 */ /* 0x000fe20000000000 */
[----:B------:R-:W-:Y:S01]  /*0aa0*/  R2UR UR6, R25 ;  /* 0x00000000190672ca */ /* 0x000fe200000e0000 */
[----:B------:R-:W-:Y:S01]  /*0ab0*/  ULOP3.LUT UR46, UR36, 0x1, URZ, 0xfc, !UPT ;  /* 0x00000001242e7892 */ /* 0x000fe2000f8efc3f */
[----:B------:R-:W-:Y:S01]  /*0ac0*/  R2UR UR5, R26 ;  /* 0x000000001a0572ca */ /* 0x000fe200000e0000 */
[----:B------:R-:W-:Y:S01]  /*0ad0*/  UMOV UR45, URZ ;  /* 0x0000003f002d7c82 */ /* 0x000fe20008000000 */
[----:B------:R-:W-:Y:S01]  /*0ae0*/  SHF.R.S32.HI R0, RZ, 0x1f, R14 ;  /* 0x0000001fff007819 */ /* 0x000fe2000001140e */
[----:B------:R-:W-:Y:S01]  /*0af0*/  UMOV UR37, URZ ;  /* 0x0000003f00257c82 */ /* 0x000fe20008000000 */
[----:B------:R-:W-:Y:S02]  /*0b00*/  UMOV UR38, URZ ;  /* 0x0000003f00267c82 */ /* 0x000fe40008000000 */
[CC--:B------:R-:W-:Y:S02]  /*0b10*/  LEA.HI R3, R0.reuse, R14.reuse, RZ, 0x4 ;  /* 0x0000000e00037211 */ /* 0x0c0fe400078f20ff */
[----:B------:R-:W-:-:S02]  /*0b20*/  LEA.HI R2, R0, R14, RZ, 0x7 ;  /* 0x0000000e00027211 */ /* 0x000fc400078f38ff */
[----:B------:R-:W-:Y:S02]  /*0b30*/  SHF.R.S32.HI R4, RZ, 0x4, R3 ;  /* 0x00000004ff047819 */ /* 0x000fe40000011403 */
[----:B------:R-:W-:Y:S02]  /*0b40*/  LOP3.LUT R6, R2, 0xffffff80, RZ, 0xc0, !PT ;  /* 0xffffff8002067812 */ /* 0x000fe400078ec0ff */
[C---:B------:R-:W-:Y:S02]  /*0b50*/  LEA.HI R5, R3.reuse, R4, RZ, 0x1 ;  /* 0x0000000403057211 */ /* 0x040fe400078f08ff */
[----:B------:R-:W-:Y:S01]  /*0b60*/  LEA.HI R7, R0, R14, RZ, 0x2 ;  /* 0x0000000e00077211 */ /* 0x000fe200078f10ff */
[----:B------:R-:W-:Y:S01]  /*0b70*/  IMAD.IADD R16, R14, 0x1, -R6 ;  /* 0x000000010e107824 */ /* 0x000fe200078e0a06 */
[----:B------:R-:W-:Y:S02]  /*0b80*/  LOP3.LUT R3, R3, 0xfffffff0, RZ, 0xc0, !PT ;  /* 0xfffffff003037812 */ /* 0x000fe400078ec0ff */
[----:B------:R-:W-:-:S02]  /*0b90*/  LOP3.LUT R5, R5, 0x1ffffffe, RZ, 0xc0, !PT ;  /* 0x1ffffffe05057812 */ /* 0x000fc400078ec0ff */
[----:B------:R-:W-:Y:S02]  /*0ba0*/  LOP3.LUT R7, R7, 0xfffffffc, RZ, 0xc0, !PT ;  /* 0xfffffffc07077812 */ /* 0x000fe400078ec0ff */
[----:B------:R-:W-:Y:S01]  /*0bb0*/  IADD3 R3, R14, -R3, RZ ;  /* 0x800000030e037210 */ /* 0x000fe20007ffe0ff */
[----:B------:R-:W-:Y:S01]  /*0bc0*/  IMAD.IADD R5, R4, 0x1, -R5 ;  /* 0x0000000104057824 */ /* 0x000fe200078e0a05 */
[----:B------:R-:W-:Y:S01]  /*0bd0*/  SHF.R.S32.HI R9, RZ, 0x1f, R16 ;  /* 0x0000001fff097819 */ /* 0x000fe20000011410 */
[----:B------:R-:W-:Y:S01]  /*0be0*/  IMAD.IADD R11, R14, 0x1, -R7 ;  /* 0x000000010e0b7824 */ /* 0x000fe200078e0a07 */
[----:B------:R-:W-:Y:S01]  /*0bf0*/  SHF.R.S32.HI R4, RZ, 0x1f, R3 ;  /* 0x0000001fff047819 */ /* 0x000fe20000011403 */
[----:B------:R-:W-:Y:S01]  /*0c00*/  IMAD.SHL.U32 R5, R5, 0x8, RZ ;  /* 0x0000000805057824 */ /* 0x000fe200078e00ff */
[----:B------:R-:W-:Y:S02]  /*0c10*/  LEA.HI R10, R9, R16, RZ, 0x2 ;  /* 0x00000010090a7211 */ /* 0x000fe400078f10ff */
[----:B------:R-:W-:-:S02]  /*0c20*/  LEA.HI R4, R4, R3, RZ, 0x3 ;  /* 0x0000000304047211 */ /* 0x000fc400078f18ff */
[----:B------:R-:W-:Y:S02]  /*0c30*/  LEA.HI R12, R11, R11, RZ, 0x1 ;  /* 0x0000000b0b0c7211 */ /* 0x000fe400078f08ff */
[----:B------:R-:W-:Y:S02]  /*0c40*/  LEA.HI R6, R0, R14, RZ, 0x5 ;  /* 0x0000000e00067211 */ /* 0x000fe400078f28ff */
[--C-:B------:R-:W-:Y:S02]  /*0c50*/  SHF.R.S32.HI R8, RZ, 0x2, R10.reuse ;  /* 0x00000002ff087819 */ /* 0x100fe4000001140a */
[----:B------:R-:W-:Y:S01]  /*0c60*/  SHF.R.S32.HI R7, RZ, 0x1f, R10 ;  /* 0x0000001fff077819 */ /* 0x000fe2000001140a */
[----:B------:R-:W-:Y:S01]  /*0c70*/  IMAD.SHL.U32 R6, R6, 0x20, RZ ;  /* 0x0000002006067824 */ /* 0x000fe200078e00ff */
[----:B------:R-:W-:Y:S02]  /*0c80*/  SHF.R.S32.HI R15, RZ, 0x7, R2 ;  /* 0x00000007ff0f7819 */ /* 0x000fe40000011402 */
[C---:B------:R-:W-:Y:S01]  /*0c90*/  LOP3.LUT R2, R4.reuse, 0xfffffff8, RZ, 0xc0, !PT ;  /* 0xfffffff804027812 */ /* 0x040fe200078ec0ff */
[----:B------:R-:W-:Y:S01]  /*0ca0*/  IMAD.SHL.U32 R4, R4, 0x40, RZ ;  /* 0x0000004004047824 */ /* 0x000fe200078e00ff */
[----:B------:R-:W-:-:S02]  /*0cb0*/  LOP3.LUT R12, R12, 0x1ffffffe, RZ, 0xc0, !PT ;  /* 0x1ffffffe0c0c7812 */ /* 0x000fc400078ec0ff */
[----:B------:R-:W-:Y:S01]  /*0cc0*/  LEA.HI R7, R7, R8, RZ, 0x3 ;  /* 0x0000000807077211 */ /* 0x000fe200078f18ff */
[----:B------:R-:W-:Y:S01]  /*0cd0*/  IMAD.IADD R2, R3, 0x1, -R2 ;  /* 0x0000000103027824 */ /* 0x000fe200078e0a02 */
[----:B------:R-:W-:Y:S01]  /*0ce0*/  LOP3.LUT R6, R6, 0xfffffc00, RZ, 0xc0, !PT ;  /* 0xfffffc0006067812 */ /* 0x000fe200078ec0ff */
[----:B------:R-:W-:Y:S01]  /*0cf0*/  IMAD.IADD R13, R11, 0x1, -R12 ;  /* 0x000000010b0d7824 */ /* 0x000fe200078e0a0c */
[----:B------:R-:W-:Y:S01]  /*0d00*/  LOP3.LUT R11, R7, 0xfffffff8, RZ, 0xc0, !PT ;  /* 0xfffffff8070b7812 */ /* 0x000fe200078ec0ff */
[----:B------:R-:W-:Y:S01]  /*0d10*/  IMAD.HI R7, R15, 0x55555556, RZ ;  /* 0x555555560f077827 */ /* 0x000fe200078e02ff */
[C---:B------:R-:W-:Y:S02]  /*0d20*/  R2P PR, R2.reuse, 0x6 ;  /* 0x0000000602007804 */ /* 0x040fe40000000000 */
[----:B------:R-:W-:Y:S01]  /*0d30*/  LEA.HI R9, R9, R16, RZ, 0x5 ;  /* 0x0000001009097211 */ /* 0x000fe200078f28ff */
[----:B------:R-:W-:Y:S01]  /*0d40*/  IMAD.SHL.U32 R2, R2, 0x40, RZ ;  /* 0x0000004002027824 */ /* 0x000fe200078e00ff */
[----:B------:R-:W-:Y:S01]  /*0d50*/  LEA.HI R7, R7, R7, RZ, 0x1 ;  /* 0x0000000707077211 */ /* 0x000fe200078f08ff */
[----:B------:R-:W-:Y:S01]  /*0d60*/  IMAD.IADD R12, R8, 0x1, -R11 ;  /* 0x00000001080c7824 */ /* 0x000fe200078e0a0b */
[----:B------:R-:W-:Y:S01]  /*0d70*/  LEA R8, R3, R6, 0x6 ;  /* 0x0000000603087211 */ /* 0x000fe200078e30ff */
[----:B------:R-:W-:Y:S01]  /*0d80*/  IMAD.MOV.U32 R11, RZ, RZ, -0x2 ;  /* 0xfffffffeff0b7424 */ /* 0x000fe200078e00ff */
[----:B------:R-:W-:Y:S01]  /*0d90*/  SHF.R.S32.HI R9, RZ, 0x5, R9 ;  /* 0x00000005ff097819 */ /* 0x000fe20000011409 */
[----:B------:R-:W-:Y:S01]  /*0da0*/  IMAD R7, R7, -0x3, R15 ;  /* 0xfffffffd07077824 */ /* 0x000fe200078e020f */
[----:B------:R-:W-:Y:S01]  /*0db0*/  LOP3.LUT R2, R2, 0x1c0, RZ, 0xc0, !PT ;  /* 0x000001c002027812 */ /* 0x000fe200078ec0ff */
[----:B------:R-:W-:Y:S01]  /*0dc0*/  IMAD.IADD R3, R5, 0x1, R8 ;  /* 0x0000000105037824 */ /* 0x000fe200078e0208 */
[----:B------:R-:W-:-:S02]  /*0dd0*/  LOP3.LUT R10, R10, 0x7ffffffc, RZ, 0xc0, !PT ;  /* 0x7ffffffc0a0a7812 */ /* 0x000fc400078ec0ff */
[----:B------:R-:W-:Y:S02]  /*0de0*/  LEA R12, R9, R12, 0x4 ;  /* 0x0000000c090c7211 */ /* 0x000fe400078e20ff */
[----:B------:R-:W-:Y:S01]  /*0df0*/  LOP3.LUT R5, R2, 0x8, R5, 0xf8, !PT ;  /* 0x0000000802057812 */ /* 0x000fe200078ef805 */
[----:B------:R-:W-:Y:S01]  /*0e00*/  IMAD.IADD R10, R16, 0x1, -R10 ;  /* 0x00000001100a7824 */ /* 0x000fe200078e0a0a */
[----:B------:R-:W-:Y:S01]  /*0e10*/  SHF.R.U32.HI R2, RZ, 0x3, R2 ;  /* 0x00000003ff027819 */ /* 0x000fe20000011602 */
[----:B------:R0:W-:Y:S01]  /*0e20*/  STL [R1+0x18], R3 ;  /* 0x0000180301007387 */ /* 0x0001e20000100800 */
[----:B------:R-:W-:Y:S01]  /*0e30*/  LEA.HI R0, R0, R14, RZ, 0x3 ;  /* 0x0000000e00007211 */ /* 0x000fe200078f18ff */
[----:B------:R-:W-:Y:S01]  /*0e40*/  IMAD.MOV.U32 R16, RZ, RZ, 0x40 ;  /* 0x00000040ff107424 */ /* 0x000fe200078e00ff */
[----:B------:R-:W-:Y:S01]  /*0e50*/  LOP3.LUT R5, R5, R2, RZ, 0x3c, !PT ;  /* 0x0000000205057212 */ /* 0x000fe200078e3cff */
[----:B------:R-:W-:Y:S01]  /*0e60*/  IMAD R2, R10, R11, 0xc0 ;  /* 0x000000c00a027424 */ /* 0x000fe200078e020b */
[----:B------:R-:W-:-:S02]  /*0e70*/  LOP3.LUT R155, R0, 0xfffffff8, RZ, 0xc0, !PT ;  /* 0xfffffff8009b7812 */ /* 0x000fc400078ec0ff */
[----:B------:R-:W-:Y:S02]  /*0e80*/  SHF.R.S32.HI R157, RZ, 0x3, R0 ;  /* 0x00000003ff9d7819 */ /* 0x000fe40000011400 */
[----:B------:R-:W-:Y:S01]  /*0e90*/  LOP3.LUT R4, R4, 0x7ffffe00, RZ, 0xc0, !PT ;  /* 0x7ffffe0004047812 */ /* 0x000fe200078ec0ff */
[----:B0-----:R-:W-:Y:S01]  /*0ea0*/  IMAD R3, R7, 0x40, R12 ;  /* 0x0000004007037824 */ /* 0x001fe200078e020c */
[----:B------:R0:W-:Y:S01]  /*0eb0*/  STL [R1+0x10], R2 ;  /* 0x0000100201007387 */ /* 0x0001e20000100800 */
[----:B------:R-:W-:Y:S01]  /*0ec0*/  IMAD.IADD R155, R14, 0x1, -R155 ;  /* 0x000000010e9b7824 */ /* 0x000fe200078e0a9b */
[----:B------:R-:W-:Y:S01]  /*0ed0*/  SEL R16, R16, 0xffffffc0, !P2 ;  /* 0xffffffc010107807 */ /* 0x000fe20005000000 */
[----:B------:R-:W-:Y:S01]  /*0ee0*/  IMAD R0, R13, 0x8, R3 ;  /* 0x000000080d007824 */ /* 0x000fe200078e0203 */
[----:B------:R1:W-:Y:S02]  /*0ef0*/  STL [R1+0xc], R3 ;  /* 0x00000c0301007387 */ /* 0x0003e40000100800 */
[----:B------:R-:W-:-:S02]  /*0f00*/  SHF.L.U32 R156, R155, 0x3, RZ ;  /* 0x000000039b9c7819 */ /* 0x000fc400000006ff */
[----:B------:R1:W-:Y:S01]  /*0f10*/  STL [R1+0x14], R0 ;  /* 0x0000140001007387 */ /* 0x0003e20000100800 */
[----:B0-----:R-:W-:Y:S02]  /*0f20*/  IADD3 R2, R5, R4, R6 ;  /* 0x0000000405027210 */ /* 0x001fe40007ffe006 */
[----:B------:R-:W-:Y:S02]  /*0f30*/  SHF.R.S32.HI R4, RZ, 0x1f, R156 ;  /* 0x0000001fff047819 */ /* 0x000fe4000001149c */
[----:B------:R-:W-:-:S05]  /*0f40*/  LEA R2, R2, UR39, 0x1 ;  /* 0x0000002702027c11 */ /* 0x000fca000f8e08ff */
[C---:B------:R-:W-:Y:S02]  /*0f50*/  VIADD R17, R2.reuse, 0x1e800 ;  /* 0x0001e80002117836 */ /* 0x040fe40000000000 */
[----:B------:R-:W-:Y:S02]  /*0f60*/  VIADD R152, R2, 0x1e820 ;  /* 0x0001e82002987836 */ /* 0x000fe40000000000 */
[C---:B------:R-:W-:Y:S02]  /*0f70*/  @P1 VIADD R152, R17.reuse, 0xffffffe0 ;  /* 0xffffffe011981836 */ /* 0x040fe40000000000 */
[----:B------:R-:W-:Y:S02]  /*0f80*/  IMAD.IADD R17, R17, 0x1, R16 ;  /* 0x0000000111117824 */ /* 0x000fe400078e0210 */
[----:B------:R-:W-:Y:S01]  /*0f90*/  IMAD.IADD R16, R16, 0x1, R152 ;  /* 0x0000000110107824 */ /* 0x000fe200078e0298 */
[C---:B------:R-:W-:Y:S01]  /*0fa0*/  IADD3 R153, R152.reuse, 0xc000, RZ ;  /* 0x0000c00098997810 */ /* 0x040fe20007ffe0ff */
[----:B-1----:R-:W-:-:S07]  /*0fb0*/  VIADD R154, R152, 0x6000 ;  /* 0x00006000989a7836 */ /* 0x002fce0000000000 */
.L_x_197:
[----:B012---:R-:W0:Y:S01]  /*0fc0*/  LDC.64 R4, c[0x0][0xc88] ;  /* 0x00032200ff047b82 */ /* 0x007e220000000a00 */
[----:B------:R-:W-:Y:S01]  /*0fd0*/  ULDC.64 UR8, c[0x0][0xa28] ;  /* 0x00028a0000087ab9 */ /* 0x000fe20000000a00 */
[----:B------:R-:W-:Y:S01]  /*0fe0*/  ULDC.64 UR10, c[0x0][0xa20] ;  /* 0x00028800000a7ab9 */ /* 0x000fe20000000a00 */
[----:B------:R-:W-:Y:S01]  /*0ff0*/  ULDC UR4, c[0x0][0x424] ;  /* 0x0001090000047ab9 */ /* 0x000fe20000000800 */
[----:B0-----:R-:W-:-:S06]  /*1000*/  IMAD.WIDE R4, R27, 0x4, R4 ;  /* 0x000000041b047825 */ /* 0x001fcc00078e0204 */
[----:B------:R-:W2:Y:S01]  /*1010*/  LDG.E R4, desc[UR48][R4.64] ;  /* 0x0000003004047981 */ /* 0x000ea2000c1e1900 */
[----:B------:R-:W-:Y:S02]  /*1020*/  UISETP.NE.U32.AND UP0, UPT, UR8, URZ, UPT ;  /* 0x0000003f0800728c */ /* 0x000fe4000bf05070 */
[----:B------:R-:W-:Y:S02]  /*1030*/  UISETP.NE.U32.AND UP1, UPT, UR10, URZ, UPT ;  /* 0x0000003f0a00728c */ /* 0x000fe4000bf25070 */
[----:B------:R-:W-:Y:S02]  /*1040*/  UISETP.NE.AND.EX UP0, UPT, UR9, URZ, UPT, UP0 ;  /* 0x0000003f0900728c */ /* 0x000fe4000bf05300 */
[----:B------:R-:W-:-:S04]  /*1050*/  UISETP.NE.AND.EX UP1, UPT, UR11, URZ, UPT, UP1 ;  /* 0x0000003f0b00728c */ /* 0x000fc8000bf25310 */
[----:B------:R-:W-:Y:S02]  /*1060*/  PLOP3.LUT P0, PT, PT, PT, UP0, 0x80, 0x0 ;  /* 0x000000000000781c */ /* 0x000fe40003f0f008 */
[----:B------:R-:W-:Y:S02]  /*1070*/  PLOP3.LUT P1, PT, PT, PT, UP1, 0x80, 0x0 ;  /* 0x000000000000781c */ /* 0x000fe40003f2f018 */
[----:B--2---:R-:W-:-:S13]  /*1080*/  R2UR UR40, R4 ;  /* 0x00000000042872ca */ /* 0x004fda00000e0000 */
[----:B------:R-:W-:Y:S02]  /*1090*/  USHF.R.S32.HI UR41, URZ, 0x1f, UR40 ;  /* 0x0000001f3f297899 */ /* 0x000fe40008011428 */
[----:B------:R-:W-:Y:S02]  /*10a0*/  @UP0 ULEA UR8, UP2, UR40, UR8, 0x2 ;  /* 0x0000000828080291 */ /* 0x000fe4000f84103f */
[----:B------:R-:W-:Y:S02]  /*10b0*/  @UP1 ULEA UR10, UP3, UR40, UR10, 0x2 ;  /* 0x0000000a280a1291 */ /* 0x000fe4000f86103f */
[----:B------:R-:W-:Y:S02]  /*10c0*/  @UP0 ULEA.HI.X UR9, UR40, UR9, UR41, 0x2, UP2 ;  /* 0x0000000928090291 */ /* 0x000fe400090f1429 */
[----:B------:R-:W-:Y:S01]  /*10d0*/  @UP1 ULEA.HI.X UR11, UR40, UR11, UR41, 0x2, UP3 ;  /* 0x0000000b280b1291 */ /* 0x000fe200098f1429 */
[----:B------:R-:W-:Y:S02]  /*10e0*/  IMAD.U32 R4, RZ, RZ, UR8 ;  /* 0x00000008ff047e24 */ /* 0x000fe4000f8e00ff */
[----:B------:R-:W-:-:S02]  /*10f0*/  IMAD.U32 R6, RZ, RZ, UR10 ;  /* 0x0000000aff067e24 */ /* 0x000fc4000f8e00ff */
[----:B------:R-:W-:Y:S01]  /*1100*/  IMAD.U32 R5, RZ, RZ, UR9 ;  /* 0x00000009ff057e24 */ /* 0x000fe2000f8e00ff */
[----:B------:R-:W-:Y:S01]  /*1110*/  ULDC.64 UR8, c[0x0][0x418] ;  /* 0x0001060000087ab9 */ /* 0x000fe20000000a00 */
[----:B------:R-:W-:-:S03]  /*1120*/  IMAD.U32 R7, RZ, RZ, UR11 ;  /* 0x0000000bff077e24 */ /* 0x000fc6000f8e00ff */
[----:B------:R-:W2:Y:S04]  /*1130*/  @P0 LDG.E R4, desc[UR48][R4.64] ;  /* 0x0000003004040981 */ /* 0x000ea8000c1e1900 */
[----:B------:R-:W3:Y:S01]  /*1140*/  @P1 LDG.E R6, desc[UR48][R6.64] ;  /* 0x0000003006061981 */ /* 0x000ee2000c1e1900 */
[----:B------:R-:W-:Y:S01]  /*1150*/  UISETP.NE.U32.AND UP0, UPT, UR8, URZ, UPT ;  /* 0x0000003f0800728c */ /* 0x000fe2000bf05070 */
[----:B------:R-:W-:Y:S01]  /*1160*/  IMAD.MOV.U32 R0, RZ, RZ, RZ ;  /* 0x000000ffff007224 */ /* 0x000fe200078e00ff */
[----:B------:R-:W-:Y:S01]  /*1170*/  UMOV UR42, UR6 ;  /* 0x00000006002a7c82 */ /* 0x000fe20008000000 */
[----:B------:R-:W-:Y:S01]  /*1180*/  ULDC UR6, c[0x0][0x2f0] ;  /* 0x0000bc0000067ab9 */ /* 0x000fe20000000800 */
[----:B------:R-:W-:Y:S01]  /*1190*/  UISETP.NE.AND.EX UP0, UPT, UR9, URZ, UPT, UP0 ;  /* 0x0000003f0900728c */ /* 0x000fe2000bf05300 */
[----:B------:R-:W-:Y:S01]  /*11a0*/  MOV R3, RZ ;  /* 0x000000ff00037202 */ /* 0x000fe20000000f00 */
[----:B------:R-:W-:Y:S01]  /*11b0*/  UMOV UR50, URZ ;  /* 0x0000003f00327c82 */ /* 0x000fe20008000000 */
[----:B------:R-:W-:Y:S01]  /*11c0*/  UMOV UR43, UR5 ;  /* 0x00000005002b7c82 */ /* 0x000fe20008000000 */
[----:B------:R-:W-:Y:S01]  /*11d0*/  USEL UR4, UR4, 0x1, UP0 ;  /* 0x0000000104047887 */ /* 0x000fe20008000000 */
[----:B------:R-:W-:Y:S01]  /*11e0*/  IMAD.MOV.U32 R151, RZ, RZ, RZ ;  /* 0x000000ffff977224 */ /* 0x000fe200078e00ff */
[----:B-----5:R-:W-:-:S02]  /*11f0*/  CS2R R20, SRZ ;  /* 0x0000000000147805 */ /* 0x020fc4000001ff00 */
[----:B------:R-:W-:Y:S01]  /*1200*/  CS2R R22, SRZ ;  /* 0x0000000000167805 */ /* 0x000fe2000001ff00 */
[----:B------:R-:W-:Y:S01]  /*1210*/  UIMAD UR4, UR4, UR6, URZ ;  /* 0x00000006040472a4 */ /* 0x000fe2000f8e023f */
[----:B------:R-:W-:Y:S02]  /*1220*/  CS2R R28, SRZ ;  /* 0x00000000001c7805 */ /* 0x000fe4000001ff00 */
[----:B------:R-:W-:Y:S02]  /*1230*/  CS2R R30, SRZ ;  /* 0x00000000001e7805 */ /* 0x000fe4000001ff00 */
[----:B------:R-:W-:Y:S01]  /*1240*/  CS2R R14, SRZ ;  /* 0x00000000000e7805 */ /* 0x000fe2000001ff00 */
[----:B------:R-:W-:Y:S01]  /*1250*/  IMAD.MOV.U32 R32, RZ, RZ, RZ ;  /* 0x000000ffff207224 */ /* 0x000fe200078e00ff */
[----:B------:R-:W-:Y:S01]  /*1260*/  CS2R R12, SRZ ;  /* 0x00000000000c7805 */ /* 0x000fe2000001ff00 */
[----:B------:R-:W-:Y:S01]  /*1270*/  IMAD.MOV.U32 R34, RZ, RZ, RZ ;  /* 0x000000ffff227224 */ /* 0x000fe200078e00ff */
[----:B--2---:R-:W-:-:S02]  /*1280*/  @P0 R2UR UR50, R4 ;  /* 0x00000000043202ca */ /* 0x004fc400000e0000 */
[----:B------:R-:W-:Y:S02]  /*1290*/  PLOP3.LUT P0, PT, PT, PT, PT, 0x80, 0x0 ;  /* 0x000000000000781c */ /* 0x000fe40003f0f070 */
[----:B---3--:R-:W-:Y:S01]  /*12a0*/  @P1 R2UR UR4, R6 ;  /* 0x00000000060412ca */ /* 0x008fe200000e0000 */
[----:B------:R-:W-:-:S14]  /*12b0*/  @P1 BRA `(.L_x_168) ;  /* 0x0000000000341947 */ /* 0x000fdc0003800000 */
[----:B------:R-:W-:Y:S02]  /*12c0*/  ULDC.64 UR6, c[0x0][0xa08] ;  /* 0x0002820000067ab9 */ /* 0x000fe40000000a00 */
[----:B------:R-:W-:-:S04]  /*12d0*/  ISETP.NE.U32.AND P1, PT, RZ, UR6, PT ;  /* 0x00000006ff007c0c */ /* 0x000fc8000bf25070 */
[----:B------:R-:W-:-:S13]  /*12e0*/  ISETP.NE.AND.EX P1, PT, RZ, UR7, PT, P1 ;  /* 0x00000007ff007c0c */ /* 0x000fda000bf25310 */
[----:B------:R-:W-:Y:S05]  /*12f0*/  @!P1 BRA `(.L_x_168) ;  /* 0x0000000000249947 */ /* 0x000fea0003800000 */
[----:B------:R-:W-:Y:S02]  /*1300*/  ULDC.64 UR4, c[0x0][0xa08] ;  /* 0x0002820000047ab9 */ /* 0x000fe40000000a00 */
[----:B------:R-:W-:-:S06]  /*1310*/  UIMAD.WIDE UR4, UR40, 0x4, UR4 ;  /* 0x00000004280478a5 */ /* 0x000fcc000f8e0204 */
[----:B------:R-:W-:Y:S02]  /*1320*/  IMAD.U32 R4, RZ, RZ, UR4 ;  /* 0x00000004ff047e24 */ /* 0x000fe4000f8e00ff */
[----:B------:R-:W-:-:S05]  /*1330*/  IMAD.U32 R5, RZ, RZ, UR5 ;  /* 0x00000005ff057e24 */ /* 0x000fca000f8e00ff */
[----:B------:R-:W2:Y:S04]  /*1340*/  LDG.E R7, desc[UR48][R4.64] ;  /* 0x0000003004077981 */ /* 0x000ea8000c1e1900 */
[----:B------:R-:W3:Y:S01]  /*1350*/  LDG.E R6, desc[UR48][R4.64+0x4] ;  /* 0x0000043004067981 */ /* 0x000ee2000c1e1900 */
[----:B--2---:R-:W-:Y:S02]  /*1360*/  R2UR UR4, R7 ;  /* 0x00000000070472ca */ /* 0x004fe400000e0000 */
[----:B---3--:R-:W-:-:S13]  /*1370*/  R2UR UR5, R6 ;  /* 0x00000000060572ca */ /* 0x008fda00000e0000 */
[----:B------:R-:W-:-:S12]  /*1380*/  UIADD3 UR4, -UR4, UR5, URZ ;  /* 0x0000000504047290 */ /* 0x000fd8000fffe13f */
.L_x_168:
[----:B------:R-:W-:Y:S01]  /*1390*/  UIADD3 UR50, -UR50, UR4, URZ ;  /* 0x0000000432327290 */ /* 0x000fe2000fffe13f */
[----:B------:R-:W-:Y:S01]  /*13a0*/  MOV R33, RZ ;  /* 0x000000ff00217202 */ /* 0x000fe20000000f00 */
[----:B------:R-:W-:Y:S01]  /*13b0*/  IMAD.MOV.U32 R35, RZ, RZ, RZ ;  /* 0x000000ffff237224 */ /* 0x000fe200078e00ff */
[----:B------:R-:W-:Y:S01]  /*13c0*/  CS2R R36, SRZ ;  /* 0x0000000000247805 */ /* 0x000fe2000001ff00 */
[----:B------:R-:W-:Y:S01]  /*13d0*/  UISETP.GE.AND UP0, UPT, UR50, 0x1, UPT ;  /* 0x000000013200788c */ /* 0x000fe2000bf06270 */
[----:B------:R-:W-:Y:S01]  /*13e0*/  CS2R R38, SRZ ;  /* 0x0000000000267805 */ /* 0x000fe2000001ff00 */
[----:B------:R-:W-:Y:S01]  /*13f0*/  UIADD3 UR4, UR50, 0xbf, URZ ;  /* 0x000000bf32047890 */ /* 0x000fe2000fffe03f */
[----:B------:R-:W-:Y:S02]  /*1400*/  CS2R R40, SRZ ;  /* 0x0000000000287805 */ /* 0x000fe4000001ff00 */
[----:B------:R-:W-:Y:S02]  /*1410*/  CS2R R42, SRZ ;  /* 0x00000000002a7805 */ /* 0x000fe4000001ff00 */
[----:B------:R-:W-:-:S02]  /*1420*/  CS2R R44, SRZ ;  /* 0x00000000002c7805 */ /* 0x000fc4000001ff00 */
[----:B------:R-:W-:Y:S01]  /*1430*/  PLOP3.LUT P1, PT, PT, PT, UP0, 0x80, 0x0 ;  /* 0x000000000000781c */ /* 0x000fe20003f2f008 */
[----:B------:R-:W-:Y:S01]  /*1440*/  UIMAD.WIDE UR4, UR4, 0x2aaaaaab, URZ ;  /* 0x2aaaaaab040478a5 */ /* 0x000fe2000f8e023f */
[----:B------:R-:W-:Y:S02]  /*1450*/  CS2R R46, SRZ ;  /* 0x00000000002e7805 */ /* 0x000fe4000001ff00 */
[----:B------:R-:W-:Y:S01]  /*1460*/  CS2R R48, SRZ ;  /* 0x0000000000307805 */ /* 0x000fe2000001ff00 */
[----:B------:R-:W-:Y:S01]  /*1470*/  IMAD.MOV.U32 R50, RZ, RZ, RZ ;  /* 0x000000ffff327224 */ /* 0x000fe200078e00ff */
[----:B------:R-:W-:-:S04]  /*1480*/  USHF.R.U32.HI UR47, URZ, 0x1f, UR5 ;  /* 0x0000001f3f2f7899 */ /* 0x000fc80008011605 */
[----:B------:R-:W-:-:S03]  /*1490*/  ULEA.HI.SX32 UR47, UR5, UR47, 0x1b ;  /* 0x0000002f052f7291 */ /* 0x000fc6000f8fda3f */
[----:B------:R-:W-:Y:S09]  /*14a0*/  @!P1 BRA `(.L_x_169) ;  /* 0x0000007c00009947 */ /* 0x000ff20003800000 */
[----:B------:R-:W0:Y:S01]  /*14b0*/  S2R R4, SR_TID.X ;  /* 0x0000000000047919 */ /* 0x000e220000002100 */
[----:B------:R-:W-:-:S04]  /*14c0*/  UIADD3 UR6, UR39, 0x1e800, URZ ;  /* 0x0001e80027067890 */ /* 0x000fc8000fffe03f */
[----:B------:R-:W-:-:S06]  /*14d0*/  ULOP3.LUT UP0, URZ, UR6, 0x3ff, URZ, 0xc0, !UPT ;  /* 0x000003ff063f7892 */ /* 0x000fcc000f80c03f */
[----:B------:R-:W-:Y:S01]  /*14e0*/  PLOP3.LUT P0, PT, PT, PT, UP0, 0x80, 0x0 ;  /* 0x000000000000781c */ /* 0x000fe20003f0f008 */
[----:B0-----:R-:W-:-:S05]  /*14f0*/  VIADD R5, R4, 0xffffff80 ;  /* 0xffffff8004057836 */ /* 0x001fca0000000000 */
[----:B------:R-:W-:-:S04]  /*1500*/  SHF.R.S32.HI R4, RZ, 0x1f, R5 ;  /* 0x0000001fff047819 */ /* 0x000fc80000011405 */
[----:B------:R-:W-:-:S04]  /*1510*/  LEA.HI R4, R4, R5, RZ, 0x7 ;  /* 0x0000000504047211 */ /* 0x000fc800078f38ff */
[----:B------:R-:W-:-:S05]  /*1520*/  SHF.R.S32.HI R4, RZ, 0x7, R4 ;  /* 0x00000007ff047819 */ /* 0x000fca0000011404 */
[----:B------:R-:W0:Y:S02]  /*1530*/  SHFL.IDX PT, R0, R4, RZ, 0x1f ;  /* 0x00001fff04007589 */ /* 0x000e2400000e0000 */
[----:B0-----:R-:W-:-:S13]  /*1540*/  R2UR UR44, R0 ;  /* 0x00000000002c72ca */ /* 0x001fda00000e0000 */
[----:B------:R-:W-:-:S04]  /*1550*/  UIMAD.WIDE UR4, UR44, 0x55555556, URZ ;  /* 0x555555562c0478a5 */ /* 0x000fc8000f8e023f */
[----:B------:R-:W-:-:S04]  /*1560*/  ULEA.HI UR5, UR5, UR5, URZ, 0x1 ;  /* 0x0000000505057291 */ /* 0x000fc8000f8f083f */
[----:B------:R-:W-:Y:S01]  /*1570*/  UIMAD UR51, UR5, -0x3, UR44 ;  /* 0xfffffffd053378a4 */ /* 0x000fe2000f8e022c */
[----:B------:R-:W-:Y:S11]  /*1580*/  @!P0 BRA `(.L_x_170) ;  /* 0x0000000000408947 */ /* 0x000ff60003800000 */
[----:B------:R-:W-:Y:S01]  /*1590*/  MOV R0, 0x0 ;  /* 0x0000000000007802 */ /* 0x000fe20000000f00 */
[----:B------:R-:W-:Y:S01]  /*15a0*/  ULDC.64 UR4, c[0x4][0xa8] ;  /* 0x01002a0000047ab9 */ /* 0x000fe20000000a00 */
[----:B------:R-:W-:Y:S01]  /*15b0*/  ULDC.64 UR6, c[0x4][0x48] ;  /* 0x0100120000067ab9 */ /* 0x000fe20000000a00 */
[----:B------:R-:W-:Y:S01]  /*15c0*/  IMAD.U32 R4, RZ, RZ, UR4 ;  /* 0x00000004ff047e24 */ /* 0x000fe2000f8e00ff */
[----:B------:R0:W1:Y:S01]  /*15d0*/  LDC.64 R14, c[0x4][R0] ;  /* 0x01000000000e7b82 */ /* 0x0000620000000a00 */
[----:B------:R-:W-:Y:S01]  /*15e0*/  IMAD.U32 R5, RZ, RZ, UR5 ;  /* 0x00000005ff057e24 */ /* 0x000fe2000f8e00ff */
[----:B------:R-:W-:Y:S01]  /*15f0*/  ULDC.64 UR4, c[0x4][0xb0] ;  /* 0x01002c0000047ab9 */ /* 0x000fe20000000a00 */
[----:B------:R-:W-:Y:S01]  /*1600*/  IMAD.U32 R10, RZ, RZ, UR6 ;  /* 0x00000006ff0a7e24 */ /* 0x000fe2000f8e00ff */
[----:B------:R-:W-:Y:S01]  /*1610*/  MOV R6, UR4 ;  /* 0x0000000400067c02 */ /* 0x000fe20008000f00 */
[----:B------:R-:W-:Y:S01]  /*1620*/  IMAD.U32 R7, RZ, RZ, UR5 ;  /* 0x00000005ff077e24 */ /* 0x000fe2000f8e00ff */
[----:B------:R-:W-:Y:S01]  /*1630*/  MOV R13, RZ ;  /* 0x000000ff000d7202 */ /* 0x000fe20000000f00 */
[----:B------:R-:W-:-:S02]  /*1640*/  IMAD.U32 R11, RZ, RZ, UR7 ;  /* 0x00000007ff0b7e24 */ /* 0x000fc4000f8e00ff */
[----:B------:R-:W-:Y:S02]  /*1650*/  IMAD.MOV.U32 R8, RZ, RZ, 0x70 ;  /* 0x00000070ff087424 */ /* 0x000fe400078e00ff */
[----:B0-----:R-:W-:-:S07]  /*1660*/  IMAD.MOV.U32 R12, RZ, RZ, 0x1 ;  /* 0x00000001ff0c7424 */ /* 0x001fce00078e00ff */
[----:B------:R-:W-:-:S07]  /*1670*/  LEPC R20, `(.L_x_170) ;  /* 0x000000001014794e */ /* 0x000fce0000000000 */
[----:B-1----:R-:W-:Y:S05]  /*1680*/  CALL.ABS.NOINC R14 ;  /* 0x000000000e007343 */ /* 0x002fea0003c00000 */
.L_x_170:
[----:B------:R-:W-:Y:S01]  /*1690*/  ULEA.HI UR4, UR45, UR45, URZ, 0x1 ;  /* 0x0000002d2d047291 */ /* 0x000fe2000f8f083f */
[----:B------:R-:W-:-:S03]  /*16a0*/  IMAD.U32 R3, RZ, RZ, UR46 ;  /* 0x0000002eff037e24 */ /* 0x000fc6000f8e00ff */
[----:B------:R-:W-:Y:S02]  /*16b0*/  ULOP3.LUT UR4, UR4, 0xfffffffe, URZ, 0xc0, !UPT ;  /* 0xfffffffe04047892 */ /* 0x000fe4000f8ec03f */
[----:B------:R-:W-:Y:S02]  /*16c0*/  ISETP.NE.AND P0, PT, R3, 0x3, PT ;  /* 0x000000030300780c */ /* 0x000fe40003f05270 */
[----:B------:R-:W-:-:S06]  /*16d0*/  UIADD3 UR4, UR45, -UR4, URZ ;  /* 0x800000042d047290 */ /* 0x000fcc000fffe03f */
[----:B------:R-:W-:-:S05]  /*16e0*/  IMAD.U32 R0, RZ, RZ, UR4 ;  /* 0x00000004ff007e24 */ /* 0x000fca000f8e00ff */
[----:B------:R-:W-:-:S04]  /*16f0*/  SHF.L.U32 R0, R0, 0x1f, RZ ;  /* 0x0000001f00007819 */ /* 0x000fc800000006ff */
[----:B------:R-:W0:Y:S02]  /*1700*/  SYNCS.PHASECHK.TRANS64.TRYWAIT P1, [UR39+0x30800], R0 ;  /* 0x03080000ff0075a7 */ /* 0x000e240008020167 */
[----:B0-----:R-:W-:Y:S05]  /*1710*/  @!P1 BRA `(.L_x_171) ;  /* 0x000000e400989947 */ /* 0x001fea0003800000 */
.L_x_310:
[----:B------:R-:W-:Y:S05]  /*1720*/  @!P0 BRA `(.L_x_172) ;  /* 0x0000000000048947 */ /* 0x000fea0003800000 */
[----:B------:R-:W-:Y:S01]  /*1730*/  BPT.TRAP 0x1 ;  /* 0x000000040000795c */ /* 0x000fe20000300000 */
.L_x_172:
[----:B0-----:R-:W-:Y:S02]  /*1740*/  IMAD.U32 R0, RZ, RZ, UR38 ;  /* 0x00000026ff007e24 */ /* 0x001fe4000f8e00ff */
[----:B------:R-:W-:-:S03]  /*1750*/  IMAD.U32 R3, RZ, RZ, UR37 ;  /* 0x00000025ff037e24 */ /* 0x000fc6000f8e00ff */
[----:B------:R-:W-:Y:S02]  /*1760*/  LEA R0, R0, UR39, 0x3 ;  /* 0x0000002700007c11 */ /* 0x000fe4000f8e18ff */
[----:B------:R-:W-:-:S04]  /*1770*/  SHF.L.U32 R3, R3, 0x1f, RZ ;  /* 0x0000001f03037819 */ /* 0x000fc800000006ff */
[----:B------:R0:W1:Y:S01]  /*1780*/  SYNCS.PHASECHK.TRANS64.TRYWAIT P2, [R0+URZ+0x30830], R3 ;  /* 0x03083003000075a7 */ /* 0x000062000804017f */
[----:B------:R-:W-:Y:S05]  /*1790*/  @!P0 BRA `(.L_x_173) ;  /* 0x0000000000048947 */ /* 0x000fea0003800000 */
[----:B------:R-:W-:Y:S01]  /*17a0*/  BPT.TRAP 0x1 ;  /* 0x000000040000795c */ /* 0x000fe20000300000 */
.L_x_173:
[----:B------:R-:W2:Y:S01]  /*17b0*/  S2R R4, SR_TID.X ;  /* 0x0000000000047919 */ /* 0x000ea20000002100 */
[----:B------:R-:W-:Y:S01]  /*17c0*/  IMAD.MOV.U32 R151, RZ, RZ, RZ ;  /* 0x000000ffff977224 */ /* 0x000fe200078e00ff */
[----:B--2---:R-:W-:Y:S01]  /*17d0*/  LOP3.LUT P1, RZ, R4, 0x7f, RZ, 0xc0, !PT ;  /* 0x0000007f04ff7812 */ /* 0x004fe2000782c0ff */
[----:B-1----:R-:W-:-:S12]  /*17e0*/  @P2 BRA `(.L_x_174) ;  /* 0x0000000000082947 */ /* 0x002fd80003800000 */
[----:B------:R-:W1:Y:S02]  /*17f0*/  SYNCS.PHASECHK.TRANS64.TRYWAIT P2, [R0+URZ+0x30830], R3 ;  /* 0x03083003000075a7 */ /* 0x000e64000804017f */
[----:B-1----:R-:W-:Y:S05]  /*1800*/  @!P2 BRA `(.L_x_175) ;  /* 0x000000e40074a947 */ /* 0x002fea0003800000 */
.L_x_174:
[----:B------:R-:W-:Y:S05]  /*1810*/  WARPSYNC.ALL ;  /* 0x0000000000007948 */ /* 0x000fea0003800000 */
[----:B------:R-:W-:Y:S01]  /*1820*/  ULEA UR25, UR51, UR39, 0xd ;  /* 0x0000002733197291 */ /* 0x000fe2000f8e683f */
[----:B------:R-:W2:Y:S01]  /*1830*/  LDL R121, [R1+0x10] ;  /* 0x0000100001797983 */ /* 0x000ea20000100800 */
[----:B------:R-:W-:Y:S01]  /*1840*/  UIADD3 UR4, UR39, 0x12400, URZ ;  /* 0x0001240027047890 */ /* 0x000fe2000fffe03f */
[----:B------:R-:W-:Y:S01]  /*1850*/  WARPGROUP.ARRIVE ;  /* 0x00000000000079c5 */ /* 0x000fe20000000000 */
[----:B------:R-:W-:Y:S01]  /*1860*/  UIADD3 UR5, UR25, 0xc400, URZ ;  /* 0x0000c40019057890 */ /* 0x000fe2000fffe03f */
[----:B------:R-:W-:Y:S01]  /*1870*/  P2R R120, PR, RZ, 0x1 ;  /* 0x00000001ff787803 */ /* 0x000fe20000000000 */
[----:B------:R-:W-:Y:S01]  /*1880*/  USHF.R.U32.HI UR4, URZ, 0x4, UR4 ;  /* 0x000000043f047899 */ /* 0x000fe20008011604 */
[--C-:B------:R-:W-:Y:S01]  /*1890*/  IMAD.MOV.U32 R150, RZ, RZ, R151.reuse ;  /* 0x000000ffff967224 */ /* 0x100fe200078e0097 */
[----:B------:R-:W-:Y:S01]  /*18a0*/  USHF.R.U32.HI UR5, URZ, 0x4, UR5 ;  /* 0x000000043f057899 */ /* 0x000fe20008011605 */
[--C-:B------:R-:W-:Y:S01]  /*18b0*/  IMAD.MOV.U32 R149, RZ, RZ, R151.reuse ;  /* 0x000000ffff957224 */ /* 0x100fe200078e0097 */
[----:B------:R-:W-:Y:S01]  /*18c0*/  ULOP3.LUT UR4, UR4, 0x3fff, URZ, 0xc0, !UPT ;  /* 0x00003fff04047892 */ /* 0x000fe2000f8ec03f */
[--C-:B------:R-:W-:Y:S01]  /*18d0*/  IMAD.MOV.U32 R148, RZ, RZ, R151.reuse ;  /* 0x000000ffff947224 */ /* 0x100fe200078e0097 */
[----:B------:R-:W-:Y:S01]  /*18e0*/  ULOP3.LUT UR5, UR5, 0x3fff, URZ, 0xc0, !UPT ;  /* 0x00003fff05057892 */ /* 0x000fe2000f8ec03f */
[-C--:B------:R-:W-:Y:S01]  /*18f0*/  MOV R147, R151.reuse ;  /* 0x0000009700937202 */ /* 0x080fe20000000f00 */
[----:B------:R-:W-:Y:S01]  /*1900*/  ULOP3.LUT UR24, UR4, 0x10000, URZ, 0xfc, !UPT ;  /* 0x0001000004187892 */ /* 0x000fe2000f8efc3f */
[--C-:B------:R-:W-:Y:S01]  /*1910*/  IMAD.MOV.U32 R146, RZ, RZ, R151.reuse ;  /* 0x000000ffff927224 */ /* 0x100fe200078e0097 */
[----:B------:R-:W-:Y:S01]  /*1920*/  ULOP3.LUT UR4, UR5, 0x10000, URZ, 0xfc, !UPT ;  /* 0x0001000005047892 */ /* 0x000fe2000f8efc3f */
[--C-:B------:R-:W-:Y:S01]  /*1930*/  IMAD.MOV.U32 R145, RZ, RZ, R151.reuse ;  /* 0x000000ffff917224 */ /* 0x100fe200078e0097 */
[----:B------:R-:W-:Y:S01]  /*1940*/  UIMAD UR6, UR38, 0x600, UR24 ;  /* 0x00000600260678a4 */ /* 0x000fe2000f8e0218 */
[--C-:B------:R-:W-:Y:S01]  /*1950*/  IMAD.MOV.U32 R144, RZ, RZ, R151.reuse ;  /* 0x000000ffff907224 */ /* 0x100fe200078e0097 */
[----:B------:R-:W-:Y:S01]  /*1960*/  UMOV UR5, 0x40000040 ;  /* 0x4000004000057882 */ /* 0x000fe20000000000 */
[----:B------:R-:W-:Y:S01]  /*1970*/  UMOV UR7, 0x40000040 ;  /* 0x4000004000077882 */ /* 0x000fe20000000000 */
[----:B------:R-:W-:Y:S01]  /*1980*/  UIADD3 UR8, UR4, 0x2, URZ ;  /* 0x0000000204087890 */ /* 0x000fe2000fffe03f */
[--C-:B------:R-:W-:Y:S01]  /*1990*/  IMAD.MOV.U32 R143, RZ, RZ, R151.reuse ;  /* 0x000000ffff8f7224 */ /* 0x100fe200078e0097 */
[----:B------:R-:W-:Y:S01]  /*19a0*/  UIADD3 UR10, UR6, 0x2, URZ ;  /* 0x00000002060a7890 */ /* 0x000fe2000fffe03f */
[--C-:B------:R-:W-:Y:S01]  /*19b0*/  IMAD.MOV.U32 R142, RZ, RZ, R151.reuse ;  /* 0x000000ffff8e7224 */ /* 0x100fe200078e0097 */
[----:B------:R-:W-:Y:S01]  /*19c0*/  UMOV UR9, 0x40000040 ;  /* 0x4000004000097882 */ /* 0x000fe20000000000 */
[----:B------:R-:W-:Y:S01]  /*19d0*/  HGMMA.64x192x16.F32 R24, gdesc[UR4], RZ, !UPT, gsb0 ;  /* 0x02e00000041879f0 */ /* 0x000fe2000c0008ff */
[----:B------:R-:W-:Y:S01]  /*19e0*/  UMOV UR11, 0x40000040 ;  /* 0x40000040000b7882 */ /* 0x000fe20000000000 */
[----:B------:R-:W-:Y:S01]  /*19f0*/  UIADD3 UR12, UR4, 0x4, URZ ;  /* 0x00000004040c7890 */ /* 0x000fe2000fffe03f */
[-C--:B------:R-:W-:Y:S01]  /*1a00*/  MOV R141, R151.reuse ;  /* 0x00000097008d7202 */ /* 0x080fe20000000f00 */
[----:B------:R-:W-:Y:S01]  /*1a10*/  UIADD3 UR14, UR6, 0x4, URZ ;  /* 0x00000004060e7890 */ /* 0x000fe2000fffe03f */
        /* <DEDUP_REMOVED lines=8> */
[----:B------:R-:W-:Y:S01]  /*1aa0*/  UMOV UR19, 0x40000040 ;  /* 0x4000004000137882 */ /* 0x000fe20000000000 */
[----:B------:R-:W-:Y:S01]  /*1ab0*/  ULDC UR6, c[0x0][0x9d8] ;  /* 0x0002760000067ab9 */ /* 0x000fe20000000800 */
[----:B------:R-:W-:Y:S01]  /*1ac0*/  ULDC UR26, c[0x0][0x988] ;  /* 0x00026200001a7ab9 */ /* 0x000fe20000000800 */
[----:B------:R-:W-:Y:S01]  /*1ad0*/  UISETP.GE.AND UP0, UPT, UR50, 0xc1, UPT ;  /* 0x000000c13200788c */ /* 0x000fe2000bf06270 */
        /* <DEDUP_REMOVED lines=15> */
[----:B------:R-:W-:Y:S01]  /*1bd0*/  IMAD.MOV.U32 R122, RZ, RZ, R151 ;  /* 0x000000ffff7a7224 */ /* 0x000fe200078e0097 */
[----:B------:R-:W-:Y:S02]  /*1be0*/  WARPGROUP.DEPBAR.LE gsb0, 0x0 ;  /* 0x00008000000079c5 */ /* 0x000fe40000010000 */
[----:B------:R-:W-:-:S06]  /*1bf0*/  WARPGROUP.ARRIVE ;  /* 0x00000000000079c5 */ /* 0x000fcc0000000000 */
        /* <DEDUP_REMOVED lines=8> */
[----:B01----:R-:W-:Y:S01]  /*1c80*/  FMUL.FTZ R3, R24, UR6 ;  /* 0x0000000618037c20 */ /* 0x003fe20008410000 */
        /* <DEDUP_REMOVED lines=10> */
[----:B--2---:R-:W-:Y:S01]  /*1d30*/  IADD3 R73, R121, UR50, RZ ;  /* 0x0000003279497c10 */ /* 0x004fe2000fffe0ff */
[----:B------:R-:W-:-:S02]  /*1d40*/  IMAD.U32 R74, RZ, RZ, UR47 ;  /* 0x0000002fff4a7e24 */ /* 0x000fc4000f8e00ff */
[----:B------:R-:W-:Y:S01]  /*1d50*/  FMUL.FTZ R5, R26, UR6 ;  /* 0x000000061a057c20 */ /* 0x000fe20008410000 */
[----:B------:R-:W1:Y:S01]  /*1d60*/  MUFU.TANH R4, R4 ;  /* 0x0000000400047308 */ /* 0x000e620000002400 */
[----:B------:R-:W-:Y:S01]  /*1d70*/  FMUL.FTZ R11, R32, UR6 ;  /* 0x00000006200b7c20 */ /* 0x000fe20008410000 */
[----:B------:R-:W-:Y:S02]  /*1d80*/  IMAD R73, R74, -0xc0, R73 ;  /* 0xffffff404a497824 */ /* 0x000fe400078e0249 */
[----:B------:R-:W-:Y:S01]  /*1d90*/  FMUL.FTZ R6, R27, UR6 ;  /* 0x000000061b067c20 */ /* 0x000fe20008410000 */
[----:B------:R-:W-:Y:S01]  /*1da0*/  FMUL.FTZ R12, R33, UR6 ;  /* 0x00000006210c7c20 */ /* 0x000fe20008410000 */
[----:B------:R-:W-:Y:S01]  /*1db0*/  FMUL.FTZ R9, R30, UR6 ;  /* 0x000000061e097c20 */ /* 0x000fe20008410000 */
[----:B------:R-:W-:Y:S01]  /*1dc0*/  FMUL.FTZ R10, R31, UR6 ;  /* 0x000000061f0a7c20 */ /* 0x000fe20008410000 */
[C---:B------:R-:W-:Y:S01]  /*1dd0*/  ISETP.GT.AND P4, PT, R73.reuse, RZ, PT ;  /* 0x000000ff4900720c */ /* 0x040fe20003f84270 */
[----:B------:R-:W2:Y:S01]  /*1de0*/  MUFU.TANH R7, R7 ;  /* 0x0000000700077308 */ /* 0x000ea20000002400 */
[----:B------:R-:W-:Y:S01]  /*1df0*/  ISETP.GT.AND P3, PT, R73, 0x1, PT ;  /* 0x000000014900780c */ /* 0x000fe20003f64270 */
[----:B------:R-:W-:Y:S01]  /*1e00*/  FMUL.FTZ R18, R37, UR6 ;  /* 0x0000000625127c20 */ /* 0x000fe20008410000 */
[----:B------:R-:W-:Y:S01]  /*1e10*/  ISETP.GT.AND P2, PT, R73, 0x8, PT ;  /* 0x000000084900780c */ /* 0x000fe20003f44270 */
[----:B------:R-:W-:Y:S01]  /*1e20*/  FMUL.FTZ R25, R44, UR6 ;  /* 0x000000062c197c20 */ /* 0x000fe20008410000 */
[----:B0-----:R-:W-:Y:S01]  /*1e30*/  FSEL R3, R3, -INF , P4 ;  /* 0xff80000003037808 */ /* 0x001fe20002000000 */
[----:B------:R-:W-:Y:S01]  /*1e40*/  FMUL.FTZ R44, R63, UR6 ;  /* 0x000000063f2c7c20 */ /* 0x000fe20008410000 */
[----:B------:R-:W-:Y:S01]  /*1e50*/  FMUL.FTZ R63, R82, UR6 ;  /* 0x00000006523f7c20 */ /* 0x000fe20008410000 */
[----:B------:R-:W0:Y:S01]  /*1e60*/  MUFU.TANH R8, R8 ;  /* 0x0000000800087308 */ /* 0x000e220000002400 */
[----:B-1----:R-:W-:Y:S01]  /*1e70*/  FSEL R4, R4, -INF , P3 ;  /* 0xff80000004047808 */ /* 0x002fe20001800000 */
[----:B------:R-:W-:Y:S01]  /*1e80*/  FMUL.FTZ R13, R34, UR6 ;  /* 0x00000006220d7c20 */ /* 0x000fe20008410000 */
[----:B------:R-:W-:Y:S01]  /*1e90*/  ISETP.GT.AND P6, PT, R73, 0x9, PT ;  /* 0x000000094900780c */ /* 0x000fe20003fc4270 */
[----:B------:R-:W-:Y:S01]  /*1ea0*/  FMUL.FTZ R21, R40, UR6 ;  /* 0x0000000628157c20 */ /* 0x000fe20008410000 */
[----:B------:R-:W-:Y:S01]  /*1eb0*/  FMNMX.FTZ R82, R3, R4, !PT ;  /* 0x0000000403527209 */ /* 0x000fe20007810000 */
[----:B------:R-:W-:Y:S01]  /*1ec0*/  FMUL.FTZ R26, R45, UR6 ;  /* 0x000000062d1a7c20 */ /* 0x000fe20008410000 */
[----:B------:R-:W-:Y:S01]  /*1ed0*/  FMUL.FTZ R45, R64, UR6 ;  /* 0x00000006402d7c20 */ /* 0x000fe20008410000 */
[----:B------:R-:W1:Y:S01]  /*1ee0*/  MUFU.TANH R5, R5 ;  /* 0x0000000500057308 */ /* 0x000e620000002400 */
[----:B--2---:R-:W-:Y:S01]  /*1ef0*/  FSEL R7, R7, -INF , P2 ;  /* 0xff80000007077808 */ /* 0x004fe20001000000 */
[----:B------:R-:W-:Y:S01]  /*1f00*/  FMUL.FTZ R64, R83, UR6 ;  /* 0x0000000653407c20 */ /* 0x000fe20008410000 */
[----:B------:R-:W-:Y:S01]  /*1f10*/  ISETP.GT.AND P5, PT, R73, 0x10, PT ;  /* 0x000000104900780c */ /* 0x000fe20003fa4270 */
[----:B------:R-:W-:Y:S01]  /*1f20*/  FMUL.FTZ R22, R41, UR6 ;  /* 0x0000000629167c20 */ /* 0x000fe20008410000 */
[----:B------:R-:W-:Y:S01]  /*1f30*/  FMNMX.FTZ R83, R7, R82, !PT ;  /* 0x0000005207537209 */ /* 0x000fe20007810000 */
[----:B------:R-:W-:Y:S01]  /*1f40*/  FMUL.FTZ R19, R38, UR6 ;  /* 0x0000000626137c20 */ /* 0x000fe20008410000 */
[----:B------:R-:W-:Y:S01]  /*1f50*/  FMUL.FTZ R20, R39, UR6 ;  /* 0x0000000627147c20 */ /* 0x000fe20008410000 */
[----:B------:R-:W2:Y:S01]  /*1f60*/  MUFU.TANH R11, R11 ;  /* 0x0000000b000b7308 */ /* 0x000ea20000002400 */
[----:B0-----:R-:W-:Y:S01]  /*1f70*/  FSEL R8, R8, -INF , P6 ;  /* 0xff80000008087808 */ /* 0x001fe20003000000 */
[----:B------:R-:W-:Y:S01]  /*1f80*/  FMUL.FTZ R27, R46, UR6 ;  /* 0x000000062e1b7c20 */ /* 0x000fe20008410000 */
[----:B------:R-:W-:Y:S01]  /*1f90*/  FMUL.FTZ R46, R65, UR6 ;  /* 0x00000006412e7c20 */ /* 0x000fe20008410000 */
[----:B------:R-:W-:Y:S01]  /*1fa0*/  FMUL.FTZ R65, R84, UR6 ;  /* 0x0000000654417c20 */ /* 0x000fe20008410000 */
[----:B------:R-:W-:Y:S01]  /*1fb0*/  FMNMX.FTZ R82, R8, R83, !PT ;  /* 0x0000005308527209 */ /* 0x000fe20007810000 */
[----:B------:R-:W-:Y:S01]  /*1fc0*/  FMUL.FTZ R23, R42, UR6 ;  /* 0x000000062a177c20 */ /* 0x000fe20008410000 */
[----:B------:R-:W-:Y:S01]  /*1fd0*/  FMUL.FTZ R29, R48, UR6 ;  /* 0x00000006301d7c20 */ /* 0x000fe20008410000 */
[----:B------:R-:W0:Y:S01]  /*1fe0*/  MUFU.TANH R6, R6 ;  /* 0x0000000600067308 */ /* 0x000e220000002400 */
[----:B-1----:R-:W-:Y:S01]  /*1ff0*/  FSEL R5, R5, -INF , P4 ;  /* 0xff80000005057808 */ /* 0x002fe20002000000 */
[----:B------:R-:W-:Y:S01]  /*2000*/  FMUL.FTZ R24, R43, UR6 ;  /* 0x000000062b187c20 */ /* 0x000fe20008410000 */
[----:B------:R-:W-:Y:S01]  /*2010*/  ISETP.GT.AND P4, PT, R73, 0x11, PT ;  /* 0x000000114900780c */ /* 0x000fe20003f84270 */
[----:B------:R-:W-:Y:S01]  /*2020*/  FMUL.FTZ R30, R49, UR6 ;  /* 0x00000006311e7c20 */ /* 0x000fe20008410000 */
[----:B------:R-:W-:Y:S01]  /*2030*/  FMUL.FTZ R28, R47, UR6 ;  /* 0x000000062f1c7c20 */ /* 0x000fe20008410000 */
[----:B------:R-:W-:Y:S01]  /*2040*/  FMUL.FTZ R33, R52, UR6 ;  /* 0x0000000634217c20 */ /* 0x000fe20008410000 */
[----:B------:R-:W-:Y:S01]  /*2050*/  FMUL.FTZ R47, R66, UR6 ;  /* 0x00000006422f7c20 */ /* 0x000fe20008410000 */
[----:B------:R-:W1:Y:S01]  /*2060*/  MUFU.TANH R12, R12 ;  /* 0x0000000c000c7308 */ /* 0x000e620000002400 */
[----:B--2---:R-:W-:Y:S01]  /*2070*/  FSEL R11, R11, -INF , P5 ;  /* 0xff8000000b0b7808 */ /* 0x004fe20002800000 */
[----:B------:R-:W-:Y:S01]  /*2080*/  FMUL.FTZ R66, R85, UR6 ;  /* 0x0000000655427c20 */ /* 0x000fe20008410000 */
[----:B------:R-:W-:Y:S01]  /*2090*/  FMUL.FTZ R34, R53, UR6 ;  /* 0x0000000635227c20 */ /* 0x000fe20008410000 */
[----:B------:R-:W-:Y:S01]  /*20a0*/  FMUL.FTZ R31, R50, UR6 ;  /* 0x00000006321f7c20 */ /* 0x000fe20008410000 */
[----:B------:R-:W-:Y:S01]  /*20b0*/  FMNMX.FTZ R83, R11, R82, !PT ;  /* 0x000000520b537209 */ /* 0x000fe20007810000 */
[----:B------:R-:W-:Y:S01]  /*20c0*/  FMUL.FTZ R37, R56, UR6 ;  /* 0x0000000638257c20 */ /* 0x000fe20008410000 */
[----:B------:R-:W-:Y:S01]  /*20d0*/  FMUL.FTZ R32, R51, UR6 ;  /* 0x0000000633207c20 */ /* 0x000fe20008410000 */
[----:B------:R-:W2:Y:S01]  /*20e0*/  MUFU.TANH R9, R9 ;  /* 0x0000000900097308 */ /* 0x000ea20000002400 */
[----:B0-----:R-:W-:Y:S01]  /*20f0*/  FSEL R6, R6, -INF , P3 ;  /* 0xff80000006067808 */ /* 0x001fe20001800000 */
[----:B------:R-:W-:Y:S01]  /*2100*/  FMUL.FTZ R38, R57, UR6 ;  /* 0x0000000639267c20 */ /* 0x000fe20008410000 */
[----:B------:R-:W-:Y:S01]  /*2110*/  ISETP.GT.AND P3, PT, R73, 0x18, PT ;  /* 0x000000184900780c */ /* 0x000fe20003f64270 */
        /* <DEDUP_REMOVED lines=17> */
[----:B------:R-:W-:Y:S01]  /*2230*/  FMUL.FTZ R51, R70, UR6 ;  /* 0x0000000646337c20 */ /* 0x000fe20008410000 */
        /* <DEDUP_REMOVED lines=57> */
[----:B------:R-:W-:Y:S01]  /*25d0*/  IMAD.MOV.U32 R121, RZ, RZ, R151 ;  /* 0x000000ffff797224 */ /* 0x000fe200078e0097 */
[----:B------:R-:W0:Y:S01]  /*25e0*/  MUFU.TANH R20, R20 ;  /* 0x0000001400147308 */ /* 0x000e220000002400 */
[----:B-1----:R-:W-:-:S02]  /*25f0*/  FSEL R19, R19, -INF , P3 ;  /* 0xff80000013137808 */ /* 0x002fc40001800000 */
[----:B------:R-:W-:-:S05]  /*2600*/  ISETP.GT.AND P3, PT, R73, 0x29, PT ;  /* 0x000000294900780c */ /* 0x000fca0003f64270 */
[----:B------:R-:W1:Y:S01]  /*2610*/  MUFU.TANH R26, R26 ;  /* 0x0000001a001a7308 */ /* 0x000e620000002400 */
[----:B--2---:R-:W-:-:S04]  /*2620*/  FSEL R25, R25, -INF , P4 ;  /* 0xff80000019197808 */ /* 0x004fc80002000000 */
[----:B------:R-:W-:Y:S01]  /*2630*/  FMNMX.FTZ R85, R25, R84, !PT ;  /* 0x0000005419557209 */ /* 0x000fe20007810000 */
[----:B------:R-:W-:Y:S02]  /*2640*/  FMUL.FTZ R84, R102, UR6 ;  /* 0x0000000666547c20 */ /* 0x000fe40008410000 */
[----:B------:R-:W2:Y:S01]  /*2650*/  MUFU.TANH R23, R23 ;  /* 0x0000001700177308 */ /* 0x000ea20000002400 */
[----:B0-----:R-:W-:Y:S02]  /*2660*/  FSEL R20, R20, -INF , P2 ;  /* 0xff80000014147808 */ /* 0x001fe40001000000 */
[----:B------:R-:W-:-:S05]  /*2670*/  ISETP.GT.AND P2, PT, R73, 0x30, PT ;  /* 0x000000304900780c */ /* 0x000fca0003f44270 */
[----:B------:R-:W0:Y:S01]  /*2680*/  MUFU.TANH R29, R29 ;  /* 0x0000001d001d7308 */ /* 0x000e220000002400 */
[----:B-1----:R-:W-:-:S04]  /*2690*/  FSEL R26, R26, -INF , P3 ;  /* 0xff8000001a1a7808 */ /* 0x002fc80001800000 */
[----:B------:R-:W-:Y:S01]  /*26a0*/  FMNMX.FTZ R86, R26, R85, !PT ;  /* 0x000000551a567209 */ /* 0x000fe20007810000 */
[----:B------:R-:W-:Y:S02]  /*26b0*/  FMUL.FTZ R85, R103, UR6 ;  /* 0x0000000667557c20 */ /* 0x000fe40008410000 */
[----:B------:R-:W1:Y:S01]  /*26c0*/  MUFU.TANH R24, R24 ;  /* 0x0000001800187308 */ /* 0x000e620000002400 */
[----:B--2---:R-:W-:Y:S02]  /*26d0*/  FSEL R23, R23, -INF , P6 ;  /* 0xff80000017177808 */ /* 0x004fe40003000000 */
[----:B------:R-:W-:-:S05]  /*26e0*/  ISETP.GT.AND P6, PT, R73, 0x31, PT ;  /* 0x000000314900780c */ /* 0x000fca0003fc4270 */
[----:B------:R-:W2:Y:S01]  /*26f0*/  MUFU.TANH R30, R30 ;  /* 0x0000001e001e7308 */ /* 0x000ea20000002400 */
[----:B0-----:R-:W-:-:S04]  /*2700*/  FSEL R29, R29, -INF , P2 ;  /* 0xff8000001d1d7808 */ /* 0x001fc80001000000 */
[----:B------:R-:W-:-:S03]  /*2710*/  FMNMX.FTZ R87, R29, R86, !PT ;  /* 0x000000561d577209 */ /* 0x000fc60007810000 */
[----:B------:R-:W0:Y:S01]  /*2720*/  MUFU.TANH R27, R27 ;  /* 0x0000001b001b7308 */ /* 0x000e220000002400 */
[----:B-1----:R-:W-:Y:S02]  /*2730*/  FSEL R24, R24, -INF , P5 ;  /* 0xff80000018187808 */ /* 0x002fe40002800000 */
[----:B------:R-:W-:-:S05]  /*2740*/  ISETP.GT.AND P5, PT, R73, 0x38, PT ;  /* 0x000000384900780c */ /* 0x000fca0003fa4270 */
[----:B------:R-:W1:Y:S01]  /*2750*/  MUFU.TANH R33, R33 ;  /* 0x0000002100217308 */ /* 0x000e620000002400 */
[----:B--2---:R-:W-:-:S04]  /*2760*/  FSEL R30, R30, -INF , P6 ;  /* 0xff8000001e1e7808 */ /* 0x004fc80003000000 */
[----:B------:R-:W-:-:S03]  /*2770*/  FMNMX.FTZ R86, R30, R87, !PT ;  /* 0x000000571e567209 */ /* 0x000fc60007810000 */
[----:B------:R-:W2:Y:S01]  /*2780*/  MUFU.TANH R28, R28 ;  /* 0x0000001c001c7308 */ /* 0x000ea20000002400 */
[----:B0-----:R-:W-:Y:S02]  /*2790*/  FSEL R27, R27, -INF , P4 ;  /* 0xff8000001b1b7808 */ /* 0x001fe40002000000 */
[----:B------:R-:W-:-:S05]  /*27a0*/  ISETP.GT.AND P4, PT, R73, 0x39, PT ;  /* 0x000000394900780c */ /* 0x000fca0003f84270 */
[----:B------:R-:W0:Y:S01]  /*27b0*/  MUFU.TANH R34, R34 ;  /* 0x0000002200227308 */ /* 0x000e220000002400 */
[----:B-1----:R-:W-:-:S04]  /*27c0*/  FSEL R33, R33, -INF , P5 ;  /* 0xff80000021217808 */ /* 0x002fc80002800000 */
[----:B------:R-:W-:-:S03]  /*27d0*/  FMNMX.FTZ R87, R33, R86, !PT ;  /* 0x0000005621577209 */ /* 0x000fc60007810000 */
        /* <DEDUP_REMOVED lines=130> */
[----:B0-----:R-:W-:-:S07]  /*3000*/  FSEL R78, R78, -INF , P3 ;  /* 0xff8000004e4e7808 */ /* 0x001fce0001800000 */
[----:B------:R-:W0:Y:S01]  /*3010*/  MUFU.TANH R76, R76 ;  /* 0x0000004c004c7308 */ /* 0x000e220000002400 */
[----:B-1----:R-:W-:Y:S02]  /*3020*/  FSEL R72, R72, -INF , P6 ;  /* 0xff80000048487808 */ /* 0x002fe40003000000 */
[----:B------:R-:W-:-:S05]  /*3030*/  ISETP.GT.AND P6, PT, R73, 0x98, PT ;  /* 0x000000984900780c */ /* 0x000fca0003fc4270 */
[----:B------:R-:W1:Y:S01]  /*3040*/  MUFU.TANH R82, R82 ;  /* 0x0000005200527308 */ /* 0x000e620000002400 */
[----:B--2---:R-:W-:Y:S02]  /*3050*/  FSEL R86, R79, -INF , P2 ;  /* 0xff8000004f567808 */ /* 0x004fe40001000000 */
[----:B------:R-:W-:-:S05]  /*3060*/  FMNMX.FTZ R79, R78, R87, !PT ;  /* 0x000000574e4f7209 */ /* 0x000fca0007810000 */
[----:B------:R-:W2:Y:S01]  /*3070*/  MUFU.TANH R77, R77 ;  /* 0x0000004d004d7308 */ /* 0x000ea20000002400 */
[----:B0-----:R-:W-:Y:S02]  /*3080*/  FSEL R76, R76, -INF , P5 ;  /* 0xff8000004c4c7808 */ /* 0x001fe40002800000 */
[----:B------:R-:W-:-:S05]  /*3090*/  ISETP.GT.AND P5, PT, R73, 0x99, PT ;  /* 0x000000994900780c */ /* 0x000fca0003fa4270 */
[----:B------:R-:W0:Y:S01]  /*30a0*/  MUFU.TANH R83, R83 ;  /* 0x0000005300537308 */ /* 0x000e220000002400 */
[----:B-1----:R-:W-:Y:S02]  /*30b0*/  FSEL R87, R82, -INF , P6 ;  /* 0xff80000052577808 */ /* 0x002fe40003000000 */
[----:B------:R-:W-:-:S04]  /*30c0*/  FMNMX.FTZ R82, R86, R79, !PT ;  /* 0x0000004f56527209 */ /* 0x000fc80007810000 */
[----:B------:R-:W-:Y:S01]  /*30d0*/  FMNMX.FTZ R79, R87, R82, !PT ;  /* 0x00000052574f7209 */ /* 0x000fe20007810000 */
        /* <DEDUP_REMOVED lines=33> */
[----:B------:R0:W3:Y:S01]  /*32f0*/  MUFU.TANH R98, R113 ;  /* 0x0000007100627308 */ /* 0x0000e20000002400 */
[----:B-1----:R-:W-:-:S07]  /*3300*/  FSEL R92, R112, -INF , P5 ;  /* 0xff800000705c7808 */ /* 0x002fce0002800000 */
[----:B------:R-:W1:Y:S01]  /*3310*/  MUFU.TANH R94, R94 ;  /* 0x0000005e005e7308 */ /* 0x000e620000002400 */
[----:B--2---:R-:W-:Y:S01]  /*3320*/  FSEL R82, R93, -INF , P3 ;  /* 0xff8000005d527808 */ /* 0x004fe20001800000 */
[----:B0-----:R-:W-:Y:S01]  /*3330*/  FMUL.FTZ R113, R115, UR6 ;  /* 0x0000000673717c20 */ /* 0x001fe20008410000 */
[----:B------:R-:W-:Y:S01]  /*3340*/  ISETP.GT.AND P3, PT, R73, 0xb8, PT ;  /* 0x000000b84900780c */ /* 0x000fe20003f64270 */
[----:B------:R-:W-:Y:S01]  /*3350*/  FMUL.FTZ R115, R119, UR6 ;  /* 0x0000000677737c20 */ /* 0x000fe20008410000 */
[----:B------:R-:W-:-:S03]  /*3360*/  FMNMX.FTZ R93, R92, R79, !PT ;  /* 0x0000004f5c5d7209 */ /* 0x000fc60007810000 */
[----:B------:R-:W0:Y:S01]  /*3370*/  MUFU.TANH R116, R116 ;  /* 0x0000007400747308 */ /* 0x000e220000002400 */
[----:B---3--:R-:W-:-:S04]  /*3380*/  FSEL R98, R98, -INF , P4 ;  /* 0xff80000062627808 */ /* 0x008fc80002000000 */
[----:B------:R-:W-:-:S03]  /*3390*/  FMNMX.FTZ R93, R98, R93, !PT ;  /* 0x0000005d625d7209 */ /* 0x000fc60007810000 */
[----:B------:R-:W2:Y:S01]  /*33a0*/  MUFU.TANH R102, R117 ;  /* 0x0000007500667308 */ /* 0x000ea20000002400 */
[----:B-1----:R-:W-:Y:S02]  /*33b0*/  FSEL R79, R94, -INF , P2 ;  /* 0xff8000005e4f7808 */ /* 0x002fe40001000000 */
[----:B------:R-:W-:-:S05]  /*33c0*/  ISETP.GT.AND P2, PT, R73, 0xb9, PT ;  /* 0x000000b94900780c */ /* 0x000fca0003f44270 */
[----:B------:R-:W1:Y:S01]  /*33d0*/  MUFU.TANH R109, R109 ;  /* 0x0000006d006d7308 */ /* 0x000e620000002400 */
[----:B0-----:R-:W-:-:S04]  /*33e0*/  FSEL R94, R116, -INF , P3 ;  /* 0xff800000745e7808 */ /* 0x001fc80001800000 */
[----:B------:R-:W-:-:S03]  /*33f0*/  FMNMX.FTZ R93, R94, R93, !PT ;  /* 0x0000005d5e5d7209 */ /* 0x000fc60007810000 */
[----:B------:R-:W0:Y:S01]  /*3400*/  MUFU.TANH R107, R107 ;  /* 0x0000006b006b7308 */ /* 0x000e220000002400 */
[----:B--2---:R-:W-:-:S04]  /*3410*/  FSEL R102, R102, -INF , P2 ;  /* 0xff80000066667808 */ /* 0x004fc80001000000 */
[----:B------:R-:W-:-:S03]  /*3420*/  FMNMX.FTZ R93, R102, R93, !PT ;  /* 0x0000005d665d7209 */ /* 0x000fc60007810000 */
[----:B------:R-:W2:Y:S01]  /*3430*/  MUFU.TANH R113, R113 ;  /* 0x0000007100717308 */ /* 0x000ea20000002400 */
[----:B-1----:R-:W-:Y:S01]  /*3440*/  FSEL R109, R109, -INF , P6 ;  /* 0xff8000006d6d7808 */ /* 0x002fe20003000000 */
[----:B------:R-:W1:Y:S06]  /*3450*/  SHFL.BFLY PT, R96, R93, 0x2, 0x1f ;  /* 0x0c401f005d607f89 */ /* 0x000e6c00000e0000 */
[----:B------:R-:W3:Y:S01]  /*3460*/  MUFU.TANH R111, R111 ;  /* 0x0000006f006f7308 */ /* 0x000ee20000002400 */
[----:B0-----:R-:W-:-:S07]  /*3470*/  FSEL R107, R107, -INF , P5 ;  /* 0xff8000006b6b7808 */ /* 0x001fce0002800000 */
[----:B------:R-:W0:Y:S01]  /*3480*/  MUFU.TANH R115, R115 ;  /* 0x0000007300737308 */ /* 0x000e220000002400 */
[----:B--2---:R-:W-:Y:S02]  /*3490*/  FSEL R113, R113, -INF , P4 ;  /* 0xff80000071717808 */ /* 0x004fe40002000000 */
[----:B---3--:R-:W-:Y:S02]  /*34a0*/  FSEL R111, R111, -INF , P3 ;  /* 0xff8000006f6f7808 */ /* 0x008fe40001800000 */
[----:B-1----:R-:W-:-:S05]  /*34b0*/  FMNMX.FTZ R95, R93, R96, !PT ;  /* 0x000000605d5f7209 */ /* 0x002fca0007810000 */
[----:B------:R-:W1:Y:S01]  /*34c0*/  SHFL.BFLY PT, R96, R95, 0x1, 0x1f ;  /* 0x0c201f005f607f89 */ /* 0x000e6200000e0000 */
[----:B0-----:R-:W-:Y:S02]  /*34d0*/  FSEL R115, R115, -INF , P2 ;  /* 0xff80000073737808 */ /* 0x001fe40001000000 */
[----:B-1----:R-:W-:-:S04]  /*34e0*/  FMNMX.FTZ R96, R95, R96, !PT ;  /* 0x000000605f607209 */ /* 0x002fc80007810000 */
[C---:B------:R-:W-:Y:S01]  /*34f0*/  FSETP.NEU.FTZ.AND P0, PT, R96.reuse, -INF , PT ;  /* 0xff8000006000780b */ /* 0x040fe20003f1d000 */
[----:B------:R-:W-:-:S05]  /*3500*/  FMUL.FTZ R73, R96, UR26 ;  /* 0x0000001a60497c20 */ /* 0x000fca0008410000 */
[----:B------:R-:W-:Y:S02]  /*3510*/  FSEL R73, R73, RZ, P0 ;  /* 0x000000ff49497208 */ /* 0x000fe40000000000 */
[----:B------:R-:W-:Y:S01]  /*3520*/  ISETP.NE.AND P0, PT, R120, RZ, PT ;  /* 0x000000ff7800720c */ /* 0x000fe20003f05270 */
[----:B------:R-:W-:Y:S02]  /*3530*/  IMAD.MOV.U32 R120, RZ, RZ, R151 ;  /* 0x000000ffff787224 */ /* 0x000fe400078e0097 */
[--C-:B------:R-:W-:Y:S01]  /*3540*/  FFMA.FTZ R110, R18, UR26, -R73.reuse ;  /* 0x0000001a126e7c23 */ /* 0x100fe20008010849 */
[----:B------:R-:W-:Y:S01]  /*3550*/  FMNMX.FTZ R18, R5, R6, !PT ;  /* 0x0000000605127209 */ /* 0x000fe20007810000 */
[--C-:B------:R-:W-:Y:S01]  /*3560*/  FFMA.FTZ R93, R3, UR26, -R73.reuse ;  /* 0x0000001a035d7c23 */ /* 0x100fe20008010849 */
[--C-:B------:R-:W-:Y:S01]  /*3570*/  FFMA.FTZ R99, R15, UR26, -R73.reuse ;  /* 0x0000001a0f637c23 */ /* 0x100fe20008010849 */
        /* <DEDUP_REMOVED lines=20> */
[----:B------:R-:W-:Y:S01]  /*36c0*/  MUFU.EX2 R93, R93 ;  /* 0x0000005d005d7308 */ /* 0x000fe20000000800 */
[----:B------:R-:W-:Y:S01]  /*36d0*/  FMNMX.FTZ R18, R20, R3, !PT ;  /* 0x0000000314127209 */ /* 0x000fe20007810000 */
[--C-:B------:R-:W-:Y:S01]  /*36e0*/  FFMA.FTZ R74, R74, UR26, -R73.reuse ;  /* 0x0000001a4a4a7c23 */ /* 0x100fe20008010849 */
[--C-:B------:R-:W-:Y:S01]  /*36f0*/  FFMA.FTZ R8, R8, UR26, -R73.reuse ;  /* 0x0000001a08087c23 */ /* 0x100fe20008010849 */
[--C-:B------:R-:W-:Y:S01]  /*3700*/  FFMA.FTZ R11, R11, UR26, -R73.reuse ;  /* 0x0000001a0b0b7c23 */ /* 0x100fe20008010849 */
[----:B------:R-:W-:Y:S01]  /*3710*/  FMNMX.FTZ R3, R23, R18, !PT ;  /* 0x0000001217037209 */ /* 0x000fe20007810000 */
[--C-:B------:R-:W-:Y:S01]  /*3720*/  FFMA.FTZ R106, R12, UR26, -R73.reuse ;  /* 0x0000001a0c6a7c23 */ /* 0x100fe20008010849 */
[--C-:B------:R-:W-:Y:S01]  /*3730*/  FFMA.FTZ R105, R41, UR26, -R73.reuse ;  /* 0x0000001a29697c23 */ /* 0x100fe20008010849 */
[----:B------:R-:W0:Y:S01]  /*3740*/  MUFU.EX2 R4, R4 ;  /* 0x0000000400047308 */ /* 0x000e220000000800 */
[----:B------:R-:W-:Y:S01]  /*3750*/  FMNMX.FTZ R18, R24, R3, !PT ;  /* 0x0000000318127209 */ /* 0x000fe20007810000 */
[--C-:B------:R-:W-:Y:S01]  /*3760*/  FFMA.FTZ R41, R54, UR26, -R73.reuse ;  /* 0x0000001a36297c23 */ /* 0x100fe20008010849 */
[--C-:B------:R-:W-:Y:S01]  /*3770*/  FFMA.FTZ R54, R86, UR26, -R73.reuse ;  /* 0x0000001a56367c23 */ /* 0x100fe20008010849 */
[--C-:B------:R-:W-:Y:S01]  /*3780*/  FFMA.FTZ R112, R38, UR26, -R73.reuse ;  /* 0x0000001a26707c23 */ /* 0x100fe20008010849 */
[----:B------:R-:W-:Y:S01]  /*3790*/  FMNMX.FTZ R3, R27, R18, !PT ;  /* 0x000000121b037209 */ /* 0x000fe20007810000 */
[--C-:B------:R-:W-:Y:S01]  /*37a0*/  FFMA.FTZ R12, R21, UR26, -R73.reuse ;  /* 0x0000001a150c7c23 */ /* 0x100fe20008010849 */
[--C-:B------:R-:W-:Y:S01]  /*37b0*/  FFMA.FTZ R38, R53, UR26, -R73.reuse ;  /* 0x0000001a35267c23 */ /* 0x100fe20008010849 */
[----:B------:R-:W1:Y:S01]  /*37c0*/  MUFU.EX2 R7, R7 ;  /* 0x0000000700077308 */ /* 0x000e620000000800 */
[----:B------:R-:W-:Y:S01]  /*37d0*/  FMNMX.FTZ R18, R28, R3, !PT ;  /* 0x000000031c127209 */ /* 0x000fe20007810000 */
[--C-:B------:R-:W-:Y:S01]  /*37e0*/  FFMA.FTZ R53, R75, UR26, -R73.reuse ;  /* 0x0000001a4b357c23 */ /* 0x100fe20008010849 */
[--C-:B------:R-:W-:Y:S01]  /*37f0*/  FFMA.FTZ R21, R25, UR26, -R73.reuse ;  /* 0x0000001a19157c23 */ /* 0x100fe20008010849 */
[--C-:B------:R-:W-:Y:S01]  /*3800*/  FFMA.FTZ R25, R46, UR26, -R73.reuse ;  /* 0x0000001a2e197c23 */ /* 0x100fe20008010849 */
[----:B------:R-:W-:Y:S01]  /*3810*/  FMNMX.FTZ R3, R31, R18, !PT ;  /* 0x000000121f037209 */ /* 0x000fe20007810000 */
[--C-:B------:R-:W-:Y:S01]  /*3820*/  FFMA.FTZ R46, R58, UR26, -R73.reuse ;  /* 0x0000001a3a2e7c23 */ /* 0x100fe20008010849 */
[--C-:B------:R-:W-:Y:S01]  /*3830*/  FFMA.FTZ R58, R88, UR26, -R73.reuse ;  /* 0x0000001a583a7c23 */ /* 0x100fe20008010849 */
[----:B------:R-:W2:Y:S01]  /*3840*/  MUFU.EX2 R8, R8 ;  /* 0x0000000800087308 */ /* 0x000ea20000000800 */
[----:B------:R-:W-:Y:S01]  /*3850*/  FMNMX.FTZ R18, R32, R3, !PT ;  /* 0x0000000320127209 */ /* 0x000fe20007810000 */
[----:B------:R-:W-:-:S03]  /*3860*/  FFMA.FTZ R98, R98, UR26, -R73 ;  /* 0x0000001a62627c23 */ /* 0x000fc60008010849 */
[----:B------:R-:W-:-:S03]  /*3870*/  FMNMX.FTZ R3, R35, R18, !PT ;  /* 0x0000001223037209 */ /* 0x000fc60007810000 */
[----:B------:R-:W3:Y:S01]  /*3880*/  MUFU.EX2 R11, R11 ;  /* 0x0000000b000b7308 */ /* 0x000ee20000000800 */
[----:B------:R-:W-:-:S04]  /*3890*/  FMNMX.FTZ R18, R36, R3, !PT ;  /* 0x0000000324127209 */ /* 0x000fc80007810000 */
[----:B------:R-:W-:-:S03]  /*38a0*/  FMNMX.FTZ R3, R39, R18, !PT ;  /* 0x0000001227037209 */ /* 0x000fc60007810000 */
[----:B------:R-:W4:Y:S01]  /*38b0*/  MUFU.EX2 R106, R106 ;  /* 0x0000006a006a7308 */ /* 0x000f220000000800 */
[----:B------:R-:W-:-:S04]  /*38c0*/  FMNMX.FTZ R18, R40, R3, !PT ;  /* 0x0000000328127209 */ /* 0x000fc80007810000 */
[----:B------:R-:W-:Y:S01]  /*38d0*/  FMNMX.FTZ R3, R43, R18, !PT ;  /* 0x000000122b037209 */ /* 0x000fe20007810000 */
[--C-:B------:R-:W-:Y:S01]  /*38e0*/  FFMA.FTZ R18, R45, UR26, -R73.reuse ;  /* 0x0000001a2d127c23 */ /* 0x100fe20008010849 */
[--C-:B------:R-:W-:Y:S01]  /*38f0*/  FFMA.FTZ R45, R57, UR26, -R73.reuse ;  /* 0x0000001a392d7c23 */ /* 0x100fe20008010849 */
[----:B------:R-:W-:Y:S01]  /*3900*/  FFMA.FTZ R57, R87, UR26, -R73 ;  /* 0x0000001a57397c23 */ /* 0x000fe20008010849 */
[----:B------:R-:W-:Y:S01]  /*3910*/  FMNMX.FTZ R26, R44, R3, !PT ;  /* 0x000000032c1a7209 */ /* 0x000fe20007810000 */
[----:B------:R-:W5:Y:S03]  /*3920*/  MUFU.EX2 R99, R99 ;  /* 0x0000006300637308 */ /* 0x000f660000000800 */
[----:B------:R-:W-:-:S04]  /*3930*/  FMNMX.FTZ R3, R47, R26, !PT ;  /* 0x0000001a2f037209 */ /* 0x000fc80007810000 */
[----:B------:R-:W-:Y:S01]  /*3940*/  FMNMX.FTZ R26, R48, R3, !PT ;  /* 0x00000003301a7209 */ /* 0x000fe20007810000 */
[----:B------:R-:W-:Y:S03]  /*3950*/  MUFU.EX2 R110, R110 ;  /* 0x0000006e006e7308 */ /* 0x000fe60000000800 */
        /* <DEDUP_REMOVED lines=18> */
[----:B------:R-:W-:Y:S01]  /*3a80*/  FMNMX.FTZ R26, R76, R3, !PT ;  /* 0x000000034c1a7209 */ /* 0x000fe20007810000 */
[----:B------:R-:W-:-:S03]  /*3a90*/  FFMA.FTZ R3, R61, UR26, -R73 ;  /* 0x0000001a3d037c23 */ /* 0x000fc60008010849 */
[----:B------:R-:W-:Y:S01]  /*3aa0*/  FMNMX.FTZ R29, R77, R26, !PT ;  /* 0x0000001a4d1d7209 */ /* 0x000fe20007810000 */
[----:B------:R-:W-:Y:S03]  /*3ab0*/  MUFU.EX2 R97, R97 ;  /* 0x0000006100617308 */ /* 0x000fe60000000800 */
[----:B------:R-:W-:-:S04]  /*3ac0*/  FMNMX.FTZ R26, R80, R29, !PT ;  /* 0x0000001d501a7209 */ /* 0x000fc80007810000 */
[----:B------:R-:W-:Y:S01]  /*3ad0*/  FMNMX.FTZ R29, R81, R26, !PT ;  /* 0x0000001a511d7209 */ /* 0x000fe20007810000 */
[----:B------:R-:W-:Y:S03]  /*3ae0*/  MUFU.EX2 R108, R108 ;  /* 0x0000006c006c7308 */ /* 0x000fe60000000800 */
[----:B------:R-:W-:Y:S01]  /*3af0*/  FMNMX.FTZ R34, R84, R29, !PT ;  /* 0x0000001d54227209 */ /* 0x000fe20007810000 */
[--C-:B------:R-:W-:Y:S01]  /*3b00*/  FFMA.FTZ R29, R65, UR26, -R73.reuse ;  /* 0x0000001a411d7c23 */ /* 0x100fe20008010849 */
[--C-:B------:R-:W-:Y:S02]  /*3b10*/  FFMA.FTZ R65, R91, UR26, -R73.reuse ;  /* 0x0000001a5b417c23 */ /* 0x100fe40008010849 */
[----:B------:R-:W-:Y:S01]  /*3b20*/  FMNMX.FTZ R34, R85, R34, !PT ;  /* 0x0000002255227209 */ /* 0x000fe20007810000 */
[----:B------:R0:W-:Y:S03]  /*3b30*/  MUFU.EX2 R26, R62 ;  /* 0x0000003e001a7308 */ /* 0x0001e60000000800 */
[----:B------:R-:W-:Y:S01]  /*3b40*/  FMNMX.FTZ R33, R83, R34, !PT ;  /* 0x0000002253217209 */ /* 0x000fe20007810000 */
[--C-:B------:R-:W-:Y:S01]  /*3b50*/  FFMA.FTZ R34, R66, UR26, -R73.reuse ;  /* 0x0000001a42227c23 */ /* 0x100fe20008010849 */
[----:B------:R-:W-:-:S02]  /*3b60*/  FFMA.FTZ R66, R100, UR26, -R73 ;  /* 0x0000001a64427c23 */ /* 0x000fc40008010849 */
[----:B------:R-:W-:Y:S01]  /*3b70*/  FMNMX.FTZ R42, R82, R33, !PT ;  /* 0x00000021522a7209 */ /* 0x000fe20007810000 */
[--C-:B------:R-:W-:Y:S01]  /*3b80*/  FFMA.FTZ R33, R69, UR26, -R73.reuse ;  /* 0x0000001a45217c23 */ /* 0x100fe20008010849 */
[----:B------:R-:W-:Y:S01]  /*3b90*/  FFMA.FTZ R69, R92, UR26, -R73 ;  /* 0x0000001a5c457c23 */ /* 0x000fe20008010849 */
[----:B------:R-:W-:Y:S01]  /*3ba0*/  MUFU.EX2 R101, R101 ;  /* 0x0000006500657308 */ /* 0x000fe20000000800 */
[----:B------:R-:W-:-:S04]  /*3bb0*/  FMNMX.FTZ R42, R79, R42, !PT ;  /* 0x0000002a4f2a7209 */ /* 0x000fc80007810000 */
[----:B------:R-:W-:-:S03]  /*3bc0*/  FMNMX.FTZ R42, R109, R42, !PT ;  /* 0x0000002a6d2a7209 */ /* 0x000fc60007810000 */
[----:B------:R-:W-:Y:S01]  /*3bd0*/  MUFU.EX2 R112, R112 ;  /* 0x0000007000707308 */ /* 0x000fe20000000800 */
[----:B------:R-:W-:-:S04]  /*3be0*/  FMNMX.FTZ R42, R107, R42, !PT ;  /* 0x0000002a6b2a7209 */ /* 0x000fc80007810000 */
[----:B------:R-:W-:-:S03]  /*3bf0*/  FMNMX.FTZ R50, R113, R42, !PT ;  /* 0x0000002a71327209 */ /* 0x000fc60007810000 */
[----:B------:R-:W-:Y:S01]  /*3c00*/  MUFU.EX2 R42, R70 ;  /* 0x00000046002a7308 */ /* 0x000fe20000000800 */
[----:B------:R-:W-:-:S04]  /*3c10*/  FMNMX.FTZ R50, R111, R50, !PT ;  /* 0x000000326f327209 */ /* 0x000fc80007810000 */
[----:B------:R-:W-:-:S03]  /*3c20*/  FMNMX.FTZ R61, R115, R50, !PT ;  /* 0x00000032733d7209 */ /* 0x000fc60007810000 */
[----:B------:R1:W-:Y:S02]  /*3c30*/  MUFU.EX2 R50, R74 ;  /* 0x0000004a00327308 */ /* 0x0003e40000000800 */
[----:B0-----:R-:W0:Y:S06]  /*3c40*/  SHFL.BFLY PT, R62, R61, 0x2, 0x1f ;  /* 0x0c401f003d3e7f89 */ /* 0x001e2c00000e0000 */
[----:B------:R-:W-:Y:S01]  /*3c50*/  MUFU.EX2 R105, R105 ;  /* 0x0000006900697308 */ /* 0x000fe20000000800 */
[----:B-1----:R-:W-:-:S07]  /*3c60*/  FFMA.FTZ R74, R94, UR26, -R73 ;  /* 0x0000001a5e4a7c23 */ /* 0x002fce0008010849 */
[----:B------:R-:W-:Y:S08]  /*3c70*/  MUFU.EX2 R114, R114 ;  /* 0x0000007200727308 */ /* 0x000ff00000000800 */
[----:B------:R-:W-:Y:S01]  /*3c80*/  MUFU.EX2 R18, R18 ;  /* 0x0000001200127308 */ /* 0x000fe20000000800 */
[----:B0-----:R-:W-:Y:S01]  /*3c90*/  FMNMX.FTZ R70, R61, R62, !PT ;  /* 0x0000003e3d467209 */ /* 0x001fe20007810000 */
[--C-:B------:R-:W-:Y:S01]  /*3ca0*/  FFMA.FTZ R62, R89, UR26, -R73.reuse ;  /* 0x0000001a593e7c23 */ /* 0x100fe20008010849 */
[--C-:B------:R-:W-:Y:S01]  /*3cb0*/  FFMA.FTZ R61, R90, UR26, -R73.reuse ;  /* 0x0000001a5a3d7c23 */ /* 0x100fe20008010849 */
[----:B------:R-:W-:-:S02]  /*3cc0*/  FFMA.FTZ R73, R102, UR26, -R73 ;  /* 0x0000001a66497c23 */ /* 0x000fc40008010849 */
[----:B------:R-:W0:Y:S02]  /*3cd0*/  SHFL.BFLY PT, R103, R70, 0x1, 0x1f ;  /* 0x0c201f0046677f89 */ /* 0x000e2400000e0000 */
[----:B------:R-:W-:Y:S08]  /*3ce0*/  MUFU.EX2 R25, R25 ;  /* 0x0000001900197308 */ /* 0x000ff00000000800 */
[----:B------:R-:W-:Y:S08]  /*3cf0*/  MUFU.EX2 R30, R30 ;  /* 0x0000001e001e7308 */ /* 0x000ff00000000800 */
[----:B------:R-:W-:Y:S01]  /*3d00*/  MUFU.EX2 R37, R37 ;  /* 0x0000002500257308 */ /* 0x000fe20000000800 */
[----:B0-----:R-:W-:-:S07]  /*3d10*/  FMNMX.FTZ R103, R70, R103, !PT ;  /* 0x0000006746677209 */ /* 0x001fce0007810000 */
[----:B------:R-:W-:Y:S01]  /*3d20*/  MUFU.EX2 R38, R38 ;  /* 0x0000002600267308 */ /* 0x000fe20000000800 */
[C---:B------:R-:W-:Y:S01]  /*3d30*/  FSETP.NEU.FTZ.AND P2, PT, R103.reuse, -INF , PT ;  /* 0xff8000006700780b */ /* 0x040fe20003f5d000 */
[----:B------:R-:W-:-:S06]  /*3d40*/  FMUL.FTZ R78, R103, UR26 ;  /* 0x0000001a674e7c20 */ /* 0x000fcc0008410000 */
[----:B------:R-:W-:Y:S01]  /*3d50*/  MUFU.EX2 R41, R41 ;  /* 0x0000002900297308 */ /* 0x000fe20000000800 */
[----:B------:R-:W-:Y:S02]  /*3d60*/  FSEL R78, R78, RZ, P2 ;  /* 0x000000ff4e4e7208 */ /* 0x000fe40001000000 */
[----:B------:R-:W-:-:S03]  /*3d70*/  PLOP3.LUT P2, PT, PT, PT, UP0, 0x80, 0x0 ;  /* 0x000000000000781c */ /* 0x000fc60003f4f008 */
[--C-:B------:R-:W-:Y:S01]  /*3d80*/  FFMA.FTZ R5, R5, UR26, -R78.reuse ;  /* 0x0000001a05057c23 */ /* 0x100fe2000801084e */
[--C-:B------:R-:W-:Y:S01]  /*3d90*/  FFMA.FTZ R92, R6, UR26, -R78.reuse ;  /* 0x0000001a065c7c23 */ /* 0x100fe2000801084e */
[--C-:B------:R-:W-:Y:S01]  /*3da0*/  FFMA.FTZ R9, R9, UR26, -R78.reuse ;  /* 0x0000001a09097c23 */ /* 0x100fe2000801084e */
[--C-:B------:R-:W-:Y:S01]  /*3db0*/  FFMA.FTZ R94, R10, UR26, -R78.reuse ;  /* 0x0000001a0a5e7c23 */ /* 0x100fe2000801084e */
[--C-:B------:R-:W-:Y:S01]  /*3dc0*/  FFMA.FTZ R87, R13, UR26, -R78.reuse ;  /* 0x0000001a0d577c23 */ /* 0x100fe2000801084e */
[----:B------:R-:W-:Y:S01]  /*3dd0*/  FFMA.FTZ R14, R14, UR26, -R78 ;  /* 0x0000001a0e0e7c23 */ /* 0x000fe2000801084e */
[----:B------:R-:W-:Y:S01]  /*3de0*/  MUFU.EX2 R5, R5 ;  /* 0x0000000500057308 */ /* 0x000fe20000000800 */
[----:B------:R-:W-:Y:S01]  /*3df0*/  FADD.FTZ R10, R93, R4 ;  /* 0x000000045d0a7221 */ /* 0x000fe20000010000 */
[--C-:B------:R-:W-:Y:S01]  /*3e00*/  FFMA.FTZ R89, R19, UR26, -R78.reuse ;  /* 0x0000001a13597c23 */ /* 0x100fe2000801084e */
[--C-:B------:R-:W-:Y:S01]  /*3e10*/  FFMA.FTZ R19, R27, UR26, -R78.reuse ;  /* 0x0000001a1b137c23 */ /* 0x100fe2000801084e */
[----:B------:R-:W-:Y:S01]  /*3e20*/  FFMA.FTZ R27, R47, UR26, -R78 ;  /* 0x0000001a2f1b7c23 */ /* 0x000fe2000801084e */
[----:B------:R-:W-:Y:S01]  /*3e30*/  FADD.FTZ R47, R7, R10 ;  /* 0x0000000a072f7221 */ /* 0x000fe20000010000 */
[--C-:B------:R-:W-:Y:S01]  /*3e40*/  FFMA.FTZ R20, R20, UR26, -R78.reuse ;  /* 0x0000001a14147c23 */ /* 0x100fe2000801084e */
[----:B------:R-:W-:Y:S01]  /*3e50*/  FFMA.FTZ R86, R36, UR26, -R78 ;  /* 0x0000001a24567c23 */ /* 0x000fe2000801084e */
[----:B------:R-:W0:Y:S01]  /*3e60*/  MUFU.EX2 R92, R92 ;  /* 0x0000005c005c7308 */ /* 0x000e220000000800 */
[----:B------:R-:W-:-:S02]  /*3e70*/  @!P1 VIADD R6, R0, 0x30840 ;  /* 0x0003084000069836 */ /* 0x000fc40000000000 */
[--C-:B------:R-:W-:Y:S01]  /*3e80*/  FFMA.FTZ R36, R48, UR26, -R78.reuse ;  /* 0x0000001a30247c23 */ /* 0x100fe2000801084e */
[----:B--2---:R-:W-:Y:S01]  /*3e90*/  FADD.FTZ R48, R8, R47 ;  /* 0x0000002f08307221 */ /* 0x004fe20000010000 */
[--C-:B------:R-:W-:Y:S01]  /*3ea0*/  FFMA.FTZ R75, R39, UR26, -R78.reuse ;  /* 0x0000001a274b7c23 */ /* 0x100fe2000801084e */
[----:B------:R-:W-:Y:S01]  /*3eb0*/  FFMA.FTZ R39, R55, UR26, -R78 ;  /* 0x0000001a37277c23 */ /* 0x000fe2000801084e */
[----:B------:R-:W-:Y:S01]  /*3ec0*/  @!P1 PRMT R6, RZ, 0x654, R6 ;  /* 0x00000654ff069816 */ /* 0x000fe20000000006 */
[----:B---3--:R-:W-:Y:S01]  /*3ed0*/  FADD.FTZ R55, R11, R48 ;  /* 0x000000300b377221 */ /* 0x008fe20000010000 */
[----:B------:R-:W1:Y:S01]  /*3ee0*/  MUFU.EX2 R9, R9 ;  /* 0x0000000900097308 */ /* 0x000e620000000800 */
[--C-:B------:R-:W-:Y:S01]  /*3ef0*/  FFMA.FTZ R13, R23, UR26, -R78.reuse ;  /* 0x0000001a170d7c23 */ /* 0x100fe2000801084e */
[----:B------:R2:W-:Y:S01]  /*3f00*/  @!P1 SYNCS.ARRIVE.TRANS64.RED.A1T0 RZ, [R6+URZ], RZ ;  /* 0x000000ff06ff99a7 */ /* 0x0005e2000810043f */
[----:B----4-:R-:W-:Y:S01]  /*3f10*/  FADD.FTZ R48, R106, R55 ;  /* 0x000000376a307221 */ /* 0x010fe20000010000 */
[--C-:B------:R-:W-:Y:S01]  /*3f20*/  FFMA.FTZ R24, R24, UR26, -R78.reuse ;  /* 0x0000001a18187c23 */ /* 0x100fe2000801084e */
[--C-:B------:R-:W-:Y:S01]  /*3f30*/  FFMA.FTZ R28, R28, UR26, -R78.reuse ;  /* 0x0000001a1c1c7c23 */ /* 0x100fe2000801084e */
[----:B------:R-:W-:Y:S01]  /*3f40*/  FFMA.FTZ R90, R44, UR26, -R78 ;  /* 0x0000001a2c5a7c23 */ /* 0x000fe2000801084e */
[----:B-----5:R-:W-:Y:S01]  /*3f50*/  FADD.FTZ R55, R99, R48 ;  /* 0x0000003063377221 */ /* 0x020fe20000010000 */
[----:B------:R-:W3:Y:S01]  /*3f60*/  MUFU.EX2 R94, R94 ;  /* 0x0000005e005e7308 */ /* 0x000ee20000000800 */
[----:B0-----:R-:W-:Y:S01]  /*3f70*/  FADD.FTZ R10, R5, R92 ;  /* 0x0000005c050a7221 */ /* 0x001fe20000010000 */
[----:B--2---:R-:W-:Y:S01]  /*3f80*/  F2FP.F16.F32.PACK_AB R6, R8, R7 ;  /* 0x000000070806723e */ /* 0x004fe200000000ff */
[--C-:B------:R-:W-:Y:S01]  /*3f90*/  FFMA.FTZ R44, R59, UR26, -R78.reuse ;  /* 0x0000001a3b2c7c23 */ /* 0x100fe2000801084e */
[----:B------:R-:W-:Y:S01]  /*3fa0*/  F2FP.F16.F32.PACK_AB R8, R106, R11 ;  /* 0x0000000b6a08723e */ /* 0x000fe200000000ff */
[----:B------:R-:W-:Y:S01]  /*3fb0*/  FADD.FTZ R59, R110, R55 ;  /* 0x000000376e3b7221 */ /* 0x000fe20000010000 */
[--C-:B------:R-:W-:Y:S01]  /*3fc0*/  FFMA.FTZ R23, R31, UR26, -R78.reuse ;  /* 0x0000001a1f177c23 */ /* 0x100fe2000801084e */
[----:B------:R-:W-:Y:S01]  /*3fd0*/  FFMA.FTZ R56, R56, UR26, -R78 ;  /* 0x0000001a38387c23 */ /* 0x000fe2000801084e */
[----:B------:R-:W0:Y:S01]  /*3fe0*/  MUFU.EX2 R87, R87 ;  /* 0x0000005700577308 */ /* 0x000e220000000800 */
[----:B-1----:R-:W-:Y:S01]  /*3ff0*/  FADD.FTZ R47, R9, R10 ;  /* 0x0000000a092f7221 */ /* 0x002fe20000010000 */
[--C-:B------:R-:W-:Y:S01]  /*4000*/  FFMA.FTZ R32, R32, UR26, -R78.reuse ;  /* 0x0000001a20207c23 */ /* 0x100fe2000801084e */
[--C-:B------:R-:W-:Y:S01]  /*4010*/  FFMA.FTZ R35, R35, UR26, -R78.reuse ;  /* 0x0000001a23237c23 */ /* 0x100fe2000801084e */
[--C-:B------:R-:W-:Y:S01]  /*4020*/  FFMA.FTZ R88, R40, UR26, -R78.reuse ;  /* 0x0000001a28587c23 */ /* 0x100fe2000801084e */
[--C-:B------:R-:W-:Y:S01]  /*4030*/  FFMA.FTZ R43, R43, UR26, -R78.reuse ;  /* 0x0000001a2b2b7c23 */ /* 0x100fe2000801084e */
[--C-:B------:R-:W-:Y:S01]  /*4040*/  FFMA.FTZ R31, R51, UR26, -R78.reuse ;  /* 0x0000001a331f7c23 */ /* 0x100fe2000801084e */
[--C-:B------:R-:W-:Y:S01]  /*4050*/  FFMA.FTZ R40, R52, UR26, -R78.reuse ;  /* 0x0000001a34287c23 */ /* 0x100fe2000801084e */
[----:B------:R-:W1:Y:S01]  /*4060*/  MUFU.EX2 R14, R14 ;  /* 0x0000000e000e7308 */ /* 0x000e620000000800 */
[----:B---3--:R-:W-:Y:S01]  /*4070*/  FADD.FTZ R10, R94, R47 ;  /* 0x0000002f5e0a7221 */ /* 0x008fe20000010000 */
[--C-:B------:R-:W-:Y:S01]  /*4080*/  FFMA.FTZ R47, R63, UR26, -R78.reuse ;  /* 0x0000001a3f2f7c23 */ /* 0x100fe2000801084e */
[--C-:B------:R-:W-:Y:S01]  /*4090*/  FFMA.FTZ R63, R77, UR26, -R78.reuse ;  /* 0x0000001a4d3f7c23 */ /* 0x100fe2000801084e */
[----:B------:R-:W-:Y:S01]  /*40a0*/  F2FP.F16.F32.PACK_AB R4, R4, R93 ;  /* 0x0000005d0404723e */ /* 0x000fe200000000ff */
[--C-:B------:R-:W-:Y:S01]  /*40b0*/  FFMA.FTZ R55, R68, UR26, -R78.reuse ;  /* 0x0000001a44377c23 */ /* 0x100fe2000801084e */
[----:B------:R-:W-:Y:S01]  /*40c0*/  F2FP.F16.F32.PACK_AB R5, R92, R5 ;  /* 0x000000055c05723e */ /* 0x000fe200000000ff */
[----:B------:R-:W-:Y:S01]  /*40d0*/  FFMA.FTZ R51, R60, UR26, -R78 ;  /* 0x0000001a3c337c23 */ /* 0x000fe2000801084e */
[----:B------:R-:W2:Y:S01]  /*40e0*/  MUFU.EX2 R89, R89 ;  /* 0x0000005900597308 */ /* 0x000ea20000000800 */
[----:B0-----:R-:W-:Y:S01]  /*40f0*/  FADD.FTZ R7, R87, R10 ;  /* 0x0000000a57077221 */ /* 0x001fe20000010000 */
[----:B------:R-:W-:Y:S01]  /*4100*/  F2FP.F16.F32.PACK_AB R10, R110, R99 ;  /* 0x000000636e0a723e */ /* 0x000fe200000000ff */
[--C-:B------:R-:W-:Y:S01]  /*4110*/  FFMA.FTZ R52, R67, UR26, -R78.reuse ;  /* 0x0000001a43347c23 */ /* 0x100fe2000801084e */
[--C-:B------:R-:W-:Y:S01]  /*4120*/  FFMA.FTZ R60, R76, UR26, -R78.reuse ;  /* 0x0000001a4c3c7c23 */ /* 0x100fe2000801084e */
[--C-:B------:R-:W-:Y:S01]  /*4130*/  FFMA.FTZ R67, R80, UR26, -R78.reuse ;  /* 0x0000001a50437c23 */ /* 0x100fe2000801084e */
[--C-:B------:R-:W-:Y:S01]  /*4140*/  FFMA.FTZ R81, R81, UR26, -R78.reuse ;  /* 0x0000001a51517c23 */ /* 0x100fe2000801084e */
[--C-:B------:R-:W-:Y:S01]  /*4150*/  FFMA.FTZ R84, R84, UR26, -R78.reuse ;  /* 0x0000001a54547c23 */ /* 0x100fe2000801084e */
[----:B------:R-:W0:Y:S01]  /*4160*/  MUFU.EX2 R20, R20 ;  /* 0x0000001400147308 */ /* 0x000e220000000800 */
[----:B-1----:R-:W-:Y:S01]  /*4170*/  FADD.FTZ R48, R14, R7 ;  /* 0x000000070e307221 */ /* 0x002fe20000010000 */
[----:B------:R-:W-:Y:S01]  /*4180*/  F2FP.F16.F32.PACK_AB R7, R94, R9 ;  /* 0x000000095e07723e */ /* 0x000fe200000000ff */
[--C-:B------:R-:W-:Y:S01]  /*4190*/  FFMA.FTZ R85, R85, UR26, -R78.reuse ;  /* 0x0000001a55557c23 */ /* 0x100fe2000801084e */
[----:B------:R-:W-:Y:S01]  /*41a0*/  F2FP.F16.F32.PACK_AB R9, R14, R87 ;  /* 0x000000570e09723e */ /* 0x000fe200000000ff */
[--C-:B------:R-:W-:Y:S01]  /*41b0*/  FFMA.FTZ R83, R83, UR26, -R78.reuse ;  /* 0x0000001a53537c23 */ /* 0x100fe2000801084e */
[----:B------:R-:W-:Y:S01]  /*41c0*/  FFMA.FTZ R82, R82, UR26, -R78 ;  /* 0x0000001a52527c23 */ /* 0x000fe2000801084e */
[----:B------:R1:W-:Y:S01]  /*41d0*/  STSM.16.M88.4 [R2+0x1e800], R4 ;  /* 0x01e8000402007844 */ /* 0x0003e20000000200 */
[----:B------:R-:W3:Y:S01]  /*41e0*/  MUFU.EX2 R13, R13 ;  /* 0x0000000d000d7308 */ /* 0x000ee20000000800 */
[----:B--2---:R-:W-:Y:S01]  /*41f0*/  FADD.FTZ R11, R89, R48 ;  /* 0x00000030590b7221 */ /* 0x004fe20000010000 */
[--C-:B------:R-:W-:Y:S01]  /*4200*/  FFMA.FTZ R48, R64, UR26, -R78.reuse ;  /* 0x0000001a40307c23 */ /* 0x100fe2000801084e */
[--C-:B------:R-:W-:Y:S01]  /*4210*/  FFMA.FTZ R79, R79, UR26, -R78.reuse ;  /* 0x0000001a4f4f7c23 */ /* 0x100fe2000801084e */
[--C-:B------:R-:W-:Y:S01]  /*4220*/  FFMA.FTZ R109, R109, UR26, -R78.reuse ;  /* 0x0000001a6d6d7c23 */ /* 0x100fe2000801084e */
[--C-:B------:R-:W-:Y:S01]  /*4230*/  FFMA.FTZ R107, R107, UR26, -R78.reuse ;  /* 0x0000001a6b6b7c23 */ /* 0x100fe2000801084e */
[--C-:B------:R-:W-:Y:S01]  /*4240*/  FFMA.FTZ R113, R113, UR26, -R78.reuse ;  /* 0x0000001a71717c23 */ /* 0x100fe2000801084e */
[--C-:B------:R-:W-:Y:S01]  /*4250*/  FFMA.FTZ R111, R111, UR26, -R78.reuse ;  /* 0x0000001a6f6f7c23 */ /* 0x100fe2000801084e */
[----:B------:R-:W2:Y:S01]  /*4260*/  MUFU.EX2 R24, R24 ;  /* 0x0000001800187308 */ /* 0x000ea20000000800 */
[C---:B0-----:R-:W-:Y:S01]  /*4270*/  FADD.FTZ R14, R20.reuse, R11 ;  /* 0x0000000b140e7221 */ /* 0x041fe20000010000 */
[----:B------:R-:W-:Y:S01]  /*4280*/  F2FP.F16.F32.PACK_AB R11, R20, R89 ;  /* 0x00000059140b723e */ /* 0x000fe200000000ff */
[----:B------:R-:W-:Y:S01]  /*4290*/  FADD.FTZ R20, R12, R59 ;  /* 0x0000003b0c147221 */ /* 0x000fe20000010000 */
[----:B------:R-:W-:Y:S01]  /*42a0*/  F2FP.F16.F32.PACK_AB R12, R15, R12 ;  /* 0x0000000c0f0c723e */ /* 0x000fe200000000ff */
[----:B------:R-:W-:-:S02]  /*42b0*/  FFMA.FTZ R59, R72, UR26, -R78 ;  /* 0x0000001a483b7c23 */ /* 0x000fc4000801084e */
[----:B------:R-:W-:Y:S01]  /*42c0*/  FADD.FTZ R20, R15, R20 ;  /* 0x000000140f147221 */ /* 0x000fe20000010000 */
[----:B------:R-:W0:Y:S01]  /*42d0*/  MUFU.EX2 R19, R19 ;  /* 0x0000001300137308 */ /* 0x000e220000000800 */
[----:B------:R4:W-:Y:S01]  /*42e0*/  STSM.16.M88.4 [R152], R8 ;  /* 0x0000000898007844 */ /* 0x0009e20000000200 */
[----:B-1----:R-:W-:Y:S01]  /*42f0*/  F2FP.F16.F32.PACK_AB R4, R112, R101 ;  /* 0x000000657004723e */ /* 0x002fe200000000ff */
[----:B------:R-:W-:Y:S01]  /*4300*/  FADD.FTZ R77, R21, R20 ;  /* 0x00000014154d7221 */ /* 0x000fe20000010000 */
[----:B------:R-:W-:-:S03]  /*4310*/  F2FP.F16.F32.PACK_AB R6, R114, R105 ;  /* 0x000000697206723e */ /* 0x000fc600000000ff */
[----:B------:R-:W-:Y:S01]  /*4320*/  FADD.FTZ R20, R22, R77 ;  /* 0x0000004d16147221 */ /* 0x000fe20000010000 */
[----:B------:R-:W1:Y:S03]  /*4330*/  MUFU.EX2 R28, R28 ;  /* 0x0000001c001c7308 */ /* 0x000e660000000800 */
[----:B------:R-:W-:-:S04]  /*4340*/  FADD.FTZ R77, R95, R20 ;  /* 0x000000145f4d7221 */ /* 0x000fc80000010000 */
[----:B------:R-:W-:Y:S01]  /*4350*/  FADD.FTZ R20, R104, R77 ;  /* 0x0000004d68147221 */ /* 0x000fe20000010000 */
[----:B------:R5:W-:Y:S03]  /*4360*/  MUFU.EX2 R0, R56 ;  /* 0x0000003800007308 */ /* 0x000be60000000800 */
[----:B------:R-:W-:-:S04]  /*4370*/  FADD.FTZ R77, R97, R20 ;  /* 0x00000014614d7221 */ /* 0x000fc80000010000 */
[----:B------:R-:W-:Y:S01]  /*4380*/  FADD.FTZ R20, R108, R77 ;  /* 0x0000004d6c147221 */ /* 0x000fe20000010000 */
[----:B------:R-:W4:Y:S01]  /*4390*/  MUFU.EX2 R23, R23 ;  /* 0x0000001700177308 */ /* 0x000f220000000800 */
[----:B-----5:R-:W-:Y:S01]  /*43a0*/  FFMA.FTZ R56, R71, UR26, -R78 ;  /* 0x0000001a47387c23 */ /* 0x020fe2000801084e */
[----:B---3--:R-:W-:Y:S01]  /*43b0*/  FADD.FTZ R71, R13, R14 ;  /* 0x0000000e0d477221 */ /* 0x008fe20000010000 */
[----:B------:R-:W-:Y:S01]  /*43c0*/  FADD.FTZ R77, R101, R20 ;  /* 0x00000014654d7221 */ /* 0x000fe20000010000 */
[C---:B--2---:R-:W-:Y:S01]  /*43d0*/  F2FP.F16.F32.PACK_AB R13, R24.reuse, R13 ;  /* 0x0000000d180d723e */ /* 0x044fe200000000ff */
[----:B------:R-:W-:Y:S01]  /*43e0*/  FFMA.FTZ R78, R115, UR26, -R78 ;  /* 0x0000001a734e7c23 */ /* 0x000fe2000801084e */
[----:B------:R-:W-:Y:S01]  /*43f0*/  FADD.FTZ R14, R24, R71 ;  /* 0x00000047180e7221 */ /* 0x000fe20000010000 */
[----:B------:R-:W-:Y:S01]  /*4400*/  FADD.FTZ R20, R112, R77 ;  /* 0x0000004d70147221 */ /* 0x000fe20000010000 */
[----:B------:R-:W2:Y:S02]  /*4410*/  MUFU.EX2 R32, R32 ;  /* 0x0000002000207308 */ /* 0x000ea40000000800 */
[----:B0-----:R-:W-:Y:S01]  /*4420*/  FADD.FTZ R71, R19, R14 ;  /* 0x0000000e13477221 */ /* 0x001fe20000010000 */
[----:B------:R-:W-:Y:S01]  /*4430*/  FADD.FTZ R77, R105, R20 ;  /* 0x00000014694d7221 */ /* 0x000fe20000010000 */
[----:B------:R-:W-:-:S02]  /*4440*/  F2FP.F16.F32.PACK_AB R20, R104, R95 ;  /* 0x0000005f6814723e */ /* 0x000fc400000000ff */
[----:B-1----:R-:W-:Y:S01]  /*4450*/  FADD.FTZ R14, R28, R71 ;  /* 0x000000471c0e7221 */ /* 0x002fe20000010000 */
[----:B------:R-:W-:Y:S01]  /*4460*/  FADD.FTZ R77, R114, R77 ;  /* 0x0000004d724d7221 */ /* 0x000fe20000010000 */
[----:B------:R-:W0:Y:S02]  /*4470*/  MUFU.EX2 R35, R35 ;  /* 0x0000002300237308 */ /* 0x000e240000000800 */
[----:B----4-:R-:W-:Y:S01]  /*4480*/  FADD.FTZ R71, R23, R14 ;  /* 0x0000000e17477221 */ /* 0x010fe20000010000 */
[----:B------:R-:W-:-:S04]  /*4490*/  FADD.FTZ R68, R18, R77 ;  /* 0x0000004d12447221 */ /* 0x000fc80000010000 */
[----:B------:R-:W-:Y:S01]  /*44a0*/  FADD.FTZ R7, R25, R68 ;  /* 0x0000004419077221 */ /* 0x000fe20000010000 */
[----:B------:R-:W1:Y:S01]  /*44b0*/  MUFU.EX2 R86, R86 ;  /* 0x0000005600567308 */ /* 0x000e620000000800 */
[----:B--2---:R-:W-:Y:S02]  /*44c0*/  FADD.FTZ R14, R32, R71 ;  /* 0x00000047200e7221 */ /* 0x004fe40000010000 */
[----:B------:R-:W-:-:S04]  /*44d0*/  FADD.FTZ R10, R30, R7 ;  /* 0x000000071e0a7221 */ /* 0x000fc80000010000 */
[----:B------:R-:W-:Y:S01]  /*44e0*/  FADD.FTZ R7, R37, R10 ;  /* 0x0000000a25077221 */ /* 0x000fe20000010000 */
[----:B------:R-:W2:Y:S01]  /*44f0*/  MUFU.EX2 R75, R75 ;  /* 0x0000004b004b7308 */ /* 0x000ea20000000800 */
[----:B0-----:R-:W-:Y:S02]  /*4500*/  FADD.FTZ R71, R35, R14 ;  /* 0x0000000e23477221 */ /* 0x001fe40000010000 */
[----:B------:R-:W-:-:S04]  /*4510*/  FADD.FTZ R10, R38, R7 ;  /* 0x00000007260a7221 */ /* 0x000fc80000010000 */
[----:B------:R-:W-:Y:S01]  /*4520*/  FADD.FTZ R10, R41, R10 ;  /* 0x0000000a290a7221 */ /* 0x000fe20000010000 */
[----:B------:R-:W0:Y:S01]  /*4530*/  MUFU.EX2 R88, R88 ;  /* 0x0000005800587308 */ /* 0x000e220000000800 */
[----:B-1----:R-:W-:-:S07]  /*4540*/  FADD.FTZ R14, R86, R71 ;  /* 0x00000047560e7221 */ /* 0x002fce0000010000 */
[----:B------:R-:W1:Y:S01]  /*4550*/  MUFU.EX2 R43, R43 ;  /* 0x0000002b002b7308 */ /* 0x000e620000000800 */
[----:B--2---:R-:W-:-:S07]  /*4560*/  FADD.FTZ R71, R75, R14 ;  /* 0x0000000e4b477221 */ /* 0x004fce0000010000 */
[----:B------:R-:W2:Y:S01]  /*4570*/  MUFU.EX2 R90, R90 ;  /* 0x0000005a005a7308 */ /* 0x000ea20000000800 */
[----:B0-----:R-:W-:-:S07]  /*4580*/  FADD.FTZ R14, R88, R71 ;  /* 0x00000047580e7221 */ /* 0x001fce0000010000 */
[----:B------:R-:W0:Y:S01]  /*4590*/  MUFU.EX2 R27, R27 ;  /* 0x0000001b001b7308 */ /* 0x000e220000000800 */
[----:B-1----:R-:W-:Y:S01]  /*45a0*/  FADD.FTZ R15, R43, R14 ;  /* 0x0000000e2b0f7221 */ /* 0x002fe20000010000 */
[----:B------:R-:W-:Y:S02]  /*45b0*/  F2FP.F16.F32.PACK_AB R14, R22, R21 ;  /* 0x00000015160e723e */ /* 0x000fe400000000ff */
[----:B------:R-:W-:Y:S02]  /*45c0*/  F2FP.F16.F32.PACK_AB R21, R32, R23 ;  /* 0x000000172015723e */ /* 0x000fe400000000ff */
[----:B------:R-:W-:Y:S02]  /*45d0*/  F2FP.F16.F32.PACK_AB R22, R108, R97 ;  /* 0x000000616c16723e */ /* 0x000fe400000000ff */
[----:B------:R-:W1:Y:S01]  /*45e0*/  MUFU.EX2 R36, R36 ;  /* 0x0000002400247308 */ /* 0x000e620000000800 */
[----:B--2---:R-:W-:Y:S01]  /*45f0*/  FADD.FTZ R64, R90, R15 ;  /* 0x0000000f5a407221 */ /* 0x004fe20000010000 */
[----:B------:R-:W-:-:S02]  /*4600*/  F2FP.F16.F32.PACK_AB R15, R28, R19 ;  /* 0x000000131c0f723e */ /* 0x000fc400000000ff */
[----:B------:R-:W-:Y:S02]  /*4610*/  F2FP.F16.F32.PACK_AB R23, R86, R35 ;  /* 0x000000235617723e */ /* 0x000fe400000000ff */
[----:B------:R-:W-:Y:S01]  /*4620*/  F2FP.F16.F32.PACK_AB R7, R90, R43 ;  /* 0x0000002b5a07723e */ /* 0x000fe200000000ff */
[----:B------:R2:W-:Y:S01]  /*4630*/  STSM.16.M88.4 [R17], R12 ;  /* 0x0000000c11007844 */ /* 0x0005e20000000200 */
[----:B------:R-:W3:Y:S01]  /*4640*/  MUFU.EX2 R31, R31 ;  /* 0x0000001f001f7308 */ /* 0x000ee20000000800 */
[----:B0-----:R-:W-:Y:S02]  /*4650*/  FADD.FTZ R5, R27, R64 ;  /* 0x000000401b057221 */ /* 0x001fe40000010000 */
[----:B------:R-:W-:Y:S05]  /*4660*/  STSM.16.M88.4 [R16], R20 ;  /* 0x0000001410007844 */ /* 0x000fea0000000200 */
[----:B------:R-:W0:Y:S01]  /*4670*/  MUFU.EX2 R40, R40 ;  /* 0x0000002800287308 */ /* 0x000e220000000800 */
[----:B-1----:R-:W-:Y:S01]  /*4680*/  FADD.FTZ R8, R36, R5 ;  /* 0x0000000524087221 */ /* 0x002fe20000010000 */
[----:B--2---:R-:W-:-:S06]  /*4690*/  F2FP.F16.F32.PACK_AB R12, R41, R38 ;  /* 0x00000026290c723e */ /* 0x004fcc00000000ff */
[----:B------:R-:W1:Y:S01]  /*46a0*/  MUFU.EX2 R39, R39 ;  /* 0x0000002700277308 */ /* 0x000e620000000800 */
[----:B---3--:R-:W-:-:S07]  /*46b0*/  FADD.FTZ R5, R31, R8 ;  /* 0x000000081f057221 */ /* 0x008fce0000010000 */
[----:B------:R-:W2:Y:S01]  /*46c0*/  MUFU.EX2 R45, R45 ;  /* 0x0000002d002d7308 */ /* 0x000ea20000000800 */
[----:B0-----:R-:W-:Y:S01]  /*46d0*/  FADD.FTZ R8, R40, R5 ;  /* 0x0000000528087221 */ /* 0x001fe20000010000 */
[----:B------:R-:W-:-:S05]  /*46e0*/  F2FP.F16.F32.PACK_AB R5, R88, R75 ;  /* 0x0000004b5805723e */ /* 0x000fca00000000ff */
[----:B------:R0:W-:Y:S01]  /*46f0*/  STSM.16.M88.4 [R2+0x24800], R4 ;  /* 0x0248000402007844 */ /* 0x0001e20000000200 */
[----:B------:R-:W3:Y:S01]  /*4700*/  MUFU.EX2 R46, R46 ;  /* 0x0000002e002e7308 */ /* 0x000ee20000000800 */
[----:B-1----:R-:W-:Y:S01]  /*4710*/  FADD.FTZ R9, R39, R8 ;  /* 0x0000000827097221 */ /* 0x002fe20000010000 */
[----:B------:R-:W-:-:S03]  /*4720*/  F2FP.F16.F32.PACK_AB R13, R0, R39 ;  /* 0x00000027000d723e */ /* 0x000fc600000000ff */
[----:B------:R-:W-:-:S03]  /*4730*/  FADD.FTZ R9, R0, R9 ;  /* 0x0000000900097221 */ /* 0x000fc60000010000 */
[----:B------:R-:W1:Y:S01]  /*4740*/  MUFU.EX2 R44, R44 ;  /* 0x0000002c002c7308 */ /* 0x000e620000000800 */
[----:B--2---:R-:W-:-:S07]  /*4750*/  FADD.FTZ R11, R45, R10 ;  /* 0x0000000a2d0b7221 */ /* 0x004fce0000010000 */
[----:B------:R-:W2:Y:S01]  /*4760*/  MUFU.EX2 R3, R3 ;  /* 0x0000000300037308 */ /* 0x000ea20000000800 */
[C---:B---3--:R-:W-:Y:S01]  /*4770*/  FADD.FTZ R10, R46.reuse, R11 ;  /* 0x0000000b2e0a7221 */ /* 0x048fe20000010000 */
[----:B------:R-:W-:-:S06]  /*4780*/  F2FP.F16.F32.PACK_AB R14, R46, R45 ;  /* 0x0000002d2e0e723e */ /* 0x000fcc00000000ff */
[----:B------:R-:W3:Y:S01]  /*4790*/  MUFU.EX2 R51, R51 ;  /* 0x0000003300337308 */ /* 0x000ee20000000800 */
[----:B-1----:R-:W-:-:S07]  /*47a0*/  FADD.FTZ R8, R44, R9 ;  /* 0x000000092c087221 */ /* 0x002fce0000010000 */
[----:B------:R-:W1:Y:S01]  /*47b0*/  MUFU.EX2 R47, R47 ;  /* 0x0000002f002f7308 */ /* 0x000e620000000800 */
[----:B--2---:R-:W-:Y:S01]  /*47c0*/  FADD.FTZ R9, R3, R10 ;  /* 0x0000000a03097221 */ /* 0x004fe20000010000 */
[----:B------:R-:W-:-:S03]  /*47d0*/  F2FP.F16.F32.PACK_AB R32, R26, R3 ;  /* 0x000000031a20723e */ /* 0x000fc600000000ff */
[----:B------:R-:W-:-:S03]  /*47e0*/  FADD.FTZ R24, R26, R9 ;  /* 0x000000091a187221 */ /* 0x000fc60000010000 */
[----:B------:R-:W2:Y:S01]  /*47f0*/  MUFU.EX2 R29, R29 ;  /* 0x0000001d001d7308 */ /* 0x000ea20000000800 */
[----:B---3--:R-:W-:Y:S01]  /*4800*/  FADD.FTZ R10, R51, R8 ;  /* 0x00000008330a7221 */ /* 0x008fe20000010000 */
[----:B------:R-:W-:Y:S02]  /*4810*/  F2FP.F16.F32.PACK_AB R8, R25, R18 ;  /* 0x000000121908723e */ /* 0x000fe400000000ff */
[----:B------:R-:W-:-:S04]  /*4820*/  F2FP.F16.F32.PACK_AB R15, R51, R44 ;  /* 0x0000002c330f723e */ /* 0x000fc800000000ff */
[----:B------:R-:W3:Y:S01]  /*4830*/  MUFU.EX2 R48, R48 ;  /* 0x0000003000307308 */ /* 0x000ee20000000800 */
[----:B-1----:R-:W-:Y:S01]  /*4840*/  FADD.FTZ R9, R47, R10 ;  /* 0x0000000a2f097221 */ /* 0x002fe20000010000 */
[----:B------:R-:W-:-:S06]  /*4850*/  F2FP.F16.F32.PACK_AB R10, R37, R30 ;  /* 0x0000001e250a723e */ /* 0x000fcc00000000ff */
[----:B------:R-:W1:Y:S01]  /*4860*/  MUFU.EX2 R34, R34 ;  /* 0x0000002200227308 */ /* 0x000e620000000800 */
[----:B--2---:R-:W-:-:S07]  /*4870*/  FADD.FTZ R11, R29, R24 ;  /* 0x000000181d0b7221 */ /* 0x004fce0000010000 */
[----:B------:R-:W0:Y:S01]  /*4880*/  MUFU.EX2 R52, R52 ;  /* 0x0000003400347308 */ /* 0x000e220000000800 */
[----:B---3--:R-:W-:-:S07]  /*4890*/  FADD.FTZ R9, R48, R9 ;  /* 0x0000000930097221 */ /* 0x008fce0000010000 */
[----:B------:R-:W2:Y:S01]  /*48a0*/  MUFU.EX2 R33, R33 ;  /* 0x0000002100217308 */ /* 0x000ea20000000800 */
[----:B-1----:R-:W-:Y:S01]  /*48b0*/  FADD.FTZ R18, R34, R11 ;  /* 0x0000000b22127221 */ /* 0x002fe20000010000 */
[----:B------:R-:W-:Y:S02]  /*48c0*/  F2FP.F16.F32.PACK_AB R11, R40, R31 ;  /* 0x0000001f280b723e */ /* 0x000fe400000000ff */
[----:B------:R-:W-:-:S04]  /*48d0*/  F2FP.F16.F32.PACK_AB R34, R34, R29 ;  /* 0x0000001d2222723e */ /* 0x000fc800000000ff */
[----:B------:R-:W1:Y:S01]  /*48e0*/  MUFU.EX2 R55, R55 ;  /* 0x0000003700377308 */ /* 0x000e620000000800 */
[----:B0-----:R-:W-:Y:S01]  /*48f0*/  FADD.FTZ R4, R52, R9 ;  /* 0x0000000934047221 */ /* 0x001fe20000010000 */
[----:B------:R-:W-:-:S05]  /*4900*/  F2FP.F16.F32.PACK_AB R9, R36, R27 ;  /* 0x0000001b2409723e */ /* 0x000fca00000000ff */
[----:B------:R-:W-:Y:S01]  /*4910*/  STSM.16.M88.4 [R154], R8 ;  /* 0x000000089a007844 */ /* 0x000fe20000000200 */
[----:B------:R-:W0:Y:S01]  /*4920*/  MUFU.EX2 R56, R56 ;  /* 0x0000003800387308 */ /* 0x000e220000000800 */
[----:B--2---:R-:W-:Y:S02]  /*4930*/  FADD.FTZ R7, R33, R18 ;  /* 0x0000001221077221 */ /* 0x004fe40000010000 */
[----:B------:R2:W-:Y:S02]  /*4940*/  STSM.16.M88.4 [R17+0x6000], R12 ;  /* 0x0060000c11007844 */ /* 0x0005e40000000200 */
[----:B------:R-:W-:-:S03]  /*4950*/  FADD.FTZ R7, R42, R7 ;  /* 0x000000072a077221 */ /* 0x000fc60000010000 */
[----:B------:R-:W3:Y:S01]  /*4960*/  MUFU.EX2 R59, R59 ;  /* 0x0000003b003b7308 */ /* 0x000ee20000000800 */
[C---:B-1----:R-:W-:Y:S01]  /*4970*/  FADD.FTZ R5, R55.reuse, R4 ;  /* 0x0000000437057221 */ /* 0x042fe20000010000 */
[----:B------:R-:W-:Y:S01]  /*4980*/  FADD.FTZ R4, R50, R7 ;  /* 0x0000000732047221 */ /* 0x000fe20000010000 */
[----:B------:R-:W-:-:S05]  /*4990*/  F2FP.F16.F32.PACK_AB R35, R55, R52 ;  /* 0x000000343723723e */ /* 0x000fca00000000ff */
[----:B------:R-:W1:Y:S01]  /*49a0*/  MUFU.EX2 R53, R53 ;  /* 0x0000003500357308 */ /* 0x000e620000000800 */
[----:B0-----:R-:W-:-:S07]  /*49b0*/  FADD.FTZ R0, R56, R5 ;  /* 0x0000000538007221 */ /* 0x001fce0000010000 */
[----:B------:R-:W0:Y:S01]  /*49c0*/  MUFU.EX2 R60, R60 ;  /* 0x0000003c003c7308 */ /* 0x000e220000000800 */
[----:B---3--:R-:W-:-:S07]  /*49d0*/  FADD.FTZ R5, R59, R0 ;  /* 0x000000003b057221 */ /* 0x008fce0000010000 */
[----:B------:R-:W3:Y:S01]  /*49e0*/  MUFU.EX2 R49, R49 ;  /* 0x0000003100317308 */ /* 0x000ee20000000800 */
[----:B-1----:R-:W-:-:S07]  /*49f0*/  FADD.FTZ R6, R53, R4 ;  /* 0x0000000435067221 */ /* 0x002fce0000010000 */
[----:B------:R-:W1:Y:S01]  /*4a00*/  MUFU.EX2 R63, R63 ;  /* 0x0000003f003f7308 */ /* 0x000e620000000800 */
[----:B0-----:R-:W-:-:S07]  /*4a10*/  FADD.FTZ R4, R60, R5 ;  /* 0x000000053c047221 */ /* 0x001fce0000010000 */
[----:B------:R-:W0:Y:S01]  /*4a20*/  MUFU.EX2 R54, R54 ;  /* 0x0000003600367308 */ /* 0x000e220000000800 */
[----:B---3--:R-:W-:-:S07]  /*4a30*/  FADD.FTZ R5, R49, R6 ;  /* 0x0000000631057221 */ /* 0x008fce0000010000 */
[----:B------:R-:W3:Y:S01]  /*4a40*/  MUFU.EX2 R67, R67 ;  /* 0x0000004300437308 */ /* 0x000ee20000000800 */
[C---:B-1----:R-:W-:Y:S01]  /*4a50*/  FADD.FTZ R6, R63.reuse, R4 ;  /* 0x000000043f067221 */ /* 0x042fe20000010000 */
[----:B------:R-:W-:Y:S02]  /*4a60*/  F2FP.F16.F32.PACK_AB R4, R42, R33 ;  /* 0x000000212a04723e */ /* 0x000fe400000000ff */
[----:B------:R-:W-:Y:S02]  /*4a70*/  F2FP.F16.F32.PACK_AB R33, R48, R47 ;  /* 0x0000002f3021723e */ /* 0x000fe400000000ff */
[----:B------:R-:W-:Y:S02]  /*4a80*/  F2FP.F16.F32.PACK_AB R7, R63, R60 ;  /* 0x0000003c3f07723e */ /* 0x000fe400000000ff */
[----:B------:R-:W1:Y:S01]  /*4a90*/  MUFU.EX2 R57, R57 ;  /* 0x0000003900397308 */ /* 0x000e620000000800 */
[----:B0-----:R-:W-:Y:S01]  /*4aa0*/  FADD.FTZ R18, R54, R5 ;  /* 0x0000000536127221 */ /* 0x001fe20000010000 */
[----:B------:R-:W-:Y:S06]  /*4ab0*/  STSM.16.M88.4 [R16+0x6000], R32 ;  /* 0x0060002010007844 */ /* 0x000fec0000000200 */
[----:B------:R-:W0:Y:S01]  /*4ac0*/  MUFU.EX2 R68, R81 ;  /* 0x0000005100447308 */ /* 0x000e220000000800 */
[----:B---3--:R-:W-:Y:S01]  /*4ad0*/  FADD.FTZ R3, R67, R6 ;  /* 0x0000000643037221 */ /* 0x008fe20000010000 */
[----:B------:R-:W-:-:S06]  /*4ae0*/  F2FP.F16.F32.PACK_AB R6, R53, R50 ;  /* 0x000000323506723e */ /* 0x000fcc00000000ff */
[----:B------:R-:W2:Y:S01]  /*4af0*/  MUFU.EX2 R58, R58 ;  /* 0x0000003a003a7308 */ /* 0x000ea20000000800 */
[----:B-1----:R-:W-:-:S07]  /*4b00*/  FADD.FTZ R5, R57, R18 ;  /* 0x0000001239057221 */ /* 0x002fce0000010000 */
[----:B------:R-:W1:Y:S01]  /*4b10*/  MUFU.EX2 R84, R84 ;  /* 0x0000005400547308 */ /* 0x000e620000000800 */
[----:B0-----:R-:W-:-:S07]  /*4b20*/  FADD.FTZ R3, R68, R3 ;  /* 0x0000000344037221 */ /* 0x001fce0000010000 */
[----:B------:R-:W0:Y:S01]  /*4b30*/  MUFU.EX2 R61, R61 ;  /* 0x0000003d003d7308 */ /* 0x000e220000000800 */
[C---:B--2---:R-:W-:Y:S01]  /*4b40*/  FADD.FTZ R12, R58.reuse, R5 ;  /* 0x000000053a0c7221 */ /* 0x044fe20000010000 */
[----:B------:R-:W-:Y:S02]  /*4b50*/  F2FP.F16.F32.PACK_AB R5, R59, R56 ;  /* 0x000000383b05723e */ /* 0x000fe400000000ff */
[----:B------:R-:W-:Y:S02]  /*4b60*/  F2FP.F16.F32.PACK_AB R58, R58, R57 ;  /* 0x000000393a3a723e */ /* 0x000fe400000000ff */
[----:B------:R-:W-:Y:S01]  /*4b70*/  F2FP.F16.F32.PACK_AB R57, R68, R67 ;  /* 0x000000434439723e */ /* 0x000fe200000000ff */
[----:B------:R2:W-:Y:S01]  /*4b80*/  STSM.16.M88.4 [R2+0x2a800], R4 ;  /* 0x02a8000402007844 */ /* 0x0005e20000000200 */
[----:B------:R-:W3:Y:S01]  /*4b90*/  MUFU.EX2 R85, R85 ;  /* 0x0000005500557308 */ /* 0x000ee20000000800 */
[----:B-1----:R-:W-:Y:S01]  /*4ba0*/  FADD.FTZ R8, R84, R3 ;  /* 0x0000000354087221 */ /* 0x002fe20000010000 */
[----:B------:R-:W-:-:S06]  /*4bb0*/  F2FP.F16.F32.PACK_AB R56, R54, R49 ;  /* 0x000000313638723e */ /* 0x000fcc00000000ff */
[----:B------:R-:W1:Y:S01]  /*4bc0*/  MUFU.EX2 R62, R62 ;  /* 0x0000003e003e7308 */ /* 0x000e620000000800 */
[----:B0-----:R-:W-:-:S07]  /*4bd0*/  FADD.FTZ R3, R61, R12 ;  /* 0x0000000c3d037221 */ /* 0x001fce0000010000 */
[----:B------:R-:W0:Y:S01]  /*4be0*/  MUFU.EX2 R83, R83 ;  /* 0x0000005300537308 */ /* 0x000e220000000800 */
[C---:B---3--:R-:W-:Y:S01]  /*4bf0*/  FADD.FTZ R8, R85.reuse, R8 ;  /* 0x0000000855087221 */ /* 0x048fe20000010000 */
[----:B------:R-:W-:-:S05]  /*4c00*/  F2FP.F16.F32.PACK_AB R59, R85, R84 ;  /* 0x00000054553b723e */ /* 0x000fca00000000ff */
[----:B------:R3:W-:Y:S01]  /*4c10*/  STSM.16.M88.4 [R153], R56 ;  /* 0x0000003899007844 */ /* 0x0007e20000000200 */
[----:B------:R-:W4:Y:S01]  /*4c20*/  MUFU.EX2 R65, R65 ;  /* 0x0000004100417308 */ /* 0x000f220000000800 */
[C---:B-1----:R-:W-:Y:S01]  /*4c30*/  FADD.FTZ R12, R62.reuse, R3 ;  /* 0x000000033e0c7221 */ /* 0x042fe20000010000 */
[----:B------:R-:W-:-:S06]  /*4c40*/  F2FP.F16.F32.PACK_AB R64, R62, R61 ;  /* 0x0000003d3e40723e */ /* 0x000fcc00000000ff */
[----:B------:R-:W1:Y:S01]  /*4c50*/  MUFU.EX2 R82, R82 ;  /* 0x0000005200527308 */ /* 0x000e620000000800 */
[----:B0-----:R-:W-:-:S07]  /*4c60*/  FADD.FTZ R3, R83, R8 ;  /* 0x0000000853037221 */ /* 0x001fce0000010000 */
[----:B------:R-:W0:Y:S01]  /*4c70*/  MUFU.EX2 R66, R66 ;  /* 0x0000004200427308 */ /* 0x000e220000000800 */
[----:B----4-:R-:W-:-:S07]  /*4c80*/  FADD.FTZ R11, R65, R12 ;  /* 0x0000000c410b7221 */ /* 0x010fce0000010000 */
[----:B------:R-:W4:Y:S01]  /*4c90*/  MUFU.EX2 R79, R79 ;  /* 0x0000004f004f7308 */ /* 0x000f220000000800 */
[----:B-1----:R-:W-:-:S07]  /*4ca0*/  FADD.FTZ R8, R82, R3 ;  /* 0x0000000352087221 */ /* 0x002fce0000010000 */
[----:B------:R-:W1:Y:S01]  /*4cb0*/  MUFU.EX2 R69, R69 ;  /* 0x0000004500457308 */ /* 0x000e620000000800 */
[C---:B0-----:R-:W-:Y:S01]  /*4cc0*/  FADD.FTZ R12, R66.reuse, R11 ;  /* 0x0000000b420c7221 */ /* 0x041fe20000010000 */
[----:B------:R-:W-:Y:S02]  /*4cd0*/  F2FP.F16.F32.PACK_AB R66, R66, R65 ;  /* 0x000000414242723e */ /* 0x000fe400000000ff */
[----:B------:R-:W-:-:S04]  /*4ce0*/  F2FP.F16.F32.PACK_AB R65, R82, R83 ;  /* 0x000000535241723e */ /* 0x000fc800000000ff */
[----:B------:R-:W0:Y:S01]  /*4cf0*/  MUFU.EX2 R0, R109 ;  /* 0x0000006d00007308 */ /* 0x000e220000000800 */
[----:B----4-:R-:W-:-:S07]  /*4d00*/  FADD.FTZ R3, R79, R8 ;  /* 0x000000084f037221 */ /* 0x010fce0000010000 */
[----:B------:R-:W4:Y:S01]  /*4d10*/  MUFU.EX2 R9, R107 ;  /* 0x0000006b00097308 */ /* 0x000f220000000800 */
[----:B-1----:R-:W-:-:S07]  /*4d20*/  FADD.FTZ R11, R69, R12 ;  /* 0x0000000c450b7221 */ /* 0x002fce0000010000 */
[----:B------:R-:W2:Y:S01]  /*4d30*/  MUFU.EX2 R70, R98 ;  /* 0x0000006200467308 */ /* 0x000ea20000000800 */
[C---:B0-----:R-:W-:Y:S01]  /*4d40*/  FADD.FTZ R12, R0.reuse, R3 ;  /* 0x00000003000c7221 */ /* 0x041fe20000010000 */
[----:B------:R-:W-:-:S05]  /*4d50*/  F2FP.F16.F32.PACK_AB R67, R0, R79 ;  /* 0x0000004f0043723e */ /* 0x000fca00000000ff */
[----:B------:R3:W-:Y:S01]  /*4d60*/  STSM.16.M88.4 [R17+0xc000], R64 ;  /* 0x00c0004011007844 */ /* 0x0007e20000000200 */
[----:B------:R-:W0:Y:S01]  /*4d70*/  MUFU.EX2 R10, R113 ;  /* 0x00000071000a7308 */ /* 0x000e220000000800 */
[----:B----4-:R-:W-:-:S07]  /*4d80*/  FADD.FTZ R3, R9, R12 ;  /* 0x0000000c09037221 */ /* 0x010fce0000010000 */
[----:B------:R-:W-:Y:S01]  /*4d90*/  MUFU.EX2 R74, R74 ;  /* 0x0000004a004a7308 */ /* 0x000fe20000000800 */
[C---:B--2---:R-:W-:Y:S01]  /*4da0*/  FADD.FTZ R5, R70.reuse, R11 ;  /* 0x0000000b46057221 */ /* 0x044fe20000010000 */
[----:B------:R-:W-:-:S06]  /*4db0*/  F2FP.F16.F32.PACK_AB R8, R70, R69 ;  /* 0x000000454608723e */ /* 0x000fcc00000000ff */
[----:B------:R-:W1:Y:S01]  /*4dc0*/  MUFU.EX2 R73, R73 ;  /* 0x0000004900497308 */ /* 0x000e620000000800 */
[C---:B0-----:R-:W-:Y:S01]  /*4dd0*/  FADD.FTZ R0, R10.reuse, R3 ;  /* 0x000000030a007221 */ /* 0x041fe20000010000 */
[----:B------:R-:W-:-:S06]  /*4de0*/  F2FP.F16.F32.PACK_AB R9, R10, R9 ;  /* 0x000000090a09723e */ /* 0x000fcc00000000ff */
[----:B------:R-:W-:Y:S08]  /*4df0*/  MUFU.EX2 R111, R111 ;  /* 0x0000006f006f7308 */ /* 0x000ff00000000800 */
[----:B------:R-:W0:Y:S01]  /*4e00*/  MUFU.EX2 R78, R78 ;  /* 0x0000004e004e7308 */ /* 0x000e220000000800 */
[----:B-1----:R-:W-:Y:S01]  /*4e10*/  F2FP.F16.F32.PACK_AB R10, R73, R74 ;  /* 0x0000004a490a723e */ /* 0x002fe200000000ff */
[----:B------:R-:W-:-:S04]  /*4e20*/  FADD.FTZ R74, R74, R5 ;  /* 0x000000054a4a7221 */ /* 0x000fc80000010000 */
[----:B------:R-:W-:Y:S01]  /*4e30*/  FADD.FTZ R3, R73, R74 ;  /* 0x0000004a49037221 */ /* 0x000fe20000010000 */
[----:B0-----:R-:W-:Y:S01]  /*4e40*/  F2FP.F16.F32.PACK_AB R11, R78, R111 ;  /* 0x0000006f4e0b723e */ /* 0x001fe200000000ff */
[----:B------:R-:W-:-:S04]  /*4e50*/  FADD.FTZ R111, R111, R0 ;  /* 0x000000006f6f7221 */ /* 0x000fc80000010000 */
[----:B------:R3:W-:Y:S01]  /*4e60*/  STSM.16.M88.4 [R16+0xc000], R8 ;  /* 0x00c0000810007844 */ /* 0x0007e20000000200 */
[----:B------:R-:W-:Y:S01]  /*4e70*/  FADD.FTZ R4, R78, R111 ;  /* 0x0000006f4e047221 */ /* 0x000fe20000010000 */
[----:B------:R0:W-:Y:S06]  /*4e80*/  MEMBAR.ALL.CTA ;  /* 0x0000000000007992 */ /* 0x0001ec0000008000 */
[----:B0-----:R-:W0:Y:S02]  /*4e90*/  FENCE.VIEW.ASYNC.S ;  /* 0x00000000000073c6 */ /* 0x001e240000000000 */
[----:B0-----:R-:W-:Y:S01]  /*4ea0*/  NOP ;  /* 0x0000000000007918 */ /* 0x001fe20000000000 */
[----:B------:R-:W-:Y:S05]  /*4eb0*/  @!P2 BRA `(.L_x_176) ;  /* 0x0000003400d0a947 */ /* 0x000fea0003800000 */
[----:B------:R-:W-:Y:S01]  /*4ec0*/  IMAD.MOV.U32 R5, RZ, RZ, R103 ;  /* 0x000000ffff057224 */ /* 0x000fe200078e0067 */
[----:B------:R-:W-:Y:S01]  /*4ed0*/  CS2R R150, SRZ ;  /* 0x0000000000967805 */ /* 0x000fe2000001ff00 */
[----:B------:R-:W-:Y:S01]  /*4ee0*/  IMAD.MOV.U32 R0, RZ, RZ, R96 ;  /* 0x000000ffff007224 */ /* 0x000fe200078e0060 */
        /* <DEDUP_REMOVED lines=20> */
.L_x_185:
[----:B------:R-:W-:Y:S01]  /*5030*/  UIADD3 UR38, UR28, 0x1, URZ ;  /* 0x000000011c267890 */ /* 0x000fe2000fffe03f */
[----:B------:R-:W-:-:S03]  /*5040*/  ISETP.NE.AND P3, PT, RZ, UR44, PT ;  /* 0x0000002cff007c0c */ /* 0x000fc6000bf65270 */
[----:B------:R-:W-:-:S04]  /*5050*/  UISETP.NE.AND UP0, UPT, UR38, 0x2, UPT ;  /* 0x000000022600788c */ /* 0x000fc8000bf05270 */
[----:B------:R-:W-:Y:S02]  /*5060*/  USEL UR37, URZ, 0x1, UP0 ;  /* 0x000000013f257887 */ /* 0x000fe40008000000 */
[----:B------:R-:W-:Y:S02]  /*5070*/  USEL UR38, UR38, URZ, UP0 ;  /* 0x0000003f26267287 */ /* 0x000fe40008000000 */
[----:B------:R-:W-:Y:S02]  /*5080*/  ULOP3.LUT UR37, UR20, UR37, URZ, 0x3c, !UPT ;  /* 0x0000002514257292 */ /* 0x000fe4000f8e3c3f */
[----:B0-----:R-:W-:Y:S10]  /*5090*/  @P3 BRA `(.L_x_177) ;  /* 0x00000000002c3947 */ /* 0x001ff40003800000 */
[----:B------:R-:W-:Y:S05]  /*50a0*/  @!P0 BRA `(.L_x_178) ;  /* 0x0000000000048947 */ /* 0x000fea0003800000 */
[----:B------:R-:W-:Y:S01]  /*50b0*/  BPT.TRAP 0x1 ;  /* 0x000000040000795c */ /* 0x000fe20000300000 */
.L_x_178:
[----:B------:R-:W-:Y:S01]  /*50c0*/  ULEA UR6, UR38, UR39, 0x3 ;  /* 0x0000002726067291 */ /* 0x000fe2000f8e183f */
[----:B------:R-:W-:-:S04]  /*50d0*/  MOV R6, UR37 ;  /* 0x0000002500067c02 */ /* 0x000fc80008000f00 */
[----:B------:R-:W-:-:S04]  /*50e0*/  SHF.L.U32 R6, R6, 0x1f, RZ ;  /* 0x0000001f06067819 */ /* 0x000fc800000006ff */
[----:B------:R0:W1:Y:S01]  /*50f0*/  SYNCS.PHASECHK.TRANS64.TRYWAIT P2, [UR6+0x30830], R6 ;  /* 0x03083006ff0075a7 */ /* 0x0000620008040146 */
[----:B------:R-:W-:Y:S05]  /*5100*/  @!P0 BRA `(.L_x_179) ;  /* 0x0000000000048947 */ /* 0x000fea0003800000 */
[----:B------:R-:W-:Y:S01]  /*5110*/  BPT.TRAP 0x1 ;  /* 0x000000040000795c */ /* 0x000fe20000300000 */
.L_x_179:
[----:B-1----:R-:W-:Y:S05]  /*5120*/  @P2 BRA `(.L_x_177) ;  /* 0x0000000000082947 */ /* 0x002fea0003800000 */
[----:B------:R-:W1:Y:S02]  /*5130*/  SYNCS.PHASECHK.TRANS64.TRYWAIT P2, [UR6+0x30830], R6 ;  /* 0x03083006ff0075a7 */ /* 0x000e640008040146 */
[----:B-1----:R-:W-:Y:S05]  /*5140*/  @!P2 BRA `(.L_x_180) ;  /* 0x000000ac0038a947 */ /* 0x002fea0003800000 */
.L_x_177:
[----:B-1----:R-:W1:Y:S01]  /*5150*/  S2R R7, SR_TID.X ;  /* 0x0000000000077919 */ /* 0x002e620000002100 */
[----:B------:R-:W-:Y:S01]  /*5160*/  UIMAD UR6, UR38, 0x600, UR24 ;  /* 0x00000600260678a4 */ /* 0x000fe2000f8e0218 */
[----:B------:R-:W-:Y:S01]  /*5170*/  UMOV UR7, 0x40000040 ;  /* 0x4000004000077882 */ /* 0x000fe20000000000 */
[----:B------:R-:W-:Y:S02]  /*5180*/  UMOV UR11, 0x40000040 ;  /* 0x40000040000b7882 */ /* 0x000fe40000000000 */
        /* <DEDUP_REMOVED lines=8> */
[----:B---3--:R-:W-:-:S06]  /*5210*/  WARPGROUP.ARRIVE ;  /* 0x00000000000079c5 */ /* 0x008fcc0000000000 */
        /* <DEDUP_REMOVED lines=14> */
.L_x_182:
[----:B------:R-:W-:Y:S01]  /*5300*/  ULEA UR6, UR28, UR39, 0x3 ;  /* 0x000000271c067291 */ /* 0x000fe2000f8e183f */
[----:B------:R-:W-:-:S05]  /*5310*/  IMAD.U32 R6, RZ, RZ, UR20 ;  /* 0x00000014ff067e24 */ /* 0x000fca000f8e00ff */
[----:B------:R-:W-:-:S04]  /*5320*/  SHF.L.U32 R6, R6, 0x1f, RZ ;  /* 0x0000001f06067819 */ /* 0x000fc800000006ff */
[----:B------:R0:W1:Y:S01]  /*5330*/  SYNCS.PHASECHK.TRANS64.TRYWAIT P2, [UR6+0x30850], R6 ;  /* 0x03085006ff0075a7 */ /* 0x0000620008040146 */
[----:B------:R-:W-:Y:S05]  /*5340*/  @!P0 BRA `(.L_x_183) ;  /* 0x0000000000048947 */ /* 0x000fea0003800000 */
[----:B------:R-:W-:Y:S01]  /*5350*/  BPT.TRAP 0x1 ;  /* 0x000000040000795c */ /* 0x000fe20000300000 */
.L_x_183:
[----:B-1----:R-:W-:Y:S05]  /*5360*/  @P2 BRA `(.L_x_181) ;  /* 0x0000000000082947 */ /* 0x002fea0003800000 */
[----:B------:R-:W1:Y:S02]  /*5370*/  SYNCS.PHASECHK.TRANS64.TRYWAIT P2, [UR6+0x30850], R6 ;  /* 0x03085006ff0075a7 */ /* 0x000e640008040146 */
[----:B-1----:R-:W-:Y:S05]  /*5380*/  @!P2 BRA `(.L_x_184) ;  /* 0x000000a800c0a947 */ /* 0x002fea0003800000 */
.L_x_181:
[----:B------:R-:W-:Y:S01]  /*5390*/  UIADD3 UR7, UR25, 0x1e800, URZ ;  /* 0x0001e80019077890 */ /* 0x000fe2000fffe03f */
[----:B------:R-:W-:Y:S01]  /*53a0*/  WARPGROUP.ARRIVE ;  /* 0x00000000000079c5 */ /* 0x000fe20000000000 */
[----:B------:R-:W-:Y:S01]  /*53b0*/  UIADD3 UR6, UR39, 0x400, URZ ;  /* 0x0000040027067890 */ /* 0x000fe2000fffe03f */
[----:B01----:R-:W-:Y:S01]  /*53c0*/  FMUL.FTZ R6, R24, UR27 ;  /* 0x0000001b18067c20 */ /* 0x003fe20008410000 */
[----:B------:R-:W-:Y:S01]  /*53d0*/  USHF.R.U32.HI UR7, URZ, 0x4, UR7 ;  /* 0x000000043f077899 */ /* 0x000fe20008011607 */
[----:B------:R-:W-:Y:S01]  /*53e0*/  FMUL.FTZ R7, R25, UR27 ;  /* 0x0000001b19077c20 */ /* 0x000fe20008410000 */
[----:B------:R-:W-:Y:S01]  /*53f0*/  USHF.R.U32.HI UR6, URZ, 0x4, UR6 ;  /* 0x000000043f067899 */ /* 0x000fe20008011606 */
[----:B------:R-:W-:Y:S01]  /*5400*/  FMUL.FTZ R10, R28, UR27 ;  /* 0x0000001b1c0a7c20 */ /* 0x000fe20008410000 */
[----:B------:R-:W-:Y:S01]  /*5410*/  ULOP3.LUT UR10, UR7, 0x3fff, URZ, 0xc0, !UPT ;  /* 0x00003fff070a7892 */ /* 0x000fe2000f8ec03f */
[----:B------:R-:W0:Y:S01]  /*5420*/  MUFU.TANH R6, R6 ;  /* 0x0000000600067308 */ /* 0x000e220000002400 */
[----:B------:R-:W-:Y:S01]  /*5430*/  ULOP3.LUT UR7, UR6, 0x3fff, URZ, 0xc0, !UPT ;  /* 0x00003fff06077892 */ /* 0x000fe2000f8ec03f */
[----:B------:R-:W-:Y:S01]  /*5440*/  FMUL.FTZ R11, R29, UR27 ;  /* 0x0000001b1d0b7c20 */ /* 0x000fe20008410000 */
[----:B------:R-:W-:Y:S01]  /*5450*/  ULOP3.LUT UR6, UR10, 0x10000, URZ, 0xfc, !UPT ;  /* 0x000100000a067892 */ /* 0x000fe2000f8efc3f */
[----:B------:R-:W-:Y:S01]  /*5460*/  FMUL.FTZ R14, R32, UR27 ;  /* 0x0000001b200e7c20 */ /* 0x000fe20008410000 */
[----:B------:R-:W-:Y:S01]  /*5470*/  UIMAD UR7, UR28, 0x600, UR7 ;  /* 0x000006001c0778a4 */ /* 0x000fe2000f8e0207 */
[----:B------:R-:W-:Y:S01]  /*5480*/  FMUL.FTZ R15, R33, UR27 ;  /* 0x0000001b210f7c20 */ /* 0x000fe20008410000 */
[----:B------:R-:W-:Y:S01]  /*5490*/  UMOV UR21, 0x40000040 ;  /* 0x4000004000157882 */ /* 0x000fe20000000000 */
[----:B------:R-:W-:Y:S01]  /*54a0*/  UMOV UR23, 0x40000040 ;  /* 0x4000004000177882 */ /* 0x000fe20000000000 */
[----:B------:R-:W1:Y:S01]  /*54b0*/  MUFU.TANH R7, R7 ;  /* 0x0000000700077308 */ /* 0x000e620000002400 */
[----:B------:R-:W-:Y:S01]  /*54c0*/  UMOV UR20, UR6 ;  /* 0x0000000600147c82 */ /* 0x000fe20008000000 */
[----:B------:R-:W-:Y:S01]  /*54d0*/  FMUL.FTZ R32, R48, UR27 ;  /* 0x0000001b30207c20 */ /* 0x000fe20008410000 */
[----:B------:R-:W-:Y:S01]  /*54e0*/  UMOV UR22, UR7 ;  /* 0x0000000700167c82 */ /* 0x000fe20008000000 */
[----:B------:R-:W-:Y:S01]  /*54f0*/  FMUL.FTZ R48, R64, UR27 ;  /* 0x0000001b40307c20 */ /* 0x000fe20008410000 */
[----:B------:R-:W-:Y:S01]  /*5500*/  HGMMA.64x64x16.F32 R120, gdesc[UR20].tnspB, R120, gsb0 ;  /* 0x40e00000147879f0 */ /* 0x000fe20008000878 */
[----:B------:R-:W-:Y:S01]  /*5510*/  UIADD3 UR20, UR6, 0x2, URZ ;  /* 0x0000000206147890 */ /* 0x000fe2000fffe03f */
[----:B------:R-:W-:Y:S01]  /*5520*/  FMUL.FTZ R64, R80, UR27 ;  /* 0x0000001b50407c20 */ /* 0x000fe20008410000 */
[----:B------:R-:W-:Y:S01]  /*5530*/  UIADD3 UR22, UR7, 0x80, URZ ;  /* 0x0000008007167890 */ /* 0x000fe2000fffe03f */
[----:B------:R-:W2:Y:S01]  /*5540*/  MUFU.TANH R10, R10 ;  /* 0x0000000a000a7308 */ /* 0x000ea20000002400 */
[----:B------:R-:W-:Y:S01]  /*5550*/  UMOV UR21, 0x40000040 ;  /* 0x4000004000157882 */ /* 0x000fe20000000000 */
[----:B------:R-:W-:Y:S01]  /*5560*/  UMOV UR23, 0x40000040 ;  /* 0x4000004000177882 */ /* 0x000fe20000000000 */
[----:B0-----:R-:W-:Y:S01]  /*5570*/  FMNMX.FTZ R80, R6, R0, !PT ;  /* 0x0000000006507209 */ /* 0x001fe20007810000 */
[----:B------:R-:W-:Y:S01]  /*5580*/  FMUL.FTZ R20, R36, UR27 ;  /* 0x0000001b24147c20 */ /* 0x000fe20008410000 */
[----:B------:R-:W-:Y:S01]  /*5590*/  FMUL.FTZ R33, R49, UR27 ;  /* 0x0000001b31217c20 */ /* 0x000fe20008410000 */
[----:B------:R-:W-:Y:S01]  /*55a0*/  FMUL.FTZ R49, R65, UR27 ;  /* 0x0000001b41317c20 */ /* 0x000fe20008410000 */
[----:B------:R-:W-:Y:S01]  /*55b0*/  FMUL.FTZ R65, R81, UR27 ;  /* 0x0000001b51417c20 */ /* 0x000fe20008410000 */
[----:B------:R-:W0:Y:S01]  /*55c0*/  MUFU.TANH R11, R11 ;  /* 0x0000000b000b7308 */ /* 0x000e220000002400 */
        /* <DEDUP_REMOVED lines=63> */
[----:B------:R-:W-:-:S02]  /*59c0*/  WARPGROUP.DEPBAR.LE gsb0, 0x0 ;  /* 0x00008000000079c5 */ /* 0x000fc40000010000 */
[----:B------:R-:W-:Y:S01]  /*59d0*/  WARPGROUP.ARRIVE ;  /* 0x00000000000079c5 */ /* 0x000fe20000000000 */
[----:B------:R-:W2:Y:S01]  /*59e0*/  MUFU.TANH R12, R12 ;  /* 0x0000000c000c7308 */ /* 0x000ea20000002400 */
[----:B0-----:R-:W-:Y:S01]  /*59f0*/  FMNMX.FTZ R85, R9, R84, !PT ;  /* 0x0000005409557209 */ /* 0x001fe20007810000 */
[----:B------:R-:W-:Y:S01]  /*5a00*/  FMUL.FTZ R47, R63, UR27 ;  /* 0x0000001b3f2f7c20 */ /* 0x000fe20008410000 */
[----:B------:R-:W-:Y:S01]  /*5a10*/  FMUL.FTZ R60, R76, UR27 ;  /* 0x0000001b4c3c7c20 */ /* 0x000fe20008410000 */
[----:B------:R-:W-:Y:S01]  /*5a20*/  FMUL.FTZ R50, R66, UR27 ;  /* 0x0000001b42327c20 */ /* 0x000fe20008410000 */
[----:B------:R-:W-:Y:S01]  /*5a30*/  HGMMA.64x64x16.F32 R120, gdesc[UR20].tnspB, R120, gsb0 ;  /* 0x40e00000147879f0 */ /* 0x000fe20008000878 */
[----:B------:R-:W-:Y:S01]  /*5a40*/  UIADD3 UR20, UR6, 0x4, URZ ;  /* 0x0000000406147890 */ /* 0x000fe2000fffe03f */
[----:B-1----:R-:W-:Y:S01]  /*5a50*/  FMNMX.FTZ R86, R24, R87, !PT ;  /* 0x0000005718567209 */ /* 0x002fe20007810000 */
[----:B------:R-:W-:Y:S01]  /*5a60*/  UIADD3 UR22, UR7, 0x100, URZ ;  /* 0x0000010007167890 */ /* 0x000fe2000fffe03f */
[----:B------:R-:W0:Y:S01]  /*5a70*/  MUFU.TANH R25, R25 ;  /* 0x0000001900197308 */ /* 0x000e220000002400 */
[----:B------:R-:W-:Y:S01]  /*5a80*/  UMOV UR21, 0x40000040 ;  /* 0x4000004000157882 */ /* 0x000fe20000000000 */
[----:B------:R-:W-:Y:S01]  /*5a90*/  UMOV UR23, 0x40000040 ;  /* 0x4000004000177882 */ /* 0x000fe20000000000 */
        /* <DEDUP_REMOVED lines=17> */
[----:B------:R-:W-:-:S04]  /*5bb0*/  FMUL.FTZ R100, R112, UR27 ;  /* 0x0000001b70647c20 */ /* 0x000fc80008410000 */
        /* <DEDUP_REMOVED lines=12> */
[----:B0-----:R-:W-:Y:S01]  /*5c80*/  FMNMX.FTZ R84, R32, R89, !PT ;  /* 0x0000005920547209 */ /* 0x001fe20007810000 */
[----:B------:R-:W-:Y:S02]  /*5c90*/  WARPGROUP.DEPBAR.LE gsb0, 0x0 ;  /* 0x00008000000079c5 */ /* 0x000fe40000010000 */
[----:B------:R-:W-:-:S04]  /*5ca0*/  WARPGROUP.ARRIVE ;  /* 0x00000000000079c5 */ /* 0x000fc80000000000 */
[----:B------:R-:W0:Y:S01]  /*5cb0*/  MUFU.TANH R23, R23 ;  /* 0x0000001700177308 */ /* 0x000e220000002400 */
[----:B-1----:R-:W-:Y:S01]  /*5cc0*/  FMNMX.FTZ R88, R22, R85, !PT ;  /* 0x0000005516587209 */ /* 0x002fe20007810000 */
[----:B------:R-:W-:Y:S01]  /*5cd0*/  HGMMA.64x64x16.F32 R120, gdesc[UR20].tnspB, R120, gsb0 ;  /* 0x40e00000147879f0 */ /* 0x000fe20008000878 */
[----:B------:R-:W-:Y:S01]  /*5ce0*/  UIADD3 UR20, UR6, 0x6, URZ ;  /* 0x0000000606147890 */ /* 0x000fe2000fffe03f */
[----:B--2---:R-:W-:Y:S01]  /*5cf0*/  FMNMX.FTZ R89, R33, R84, !PT ;  /* 0x0000005421597209 */ /* 0x004fe20007810000 */
[----:B------:R-:W-:-:S03]  /*5d00*/  UIADD3 UR22, UR7, 0x180, URZ ;  /* 0x0000018007167890 */ /* 0x000fc6000fffe03f */
[----:B------:R-:W1:Y:S01]  /*5d10*/  MUFU.TANH R36, R36 ;  /* 0x0000002400247308 */ /* 0x000e620000002400 */
[----:B------:R-:W-:Y:S01]  /*5d20*/  UMOV UR21, 0x40000040 ;  /* 0x4000004000157882 */ /* 0x000fe20000000000 */
[----:B------:R-:W-:Y:S01]  /*5d30*/  UMOV UR23, 0x40000040 ;  /* 0x4000004000177882 */ /* 0x000fe20000000000 */
[----:B------:R-:W-:-:S05]  /*5d40*/  FMUL.FTZ R84, R102, UR27 ;  /* 0x0000001b66547c20 */ /* 0x000fca0008410000 */
        /* <DEDUP_REMOVED lines=23> */
[----:B------:R-:W-:Y:S01]  /*5ec0*/  UIADD3 UR20, UR6, 0x600, URZ ;  /* 0x0000060006147890 */ /* 0x000fe2000fffe03f */
[----:B0-----:R-:W-:Y:S01]  /*5ed0*/  FMNMX.FTZ R92, R44, R91, !PT ;  /* 0x0000005b2c5c7209 */ /* 0x001fe20007810000 */
[----:B------:R-:W-:Y:S02]  /*5ee0*/  UIADD3 UR22, UR7, 0x200, URZ ;  /* 0x0000020007167890 */ /* 0x000fe4000fffe03f */
[----:B------:R-:W0:Y:S01]  /*5ef0*/  MUFU.TANH R45, R45 ;  /* 0x0000002d002d7308 */ /* 0x000e220000002400 */
[----:B------:R-:W-:Y:S01]  /*5f00*/  UMOV UR21, 0x40000040 ;  /* 0x4000004000157882 */ /* 0x000fe20000000000 */
[----:B------:R-:W-:-:S06]  /*5f10*/  UMOV UR23, 0x40000040 ;  /* 0x4000004000177882 */ /* 0x000fcc0000000000 */
[----:B------:R-:W2:Y:S01]  /*5f20*/  MUFU.TANH R35, R35 ;  /* 0x0000002300237308 */ /* 0x000ea20000002400 */
[----:B-1----:R-:W-:-:S07]  /*5f30*/  FMNMX.FTZ R88, R34, R89, !PT ;  /* 0x0000005922587209 */ /* 0x002fce0007810000 */
[----:B------:R-:W1:Y:S01]  /*5f40*/  MUFU.TANH R48, R48 ;  /* 0x0000003000307308 */ /* 0x000e620000002400 */
[----:B0-----:R-:W-:-:S07]  /*5f50*/  FMNMX.FTZ R91, R45, R92, !PT ;  /* 0x0000005c2d5b7209 */ /* 0x001fce0007810000 */
[----:B------:R-:W0:Y:S01]  /*5f60*/  MUFU.TANH R38, R38 ;  /* 0x0000002600267308 */ /* 0x000e220000002400 */
[----:B--2---:R-:W-:-:S07]  /*5f70*/  FMNMX.FTZ R89, R35, R88, !PT ;  /* 0x0000005823597209 */ /* 0x004fce0007810000 */
[----:B------:R-:W2:Y:S01]  /*5f80*/  MUFU.TANH R49, R49 ;  /* 0x0000003100317308 */ /* 0x000ea20000002400 */
[----:B-1----:R-:W-:Y:S01]  /*5f90*/  FMNMX.FTZ R92, R48, R91, !PT ;  /* 0x0000005b305c7209 */ /* 0x002fe20007810000 */
[----:B------:R-:W-:Y:S01]  /*5fa0*/  FMUL.FTZ R91, R105, UR27 ;  /* 0x0000001b695b7c20 */ /* 0x000fe20008410000 */
[----:B------:R-:W-:-:S05]  /*5fb0*/  FMUL.FTZ R105, R117, UR27 ;  /* 0x0000001b75697c20 */ /* 0x000fca0008410000 */
[----:B------:R-:W1:Y:S01]  /*5fc0*/  MUFU.TANH R39, R39 ;  /* 0x0000002700277308 */ /* 0x000e620000002400 */
[----:B0-----:R-:W-:-:S07]  /*5fd0*/  FMNMX.FTZ R88, R38, R89, !PT ;  /* 0x0000005926587209 */ /* 0x001fce0007810000 */
[----:B------:R-:W0:Y:S01]  /*5fe0*/  MUFU.TANH R52, R52 ;  /* 0x0000003400347308 */ /* 0x000e220000002400 */
[----:B--2---:R-:W-:-:S07]  /*5ff0*/  FMNMX.FTZ R93, R49, R92, !PT ;  /* 0x0000005c315d7209 */ /* 0x004fce0007810000 */
[----:B------:R-:W2:Y:S01]  /*6000*/  MUFU.TANH R42, R42 ;  /* 0x0000002a002a7308 */ /* 0x000ea20000002400 */
[----:B-1----:R-:W-:Y:S01]  /*6010*/  FMNMX.FTZ R89, R39, R88, !PT ;  /* 0x0000005827597209 */ /* 0x002fe20007810000 */
[----:B------:R-:W-:-:S06]  /*6020*/  FMUL.FTZ R88, R106, UR27 ;  /* 0x0000001b6a587c20 */ /* 0x000fcc0008410000 */
[----:B------:R-:W1:Y:S01]  /*6030*/  MUFU.TANH R53, R53 ;  /* 0x0000003500357308 */ /* 0x000e620000002400 */
[----:B0-----:R-:W-:Y:S01]  /*6040*/  FMNMX.FTZ R94, R52, R93, !PT ;  /* 0x0000005d345e7209 */ /* 0x001fe20007810000 */
[----:B------:R-:W-:Y:S02]  /*6050*/  WARPGROUP.DEPBAR.LE gsb0, 0x0 ;  /* 0x00008000000079c5 */ /* 0x000fe40000010000 */
[----:B------:R-:W-:-:S04]  /*6060*/  WARPGROUP.ARRIVE ;  /* 0x00000000000079c5 */ /* 0x000fc80000000000 */
[----:B------:R-:W0:Y:S01]  /*6070*/  MUFU.TANH R43, R43 ;  /* 0x0000002b002b7308 */ /* 0x000e220000002400 */
[----:B--2---:R-:W-:Y:S01]  /*6080*/  FMNMX.FTZ R92, R42, R89, !PT ;  /* 0x000000592a5c7209 */ /* 0x004fe20007810000 */
[----:B------:R-:W-:Y:S01]  /*6090*/  HGMMA.64x64x16.F32 R120, gdesc[UR20].tnspB, R120, gsb0 ;  /* 0x40e00000147879f0 */ /* 0x000fe20008000878 */
[----:B------:R-:W-:Y:S01]  /*60a0*/  UIADD3 UR20, UR6, 0x602, URZ ;  /* 0x0000060206147890 */ /* 0x000fe2000fffe03f */
[----:B-1----:R-:W-:Y:S01]  /*60b0*/  FMNMX.FTZ R89, R53, R94, !PT ;  /* 0x0000005e35597209 */ /* 0x002fe20007810000 */
[----:B------:R-:W-:-:S03]  /*60c0*/  UIADD3 UR22, UR7, 0x280, URZ ;  /* 0x0000028007167890 */ /* 0x000fc6000fffe03f */
[----:B------:R-:W1:Y:S01]  /*60d0*/  MUFU.TANH R56, R56 ;  /* 0x0000003800387308 */ /* 0x000e620000002400 */
[----:B------:R-:W-:Y:S01]  /*60e0*/  UMOV UR21, 0x40000040 ;  /* 0x4000004000157882 */ /* 0x000fe20000000000 */
[----:B------:R-:W-:-:S06]  /*60f0*/  UMOV UR23, 0x40000040 ;  /* 0x4000004000177882 */ /* 0x000fcc0000000000 */
[----:B------:R-:W2:Y:S01]  /*6100*/  MUFU.TANH R46, R46 ;  /* 0x0000002e002e7308 */ /* 0x000ea20000002400 */
[----:B0-----:R-:W-:-:S07]  /*6110*/  FMNMX.FTZ R93, R43, R92, !PT ;  /* 0x0000005c2b5d7209 */ /* 0x001fce0007810000 */
[----:B------:R-:W0:Y:S01]  /*6120*/  MUFU.TANH R57, R57 ;  /* 0x0000003900397308 */ /* 0x000e220000002400 */
[----:B-1----:R-:W-:Y:S01]  /*6130*/  FMNMX.FTZ R94, R56, R89, !PT ;  /* 0x00000059385e7209 */ /* 0x002fe20007810000 */
[----:B------:R-:W-:-:S06]  /*6140*/  FMUL.FTZ R89, R107, UR27 ;  /* 0x0000001b6b597c20 */ /* 0x000fcc0008410000 */
        /* <DEDUP_REMOVED lines=12> */
[----:B-1----:R-:W-:Y:S01]  /*6210*/  FMNMX.FTZ R95, R61, R94, !PT ;  /* 0x0000005e3d5f7209 */ /* 0x002fe20007810000 */
[----:B------:R-:W-:Y:S02]  /*6220*/  WARPGROUP.DEPBAR.LE gsb0, 0x0 ;  /* 0x00008000000079c5 */ /* 0x000fe40000010000 */
[----:B------:R-:W-:-:S04]  /*6230*/  WARPGROUP.ARRIVE ;  /* 0x00000000000079c5 */ /* 0x000fc80000000000 */
[----:B------:R-:W1:Y:S01]  /*6240*/  MUFU.TANH R54, R54 ;  /* 0x0000003600367308 */ /* 0x000e620000002400 */
[----:B--2---:R-:W-:Y:S01]  /*6250*/  FMNMX.FTZ R97, R51, R92, !PT ;  /* 0x0000005c33617209 */ /* 0x004fe20007810000 */
[----:B------:R-:W-:Y:S01]  /*6260*/  HGMMA.64x64x16.F32 R120, gdesc[UR20].tnspB, R120, gsb0 ;  /* 0x40e00000147879f0 */ /* 0x000fe20008000878 */
[----:B------:R-:W-:Y:S01]  /*6270*/  UIADD3 UR20, UR6, 0x604, URZ ;  /* 0x0000060406147890 */ /* 0x000fe2000fffe03f */
[----:B0-----:R-:W-:Y:S01]  /*6280*/  FMNMX.FTZ R94, R64, R95, !PT ;  /* 0x0000005f405e7209 */ /* 0x001fe20007810000 */
[----:B------:R-:W-:-:S03]  /*6290*/  UIADD3 UR22, UR7, 0x300, URZ ;  /* 0x0000030007167890 */ /* 0x000fc6000fffe03f */
[----:B------:R-:W0:Y:S01]  /*62a0*/  MUFU.TANH R65, R65 ;  /* 0x0000004100417308 */ /* 0x000e220000002400 */
[----:B------:R-:W-:Y:S01]  /*62b0*/  UMOV UR21, 0x40000040 ;  /* 0x4000004000157882 */ /* 0x000fe20000000000 */
[----:B------:R-:W-:Y:S01]  /*62c0*/  UMOV UR23, 0x40000040 ;  /* 0x4000004000177882 */ /* 0x000fe20000000000 */
[----:B------:R-:W-:-:S05]  /*62d0*/  FMUL.FTZ R95, R109, UR27 ;  /* 0x0000001b6d5f7c20 */ /* 0x000fca0008410000 */
[----:B------:R-:W2:Y:S01]  /*62e0*/  MUFU.TANH R55, R55 ;  /* 0x0000003700377308 */ /* 0x000ea20000002400 */
[----:B-1----:R-:W-:-:S07]  /*62f0*/  FMNMX.FTZ R92, R54, R97, !PT ;  /* 0x00000061365c7209 */ /* 0x002fce0007810000 */
[----:B------:R-:W1:Y:S01]  /*6300*/  MUFU.TANH R70, R70 ;  /* 0x0000004600467308 */ /* 0x000e620000002400 */
[----:B0-----:R-:W-:-:S07]  /*6310*/  FMNMX.FTZ R99, R65, R94, !PT ;  /* 0x0000005e41637209 */ /* 0x001fce0007810000 */
[----:B------:R-:W0:Y:S01]  /*6320*/  MUFU.TANH R58, R58 ;  /* 0x0000003a003a7308 */ /* 0x000e220000002400 */
[----:B--2---:R-:W-:Y:S01]  /*6330*/  FMNMX.FTZ R97, R55, R92, !PT ;  /* 0x0000005c37617209 */ /* 0x004fe20007810000 */
[----:B------:R-:W-:Y:S02]  /*6340*/  FMUL.FTZ R92, R110, UR27 ;  /* 0x0000001b6e5c7c20 */ /* 0x000fe40008410000 */
[----:B------:R-:W2:Y:S04]  /*6350*/  S2R R110, SR_TID.X ;  /* 0x00000000006e7919 */ /* 0x000ea80000002100 */
[----:B------:R-:W3:Y:S01]  /*6360*/  MUFU.TANH R71, R71 ;  /* 0x0000004700477308 */ /* 0x000ee20000002400 */
[----:B-1----:R-:W-:-:S07]  /*6370*/  FMNMX.FTZ R96, R70, R99, !PT ;  /* 0x0000006346607209 */ /* 0x002fce0007810000 */
[----:B------:R-:W1:Y:S01]  /*6380*/  MUFU.TANH R59, R59 ;  /* 0x0000003b003b7308 */ /* 0x000e620000002400 */
[----:B0-----:R-:W-:-:S07]  /*6390*/  FMNMX.FTZ R94, R58, R97, !PT ;  /* 0x000000613a5e7209 */ /* 0x001fce0007810000 */
[----:B------:R-:W0:Y:S01]  /*63a0*/  MUFU.TANH R74, R74 ;  /* 0x0000004a004a7308 */ /* 0x000e220000002400 */
[----:B---3--:R-:W-:-:S07]  /*63b0*/  FMNMX.FTZ R99, R71, R96, !PT ;  /* 0x0000006047637209 */ /* 0x008fce0007810000 */
[----:B------:R-:W3:Y:S01]  /*63c0*/  MUFU.TANH R62, R62 ;  /* 0x0000003e003e7308 */ /* 0x000ee20000002400 */
[----:B-1----:R-:W-:Y:S01]  /*63d0*/  FMNMX.FTZ R97, R59, R94, !PT ;  /* 0x0000005e3b617209 */ /* 0x002fe20007810000 */
[----:B------:R-:W-:Y:S01]  /*63e0*/  FMUL.FTZ R94, R111, UR27 ;  /* 0x0000001b6f5e7c20 */ /* 0x000fe20008410000 */
[----:B--2---:R-:W-:Y:S02]  /*63f0*/  SHF.R.U32.HI R109, RZ, 0x7, R110 ;  /* 0x00000007ff6d7819 */ /* 0x004fe4000001166e */
[----:B------:R-:W-:-:S03]  /*6400*/  ISETP.GE.U32.AND P2, PT, R110, 0x180, PT ;  /* 0x000001806e00780c */ /* 0x000fc60003f46070 */
[----:B------:R-:W1:Y:S01]  /*6410*/  MUFU.TANH R75, R75 ;  /* 0x0000004b004b7308 */ /* 0x000e620000002400 */
[----:B0-----:R-:W-:Y:S01]  /*6420*/  FMNMX.FTZ R98, R74, R99, !PT ;  /* 0x000000634a627209 */ /* 0x001fe20007810000 */
[----:B------:R-:W-:Y:S02]  /*6430*/  WARPGROUP.DEPBAR.LE gsb0, 0x0 ;  /* 0x00008000000079c5 */ /* 0x000fe40000010000 */
[----:B------:R-:W-:-:S04]  /*6440*/  WARPGROUP.ARRIVE ;  /* 0x00000000000079c5 */ /* 0x000fc80000000000 */
[----:B------:R-:W0:Y:S01]  /*6450*/  MUFU.TANH R63, R63 ;  /* 0x0000003f003f7308 */ /* 0x000e220000002400 */
[----:B---3--:R-:W-:Y:S01]  /*6460*/  FMNMX.FTZ R96, R62, R97, !PT ;  /* 0x000000613e607209 */ /* 0x008fe20007810000 */
        /* <DEDUP_REMOVED lines=41> */
[----:B--2---:R-:W-:-:S07]  /*6700*/  FMNMX.FTZ R97, R73, R96, !PT ;  /* 0x0000006049617209 */ /* 0x004fce0007810000 */
[----:B------:R-:W2:Y:S01]  /*6710*/  MUFU.TANH R91, R91 ;  /* 0x0000005b005b7308 */ /* 0x000ea20000002400 */
[----:B-1----:R-:W-:-:S07]  /*6720*/  FMNMX.FTZ R98, R90, R103, !PT ;  /* 0x000000675a627209 */ /* 0x002fce0007810000 */
[----:B------:R-:W1:Y:S01]  /*6730*/  MUFU.TANH R77, R77 ;  /* 0x0000004d004d7308 */ /* 0x000e620000002400 */
[----:B0-----:R-:W-:Y:S01]  /*6740*/  FMNMX.FTZ R96, R76, R97, !PT ;  /* 0x000000614c607209 */ /* 0x001fe20007810000 */
[----:B------:R-:W-:-:S06]  /*6750*/  FMUL.FTZ R97, R114, UR27 ;  /* 0x0000001b72617c20 */ /* 0x000fcc0008410000 */
[----:B------:R-:W0:Y:S01]  /*6760*/  MUFU.TANH R93, R93 ;  /* 0x0000005d005d7308 */ /* 0x000e220000002400 */
[----:B--2---:R-:W-:-:S07]  /*6770*/  FMNMX.FTZ R98, R91, R98, !PT ;  /* 0x000000625b627209 */ /* 0x004fce0007810000 */
[----:B------:R-:W2:Y:S01]  /*6780*/  MUFU.TANH R80, R80 ;  /* 0x0000005000507308 */ /* 0x000ea20000002400 */
[----:B-1----:R-:W-:-:S07]  /*6790*/  FMNMX.FTZ R103, R77, R96, !PT ;  /* 0x000000604d677209 */ /* 0x002fce0007810000 */
        /* <DEDUP_REMOVED lines=30> */
[----:B-1----:R-:W-:-:S05]  /*6980*/  FMNMX.FTZ R96, R105, R96, !PT ;  /* 0x0000006069607209 */ /* 0x002fca0007810000 */
[----:B------:R-:W1:Y:S01]  /*6990*/  SHFL.BFLY PT, R103, R96, 0x2, 0x1f ;  /* 0x0c401f0060677f89 */ /* 0x000e6200000e0000 */
[----:B------:R-:W-:Y:S02]  /*69a0*/  WARPGROUP.DEPBAR.LE gsb0, 0x0 ;  /* 0x00008000000079c5 */ /* 0x000fe40000010000 */
[----:B------:R-:W-:Y:S01]  /*69b0*/  WARPGROUP.ARRIVE ;  /* 0x00000000000079c5 */ /* 0x000fe20000000000 */
[----:B------:R-:W3:Y:S01]  /*69c0*/  MUFU.TANH R94, R94 ;  /* 0x0000005e005e7308 */ /* 0x000ee20000002400 */
[----:B--2---:R-:W-:Y:S01]  /*69d0*/  FMNMX.FTZ R107, R89, R104, !PT ;  /* 0x00000068596b7209 */ /* 0x004fe20007810000 */
[----:B------:R-:W-:-:S03]  /*69e0*/  FMUL.FTZ R104, R119, UR27 ;  /* 0x0000001b77687c20 */ /* 0x000fc60008410000 */
[----:B------:R-:W-:Y:S01]  /*69f0*/  HGMMA.64x64x16.F32 R120, gdesc[UR20].tnspB, R120, gsb0 ;  /* 0x40e00000147879f0 */ /* 0x000fe20008000878 */
[----:B------:R-:W-:Y:S01]  /*6a00*/  UIADD3 UR20, UR6, 0xc04, URZ ;  /* 0x00000c0406147890 */ /* 0x000fe2000fffe03f */
[----:B0-----:R-:W-:Y:S01]  /*6a10*/  FMNMX.FTZ R107, R92, R107, !PT ;  /* 0x0000006b5c6b7209 */ /* 0x001fe20007810000 */
[----:B------:R-:W-:Y:S01]  /*6a20*/  UIADD3 UR22, UR7, 0x500, URZ ;  /* 0x0000050007167890 */ /* 0x000fe2000fffe03f */
[----:B------:R-:W0:Y:S01]  /*6a30*/  MUFU.TANH R97, R97 ;  /* 0x0000006100617308 */ /* 0x000e220000002400 */
[----:B------:R-:W-:Y:S01]  /*6a40*/  UMOV UR21, 0x40000040 ;  /* 0x4000004000157882 */ /* 0x000fe20000000000 */
[----:B------:R-:W-:-:S06]  /*6a50*/  UMOV UR23, 0x40000040 ;  /* 0x4000004000177882 */ /* 0x000fcc0000000000 */
[----:B------:R-:W2:Y:S01]  /*6a60*/  MUFU.TANH R98, R98 ;  /* 0x0000006200627308 */ /* 0x000ea20000002400 */
[----:B---3--:R-:W-:-:S07]  /*6a70*/  FMNMX.FTZ R106, R94, R107, !PT ;  /* 0x0000006b5e6a7209 */ /* 0x008fce0007810000 */
[----:B------:R-:W3:Y:S01]  /*6a80*/  MUFU.TANH R102, R102 ;  /* 0x0000006600667308 */ /* 0x000ee20000002400 */
[----:B0-----:R-:W-:Y:S02]  /*6a90*/  FMNMX.FTZ R107, R97, R106, !PT ;  /* 0x0000006a616b7209 */ /* 0x001fe40007810000 */
[----:B-1----:R-:W-:-:S05]  /*6aa0*/  FMNMX.FTZ R106, R96, R103, !PT ;  /* 0x00000067606a7209 */ /* 0x002fca0007810000 */
[----:B------:R-:W0:Y:S01]  /*6ab0*/  MUFU.TANH R104, R104 ;  /* 0x0000006800687308 */ /* 0x000e220000002400 */
[----:B--2---:R-:W-:Y:S01]  /*6ac0*/  FMNMX.FTZ R107, R98, R107, !PT ;  /* 0x0000006b626b7209 */ /* 0x004fe20007810000 */
[----:B------:R-:W-:Y:S03]  /*6ad0*/  SHFL.BFLY PT, R103, R106, 0x1, 0x1f ;  /* 0x0c201f006a677f89 */ /* 0x000fe600000e0000 */
[----:B---3--:R-:W-:-:S04]  /*6ae0*/  FMNMX.FTZ R107, R102, R107, !PT ;  /* 0x0000006b666b7209 */ /* 0x008fc80007810000 */
[----:B0-----:R-:W-:-:S05]  /*6af0*/  FMNMX.FTZ R107, R104, R107, !PT ;  /* 0x0000006b686b7209 */ /* 0x001fca0007810000 */
[----:B------:R-:W0:Y:S02]  /*6b00*/  SHFL.BFLY PT, R96, R107, 0x2, 0x1f ;  /* 0x0c401f006b607f89 */ /* 0x000e2400000e0000 */
[----:B0-----:R-:W-:Y:S01]  /*6b10*/  FMNMX.FTZ R108, R107, R96, !PT ;  /* 0x000000606b6c7209 */ /* 0x001fe20007810000 */
[----:B------:R-:W-:Y:S02]  /*6b20*/  WARPGROUP.DEPBAR.LE gsb0, 0x0 ;  /* 0x00008000000079c5 */ /* 0x000fe40000010000 */
[----:B------:R-:W-:Y:S01]  /*6b30*/  WARPGROUP.ARRIVE ;  /* 0x00000000000079c5 */ /* 0x000fe20000000000 */
[----:B------:R-:W-:Y:S02]  /*6b40*/  FMNMX.FTZ R96, R106, R103, !PT ;  /* 0x000000676a607209 */ /* 0x000fe40007810000 */
[----:B------:R-:W0:Y:S03]  /*6b50*/  SHFL.BFLY PT, R103, R108, 0x1, 0x1f ;  /* 0x0c201f006c677f89 */ /* 0x000e2600000e0000 */
[----:B------:R-:W-:Y:S01]  /*6b60*/  HGMMA.64x64x16.F32 R120, gdesc[UR20].tnspB, R120, gsb0 ;  /* 0x40e00000147879f0 */ /* 0x000fe20008000878 */
[----:B------:R-:W-:Y:S01]  /*6b70*/  UIADD3 UR20, UR6, 0xc06, URZ ;  /* 0x00000c0606147890 */ /* 0x000fe2000fffe03f */
[C---:B------:R-:W-:Y:S01]  /*6b80*/  FADD.FTZ R107, -R96.reuse, R0 ;  /* 0x00000000606b7221 */ /* 0x040fe20000010100 */
[----:B------:R-:W-:Y:S01]  /*6b90*/  UIADD3 UR22, UR7, 0x580, URZ ;  /* 0x0000058007167890 */ /* 0x000fe2000fffe03f */
[----:B------:R-:W-:Y:S01]  /*6ba0*/  FMUL.FTZ R0, R96, UR26 ;  /* 0x0000001a60007c20 */ /* 0x000fe20008410000 */
[----:B------:R-:W-:Y:S01]  /*6bb0*/  UMOV UR21, 0x40000040 ;  /* 0x4000004000157882 */ /* 0x000fe20000000000 */
[----:B------:R-:W-:Y:S01]  /*6bc0*/  UMOV UR23, 0x40000040 ;  /* 0x4000004000177882 */ /* 0x000fe20000000000 */
[----:B------:R-:W-:Y:S01]  /*6bd0*/  FMUL.FTZ R107, R107, UR26 ;  /* 0x0000001a6b6b7c20 */ /* 0x000fe20008410000 */
        /* <DEDUP_REMOVED lines=10> */
[--C-:B------:R-:W-:Y:S01]  /*6c80*/  FFMA.FTZ R24, R24, UR26, -R0.reuse ;  /* 0x0000001a18187c23 */ /* 0x100fe20008010800 */
[----:B------:R-:W-:Y:S01]  /*6c90*/  MUFU.EX2 R6, R6 ;  /* 0x0000000600067308 */ /* 0x000fe20000000800 */
[--C-:B------:R-:W-:Y:S01]  /*6ca0*/  FFMA.FTZ R25, R25, UR26, -R0.reuse ;  /* 0x0000001a19197c23 */ /* 0x100fe20008010800 */
[----:B0-----:R-:W-:Y:S01]  /*6cb0*/  FMNMX.FTZ R103, R108, R103, !PT ;  /* 0x000000676c677209 */ /* 0x001fe20007810000 */
[--C-:B------:R-:W-:Y:S01]  /*6cc0*/  FFMA.FTZ R28, R28, UR26, -R0.reuse ;  /* 0x0000001a1c1c7c23 */ /* 0x100fe20008010800 */
[--C-:B------:R-:W-:Y:S01]  /*6cd0*/  FFMA.FTZ R29, R29, UR26, -R0.reuse ;  /* 0x0000001a1d1d7c23 */ /* 0x100fe20008010800 */
[--C-:B------:R-:W-:Y:S01]  /*6ce0*/  FFMA.FTZ R32, R32, UR26, -R0.reuse ;  /* 0x0000001a20207c23 */ /* 0x100fe20008010800 */
[--C-:B------:R-:W-:Y:S01]  /*6cf0*/  FFMA.FTZ R36, R36, UR26, -R0.reuse ;  /* 0x0000001a24247c23 */ /* 0x100fe20008010800 */
[C---:B------:R-:W-:Y:S01]  /*6d00*/  FADD.FTZ R5, -R103.reuse, R5 ;  /* 0x0000000567057221 */ /* 0x040fe20000010100 */
[----:B-1----:R-:W-:Y:S01]  /*6d10*/  FMUL.FTZ R107, R103, UR26 ;  /* 0x0000001a676b7c20 */ /* 0x002fe20008410000 */
[--C-:B------:R-:W-:Y:S01]  /*6d20*/  FFMA.FTZ R37, R37, UR26, -R0.reuse ;  /* 0x0000001a25257c23 */ /* 0x100fe20008010800 */
[----:B------:R-:W-:Y:S01]  /*6d30*/  FFMA.FTZ R40, R40, UR26, -R0 ;  /* 0x0000001a28287c23 */ /* 0x000fe20008010800 */
[----:B------:R-:W-:Y:S01]  /*6d40*/  FMUL.FTZ R108, R5, UR26 ;  /* 0x0000001a056c7c20 */ /* 0x000fe20008410000 */
[----:B------:R-:W-:Y:S01]  /*6d50*/  FFMA.FTZ R5, R8, UR26, -R107 ;  /* 0x0000001a08057c23 */ /* 0x000fe2000801086b */
[----:B------:R-:W-:-:S02]  /*6d60*/  VIADD R8, R109, 0x9 ;  /* 0x000000096d087836 */ /* 0x000fc40000000000 */
[--C-:B------:R-:W-:Y:S01]  /*6d70*/  FFMA.FTZ R111, R9, UR26, -R107.reuse ;  /* 0x0000001a096f7c23 */ /* 0x100fe2000801086b */
[----:B------:R-:W-:Y:S02]  /*6d80*/  IMAD.U32 R9, RZ, RZ, UR28 ;  /* 0x0000001cff097e24 */ /* 0x000fe4000f8e00ff */
[--C-:B------:R-:W-:Y:S01]  /*6d90*/  FFMA.FTZ R13, R13, UR26, -R107.reuse ;  /* 0x0000001a0d0d7c23 */ /* 0x100fe2000801086b */
[--C-:B------:R-:W-:Y:S01]  /*6da0*/  FFMA.FTZ R41, R41, UR26, -R0.reuse ;  /* 0x0000001a29297c23 */ /* 0x100fe20008010800 */
[----:B------:R-:W-:Y:S01]  /*6db0*/  SEL R110, R8, 0x9, !P2 ;  /* 0x00000009086e7807 */ /* 0x000fe20005000000 */
[----:B------:R-:W-:Y:S01]  /*6dc0*/  FFMA.FTZ R8, R12, UR26, -R107 ;  /* 0x0000001a0c087c23 */ /* 0x000fe2000801086b */
[----:B------:R-:W-:Y:S01]  /*6dd0*/  IMAD.U32 R12, RZ, RZ, UR38 ;  /* 0x00000026ff0c7e24 */ /* 0x000fe2000f8e00ff */
[----:B------:R-:W-:Y:S01]  /*6de0*/  @!P1 LEA R9, R9, UR39, 0x3 ;  /* 0x0000002709099c11 */ /* 0x000fe2000f8e18ff */
        /* <DEDUP_REMOVED lines=31> */
[----:B------:R-:W-:Y:S01]  /*6fe0*/  @!P1 LEA R12, R12, UR39, 0x3 ;  /* 0x000000270c0c9c11 */ /* 0x000fe2000f8e18ff */
[----:B------:R-:W-:-:S02]  /*6ff0*/  @!P1 VIADD R109, R9, 0x30860 ;  /* 0x00030860096d9836 */ /* 0x000fc40000000000 */
[--C-:B------:R-:W-:Y:S01]  /*7000*/  FFMA.FTZ R58, R58, UR26, -R107.reuse ;  /* 0x0000001a3a3a7c23 */ /* 0x100fe2000801086b */
[--C-:B------:R-:W-:Y:S01]  /*7010*/  FFMA.FTZ R69, R69, UR26, -R107.reuse ;  /* 0x0000001a45457c23 */ /* 0x100fe2000801086b */
[----:B------:R-:W-:Y:S02]  /*7020*/  WARPGROUP.DEPBAR.LE gsb0, 0x0 ;  /* 0x00008000000079c5 */ /* 0x000fe40000010000 */
[----:B------:R-:W-:Y:S01]  /*7030*/  WARPGROUP.ARRIVE ;  /* 0x00000000000079c5 */ /* 0x000fe20000000000 */
[----:B------:R-:W0:Y:S01]  /*7040*/  MUFU.EX2 R0, R108 ;  /* 0x0000006c00007308 */ /* 0x000e220000000800 */
[----:B------:R-:W-:Y:S01]  /*7050*/  @!P1 IADD3 R12, R12, 0x30840, RZ ;  /* 0x000308400c0c9810 */ /* 0x000fe20007ffe0ff */
[----:B------:R-:W-:Y:S01]  /*7060*/  FFMA.FTZ R72, R72, UR26, -R107 ;  /* 0x0000001a48487c23 */ /* 0x000fe2000801086b */
[----:B------:R-:W-:Y:S01]  /*7070*/  @!P1 PRMT R109, RZ, 0x654, R109 ;  /* 0x00000654ff6d9816 */ /* 0x000fe2000000006d */
[--C-:B------:R-:W-:Y:S01]  /*7080*/  FFMA.FTZ R73, R73, UR26, -R107.reuse ;  /* 0x0000001a49497c23 */ /* 0x100fe2000801086b */
[----:B------:R-:W-:Y:S01]  /*7090*/  HGMMA.64x64x16.F32 R120, gdesc[UR20].tnspB, R120, gsb0 ;  /* 0x40e00000147879f0 */ /* 0x000fe20008000878 */
[----:B------:R-:W-:Y:S01]  /*70a0*/  @!P1 PRMT R12, RZ, 0x654, R12 ;  /* 0x00000654ff0c9816 */ /* 0x000fe2000000000c */
[--C-:B------:R-:W-:Y:S01]  /*70b0*/  FFMA.FTZ R76, R76, UR26, -R107.reuse ;  /* 0x0000001a4c4c7c23 */ /* 0x100fe2000801086b */
[----:B------:R-:W1:Y:S01]  /*70c0*/  MUFU.EX2 R7, R7 ;  /* 0x0000000700077308 */ /* 0x000e620000000800 */
        /* <DEDUP_REMOVED lines=9> */
[--C-:B------:R-:W-:Y:S01]  /*7160*/  FFMA.FTZ R97, R97, UR26, -R107.reuse ;  /* 0x0000001a61617c23 */ /* 0x100fe2000801086b */
[--C-:B------:R-:W-:Y:S01]  /*7170*/  FFMA.FTZ R102, R102, UR26, -R107.reuse ;  /* 0x0000001a66667c23 */ /* 0x100fe2000801086b */
[--C-:B------:R-:W-:Y:S01]  /*7180*/  FFMA.FTZ R104, R104, UR26, -R107.reuse ;  /* 0x0000001a68687c23 */ /* 0x100fe2000801086b */
[----:B------:R-:W-:Y:S01]  /*7190*/  FFMA.FTZ R98, R98, UR26, -R107 ;  /* 0x0000001a62627c23 */ /* 0x000fe2000801086b */
[----:B------:R-:W-:Y:S01]  /*71a0*/  ISETP.LT.AND P2, PT, RZ, UR29, PT ;  /* 0x0000001dff007c0c */ /* 0x000fe2000bf41270 */
[----:B------:R-:W-:Y:S01]  /*71b0*/  UIADD3 UR6, UR29, -0x1, URZ ;  /* 0xffffffff1d067890 */ /* 0x000fe2000fffe03f */
[----:B------:R-:W-:Y:S01]  /*71c0*/  MUFU.EX2 R11, R11 ;  /* 0x0000000b000b7308 */ /* 0x000fe20000000800 */
[----:B------:R-:W-:Y:S01]  /*71d0*/  UMOV UR20, UR37 ;  /* 0x0000002500147c82 */ /* 0x000fe20008000000 */
[----:B------:R-:W-:-:S04]  /*71e0*/  UMOV UR28, UR38 ;  /* 0x00000026001c7c82 */ /* 0x000fc80008000000 */
[----:B------:R-:W-:Y:S02]  /*71f0*/  UMOV UR29, UR6 ;  /* 0x00000006001d7c82 */ /* 0x000fe40008000000 */
[----:B------:R-:W2:Y:S08]  /*7200*/  MUFU.EX2 R108, R111 ;  /* 0x0000006f006c7308 */ /* 0x000eb00000000800 */
[----:B------:R-:W-:Y:S08]  /*7210*/  MUFU.EX2 R8, R8 ;  /* 0x0000000800087308 */ /* 0x000ff00000000800 */
[----:B------:R3:W4:Y:S08]  /*7220*/  MUFU.EX2 R9, R13 ;  /* 0x0000000d00097308 */ /* 0x0007300000000800 */
[----:B------:R-:W5:Y:S01]  /*7230*/  MUFU.EX2 R14, R14 ;  /* 0x0000000e000e7308 */ /* 0x000f620000000800 */
[--C-:B---3--:R-:W-:Y:S01]  /*7240*/  FFMA.FTZ R13, R34, UR26, -R107.reuse ;  /* 0x0000001a220d7c23 */ /* 0x108fe2000801086b */
[----:B------:R-:W-:-:S06]  /*7250*/  FFMA.FTZ R34, R47, UR26, -R107 ;  /* 0x0000001a2f227c23 */ /* 0x000fcc000801086b */
[----:B------:R-:W3:Y:S08]  /*7260*/  MUFU.EX2 R15, R15 ;  /* 0x0000000f000f7308 */ /* 0x000ef00000000800 */
[----:B------:R-:W3:Y:S08]  /*7270*/  MUFU.EX2 R20, R20 ;  /* 0x0000001400147308 */ /* 0x000ef00000000800 */
[----:B------:R-:W3:Y:S01]  /*7280*/  MUFU.EX2 R21, R21 ;  /* 0x0000001500157308 */ /* 0x000ee20000000800 */
[----:B------:R-:W-:-:S02]  /*7290*/  WARPGROUP.DEPBAR.LE gsb0, 0x0 ;  /* 0x00008000000079c5 */ /* 0x000fc40000010000 */
[----:B------:R0:W-:Y:S06]  /*72a0*/  BAR.ARV R110, 0x100 ;  /* 0x0004006e0000751d */ /* 0x0001ec0000002000 */
[----:B------:R1:W-:Y:S01]  /*72b0*/  @!P1 SYNCS.ARRIVE.TRANS64.RED.A1T0 RZ, [R12+URZ], RZ ;  /* 0x000000ff0cff99a7 */ /* 0x0003e2000810043f */
[----:B------:R-:W-:Y:S01]  /*72c0*/  MUFU.EX2 R24, R24 ;  /* 0x0000001800187308 */ /* 0x000fe20000000800 */
[--C-:B0-----:R-:W-:Y:S01]  /*72d0*/  FFMA.FTZ R110, R23, UR26, -R107.reuse ;  /* 0x0000001a176e7c23 */ /* 0x101fe2000801086b */
[--C-:B------:R-:W-:Y:S01]  /*72e0*/  FFMA.FTZ R23, R39, UR26, -R107.reuse ;  /* 0x0000001a27177c23 */ /* 0x100fe2000801086b */
[----:B------:R-:W-:Y:S01]  /*72f0*/  FFMA.FTZ R39, R66, UR26, -R107 ;  /* 0x0000001a42277c23 */ /* 0x000fe2000801086b */
[-C--:B------:R-:W-:Y:S01]  /*7300*/  FMUL.FTZ R122, R122, R0.reuse ;  /* 0x000000007a7a7220 */ /* 0x080fe20000410000 */
[-C--:B------:R-:W-:Y:S01]  /*7310*/  FMUL.FTZ R123, R123, R0.reuse ;  /* 0x000000007b7b7220 */ /* 0x080fe20000410000 */
[----:B------:R-:W-:Y:S01]  /*7320*/  FMUL.FTZ R126, R126, R0 ;  /* 0x000000007e7e7220 */ /* 0x000fe20000410000 */
[----:B-1----:R-:W-:Y:S01]  /*7330*/  FFMA.FTZ R12, R33, R3, R6 ;  /* 0x00000003210c7223 */ /* 0x002fe20000010006 */
[----:B------:R0:W-:Y:S01]  /*7340*/  @!P1 SYNCS.ARRIVE.TRANS64.RED.A1T0 RZ, [R109+URZ], RZ ;  /* 0x000000ff6dff99a7 */ /* 0x0001e2000810043f */
[----:B------:R-:W-:Y:S01]  /*7350*/  FFMA.FTZ R3, R0, R4, R5 ;  /* 0x0000000400037223 */ /* 0x000fe20000010005 */
[----:B------:R-:W-:Y:S01]  /*7360*/  F2FP.F16.F32.PACK_AB R4, R7, R6 ;  /* 0x000000060704723e */ /* 0x000fe200000000ff */
[----:B------:R-:W-:Y:S01]  /*7370*/  MUFU.EX2 R110, R110 ;  /* 0x0000006e006e7308 */ /* 0x000fe20000000800 */
[C---:B--2---:R-:W-:Y:S01]  /*7380*/  F2FP.F16.F32.PACK_AB R5, R108.reuse, R5 ;  /* 0x000000056c05723e */ /* 0x044fe200000000ff */
[----:B------:R-:W-:Y:S01]  /*7390*/  FADD.FTZ R3, R108, R3 ;  /* 0x000000036c037221 */ /* 0x000fe20000010000 */
[----:B------:R-:W-:Y:S01]  /*73a0*/  F2FP.F16.F32.PACK_AB R6, R11, R10 ;  /* 0x0000000a0b06723e */ /* 0x000fe200000000ff */
[----:B------:R-:W-:Y:S01]  /*73b0*/  FFMA.FTZ R108, R31, UR26, -R107 ;  /* 0x0000001a1f6c7c23 */ /* 0x000fe2000801086b */
[----:B0-----:R-:W-:Y:S01]  /*73c0*/  FADD.FTZ R109, R7, R12 ;  /* 0x0000000c076d7221 */ /* 0x001fe20000010000 */
[C---:B----4-:R-:W-:Y:S01]  /*73d0*/  F2FP.F16.F32.PACK_AB R7, R9.reuse, R8 ;  /* 0x000000080907723e */ /* 0x050fe200000000ff */
[----:B------:R-:W-:Y:S01]  /*73e0*/  FADD.FTZ R8, R8, R3 ;  /* 0x0000000308087221 */ /* 0x000fe20000010000 */
[----:B------:R-:W-:Y:S01]  /*73f0*/  MUFU.EX2 R25, R25 ;  /* 0x0000001900197308 */ /* 0x000fe20000000800 */
[----:B------:R-:W-:Y:S01]  /*7400*/  FADD.FTZ R12, R10, R109 ;  /* 0x0000006d0a0c7221 */ /* 0x000fe20000010000 */
[--C-:B------:R-:W-:Y:S01]  /*7410*/  FFMA.FTZ R10, R26, UR26, -R107.reuse ;  /* 0x0000001a1a0a7c23 */ /* 0x100fe2000801086b */
[----:B------:R0:W-:Y:S01]  /*7420*/  STSM.16.M88.4 [R2+0x1e800], R4 ;  /* 0x01e8000402007844 */ /* 0x0001e20000000200 */
[----:B------:R-:W-:Y:S01]  /*7430*/  FADD.FTZ R8, R9, R8 ;  /* 0x0000000809087221 */ /* 0x000fe20000010000 */
        /* <DEDUP_REMOVED lines=12> */
[-C--:B------:R-:W-:Y:S01]  /*7500*/  FMUL.FTZ R127, R127, R0.reuse ;  /* 0x000000007f7f7220 */ /* 0x080fe20000410000 */
[----:B------:R-:W-:Y:S01]  /*7510*/  FMUL.FTZ R130, R130, R0 ;  /* 0x0000000082827220 */ /* 0x000fe20000410000 */
[--C-:B0-----:R-:W-:Y:S01]  /*7520*/  FFMA.FTZ R5, R18, UR26, -R107.reuse ;  /* 0x0000001a12057c23 */ /* 0x101fe2000801086b */
[--C-:B------:R-:W-:Y:S01]  /*7530*/  FFMA.FTZ R6, R19, UR26, -R107.reuse ;  /* 0x0000001a13067c23 */ /* 0x100fe2000801086b */
[--C-:B------:R-:W-:Y:S01]  /*7540*/  FFMA.FTZ R7, R22, UR26, -R107.reuse ;  /* 0x0000001a16077c23 */ /* 0x100fe2000801086b */
[----:B------:R-:W-:Y:S01]  /*7550*/  FADD.FTZ R4, R11, R12 ;  /* 0x0000000c0b047221 */ /* 0x000fe20000010000 */
[--C-:B------:R-:W-:Y:S01]  /*7560*/  FFMA.FTZ R18, R38, UR26, -R107.reuse ;  /* 0x0000001a26127c23 */ /* 0x100fe2000801086b */
[----:B------:R-:W-:Y:S01]  /*7570*/  MUFU.EX2 R28, R28 ;  /* 0x0000001c001c7308 */ /* 0x000fe20000000800 */
[--C-:B------:R-:W-:Y:S01]  /*7580*/  FFMA.FTZ R19, R42, UR26, -R107.reuse ;  /* 0x0000001a2a137c23 */ /* 0x100fe2000801086b */
[----:B-----5:R-:W-:Y:S01]  /*7590*/  FADD.FTZ R4, R14, R4 ;  /* 0x000000040e047221 */ /* 0x020fe20000010000 */
[--C-:B------:R-:W-:Y:S01]  /*75a0*/  FFMA.FTZ R22, R50, UR26, -R107.reuse ;  /* 0x0000001a32167c23 */ /* 0x100fe2000801086b */
[--C-:B------:R-:W-:Y:S01]  /*75b0*/  FFMA.FTZ R12, R59, UR26, -R107.reuse ;  /* 0x0000001a3b0c7c23 */ /* 0x100fe2000801086b */
[--C-:B------:R-:W-:Y:S01]  /*75c0*/  FFMA.FTZ R11, R77, UR26, -R107.reuse ;  /* 0x0000001a4d0b7c23 */ /* 0x100fe2000801086b */
[C---:B---3--:R-:W-:Y:S01]  /*75d0*/  FADD.FTZ R47, R15.reuse, R4 ;  /* 0x000000040f2f7221 */ /* 0x048fe20000010000 */
[----:B------:R-:W-:Y:S01]  /*75e0*/  F2FP.F16.F32.PACK_AB R4, R15, R14 ;  /* 0x0000000e0f04723e */ /* 0x000fe200000000ff */
[----:B------:R-:W0:Y:S01]  /*75f0*/  MUFU.EX2 R5, R5 ;  /* 0x0000000500057308 */ /* 0x000e220000000800 */
[----:B------:R-:W-:Y:S01]  /*7600*/  FFMA.FTZ R59, R62, UR26, -R107 ;  /* 0x0000001a3e3b7c23 */ /* 0x000fe2000801086b */
[----:B------:R-:W-:Y:S01]  /*7610*/  FADD.FTZ R14, R20, R47 ;  /* 0x0000002f140e7221 */ /* 0x000fe20000010000 */
[----:B------:R-:W-:Y:S01]  /*7620*/  FFMA.FTZ R38, R63, UR26, -R107 ;  /* 0x0000001a3f267c23 */ /* 0x000fe2000801086b */
[-C--:B------:R-:W-:Y:S01]  /*7630*/  FMUL.FTZ R131, R131, R0.reuse ;  /* 0x0000000083837220 */ /* 0x080fe20000410000 */
[-C--:B------:R-:W-:Y:S01]  /*7640*/  FMUL.FTZ R134, R134, R0.reuse ;  /* 0x0000000086867220 */ /* 0x080fe20000410000 */
[----:B------:R-:W-:Y:S01]  /*7650*/  FADD.FTZ R15, R21, R14 ;  /* 0x0000000e150f7221 */ /* 0x000fe20000010000 */
[-C--:B------:R-:W-:Y:S01]  /*7660*/  FMUL.FTZ R135, R135, R0.reuse ;  /* 0x0000000087877220 */ /* 0x080fe20000410000 */
[----:B------:R-:W1:Y:S01]  /*7670*/  MUFU.EX2 R6, R6 ;  /* 0x0000000600067308 */ /* 0x000e620000000800 */
[-C--:B------:R-:W-:Y:S01]  /*7680*/  FMUL.FTZ R138, R138, R0.reuse ;  /* 0x000000008a8a7220 */ /* 0x080fe20000410000 */
[-C--:B------:R-:W-:Y:S01]  /*7690*/  FMUL.FTZ R139, R139, R0.reuse ;  /* 0x000000008b8b7220 */ /* 0x080fe20000410000 */
[-C--:B------:R-:W-:Y:S01]  /*76a0*/  FMUL.FTZ R142, R142, R0.reuse ;  /* 0x000000008e8e7220 */ /* 0x080fe20000410000 */
[-C--:B------:R-:W-:Y:S01]  /*76b0*/  FMUL.FTZ R143, R143, R0.reuse ;  /* 0x000000008f8f7220 */ /* 0x080fe20000410000 */
[-C--:B------:R-:W-:Y:S01]  /*76c0*/  FMUL.FTZ R146, R146, R0.reuse ;  /* 0x0000000092927220 */ /* 0x080fe20000410000 */
[-C--:B------:R-:W-:Y:S01]  /*76d0*/  FMUL.FTZ R147, R147, R0.reuse ;  /* 0x0000000093937220 */ /* 0x080fe20000410000 */
[-C--:B------:R-:W-:Y:S01]  /*76e0*/  FMUL.FTZ R150, R150, R0.reuse ;  /* 0x0000000096967220 */ /* 0x080fe20000410000 */
[----:B------:R-:W2:Y:S01]  /*76f0*/  MUFU.EX2 R7, R7 ;  /* 0x0000000700077308 */ /* 0x000ea20000000800 */
[----:B0-----:R-:W-:Y:S01]  /*7700*/  FADD.FTZ R9, R5, R8 ;  /* 0x0000000805097221 */ /* 0x001fe20000010000 */
[----:B------:R-:W-:Y:S01]  /*7710*/  FMUL.FTZ R151, R151, R0 ;  /* 0x0000000097977220 */ /* 0x000fe20000410000 */
[-C--:B------:R-:W-:Y:S01]  /*7720*/  FMUL.FTZ R120, R120, R33.reuse ;  /* 0x0000002178787220 */ /* 0x080fe20000410000 */
[-C--:B------:R-:W-:Y:S01]  /*7730*/  FMUL.FTZ R121, R121, R33.reuse ;  /* 0x0000002179797220 */ /* 0x080fe20000410000 */
[-C--:B------:R-:W-:Y:S01]  /*7740*/  FMUL.FTZ R124, R124, R33.reuse ;  /* 0x000000217c7c7220 */ /* 0x080fe20000410000 */
[-C--:B------:R-:W-:Y:S01]  /*7750*/  FMUL.FTZ R125, R125, R33.reuse ;  /* 0x000000217d7d7220 */ /* 0x080fe20000410000 */
[----:B------:R-:W-:Y:S01]  /*7760*/  FMUL.FTZ R128, R128, R33 ;  /* 0x0000002180807220 */ /* 0x000fe20000410000 */
[----:B------:R-:W0:Y:S01]  /*7770*/  MUFU.EX2 R27, R27 ;  /* 0x0000001b001b7308 */ /* 0x000e220000000800 */
[C---:B-1----:R-:W-:Y:S01]  /*7780*/  FADD.FTZ R8, R6.reuse, R9 ;  /* 0x0000000906087221 */ /* 0x042fe20000010000 */
[----:B------:R-:W-:Y:S01]  /*7790*/  F2FP.F16.F32.PACK_AB R5, R6, R5 ;  /* 0x000000050605723e */ /* 0x000fe200000000ff */
[-C--:B------:R-:W-:Y:S01]  /*77a0*/  FMUL.FTZ R129, R129, R33.reuse ;  /* 0x0000002181817220 */ /* 0x080fe20000410000 */
[----:B------:R-:W-:Y:S01]  /*77b0*/  F2FP.F16.F32.PACK_AB R6, R21, R20 ;  /* 0x000000141506723e */ /* 0x000fe200000000ff */
[-C--:B------:R-:W-:Y:S01]  /*77c0*/  FMUL.FTZ R132, R132, R33.reuse ;  /* 0x0000002184847220 */ /* 0x080fe20000410000 */
[-C--:B------:R-:W-:Y:S01]  /*77d0*/  FMUL.FTZ R133, R133, R33.reuse ;  /* 0x0000002185857220 */ /* 0x080fe20000410000 */
[-C--:B------:R-:W-:Y:S01]  /*77e0*/  FMUL.FTZ R136, R136, R33.reuse ;  /* 0x0000002188887220 */ /* 0x080fe20000410000 */
[----:B------:R-:W1:Y:S01]  /*77f0*/  MUFU.EX2 R29, R29 ;  /* 0x0000001d001d7308 */ /* 0x000e620000000800 */
[----:B--2---:R-:W-:Y:S01]  /*7800*/  FADD.FTZ R9, R7, R8 ;  /* 0x0000000807097221 */ /* 0x004fe20000010000 */
[----:B------:R-:W-:Y:S01]  /*7810*/  FADD.FTZ R8, R24, R15 ;  /* 0x0000000f18087221 */ /* 0x000fe20000010000 */
[----:B------:R-:W-:Y:S01]  /*7820*/  F2FP.F16.F32.PACK_AB R24, R25, R24 ;  /* 0x000000181918723e */ /* 0x000fe200000000ff */
[----:B------:R-:W-:Y:S01]  /*7830*/  FMUL.FTZ R137, R137, R33 ;  /* 0x0000002189897220 */ /* 0x000fe20000410000 */
[----:B------:R-:W-:Y:S01]  /*7840*/  FADD.FTZ R9, R110, R9 ;  /* 0x000000096e097221 */ /* 0x000fe20000010000 */
[----:B------:R-:W-:Y:S01]  /*7850*/  FADD.FTZ R47, R25, R8 ;  /* 0x00000008192f7221 */ /* 0x000fe20000010000 */
[----:B------:R-:W-:Y:S01]  /*7860*/  F2FP.F16.F32.PACK_AB R25, R26, R10 ;  /* 0x0000000a1a19723e */ /* 0x000fe200000000ff */
[----:B------:R-:W2:Y:S01]  /*7870*/  MUFU.EX2 R108, R108 ;  /* 0x0000006c006c7308 */ /* 0x000ea20000000800 */
[----:B------:R-:W-:Y:S01]  /*7880*/  FADD.FTZ R9, R10, R9 ;  /* 0x000000090a097221 */ /* 0x000fe20000010000 */
[----:B------:R-:W-:Y:S01]  /*7890*/  FADD.FTZ R14, R28, R47 ;  /* 0x0000002f1c0e7221 */ /* 0x000fe20000010000 */
[----:B------:R-:W-:Y:S01]  /*78a0*/  F2FP.F16.F32.PACK_AB R7, R110, R7 ;  /* 0x000000076e07723e */ /* 0x000fe200000000ff */
[-C--:B------:R-:W-:Y:S01]  /*78b0*/  FMUL.FTZ R140, R140, R33.reuse ;  /* 0x000000218c8c7220 */ /* 0x080fe20000410000 */
[----:B------:R-:W-:Y:S01]  /*78c0*/  FADD.FTZ R8, R26, R9 ;  /* 0x000000091a087221 */ /* 0x000fe20000010000 */
[-C--:B------:R-:W-:Y:S01]  /*78d0*/  FMUL.FTZ R141, R141, R33.reuse ;  /* 0x000000218d8d7220 */ /* 0x080fe20000410000 */
[-C--:B------:R-:W-:Y:S01]  /*78e0*/  FMUL.FTZ R144, R144, R33.reuse ;  /* 0x0000002190907220 */ /* 0x080fe20000410000 */
[----:B------:R-:W3:Y:S01]  /*78f0*/  MUFU.EX2 R32, R32 ;  /* 0x0000002000207308 */ /* 0x000ee20000000800 */
[----:B0-----:R-:W-:Y:S01]  /*7900*/  FADD.FTZ R9, R27, R8 ;  /* 0x000000081b097221 */ /* 0x001fe20000010000 */
[C---:B-1----:R-:W-:Y:S01]  /*7910*/  FADD.FTZ R47, R29.reuse, R14 ;  /* 0x0000000e1d2f7221 */ /* 0x042fe20000010000 */
[----:B------:R-:W-:Y:S01]  /*7920*/  F2FP.F16.F32.PACK_AB R26, R29, R28 ;  /* 0x0000001c1d1a723e */ /* 0x000fe200000000ff */
[----:B------:R0:W-:Y:S01]  /*7930*/  STSM.16.M88.4 [R152], R4 ;  /* 0x0000000498007844 */ /* 0x0001e20000000200 */
[-C--:B------:R-:W-:Y:S01]  /*7940*/  FMUL.FTZ R145, R145, R33.reuse ;  /* 0x0000002191917220 */ /* 0x080fe20000410000 */
[-C--:B------:R-:W-:Y:S01]  /*7950*/  FMUL.FTZ R148, R148, R33.reuse ;  /* 0x0000002194947220 */ /* 0x080fe20000410000 */
[----:B------:R-:W-:Y:S01]  /*7960*/  FMUL.FTZ R149, R149, R33 ;  /* 0x0000002195957220 */ /* 0x000fe20000410000 */
[----:B------:R-:W1:Y:S01]  /*7970*/  MUFU.EX2 R13, R13 ;  /* 0x0000000d000d7308 */ /* 0x000e620000000800 */
[C---:B--2---:R-:W-:Y:S01]  /*7980*/  FADD.FTZ R8, R108.reuse, R9 ;  /* 0x000000096c087221 */ /* 0x044fe20000010000 */
[----:B------:R-:W-:Y:S01]  /*7990*/  F2FP.F16.F32.PACK_AB R27, R108, R27 ;  /* 0x0000001b6c1b723e */ /* 0x000fe200000000ff */
[----:B------:R-:W-:-:S04]  /*79a0*/  IMAD.MOV.U32 R0, RZ, RZ, R96 ;  /* 0x000000ffff007224 */ /* 0x000fc800078e0060 */
[----:B------:R-:W-:Y:S01]  /*79b0*/  STSM.16.M88.4 [R17], R24 ;  /* 0x0000001811007844 */ /* 0x000fe20000000200 */
[----:B------:R-:W2:Y:S01]  /*79c0*/  MUFU.EX2 R106, R106 ;  /* 0x0000006a006a7308 */ /* 0x000ea20000000800 */
[----:B---3--:R-:W-:-:S07]  /*79d0*/  FADD.FTZ R47, R32, R47 ;  /* 0x0000002f202f7221 */ /* 0x008fce0000010000 */
[----:B------:R-:W3:Y:S01]  /*79e0*/  MUFU.EX2 R109, R109 ;  /* 0x0000006d006d7308 */ /* 0x000ee20000000800 */
[----:B-1----:R-:W-:-:S07]  /*79f0*/  FADD.FTZ R8, R13, R8 ;  /* 0x000000080d087221 */ /* 0x002fce0000010000 */
[----:B------:R-:W1:Y:S01]  /*7a00*/  MUFU.EX2 R36, R36 ;  /* 0x0000002400247308 */ /* 0x000e620000000800 */
[----:B--2---:R-:W-:-:S07]  /*7a10*/  FADD.FTZ R47, R106, R47 ;  /* 0x0000002f6a2f7221 */ /* 0x004fce0000010000 */
[----:B------:R-:W2:Y:S01]  /*7a20*/  MUFU.EX2 R18, R18 ;  /* 0x0000001200127308 */ /* 0x000ea20000000800 */
[----:B---3--:R-:W-:-:S07]  /*7a30*/  FADD.FTZ R9, R109, R8 ;  /* 0x000000086d097221 */ /* 0x008fce0000010000 */
[----:B------:R-:W3:Y:S01]  /*7a40*/  MUFU.EX2 R37, R37 ;  /* 0x0000002500257308 */ /* 0x000ee20000000800 */
[----:B-1----:R-:W-:-:S07]  /*7a50*/  FADD.FTZ R8, R36, R47 ;  /* 0x0000002f24087221 */ /* 0x002fce0000010000 */
        /* <DEDUP_REMOVED lines=8> */
[----:B--2---:R-:W-:-:S07]  /*7ae0*/  FADD.FTZ R8, R40, R9 ;  /* 0x0000000928087221 */ /* 0x004fce0000010000 */
[----:B------:R-:W2:Y:S01]  /*7af0*/  MUFU.EX2 R35, R35 ;  /* 0x0000002300237308 */ /* 0x000ea20000000800 */
[----:B---3--:R-:W-:-:S07]  /*7b00*/  FADD.FTZ R42, R19, R42 ;  /* 0x0000002a132a7221 */ /* 0x008fce0000010000 */
[----:B------:R-:W3:Y:S01]  /*7b10*/  MUFU.EX2 R44, R44 ;  /* 0x0000002c002c7308 */ /* 0x000ee20000000800 */
[C---:B-1----:R-:W-:Y:S01]  /*7b20*/  FADD.FTZ R9, R41.reuse, R8 ;  /* 0x0000000829097221 */ /* 0x042fe20000010000 */
[----:B------:R-:W-:-:S06]  /*7b30*/  F2FP.F16.F32.PACK_AB R40, R41, R40 ;  /* 0x000000282928723e */ /* 0x000fcc00000000ff */
[----:B------:R-:W1:Y:S01]  /*7b40*/  MUFU.EX2 R43, R43 ;  /* 0x0000002b002b7308 */ /* 0x000e620000000800 */
[C---:B--2---:R-:W-:Y:S01]  /*7b50*/  FADD.FTZ R42, R35.reuse, R42 ;  /* 0x0000002a232a7221 */ /* 0x044fe20000010000 */
[----:B------:R-:W-:-:S06]  /*7b60*/  F2FP.F16.F32.PACK_AB R41, R35, R19 ;  /* 0x000000132329723e */ /* 0x000fcc00000000ff */
[----:B------:R-:W2:Y:S01]  /*7b70*/  MUFU.EX2 R45, R45 ;  /* 0x0000002d002d7308 */ /* 0x000ea20000000800 */
[----:B---3--:R-:W-:-:S07]  /*7b80*/  FADD.FTZ R8, R44, R9 ;  /* 0x000000092c087221 */ /* 0x008fce0000010000 */
[----:B------:R-:W3:Y:S01]  /*7b90*/  MUFU.EX2 R34, R34 ;  /* 0x0000002200227308 */ /* 0x000ee20000000800 */
[----:B-1----:R-:W-:-:S07]  /*7ba0*/  FADD.FTZ R9, R43, R42 ;  /* 0x0000002a2b097221 */ /* 0x002fce0000010000 */
[----:B------:R-:W1:Y:S01]  /*7bb0*/  MUFU.EX2 R48, R48 ;  /* 0x0000003000307308 */ /* 0x000e620000000800 */
[C---:B--2---:R-:W-:Y:S01]  /*7bc0*/  FADD.FTZ R29, R45.reuse, R8 ;  /* 0x000000082d1d7221 */ /* 0x044fe20000010000 */
[----:B------:R-:W-:Y:S02]  /*7bd0*/  F2FP.F16.F32.PACK_AB R8, R106, R32 ;  /* 0x000000206a08723e */ /* 0x000fe400000000ff */
[----:B------:R-:W-:-:S04]  /*7be0*/  F2FP.F16.F32.PACK_AB R42, R45, R44 ;  /* 0x0000002c2d2a723e */ /* 0x000fc800000000ff */
[----:B------:R-:W2:Y:S01]  /*7bf0*/  MUFU.EX2 R22, R22 ;  /* 0x0000001600167308 */ /* 0x000ea20000000800 */
[C---:B---3--:R-:W-:Y:S01]  /*7c00*/  FADD.FTZ R47, R34.reuse, R9 ;  /* 0x00000009222f7221 */ /* 0x048fe20000010000 */
[----:B------:R-:W-:Y:S02]  /*7c10*/  F2FP.F16.F32.PACK_AB R9, R109, R13 ;  /* 0x0000000d6d09723e */ /* 0x000fe400000000ff */
[----:B------:R-:W-:-:S04]  /*7c20*/  F2FP.F16.F32.PACK_AB R43, R34, R43 ;  /* 0x0000002b222b723e */ /* 0x000fc800000000ff */
[----:B------:R-:W3:Y:S01]  /*7c30*/  MUFU.EX2 R49, R49 ;  /* 0x0000003100317308 */ /* 0x000ee20000000800 */
[----:B-1----:R-:W-:-:S07]  /*7c40*/  FADD.FTZ R28, R48, R29 ;  /* 0x0000001d301c7221 */ /* 0x002fce0000010000 */
[----:B------:R-:W1:Y:S01]  /*7c50*/  MUFU.EX2 R30, R30 ;  /* 0x0000001e001e7308 */ /* 0x000e620000000800 */
[----:B--2---:R-:W-:-:S07]  /*7c60*/  FADD.FTZ R47, R22, R47 ;  /* 0x0000002f162f7221 */ /* 0x004fce0000010000 */
[----:B------:R-:W2:Y:S01]  /*7c70*/  MUFU.EX2 R52, R52 ;  /* 0x0000003400347308 */ /* 0x000ea20000000800 */
[C---:B---3--:R-:W-:Y:S01]  /*7c80*/  FADD.FTZ R13, R49.reuse, R28 ;  /* 0x0000001c310d7221 */ /* 0x048fe20000010000 */
[----:B------:R-:W-:-:S06]  /*7c90*/  F2FP.F16.F32.PACK_AB R48, R49, R48 ;  /* 0x000000303130723e */ /* 0x000fcc00000000ff */
[----:B------:R-:W-:Y:S01]  /*7ca0*/  MUFU.EX2 R51, R51 ;  /* 0x0000003300337308 */ /* 0x000fe20000000800 */
[----:B-1----:R-:W-:-:S07]  /*7cb0*/  F2FP.F16.F32.PACK_AB R49, R30, R22 ;  /* 0x000000161e31723e */ /* 0x002fce00000000ff */
[----:B------:R-:W1:Y:S01]  /*7cc0*/  MUFU.EX2 R53, R53 ;  /* 0x0000003500357308 */ /* 0x000e620000000800 */
[----:B--2---:R-:W-:-:S07]  /*7cd0*/  FADD.FTZ R28, R52, R13 ;  /* 0x0000000d341c7221 */ /* 0x004fce0000010000 */
[----:B------:R-:W-:Y:S08]  /*7ce0*/  MUFU.EX2 R31, R31 ;  /* 0x0000001f001f7308 */ /* 0x000ff00000000800 */
[----:B------:R-:W2:Y:S01]  /*7cf0*/  MUFU.EX2 R56, R56 ;  /* 0x0000003800387308 */ /* 0x000ea20000000800 */
[----:B-1----:R-:W-:-:S07]  /*7d00*/  F2FP.F16.F32.PACK_AB R50, R53, R52 ;  /* 0x000000343532723e */ /* 0x002fce00000000ff */
[----:B------:R-:W-:Y:S08]  /*7d10*/  MUFU.EX2 R3, R58 ;  /* 0x0000003a00037308 */ /* 0x000ff00000000800 */
[----:B------:R-:W0:Y:S08]  /*7d20*/  MUFU.EX2 R57, R57 ;  /* 0x0000003900397308 */ /* 0x000e300000000800 */
[----:B------:R1:W-:Y:S08]  /*7d30*/  MUFU.EX2 R21, R11 ;  /* 0x0000000b00157308 */ /* 0x0003f00000000800 */
[----:B------:R-:W3:Y:S01]  /*7d40*/  MUFU.EX2 R12, R12 ;  /* 0x0000000c000c7308 */ /* 0x000ee20000000800 */
[----:B-1----:R-:W-:Y:S01]  /*7d50*/  F2FP.F16.F32.PACK_AB R11, R23, R18 ;  /* 0x00000012170b723e */ /* 0x002fe200000000ff */
[----:B------:R-:W-:Y:S01]  /*7d60*/  FADD.FTZ R18, R30, R47 ;  /* 0x0000002f1e127221 */ /* 0x000fe20000010000 */
[----:B------:R-:W-:-:S03]  /*7d70*/  FADD.FTZ R23, R53, R28 ;  /* 0x0000001c35177221 */ /* 0x000fc60000010000 */
[----:B------:R-:W-:Y:S01]  /*7d80*/  FADD.FTZ R18, R51, R18 ;  /* 0x0000001233127221 */ /* 0x000fe20000010000 */
[----:B--2---:R-:W-:Y:S01]  /*7d90*/  FADD.FTZ R28, R56, R23 ;  /* 0x00000017381c7221 */ /* 0x004fe20000010000 */
[----:B------:R-:W1:Y:S01]  /*7da0*/  MUFU.EX2 R60, R60 ;  /* 0x0000003c003c7308 */ /* 0x000e620000000800 */
[----:B------:R1:W-:Y:S01]  /*7db0*/  STSM.16.M88.4 [R16], R8 ;  /* 0x0000000810007844 */ /* 0x0003e20000000200 */
[----:B------:R-:W-:Y:S01]  /*7dc0*/  FADD.FTZ R18, R31, R18 ;  /* 0x000000121f127221 */ /* 0x000fe20000010000 */
[C---:B0-----:R-:W-:Y:S01]  /*7dd0*/  FADD.FTZ R5, R57.reuse, R28 ;  /* 0x0000001c39057221 */ /* 0x041fe20000010000 */
[----:B------:R-:W-:Y:S01]  /*7de0*/  F2FP.F16.F32.PACK_AB R56, R57, R56 ;  /* 0x000000383938723e */ /* 0x000fe200000000ff */
[----:B------:R-:W-:Y:S01]  /*7df0*/  STSM.16.M88.4 [R2+0x24800], R40 ;  /* 0x0248002802007844 */ /* 0x000fe20000000200 */
[----:B------:R-:W-:Y:S01]  /*7e00*/  FADD.FTZ R23, R3, R18 ;  /* 0x0000001203177221 */ /* 0x000fe20000010000 */
[----:B------:R-:W-:Y:S01]  /*7e10*/  F2FP.F16.F32.PACK_AB R51, R31, R51 ;  /* 0x000000331f33723e */ /* 0x000fe200000000ff */
[----:B------:R-:W0:Y:S01]  /*7e20*/  MUFU.EX2 R59, R59 ;  /* 0x0000003b003b7308 */ /* 0x000e220000000800 */
[C---:B---3--:R-:W-:Y:S01]  /*7e30*/  F2FP.F16.F32.PACK_AB R57, R12.reuse, R3 ;  /* 0x000000030c39723e */ /* 0x048fe200000000ff */
[----:B------:R-:W-:-:S02]  /*7e40*/  FADD.FTZ R6, R12, R23 ;  /* 0x000000170c067221 */ /* 0x000fc40000010000 */
[----:B------:R-:W-:Y:S04]  /*7e50*/  STSM.16.M88.4 [R154], R48 ;  /* 0x000000309a007844 */ /* 0x000fe80000000200 */
[----:B------:R-:W2:Y:S01]  /*7e60*/  MUFU.EX2 R61, R61 ;  /* 0x0000003d003d7308 */ /* 0x000ea20000000800 */
[----:B-1----:R-:W-:-:S07]  /*7e70*/  FADD.FTZ R8, R60, R5 ;  /* 0x000000053c087221 */ /* 0x002fce0000010000 */
[----:B------:R-:W1:Y:S01]  /*7e80*/  MUFU.EX2 R38, R38 ;  /* 0x0000002600267308 */ /* 0x000e620000000800 */
[----:B0-----:R-:W-:-:S07]  /*7e90*/  FADD.FTZ R5, R59, R6 ;  /* 0x000000063b057221 */ /* 0x001fce0000010000 */
[----:B------:R-:W0:Y:S01]  /*7ea0*/  MUFU.EX2 R64, R64 ;  /* 0x0000004000407308 */ /* 0x000e220000000800 */
[C---:B--2---:R-:W-:Y:S01]  /*7eb0*/  FADD.FTZ R7, R61.reuse, R8 ;  /* 0x000000083d077221 */ /* 0x044fe20000010000 */
[----:B------:R-:W-:-:S06]  /*7ec0*/  F2FP.F16.F32.PACK_AB R58, R61, R60 ;  /* 0x0000003c3d3a723e */ /* 0x000fcc00000000ff */
[----:B------:R-:W2:Y:S01]  /*7ed0*/  MUFU.EX2 R39, R39 ;  /* 0x0000002700277308 */ /* 0x000ea20000000800 */
[C---:B-1----:R-:W-:Y:S01]  /*7ee0*/  FADD.FTZ R6, R38.reuse, R5 ;  /* 0x0000000526067221 */ /* 0x042fe20000010000 */
[----:B------:R-:W-:-:S05]  /*7ef0*/  F2FP.F16.F32.PACK_AB R59, R38, R59 ;  /* 0x0000003b263b723e */ /* 0x000fca00000000ff */
[----:B------:R-:W-:Y:S01]  /*7f00*/  STSM.16.M88.4 [R17+0x6000], R56 ;  /* 0x0060003811007844 */ /* 0x000fe20000000200 */
[----:B------:R-:W1:Y:S01]  /*7f10*/  MUFU.EX2 R65, R65 ;  /* 0x0000004100417308 */ /* 0x000e620000000800 */
[----:B0-----:R-:W-:-:S07]  /*7f20*/  FADD.FTZ R8, R64, R7 ;  /* 0x0000000740087221 */ /* 0x001fce0000010000 */
[----:B------:R-:W0:Y:S01]  /*7f30*/  MUFU.EX2 R46, R46 ;  /* 0x0000002e002e7308 */ /* 0x000e220000000800 */
[----:B--2---:R-:W-:-:S07]  /*7f40*/  FADD.FTZ R7, R39, R6 ;  /* 0x0000000627077221 */ /* 0x004fce0000010000 */
[----:B------:R-:W2:Y:S01]  /*7f50*/  MUFU.EX2 R70, R70 ;  /* 0x0000004600467308 */ /* 0x000ea20000000800 */
[C---:B-1----:R-:W-:Y:S01]  /*7f60*/  FADD.FTZ R9, R65.reuse, R8 ;  /* 0x0000000841097221 */ /* 0x042fe20000010000 */
[----:B------:R-:W-:-:S06]  /*7f70*/  F2FP.F16.F32.PACK_AB R64, R65, R64 ;  /* 0x000000404140723e */ /* 0x000fcc00000000ff */
[----:B------:R-:W1:Y:S01]  /*7f80*/  MUFU.EX2 R67, R67 ;  /* 0x0000004300437308 */ /* 0x000e620000000800 */
[C---:B0-----:R-:W-:Y:S01]  /*7f90*/  FADD.FTZ R8, R46.reuse, R7 ;  /* 0x000000072e087221 */ /* 0x041fe20000010000 */
[----:B------:R-:W-:-:S06]  /*7fa0*/  F2FP.F16.F32.PACK_AB R65, R46, R39 ;  /* 0x000000272e41723e */ /* 0x000fcc00000000ff */
[----:B------:R-:W0:Y:S01]  /*7fb0*/  MUFU.EX2 R71, R71 ;  /* 0x0000004700477308 */ /* 0x000e220000000800 */
[----:B--2---:R-:W-:-:S07]  /*7fc0*/  FADD.FTZ R10, R70, R9 ;  /* 0x00000009460a7221 */ /* 0x004fce0000010000 */
[----:B------:R-:W2:Y:S01]  /*7fd0*/  MUFU.EX2 R15, R69 ;  /* 0x00000045000f7308 */ /* 0x000ea20000000800 */
[----:B-1----:R-:W-:-:S07]  /*7fe0*/  FADD.FTZ R8, R67, R8 ;  /* 0x0000000843087221 */ /* 0x002fce0000010000 */
[----:B------:R-:W1:Y:S01]  /*7ff0*/  MUFU.EX2 R74, R74 ;  /* 0x0000004a004a7308 */ /* 0x000e620000000800 */
[C---:B0-----:R-:W-:Y:S01]  /*8000*/  FADD.FTZ R3, R71.reuse, R10 ;  /* 0x0000000a47037221 */ /* 0x041fe20000010000 */
[----:B------:R-:W-:-:S06]  /*8010*/  F2FP.F16.F32.PACK_AB R66, R71, R70 ;  /* 0x000000464742723e */ /* 0x000fcc00000000ff */
[----:B------:R-:W0:Y:S01]  /*8020*/  MUFU.EX2 R77, R72 ;  /* 0x00000048004d7308 */ /* 0x000e220000000800 */
[C---:B--2---:R-:W-:Y:S01]  /*8030*/  FADD.FTZ R8, R15.reuse, R8 ;  /* 0x000000080f087221 */ /* 0x044fe20000010000 */
[----:B------:R-:W-:-:S05]  /*8040*/  F2FP.F16.F32.PACK_AB R67, R15, R67 ;  /* 0x000000430f43723e */ /* 0x000fca00000000ff */
[----:B------:R-:W-:Y:S01]  /*8050*/  STSM.16.M88.4 [R16+0x6000], R64 ;  /* 0x0060004010007844 */ /* 0x000fe20000000200 */
[----:B------:R-:W2:Y:S01]  /*8060*/  MUFU.EX2 R75, R75 ;  /* 0x0000004b004b7308 */ /* 0x000ea20000000800 */
[----:B-1----:R-:W-:-:S07]  /*8070*/  FADD.FTZ R10, R74, R3 ;  /* 0x000000034a0a7221 */ /* 0x002fce0000010000 */
[----:B------:R-:W1:Y:S01]  /*8080*/  MUFU.EX2 R14, R73 ;  /* 0x00000049000e7308 */ /* 0x000e620000000800 */
[----:B0-----:R-:W-:-:S07]  /*8090*/  FADD.FTZ R3, R77, R8 ;  /* 0x000000084d037221 */ /* 0x001fce0000010000 */
[----:B------:R-:W0:Y:S01]  /*80a0*/  MUFU.EX2 R78, R78 ;  /* 0x0000004e004e7308 */ /* 0x000e220000000800 */
[----:B--2---:R-:W-:-:S07]  /*80b0*/  FADD.FTZ R7, R75, R10 ;  /* 0x0000000a4b077221 */ /* 0x004fce0000010000 */
[----:B------:R2:W3:Y:S01]  /*80c0*/  MUFU.EX2 R20, R76 ;  /* 0x0000004c00147308 */ /* 0x0004e20000000800 */
[C---:B-1----:R-:W-:Y:S01]  /*80d0*/  FADD.FTZ R3, R14.reuse, R3 ;  /* 0x000000030e037221 */ /* 0x042fe20000010000 */
[----:B------:R-:W-:-:S06]  /*80e0*/  F2FP.F16.F32.PACK_AB R77, R14, R77 ;  /* 0x0000004d0e4d723e */ /* 0x000fcc00000000ff */
[----:B------:R-:W1:Y:S01]  /*80f0*/  MUFU.EX2 R79, R79 ;  /* 0x0000004f004f7308 */ /* 0x000e620000000800 */
[----:B0-----:R-:W-:Y:S01]  /*8100*/  FADD.FTZ R8, R78, R7 ;  /* 0x000000074e087221 */ /* 0x001fe20000010000 */
[----:B--2---:R-:W-:-:S06]  /*8110*/  F2FP.F16.F32.PACK_AB R76, R75, R74 ;  /* 0x0000004a4b4c723e */ /* 0x004fcc00000000ff */
[----:B------:R-:W0:Y:S01]  /*8120*/  MUFU.EX2 R82, R82 ;  /* 0x0000005200527308 */ /* 0x000e220000000800 */
[----:B---3--:R-:W-:-:S04]  /*8130*/  FADD.FTZ R10, R20, R3 ;  /* 0x00000003140a7221 */ /* 0x008fc80000010000 */
[----:B------:R-:W-:-:S03]  /*8140*/  FADD.FTZ R7, R21, R10 ;  /* 0x0000000a15077221 */ /* 0x000fc60000010000 */
[----:B------:R-:W2:Y:S01]  /*8150*/  MUFU.EX2 R80, R80 ;  /* 0x0000005000507308 */ /* 0x000ea20000000800 */
[C---:B-1----:R-:W-:Y:S01]  /*8160*/  FADD.FTZ R3, R79.reuse, R8 ;  /* 0x000000084f037221 */ /* 0x042fe20000010000 */
[----:B------:R-:W-:Y:S02]  /*8170*/  F2FP.F16.F32.PACK_AB R78, R79, R78 ;  /* 0x0000004e4f4e723e */ /* 0x000fe400000000ff */
[----:B------:R-:W-:-:S04]  /*8180*/  F2FP.F16.F32.PACK_AB R79, R21, R20 ;  /* 0x00000014154f723e */ /* 0x000fc800000000ff */
[----:B------:R-:W1:Y:S01]  /*8190*/  MUFU.EX2 R83, R83 ;  /* 0x0000005300537308 */ /* 0x000e620000000800 */
[----:B0-----:R-:W-:Y:S01]  /*81a0*/  FADD.FTZ R8, R82, R3 ;  /* 0x0000000352087221 */ /* 0x001fe20000010000 */
[----:B------:R-:W-:Y:S06]  /*81b0*/  STSM.16.M88.4 [R2+0x2a800], R76 ;  /* 0x02a8004c02007844 */ /* 0x000fec0000000200 */
[----:B------:R-:W0:Y:S01]  /*81c0*/  MUFU.EX2 R81, R81 ;  /* 0x0000005100517308 */ /* 0x000e220000000800 */
[----:B--2---:R-:W-:-:S07]  /*81d0*/  FADD.FTZ R10, R80, R7 ;  /* 0x00000007500a7221 */ /* 0x004fce0000010000 */
[----:B------:R-:W2:Y:S01]  /*81e0*/  MUFU.EX2 R86, R86 ;  /* 0x0000005600567308 */ /* 0x000ea20000000800 */
[----:B-1----:R-:W-:-:S07]  /*81f0*/  FADD.FTZ R3, R83, R8 ;  /* 0x0000000853037221 */ /* 0x002fce0000010000 */
[----:B------:R1:W3:Y:S01]  /*8200*/  MUFU.EX2 R13, R84 ;  /* 0x00000054000d7308 */ /* 0x0002e20000000800 */
[----:B0-----:R-:W-:-:S07]  /*8210*/  FADD.FTZ R10, R81, R10 ;  /* 0x0000000a510a7221 */ /* 0x001fce0000010000 */
[----:B------:R-:W0:Y:S01]  /*8220*/  MUFU.EX2 R87, R87 ;  /* 0x0000005700577308 */ /* 0x000e220000000800 */
[----:B--2---:R-:W-:Y:S01]  /*8230*/  FADD.FTZ R8, R86, R3 ;  /* 0x0000000356087221 */ /* 0x004fe20000010000 */
[----:B-1----:R-:W-:-:S06]  /*8240*/  F2FP.F16.F32.PACK_AB R84, R83, R82 ;  /* 0x000000525354723e */ /* 0x002fcc00000000ff */
[----:B------:R1:W2:Y:S01]  /*8250*/  MUFU.EX2 R4, R85 ;  /* 0x0000005500047308 */ /* 0x0002a20000000800 */
[----:B---3--:R-:W-:-:S07]  /*8260*/  FADD.FTZ R3, R13, R10 ;  /* 0x0000000a0d037221 */ /* 0x008fce0000010000 */
[----:B------:R-:W3:Y:S01]  /*8270*/  MUFU.EX2 R90, R90 ;  /* 0x0000005a005a7308 */ /* 0x000ee20000000800 */
[C---:B0-----:R-:W-:Y:S01]  /*8280*/  FADD.FTZ R7, R87.reuse, R8 ;  /* 0x0000000857077221 */ /* 0x041fe20000010000 */
[----:B------:R-:W-:Y:S02]  /*8290*/  F2FP.F16.F32.PACK_AB R86, R87, R86 ;  /* 0x000000565756723e */ /* 0x000fe400000000ff */
[----:B-1----:R-:W-:-:S04]  /*82a0*/  F2FP.F16.F32.PACK_AB R85, R81, R80 ;  /* 0x000000505155723e */ /* 0x002fc800000000ff */
[----:B------:R-:W0:Y:S01]  /*82b0*/  MUFU.EX2 R5, R88 ;  /* 0x0000005800057308 */ /* 0x000e220000000800 */
[C---:B--2---:R-:W-:Y:S01]  /*82c0*/  FADD.FTZ R8, R4.reuse, R3 ;  /* 0x0000000304087221 */ /* 0x044fe20000010000 */
[----:B------:R-:W-:-:S05]  /*82d0*/  F2FP.F16.F32.PACK_AB R87, R4, R13 ;  /* 0x0000000d0457723e */ /* 0x000fca00000000ff */
[----:B------:R-:W-:Y:S01]  /*82e0*/  STSM.16.M88.4 [R153], R84 ;  /* 0x0000005499007844 */ /* 0x000fe20000000200 */
[----:B------:R-:W1:Y:S01]  /*82f0*/  MUFU.EX2 R91, R91 ;  /* 0x0000005b005b7308 */ /* 0x000e620000000800 */
[----:B---3--:R-:W-:-:S07]  /*8300*/  FADD.FTZ R10, R90, R7 ;  /* 0x000000075a0a7221 */ /* 0x008fce0000010000 */
[----:B------:R-:W2:Y:S01]  /*8310*/  MUFU.EX2 R6, R89 ;  /* 0x0000005900067308 */ /* 0x000ea20000000800 */
[----:B0-----:R-:W-:-:S07]  /*8320*/  FADD.FTZ R3, R5, R8 ;  /* 0x0000000805037221 */ /* 0x001fce0000010000 */
[----:B------:R-:W0:Y:S01]  /*8330*/  MUFU.EX2 R93, R93 ;  /* 0x0000005d005d7308 */ /* 0x000e220000000800 */
[C---:B-1----:R-:W-:Y:S01]  /*8340*/  FADD.FTZ R10, R91.reuse, R10 ;  /* 0x0000000a5b0a7221 */ /* 0x042fe20000010000 */
[----:B------:R-:W-:-:S06]  /*8350*/  F2FP.F16.F32.PACK_AB R4, R91, R90 ;  /* 0x0000005a5b04723e */ /* 0x000fcc00000000ff */
[----:B------:R-:W1:Y:S01]  /*8360*/  MUFU.EX2 R92, R92 ;  /* 0x0000005c005c7308 */ /* 0x000e620000000800 */
[C---:B--2---:R-:W-:Y:S01]  /*8370*/  FADD.FTZ R3, R6.reuse, R3 ;  /* 0x0000000306037221 */ /* 0x044fe20000010000 */
[----:B------:R-:W-:-:S06]  /*8380*/  F2FP.F16.F32.PACK_AB R5, R6, R5 ;  /* 0x000000050605723e */ /* 0x000fcc00000000ff */
[----:B------:R-:W2:Y:S01]  /*8390*/  MUFU.EX2 R95, R95 ;  /* 0x0000005f005f7308 */ /* 0x000ea20000000800 */
[----:B0-----:R-:W-:-:S07]  /*83a0*/  FADD.FTZ R10, R93, R10 ;  /* 0x0000000a5d0a7221 */ /* 0x001fce0000010000 */
[----:B------:R-:W0:Y:S01]  /*83b0*/  MUFU.EX2 R94, R94 ;  /* 0x0000005e005e7308 */ /* 0x000e220000000800 */
[----:B-1----:R-:W-:-:S07]  /*83c0*/  FADD.FTZ R3, R92, R3 ;  /* 0x000000035c037221 */ /* 0x002fce0000010000 */
[----:B------:R-:W1:Y:S01]  /*83d0*/  MUFU.EX2 R100, R100 ;  /* 0x0000006400647308 */ /* 0x000e620000000800 */
[C---:B--2---:R-:W-:Y:S01]  /*83e0*/  FADD.FTZ R7, R95.reuse, R10 ;  /* 0x0000000a5f077221 */ /* 0x044fe20000010000 */
[----:B------:R-:W-:-:S06]  /*83f0*/  F2FP.F16.F32.PACK_AB R6, R95, R93 ;  /* 0x0000005d5f06723e */ /* 0x000fcc00000000ff */
[----:B------:R-:W2:Y:S01]  /*8400*/  MUFU.EX2 R18, R97 ;  /* 0x0000006100127308 */ /* 0x000ea20000000800 */
[----:B0-----:R-:W-:-:S07]  /*8410*/  FADD.FTZ R3, R94, R3 ;  /* 0x000000035e037221 */ /* 0x001fce0000010000 */
[----:B------:R-:W0:Y:S01]  /*8420*/  MUFU.EX2 R99, R99 ;  /* 0x0000006300637308 */ /* 0x000e220000000800 */
[----:B-1----:R-:W-:Y:S01]  /*8430*/  FADD.FTZ R8, R100, R7 ;  /* 0x0000000764087221 */ /* 0x002fe20000010000 */
[----:B------:R-:W-:-:S05]  /*8440*/  F2FP.F16.F32.PACK_AB R7, R94, R92 ;  /* 0x0000005c5e07723e */ /* 0x000fca00000000ff */
[----:B------:R1:W-:Y:S01]  /*8450*/  STSM.16.M88.4 [R17+0xc000], R4 ;  /* 0x00c0000411007844 */ /* 0x0003e20000000200 */
[----:B------:R-:W3:Y:S01]  /*8460*/  MUFU.EX2 R9, R98 ;  /* 0x0000006200097308 */ /* 0x000ee20000000800 */
[----:B--2---:R-:W-:-:S07]  /*8470*/  FADD.FTZ R3, R18, R3 ;  /* 0x0000000312037221 */ /* 0x004fce0000010000 */
[----:B------:R-:W2:Y:S01]  /*8480*/  MUFU.EX2 R101, R101 ;  /* 0x0000006500657308 */ /* 0x000ea20000000800 */
[C---:B0-----:R-:W-:Y:S01]  /*8490*/  FADD.FTZ R12, R99.reuse, R8 ;  /* 0x00000008630c7221 */ /* 0x041fe20000010000 */
[----:B------:R-:W-:Y:S01]  /*84a0*/  F2FP.F16.F32.PACK_AB R8, R99, R100 ;  /* 0x000000646308723e */ /* 0x000fe200000000ff */
[----:B-1----:R-:W-:-:S05]  /*84b0*/  IMAD.MOV.U32 R5, RZ, RZ, R103 ;  /* 0x000000ffff057224 */ /* 0x002fca00078e0067 */
[----:B------:R-:W0:Y:S01]  /*84c0*/  MUFU.EX2 R105, R105 ;  /* 0x0000006900697308 */ /* 0x000e220000000800 */
[C---:B---3--:R-:W-:Y:S01]  /*84d0*/  FADD.FTZ R3, R9.reuse, R3 ;  /* 0x0000000309037221 */ /* 0x048fe20000010000 */
[----:B------:R-:W-:-:S06]  /*84e0*/  F2FP.F16.F32.PACK_AB R9, R9, R18 ;  /* 0x000000120909723e */ /* 0x000fcc00000000ff */
[----:B------:R-:W1:Y:S01]  /*84f0*/  MUFU.EX2 R102, R102 ;  /* 0x0000006600667308 */ /* 0x000e620000000800 */
[----:B--2---:R-:W-:-:S07]  /*8500*/  FADD.FTZ R12, R101, R12 ;  /* 0x0000000c650c7221 */ /* 0x004fce0000010000 */
[----:B------:R-:W2:Y:S01]  /*8510*/  MUFU.EX2 R104, R104 ;  /* 0x0000006800687308 */ /* 0x000ea20000000800 */
[C---:B0-----:R-:W-:Y:S01]  /*8520*/  F2FP.F16.F32.PACK_AB R10, R105.reuse, R101 ;  /* 0x00000065690a723e */ /* 0x041fe200000000ff */
[----:B-1----:R-:W-:Y:S01]  /*8530*/  FADD.FTZ R13, R102, R3 ;  /* 0x00000003660d7221 */ /* 0x002fe20000010000 */
[----:B------:R-:W-:Y:S01]  /*8540*/  FADD.FTZ R3, R105, R12 ;  /* 0x0000000c69037221 */ /* 0x000fe20000010000 */
[C---:B--2---:R-:W-:Y:S02]  /*8550*/  F2FP.F16.F32.PACK_AB R11, R104.reuse, R102 ;  /* 0x00000066680b723e */ /* 0x044fe400000000ff */
[----:B------:R-:W-:-:S03]  /*8560*/  FADD.FTZ R4, R104, R13 ;  /* 0x0000000d68047221 */ /* 0x000fc60000010000 */
[----:B------:R0:W-:Y:S01]  /*8570*/  STSM.16.M88.4 [R16+0xc000], R8 ;  /* 0x00c0000810007844 */ /* 0x0001e20000000200 */
[----:B------:R-:W-:Y:S01]  /*8580*/  @!PT LDS RZ, [RZ] ;  /* 0x00000000fffff984 */ /* 0x000fe20000000800 */
[----:B------:R-:W-:Y:S01]  /*8590*/  @!PT LDS RZ, [RZ] ;  /* 0x00000000fffff984 */ /* 0x000fe20000000800 */
[----:B------:R-:W-:Y:S01]  /*85a0*/  @!PT LDS RZ, [RZ] ;  /* 0x00000000fffff984 */ /* 0x000fe20000000800 */
[----:B------:R-:W-:Y:S01]  /*85b0*/  @!PT LDS RZ, [RZ] ;  /* 0x00000000fffff984 */ /* 0x000fe20000000800 */
[----:B------:R1:W-:Y:S06]  /*85c0*/  MEMBAR.ALL.CTA ;  /* 0x0000000000007992 */ /* 0x0003ec0000008000 */
[----:B-1----:R-:W1:Y:S02]  /*85d0*/  FENCE.VIEW.ASYNC.S ;  /* 0x00000000000073c6 */ /* 0x002e640000000000 */
[----:B-1----:R-:W-:Y:S01]  /*85e0*/  NOP ;  /* 0x0000000000007918 */ /* 0x002fe20000000000 */
[----:B------:R-:W-:Y:S05]  /*85f0*/  @P2 BRA `(.L_x_185) ;  /* 0xffffffc8008c2947 */ /* 0x000fea000383ffff */
.L_x_176:
[----:B------:R-:W-:Y:S06]  /*8600*/  BAR.ARV 0x8, 0x200 ;  /* 0x0208000000007b1d */ /* 0x000fec0000002000 */
[----:B------:R-:W-:Y:S05]  /*8610*/  @!P0 BRA `(.L_x_186) ;  /* 0x0000000000048947 */ /* 0x000fea0003800000 */
[----:B------:R-:W-:Y:S01]  /*8620*/  BPT.TRAP 0x1 ;  /* 0x000000040000795c */ /* 0x000fe20000300000 */
.L_x_186:
[----:B------:R-:W-:Y:S01]  /*8630*/  ULEA UR12, UR38, UR39, 0x3 ;  /* 0x00000027260c7291 */ /* 0x000fe2000f8e183f */
[----:B------:R-:W-:-:S05]  /*8640*/  IMAD.U32 R0, RZ, RZ, UR37 ;  /* 0x00000025ff007e24 */ /* 0x000fca000f8e00ff */
[----:B------:R-:W-:-:S04]  /*8650*/  SHF.L.U32 R0, R0, 0x1f, RZ ;  /* 0x0000001f00007819 */ /* 0x000fc800000006ff */
[----:B------:R1:W2:Y:S01]  /*8660*/  SYNCS.PHASECHK.TRANS64.TRYWAIT P2, [UR12+0x30850], R0 ;  /* 0x03085000ff0075a7 */ /* 0x0002a2000804014c */
[----:B------:R-:W-:Y:S05]  /*8670*/  @!P0 BRA `(.L_x_187) ;  /* 0x0000000000048947 */ /* 0x000fea0003800000 */
[----:B------:R-:W-:Y:S01]  /*8680*/  BPT.TRAP 0x1 ;  /* 0x000000040000795c */ /* 0x000fe20000300000 */
.L_x_187:
[----:B--2---:R-:W-:Y:S05]  /*8690*/  @P2 BRA `(.L_x_188) ;  /* 0x0000000000082947 */ /* 0x004fea0003800000 */
[----:B------:R-:W2:Y:S02]  /*86a0*/  SYNCS.PHASECHK.TRANS64.TRYWAIT P0, [UR12+0x30850], R0 ;  /* 0x03085000ff0075a7 */ /* 0x000ea4000800014c */
[----:B--2---:R-:W-:Y:S05]  /*86b0*/  @!P0 BRA `(.L_x_189) ;  /* 0x00000078000c8947 */ /* 0x004fea0003800000 */
.L_x_188:
[----:B------:R-:W-:Y:S01]  /*86c0*/  UIADD3 UR39, UR39, 0x400, URZ ;  /* 0x0000040027277890 */ /* 0x000fe2000fffe03f */
[----:B------:R-:W-:Y:S01]  /*86d0*/  WARPGROUP.ARRIVE ;  /* 0x00000000000079c5 */ /* 0x000fe20000000000 */
[----:B------:R-:W-:Y:S01]  /*86e0*/  UIADD3 UR25, UR25, 0x1e800, URZ ;  /* 0x0001e80019197890 */ /* 0x000fe2000fffe03f */
[----:B-12---:R-:W1:Y:S01]  /*86f0*/  SHFL.BFLY PT, R0, R3, 0x2, 0x1f ;  /* 0x0c401f0003007f89 */ /* 0x006e6200000e0000 */
[----:B------:R-:W-:Y:S01]  /*8700*/  USHF.R.U32.HI UR39, URZ, 0x4, UR39 ;  /* 0x000000043f277899 */ /* 0x000fe20008011627 */
[----:B------:R-:W-:Y:S01]  /*8710*/  IMAD.MOV.U32 R21, RZ, RZ, RZ ;  /* 0x000000ffff157224 */ /* 0x000fe200078e00ff */
[----:B------:R-:W-:Y:S01]  /*8720*/  USHF.R.U32.HI UR25, URZ, 0x4, UR25 ;  /* 0x000000043f197899 */ /* 0x000fe20008011619 */
[----:B------:R-:W2:Y:S01]  /*8730*/  SHFL.BFLY PT, R5, R4, 0x2, 0x1f ;  /* 0x0c401f0004057f89 */ /* 0x000ea200000e0000 */
[----:B------:R-:W-:Y:S01]  /*8740*/  ULOP3.LUT UR6, UR39, 0x3fff, URZ, 0xc0, !UPT ;  /* 0x00003fff27067892 */ /* 0x000fe2000f8ec03f */
[----:B0--3--:R-:W-:Y:S01]  /*8750*/  IMAD.U32 R11, RZ, RZ, UR26 ;  /* 0x0000001aff0b7e24 */ /* 0x009fe2000f8e00ff */
[----:B------:R-:W-:-:S02]  /*8760*/  ULOP3.LUT UR4, UR25, 0x3fff, URZ, 0xc0, !UPT ;  /* 0x00003fff19047892 */ /* 0x000fc4000f8ec03f */
[----:B------:R-:W-:Y:S02]  /*8770*/  UIMAD UR6, UR38, 0x600, UR6 ;  /* 0x00000600260678a4 */ /* 0x000fe4000f8e0206 */
[----:B------:R-:W-:Y:S01]  /*8780*/  ULOP3.LUT UR4, UR4, 0x10000, URZ, 0xfc, !UPT ;  /* 0x0001000004047892 */ /* 0x000fe2000f8efc3f */
[----:B------:R-:W-:Y:S01]  /*8790*/  UMOV UR7, 0x40000040 ;  /* 0x4000004000077882 */ /* 0x000fe20000000000 */
[----:B------:R-:W-:Y:S01]  /*87a0*/  UMOV UR5, 0x40000040 ;  /* 0x4000004000057882 */ /* 0x000fe20000000000 */
[----:B------:R-:W-:Y:S02]  /*87b0*/  UIADD3 UR10, UR6, 0x80, URZ ;  /* 0x00000080060a7890 */ /* 0x000fe4000fffe03f */
[----:B------:R-:W-:Y:S01]  /*87c0*/  UIADD3 UR8, UR4, 0x2, URZ ;  /* 0x0000000204087890 */ /* 0x000fe2000fffe03f */
[----:B------:R-:W-:-:S03]  /*87d0*/  UMOV UR11, 0x40000040 ;  /* 0x40000040000b7882 */ /* 0x000fc60000000000 */
[----:B------:R-:W-:Y:S01]  /*87e0*/  HGMMA.64x64x16.F32 R120, gdesc[UR4].tnspB, R120, gsb0 ;  /* 0x40e00000047879f0 */ /* 0x000fe20008000878 */
[----:B------:R-:W-:Y:S01]  /*87f0*/  UMOV UR9, 0x40000040 ;  /* 0x4000004000097882 */ /* 0x000fe20000000000 */
[----:B------:R-:W-:Y:S01]  /*8800*/  UMOV UR7, 0x40000040 ;  /* 0x4000004000077882 */ /* 0x000fe20000000000 */
[----:B------:R-:W-:Y:S01]  /*8810*/  UMOV UR5, 0x40000040 ;  /* 0x4000004000057882 */ /* 0x000fe20000000000 */
[----:B-1----:R-:W-:Y:S01]  /*8820*/  FADD.FTZ R0, R0, R3 ;  /* 0x0000000300007221 */ /* 0x002fe20000010000 */
[----:B------:R-:W-:Y:S01]  /*8830*/  UIADD3 UR38, UR38, 0x1, URZ ;  /* 0x0000000126267890 */ /* 0x000fe2000fffe03f */
[----:B------:R-:W-:Y:S01]  /*8840*/  IMAD.MOV.U32 R3, RZ, RZ, -0x800000 ;  /* 0xff800000ff037424 */ /* 0x000fe200078e00ff */
[----:B------:R-:W-:Y:S01]  /*8850*/  UIADD3 UR45, UR45, 0x1, URZ ;  /* 0x000000012d2d7890 */ /* 0x000fe2000fffe03f */
[----:B--2---:R-:W-:Y:S01]  /*8860*/  FADD.FTZ R6, R5, R4 ;  /* 0x0000000405067221 */ /* 0x004fe20000010000 */
[----:B------:R-:W-:Y:S01]  /*8870*/  UISETP.NE.AND UP0, UPT, UR38, 0x2, UPT ;  /* 0x000000022600788c */ /* 0x000fe2000bf05270 */
[----:B------:R-:W0:Y:S03]  /*8880*/  SHFL.BFLY PT, R5, R0, 0x1, 0x1f ;  /* 0x0c201f0000057f89 */ /* 0x000e2600000e0000 */
[----:B------:R-:W-:Y:S01]  /*8890*/  USEL UR38, UR38, URZ, UP0 ;  /* 0x0000003f26267287 */ /* 0x000fe20008000000 */
[----:B------:R-:W1:Y:S01]  /*88a0*/  SHFL.BFLY PT, R7, R6, 0x1, 0x1f ;  /* 0x0c201f0006077f89 */ /* 0x000e6200000e0000 */
[----:B0-----:R-:W-:Y:S01]  /*88b0*/  FADD.FTZ R9, R0, R5 ;  /* 0x0000000500097221 */ /* 0x001fe20000010000 */
[----:B------:R-:W-:-:S02]  /*88c0*/  IMAD.U32 R5, RZ, RZ, UR26 ;  /* 0x0000001aff057e24 */ /* 0x000fc4000f8e00ff */
[----:B------:R-:W-:Y:S02]  /*88d0*/  IMAD.MOV.U32 R0, RZ, RZ, -0x800000 ;  /* 0xff800000ff007424 */ /* 0x000fe400078e00ff */
[----:B-1----:R-:W-:Y:S01]  /*88e0*/  FADD.FTZ R10, R6, R7 ;  /* 0x00000007060a7221 */ /* 0x002fe20000010000 */
[----:B------:R-:W-:Y:S01]  /*88f0*/  FSETP.NE.FTZ.AND P0, PT, R9, RZ, PT ;  /* 0x000000ff0900720b */ /* 0x000fe20003f15000 */
[----:B------:R-:W-:Y:S01]  /*8900*/  IMAD.U32 R6, RZ, RZ, UR12 ;  /* 0x0000000cff067e24 */ /* 0x000fe2000f8e00ff */
[----:B------:R-:W-:Y:S02]  /*8910*/  MOV R7, RZ ;  /* 0x000000ff00077202 */ /* 0x000fe40000000f00 */
[----:B------:R-:W-:Y:S02]  /*8920*/  FSETP.NE.FTZ.AND P2, PT, R10, RZ, PT ;  /* 0x000000ff0a00720b */ /* 0x000fe40003f55000 */
[----:B------:R-:W-:-:S04]  /*8930*/  @!P1 IADD3 R6, R6, 0x30860, RZ ;  /* 0x0003086006069810 */ /* 0x000fc80007ffe0ff */
[----:B------:R-:W-:-:S03]  /*8940*/  @!P1 PRMT R6, RZ, 0x654, R6 ;  /* 0x00000654ff069816 */ /* 0x000fc60000000006 */
[----:B------:R-:W0:Y:S01]  /*8950*/  @P0 MUFU.LG2 R4, R9 ;  /* 0x0000000900040308 */ /* 0x000e220000000c00 */
[----:B------:R-:W-:-:S07]  /*8960*/  @P0 FMUL.FTZ R5, R5, 0.69314718246459960938 ;  /* 0x3f31721805050820 */ /* 0x000fce0000410000 */
[----:B------:R-:W1:Y:S08]  /*8970*/  @P2 MUFU.LG2 R8, R10 ;  /* 0x0000000a00082308 */ /* 0x000e700000000c00 */
[----:B------:R2:W3:Y:S01]  /*8980*/  @P0 MUFU.RCP R21, R9 ;  /* 0x0000000900150308 */ /* 0x0004e20000001000 */
[----:B0-----:R-:W-:-:S04]  /*8990*/  @P0 FMUL.FTZ R4, R4, 0.69314718246459960938 ;  /* 0x3f31721804040820 */ /* 0x001fc80000410000 */
[----:B------:R-:W-:Y:S01]  /*89a0*/  @P0 FFMA.FTZ R3, R5, R96, R4 ;  /* 0x0000006005030223 */ /* 0x000fe20000010004 */
[----:B------:R-:W-:Y:S01]  /*89b0*/  PLOP3.LUT P0, PT, PT, PT, PT, 0x8, 0x0 ;  /* 0x000000000000781c */ /* 0x000fe20003f0e170 */
[----:B------:R-:W-:Y:S02]  /*89c0*/  WARPGROUP.DEPBAR.LE gsb0, 0x0 ;  /* 0x00008000000079c5 */ /* 0x000fe40000010000 */
[----:B------:R-:W-:Y:S01]  /*89d0*/  WARPGROUP.ARRIVE ;  /* 0x00000000000079c5 */ /* 0x000fe20000000000 */
[----:B------:R-:W0:Y:S01]  /*89e0*/  @P2 MUFU.RCP R7, R10 ;  /* 0x0000000a00072308 */ /* 0x000e220000001000 */
[----:B--2---:R-:W-:Y:S01]  /*89f0*/  @P2 FMUL.FTZ R9, R11, 0.69314718246459960938 ;  /* 0x3f3172180b092820 */ /* 0x004fe20000410000 */
[----:B-1----:R-:W-:-:S03]  /*8a00*/  @P2 FMUL.FTZ R8, R8, 0.69314718246459960938 ;  /* 0x3f31721808082820 */ /* 0x002fc60000410000 */
[----:B------:R-:W-:Y:S01]  /*8a10*/  HGMMA.64x64x16.F32 R120, gdesc[UR8].tnspB, R120, gsb0 ;  /* 0x40e00000087879f0 */ /* 0x000fe20008000878 */
[----:B------:R-:W-:Y:S01]  /*8a20*/  UIADD3 UR10, UR6, 0x100, URZ ;  /* 0x00000100060a7890 */ /* 0x000fe2000fffe03f */
[----:B------:R-:W-:Y:S01]  /*8a30*/  @P2 FFMA.FTZ R0, R9, R103, R8 ;  /* 0x0000006709002223 */ /* 0x000fe20000010008 */
        /* <DEDUP_REMOVED lines=59> */
[----:B------:R-:W-:Y:S02]  /*8df0*/  UIADD3 UR6, UR6, 0x580, URZ ;  /* 0x0000058006067890 */ /* 0x000fe4000fffe03f */
[----:B------:R-:W-:Y:S01]  /*8e00*/  UIADD3 UR4, UR4, 0xc06, URZ ;  /* 0x00000c0604047890 */ /* 0x000fe2000fffe03f */
[----:B------:R-:W-:Y:S02]  /*8e10*/  WARPGROUP.DEPBAR.LE gsb0, 0x0 ;  /* 0x00008000000079c5 */ /* 0x000fe40000010000 */
[----:B------:R-:W-:-:S06]  /*8e20*/  WARPGROUP.ARRIVE ;  /* 0x00000000000079c5 */ /* 0x000fcc0000000000 */
[----:B------:R-:W-:Y:S03]  /*8e30*/  HGMMA.64x64x16.F32 R120, gdesc[UR8].tnspB, R120, gsb0 ;  /* 0x40e00000087879f0 */ /* 0x000fe60008000878 */
[----:B------:R-:W-:Y:S02]  /*8e40*/  WARPGROUP.DEPBAR.LE gsb0, 0x0 ;  /* 0x00008000000079c5 */ /* 0x000fe40000010000 */
[----:B------:R-:W-:-:S06]  /*8e50*/  WARPGROUP.ARRIVE ;  /* 0x00000000000079c5 */ /* 0x000fcc0000000000 */
[----:B------:R-:W-:Y:S01]  /*8e60*/  HGMMA.64x64x16.F32 R120, gdesc[UR4].tnspB, R120, gsb0 ;  /* 0x40e00000047879f0 */ /* 0x000fe20008000878 */
[----:B------:R-:W-:-:S04]  /*8e70*/  USEL UR4, URZ, 0x1, UP0 ;  /* 0x000000013f047887 */ /* 0x000fc80008000000 */
[----:B------:R-:W-:Y:S01]  /*8e80*/  ULOP3.LUT UR37, UR37, UR4, URZ, 0x3c, !UPT ;  /* 0x0000000425257292 */ /* 0x000fe2000f8e3c3f */
[----:B------:R-:W-:Y:S02]  /*8e90*/  WARPGROUP.DEPBAR.LE gsb0, 0x0 ;  /* 0x00008000000079c5 */ /* 0x000fe40000010000 */
[----:B------:R1:W-:Y:S01]  /*8ea0*/  @!P1 SYNCS.ARRIVE.TRANS64.RED.A1T0 RZ, [R6+URZ], RZ ;  /* 0x000000ff06ff99a7 */ /* 0x0003e2000810043f */
[-C--:B---3--:R-:W-:Y:S01]  /*8eb0*/  FMUL.FTZ R50, R120, R21.reuse ;  /* 0x0000001578327220 */ /* 0x088fe20000410000 */
        /* <DEDUP_REMOVED lines=30> */
[----:B-1----:R-:W-:-:S07]  /*90a0*/  FMUL.FTZ R151, R151, R7 ;  /* 0x0000000797977220 */ /* 0x002fce0000410000 */
.L_x_169:
[----:B------:R-:W0:Y:S08]  /*90b0*/  S2UR UR4, SR_CgaCtaId ;  /* 0x00000000000479c3 */ /* 0x000e300000008800 */
[----:B------:R-:W-:Y:S06]  /*90c0*/  BAR.SYNC.DEFER_BLOCKING 0x5, 0x200 ;  /* 0x0148000000007b1d */ /* 0x000fec0000010000 */
[----:B------:R-:W-:Y:S01]  /*90d0*/  UMOV UR39, 0x400 ;  /* 0x0000040000277882 */ /* 0x000fe20000000000 */
[----:B------:R-:W-:Y:S01]  /*90e0*/  BSSY B0, `(.L_x_190) ;  /* 0x000019e000007945 */ /* 0x000fe20003800000 */
[----:B0-----:R-:W-:-:S09]  /*90f0*/  ULEA UR39, UR4, UR39, 0x18 ;  /* 0x0000002704277291 */ /* 0x001fd2000f8ec03f */
[----:B------:R-:W0:Y:S02]  /*9100*/  LDS.128 R24, [UR39+0x308d0] ;  /* 0x0308d027ff187984 */ /* 0x000e240008000c00 */
[----:B0-----:R-:W-:Y:S02]  /*9110*/  R2UR UR6, R25 ;  /* 0x00000000190672ca */ /* 0x001fe400000e0000 */
[----:B------:R-:W-:Y:S01]  /*9120*/  R2UR UR5, R26 ;  /* 0x000000001a0572ca */ /* 0x000fe200000e0000 */
[----:B------:R-:W-:Y:S06]  /*9130*/  BAR.ARV 0x4, 0x200 ;  /* 0x0108000000007b1d */ /* 0x000fec0000002000 */
[----:B------:R-:W-:Y:S08]  /*9140*/  @P0 BRA `(.L_x_191) ;  /* 0x0000000c00e80947 */ /* 0x000ff00003800000 */
[----:B------:R-:W2:Y:S01]  /*9150*/  LDL R4, [R1+0x18] ;  /* 0x0000180001047983 */ /* 0x000ea20000100800 */
[----:B------:R-:W0:Y:S01]  /*9160*/  S2UR UR4, SR_SWINHI ;  /* 0x00000000000479c3 */ /* 0x000e220000002f00 */
[----:B------:R-:W-:Y:S02]  /*9170*/  F2FP.F16.F32.PACK_AB R12, R12, R33 ;  /* 0x000000210c0c723e */ /* 0x000fe400000000ff */
[----:B------:R-:W-:Y:S01]  /*9180*/  F2FP.F16.F32.PACK_AB R13, R13, R34 ;  /* 0x000000220d0d723e */ /* 0x000fe200000000ff */
[----:B------:R-:W3:Y:S01]  /*9190*/  LDL R52, [R1+0x14] ;  /* 0x0000140001347983 */ /* 0x000ee20000100800 */
[----:B------:R-:W-:Y:S02]  /*91a0*/  F2FP.F16.F32.PACK_AB R14, R14, R31 ;  /* 0x0000001f0e0e723e */ /* 0x000fe400000000ff */
[----:B------:R-:W-:Y:S02]  /*91b0*/  F2FP.F16.F32.PACK_AB R15, R15, R32 ;  /* 0x000000200f0f723e */ /* 0x000fe400000000ff */
[----:B------:R-:W-:-:S02]  /*91c0*/  F2FP.F16.F32.PACK_AB R148, R29, R30 ;  /* 0x0000001e1d94723e */ /* 0x000fc400000000ff */
[----:B------:R-:W-:Y:S01]  /*91d0*/  F2FP.F16.F32.PACK_AB R149, R23, R28 ;  /* 0x0000001c1795723e */ /* 0x000fe200000000ff */
[----:B------:R-:W-:Y:S01]  /*91e0*/  USHF.L.U32 UR16, UR40, 0x2, URZ ;  /* 0x0000000228107899 */ /* 0x000fe2000800063f */
[----:B------:R-:W-:Y:S01]  /*91f0*/  F2FP.F16.F32.PACK_AB R150, R21, R22 ;  /* 0x000000161596723e */ /* 0x000fe200000000ff */
[----:B------:R-:W-:Y:S01]  /*9200*/  USHF.L.U64.HI UR18, UR40, 0x2, UR41 ;  /* 0x0000000228127899 */ /* 0x000fe20008010229 */
[----:B------:R-:W-:Y:S01]  /*9210*/  F2FP.F16.F32.PACK_AB R151, R151, R20 ;  /* 0x000000149797723e */ /* 0x000fe200000000ff */
[----:B------:R-:W1:Y:S08]  /*9220*/  LDC R29, c[0x0][0xbe8] ;  /* 0x0002fa00ff1d7b82 */ /* 0x000e700000000800 */
[----:B------:R-:W-:Y:S01]  /*9230*/  BAR.SYNC.DEFER_BLOCKING 0x1, 0x180 ;  /* 0x0046000000007b1d */ /* 0x000fe20000010000 */
[----:B------:R-:W-:-:S05]  /*9240*/  USHF.R.S32.HI UR17, URZ, 0x1f, UR43 ;  /* 0x0000001f3f117899 */ /* 0x000fca000801142b */
[----:B------:R-:W-:Y:S01]  /*9250*/  ULDC.64 UR12, c[0x0][0xb90] ;  /* 0x0002e400000c7ab9 */ /* 0x000fe20000000a00 */
[----:B------:R-:W-:Y:S01]  /*9260*/  UMOV UR8, UR39 ;  /* 0x0000002700087c82 */ /* 0x000fe20008000000 */
[----:B0-----:R-:W-:Y:S01]  /*9270*/  UMOV UR9, UR4 ;  /* 0x0000000400097c82 */ /* 0x001fe20008000000 */
[----:B------:R-:W-:Y:S01]  /*9280*/  ULDC.64 UR10, c[0x0][0xc08] ;  /* 0x00030200000a7ab9 */ /* 0x000fe20000000a00 */
[----:B------:R-:W-:Y:S01]  /*9290*/  IMAD.U32 R18, RZ, RZ, UR8 ;  /* 0x00000008ff127e24 */ /* 0x000fe2000f8e00ff */
[----:B------:R-:W-:Y:S01]  /*92a0*/  ULDC.64 UR14, c[0x0][0xb98] ;  /* 0x0002e600000e7ab9 */ /* 0x000fe20000000a00 */
[----:B------:R-:W-:Y:S01]  /*92b0*/  IMAD.U32 R19, RZ, RZ, UR9 ;  /* 0x00000009ff137e24 */ /* 0x000fe2000f8e00ff */
[----:B------:R-:W-:Y:S02]  /*92c0*/  ULDC.64 UR8, c[0x0][0xc00] ;  /* 0x0003000000087ab9 */ /* 0x000fe40000000a00 */
[----:B------:R-:W-:-:S04]  /*92d0*/  UISETP.NE.U32.AND UP0, UPT, UR8, URZ, UPT ;  /* 0x0000003f0800728c */ /* 0x000fc8000bf05070 */
[----:B------:R-:W-:Y:S02]  /*92e0*/  UISETP.NE.AND.EX UP0, UPT, UR9, URZ, UPT, UP0 ;  /* 0x0000003f0900728c */ /* 0x000fe4000bf05300 */
[----:B------:R-:W-:-:S04]  /*92f0*/  UIADD3 UR4, UP1, UR16, UR8, URZ ;  /* 0x0000000810047290 */ /* 0x000fc8000ff3e03f */
[----:B------:R-:W-:Y:S02]  /*9300*/  UIADD3.X UR7, UR18, UR9, URZ, UP1, !UPT ;  /* 0x0000000912077290 */ /* 0x000fe40008ffe43f */
[----:B------:R-:W-:-:S04]  /*9310*/  MOV R20, UR4 ;  /* 0x0000000400147c02 */ /* 0x000fc80008000f00 */
[----:B------:R-:W-:Y:S02]  /*9320*/  IMAD.U32 R21, RZ, RZ, UR7 ;  /* 0x00000007ff157e24 */ /* 0x000fe4000f8e00ff */
[----:B--2---:R-:W-:-:S03]  /*9330*/  IMAD.WIDE R4, R4, 0x2, R18 ;  /* 0x0000000204047825 */ /* 0x004fc600078e0212 */
[C---:B------:R-:W-:Y:S02]  /*9340*/  IADD3 R9, P1, R4.reuse, 0x40, RZ ;  /* 0x0000004004097810 */ /* 0x040fe40007f3e0ff */
[C---:B------:R-:W-:Y:S02]  /*9350*/  IADD3 R11, P2, R4.reuse, 0x20, RZ ;  /* 0x00000020040b7810 */ /* 0x040fe40007f5e0ff */
[C---:B------:R-:W-:Y:S02]  /*9360*/  IADD3 R25, P0, R4.reuse, 0x60, RZ ;  /* 0x0000006004197810 */ /* 0x040fe40007f1e0ff */
[----:B------:R-:W-:Y:S02]  /*9370*/  LOP3.LUT R7, R4, 0x380, RZ, 0xc0, !PT ;  /* 0x0000038004077812 */ /* 0x000fe400078ec0ff */
[----:B------:R-:W-:Y:S02]  /*9380*/  LOP3.LUT R8, R9, 0x380, RZ, 0xc0, !PT ;  /* 0x0000038009087812 */ /* 0x000fe400078ec0ff */
[----:B------:R-:W-:-:S02]  /*9390*/  LOP3.LUT R10, R11, 0x380, RZ, 0xc0, !PT ;  /* 0x000003800b0a7812 */ /* 0x000fc400078ec0ff */
[----:B------:R-:W-:Y:S02]  /*93a0*/  LOP3.LUT R6, R25, 0x380, RZ, 0xc0, !PT ;  /* 0x0000038019067812 */ /* 0x000fe400078ec0ff */
[----:B------:R-:W-:Y:S02]  /*93b0*/  SHF.R.U64 R7, R7, 0x3, RZ ;  /* 0x0000000307077819 */ /* 0x000fe400000012ff */
[----:B------:R-:W-:Y:S02]  /*93c0*/  SHF.R.U64 R8, R8, 0x3, RZ ;  /* 0x0000000308087819 */ /* 0x000fe400000012ff */
[----:B------:R-:W-:Y:S02]  /*93d0*/  SHF.R.U64 R10, R10, 0x3, RZ ;  /* 0x000000030a0a7819 */ /* 0x000fe400000012ff */
[----:B------:R-:W-:Y:S02]  /*93e0*/  SHF.R.U64 R6, R6, 0x3, RZ ;  /* 0x0000000306067819 */ /* 0x000fe400000012ff */
[----:B------:R-:W-:Y:S01]  /*93f0*/  LOP3.LUT R4, R7, R4, RZ, 0x3c, !PT ;  /* 0x0000000407047212 */ /* 0x000fe200078e3cff */
[--C-:B------:R-:W-:Y:S01]  /*9400*/  IMAD.X R7, RZ, RZ, R5.reuse, P0 ;  /* 0x000000ffff077224 */ /* 0x100fe200000e0605 */
[----:B------:R-:W-:Y:S01]  /*9410*/  LOP3.LUT R8, R8, R9, RZ, 0x3c, !PT ;  /* 0x0000000908087212 */ /* 0x000fe200078e3cff */
[--C-:B------:R-:W-:Y:S01]  /*9420*/  IMAD.X R9, RZ, RZ, R5.reuse, P1 ;  /* 0x000000ffff097224 */ /* 0x100fe200008e0605 */
[----:B------:R-:W-:Y:S01]  /*9430*/  LOP3.LUT R10, R10, R11, RZ, 0x3c, !PT ;  /* 0x0000000b0a0a7212 */ /* 0x000fe200078e3cff */
[----:B------:R-:W-:Y:S01]  /*9440*/  IMAD.X R11, RZ, RZ, R5, P2 ;  /* 0x000000ffff0b7224 */ /* 0x000fe200010e0605 */
[----:B------:R-:W-:-:S02]  /*9450*/  LOP3.LUT R6, R6, R25, RZ, 0x3c, !PT ;  /* 0x0000001906067212 */ /* 0x000fc400078e3cff */
[----:B------:R-:W-:Y:S02]  /*9460*/  MOV R51, R4 ;  /* 0x0000000400337202 */ /* 0x000fe40000000f00 */
[----:B------:R-:W-:Y:S02]  /*9470*/  MOV R24, R6 ;  /* 0x0000000600187202 */ /* 0x000fe40000000f00 */
[----:B------:R-:W-:Y:S02]  /*9480*/  MOV R25, R8 ;  /* 0x0000000800197202 */ /* 0x000fe40000000f00 */
[----:B------:R-:W-:Y:S02]  /*9490*/  MOV R26, R10 ;  /* 0x0000000a001a7202 */ /* 0x000fe40000000f00 */
[----:B------:R-:W-:Y:S02]  /*94a0*/  F2FP.F16.F32.PACK_AB R4, R49, R50 ;  /* 0x000000323104723e */ /* 0x000fe400000000ff */
[----:B------:R-:W-:-:S02]  /*94b0*/  F2FP.F16.F32.PACK_AB R5, R47, R48 ;  /* 0x000000302f05723e */ /* 0x000fc400000000ff */
[----:B------:R-:W-:Y:S02]  /*94c0*/  F2FP.F16.F32.PACK_AB R6, R45, R46 ;  /* 0x0000002e2d06723e */ /* 0x000fe400000000ff */
[----:B------:R-:W-:Y:S02]  /*94d0*/  F2FP.F16.F32.PACK_AB R7, R43, R44 ;  /* 0x0000002c2b07723e */ /* 0x000fe400000000ff */
[----:B------:R-:W-:Y:S02]  /*94e0*/  F2FP.F16.F32.PACK_AB R8, R41, R42 ;  /* 0x0000002a2908723e */ /* 0x000fe400000000ff */
[----:B------:R-:W-:Y:S02]  /*94f0*/  F2FP.F16.F32.PACK_AB R9, R39, R40 ;  /* 0x000000282709723e */ /* 0x000fe400000000ff */
[----:B------:R-:W-:Y:S02]  /*9500*/  F2FP.F16.F32.PACK_AB R10, R37, R38 ;  /* 0x00000026250a723e */ /* 0x000fe400000000ff */
[----:B------:R-:W-:Y:S01]  /*9510*/  F2FP.F16.F32.PACK_AB R11, R35, R36 ;  /* 0x00000024230b723e */ /* 0x000fe200000000ff */
[----:B------:R-:W-:Y:S04]  /*9520*/  STSM.16.M88.4 [R51], R4 ;  /* 0x0000000433007844 */ /* 0x000fe80000000200 */
[----:B------:R0:W-:Y:S04]  /*9530*/  STSM.16.M88.4 [R26], R8 ;  /* 0x000000081a007844 */ /* 0x0001e80000000200 */
[----:B------:R2:W-:Y:S04]  /*9540*/  STSM.16.M88.4 [R25], R12 ;  /* 0x0000000c19007844 */ /* 0x0005e80000000200 */
[----:B------:R4:W-:Y:S01]  /*9550*/  STSM.16.M88.4 [R24], R148 ;  /* 0x0000009418007844 */ /* 0x0009e20000000200 */
[----:B------:R-:W-:Y:S01]  /*9560*/  PLOP3.LUT P2, PT, PT, PT, UP0, 0x80, 0x0 ;  /* 0x000000000000781c */ /* 0x000fe20003f4f008 */
[----:B------:R-:W-:-:S12]  /*9570*/  BAR.SYNC.DEFER_BLOCKING 0x1, 0x180 ;  /* 0x0046000000007b1d */ /* 0x000fd80000010000 */
[----:B------:R-:W4:Y:S01]  /*9580*/  @P2 LDG.E R22, desc[UR48][R20.64] ;  /* 0x0000003014162981 */ /* 0x000f22000c1e1900 */
[----:B-1----:R-:W-:Y:S01]  /*9590*/  ISETP.NE.AND P1, PT, R29, 0x1, PT ;  /* 0x000000011d00780c */ /* 0x002fe20003f25270 */
[----:B------:R-:W-:-:S12]  /*95a0*/  UMOV UR4, URZ ;  /* 0x0000003f00047c82 */ /* 0x000fd80008000000 */
[----:B------:R-:W1:Y:S08]  /*95b0*/  @P1 LDC R23, c[0x0][0xbec] ;  /* 0x0002fb00ff171b82 */ /* 0x000e700000000800 */
[----:B------:R-:W2:Y:S01]  /*95c0*/  @P1 LDC R28, c[0x0][0xbf0] ;  /* 0x0002fc00ff1c1b82 */ /* 0x000ea20000000800 */
[----:B0-----:R-:W-:-:S04]  /*95d0*/  IMAD.U32 R8, RZ, RZ, UR42 ;  /* 0x0000002aff087e24 */ /* 0x001fc8000f8e00ff */
[----:B---3--:R-:W-:Y:S01]  /*95e0*/  IMAD R8, R8, 0xc0, R52 ;  /* 0x000000c008087824 */ /* 0x008fe200078e0234 */
[----:B------:R-:W-:Y:S02]  /*95f0*/  UIMAD UR7, UR17, UR12, URZ ;  /* 0x0000000c110772a4 */ /* 0x000fe4000f8e023f */
[----:B------:R-:W-:Y:S01]  /*9600*/  UISETP.NE.U32.AND UP1, UPT, UR10, URZ, UPT ;  /* 0x0000003f0a00728c */ /* 0x000fe2000bf25070 */
[----:B------:R-:W-:Y:S01]  /*9610*/  IMAD.MOV.U32 R4, RZ, RZ, R8 ;  /* 0x000000ffff047224 */ /* 0x000fe200078e0008 */
[----:B------:R-:W-:Y:S01]  /*9620*/  UIMAD UR7, UR43, UR13, UR7 ;  /* 0x0000000d2b0772a4 */ /* 0x000fe2000f8e0207 */
[----:B-1----:R-:W-:Y:S01]  /*9630*/  @P1 IMAD.HI.U32 R5, R8, R23, RZ ;  /* 0x0000001708051227 */ /* 0x002fe200078e00ff */
[----:B------:R-:W-:Y:S02]  /*9640*/  USEL UR41, UR41, URZ, !UP0 ;  /* 0x0000003f29297287 */ /* 0x000fe4000c000000 */
[----:B------:R-:W-:Y:S02]  /*9650*/  USEL UR40, UR40, URZ, !UP0 ;  /* 0x0000003f28287287 */ /* 0x000fe4000c000000 */
[----:B------:R-:W-:Y:S01]  /*9660*/  UISETP.NE.AND.EX UP0, UPT, UR11, URZ, UPT, UP1 ;  /* 0x0000003f0b00728c */ /* 0x000fe2000bf05310 */
[----:B--2---:R-:W-:-:S05]  /*9670*/  @P1 SHF.R.U32.HI R4, RZ, R28, R5 ;  /* 0x0000001cff041219 */ /* 0x004fca0000011605 */
[----:B------:R-:W-:-:S04]  /*9680*/  IMAD.MOV R6, RZ, RZ, -R4 ;  /* 0x000000ffff067224 */ /* 0x000fc800078e0a04 */
[----:B------:R-:W-:Y:S01]  /*9690*/  IMAD R7, R29, R6, R8 ;  /* 0x000000061d077224 */ /* 0x000fe200078e0208 */
[----:B------:R-:W-:Y:S01]  /*96a0*/  @UP0 UIADD3 UR10, UP1, UR16, UR10, URZ ;  /* 0x0000000a100a0290 */ /* 0x000fe2000ff3e03f */
[----:B------:R-:W-:Y:S02]  /*96b0*/  PLOP3.LUT P3, PT, PT, PT, UP0, 0x80, 0x0 ;  /* 0x000000000000781c */ /* 0x000fe40003f6f008 */
[----:B------:R-:W-:Y:S02]  /*96c0*/  SHF.R.S32.HI R6, RZ, 0x1f, R4 ;  /* 0x0000001fff067819 */ /* 0x000fe40000011404 */
[----:B------:R-:W-:Y:S01]  /*96d0*/  SHF.R.S32.HI R5, RZ, 0x1f, R7 ;  /* 0x0000001fff057819 */ /* 0x000fe20000011407 */
[----:B------:R-:W-:Y:S01]  /*96e0*/  @UP0 UIADD3.X UR11, UR18, UR11, URZ, UP1, !UPT ;  /* 0x0000000b120b0290 */ /* 0x000fe20008ffe43f */
[----:B------:R-:W-:-:S05]  /*96f0*/  IMAD.U32 R12, RZ, RZ, UR10 ;  /* 0x0000000aff0c7e24 */ /* 0x000fca000f8e00ff */
[----:B------:R-:W-:Y:S01]  /*9700*/  IMAD.U32 R13, RZ, RZ, UR11 ;  /* 0x0000000bff0d7e24 */ /* 0x000fe2000f8e00ff */
[----:B----4-:R-:W-:-:S13]  /*9710*/  @P2 R2UR UR4, R22 ;  /* 0x00000000160422ca */ /* 0x010fda00000e0000 */
[----:B------:R-:W-:Y:S02]  /*9720*/  USHF.R.S32.HI UR9, URZ, 0x1f, UR4 ;  /* 0x0000001f3f097899 */ /* 0x000fe40008011404 */
[----:B------:R-:W-:Y:S02]  /*9730*/  UMOV UR8, UR4 ;  /* 0x0000000400087c82 */ /* 0x000fe40008000000 */
[----:B------:R-:W-:-:S04]  /*9740*/  UIMAD.WIDE.U32 UR12, UR43, UR12, UR8 ;  /* 0x0000000c2b0c72a5 */ /* 0x000fc8000f8e0008 */
[----:B------:R-:W-:Y:S02]  /*9750*/  UIADD3 UR13, UR13, UR7, URZ ;  /* 0x000000070d0d7290 */ /* 0x000fe4000fffe03f */
[----:B------:R-:W-:Y:S02]  /*9760*/  UIMAD UR7, UR41, UR14, URZ ;  /* 0x0000000e290772a4 */ /* 0x000fe4000f8e023f */
[----:B------:R-:W-:Y:S02]  /*9770*/  UIMAD.WIDE.U32 UR12, UR40, UR14, UR12 ;  /* 0x0000000e280c72a5 */ /* 0x000fe4000f8e000c */
[----:B------:R-:W-:-:S03]  /*9780*/  UIMAD UR7, UR40, UR15, UR7 ;  /* 0x0000000f280772a4 */ /* 0x000fc6000f8e0207 */
[----:B------:R-:W-:Y:S01]  /*9790*/  ULDC.64 UR14, c[0x0][0xb88] ;  /* 0x0002e200000e7ab9 */ /* 0x000fe20000000a00 */
[----:B------:R-:W-:Y:S02]  /*97a0*/  IADD3 R4, P0, R4, UR12, RZ ;  /* 0x0000000c04047c10 */ /* 0x000fe4000ff1e0ff */
[----:B------:R-:W-:Y:S01]  /*97b0*/  IMAD.U32 R9, RZ, RZ, UR7 ;  /* 0x00000007ff097e24 */ /* 0x000fe2000f8e00ff */
[----:B------:R-:W-:Y:S01]  /*97c0*/  ULDC UR7, c[0x0][0xa88] ;  /* 0x0002a20000077ab9 */ /* 0x000fe20000000800 */
[----:B------:R-:W-:-:S03]  /*97d0*/  IMAD R8, R5, UR14, RZ ;  /* 0x0000000e05087c24 */ /* 0x000fc6000f8e02ff */
[----:B------:R-:W-:Y:S02]  /*97e0*/  IADD3.X R5, R6, UR13, R9, P0, !PT ;  /* 0x0000000d06057c10 */ /* 0x000fe400087fe409 */
[----:B------:R-:W-:Y:S01]  /*97f0*/  MOV R6, UR7 ;  /* 0x0000000700067c02 */ /* 0x000fe20008000f00 */
[----:B------:R-:W-:-:S05]  /*9800*/  ULDC.64 UR12, c[0x0][0xb50] ;  /* 0x0002d400000c7ab9 */ /* 0x000fca0000000a00 */
[----:B------:R0:W5:Y:S01]  /*9810*/  @P3 LDG.E R6, desc[UR48][R12.64] ;  /* 0x000000300c063981 */ /* 0x000162000c1e1900 */
[C---:B------:R-:W-:Y:S02]  /*9820*/  IMAD R9, R7.reuse, UR15, R8 ;  /* 0x0000000f07097c24 */ /* 0x040fe4000f8e0208 */
[----:B------:R-:W-:-:S04]  /*9830*/  IMAD.WIDE.U32 R4, R7, UR14, R4 ;  /* 0x0000000e07047c25 */ /* 0x000fc8000f8e0004 */
[----:B------:R-:W-:Y:S01]  /*9840*/  IMAD.IADD R5, R5, 0x1, R9 ;  /* 0x0000000105057824 */ /* 0x000fe200078e0209 */
[----:B------:R-:W-:Y:S01]  /*9850*/  LEA R7, P0, R4, UR12, 0x2 ;  /* 0x0000000c04077c11 */ /* 0x000fe2000f8010ff */
[----:B------:R-:W-:-:S03]  /*9860*/  IMAD.U32 R8, RZ, RZ, UR42 ;  /* 0x0000002aff087e24 */ /* 0x000fc6000f8e00ff */
[----:B------:R-:W-:Y:S01]  /*9870*/  LEA.HI.X R10, R4, UR13, R5, 0x2, P0 ;  /* 0x0000000d040a7c11 */ /* 0x000fe200080f1405 */
[----:B0-----:R-:W-:Y:S08]  /*9880*/  @P3 BRA `(.L_x_192) ;  /* 0x0000000000103947 */ /* 0x001ff00003800000 */
[----:B------:R-:W-:Y:S05]  /*9890*/  @!P2 BRA `(.L_x_192) ;  /* 0x00000000000ca947 */ /* 0x000fea0003800000 */
[----:B------:R-:W2:Y:S04]  /*98a0*/  LDG.E R5, desc[UR48][R20.64] ;  /* 0x0000003014057981 */ /* 0x000ea8000c1e1900 */
[----:B-----5:R-:W2:Y:S02]  /*98b0*/  LDG.E R6, desc[UR48][R20.64+0x4] ;  /* 0x0000043014067981 */ /* 0x020ea4000c1e1900 */
[----:B--2---:R-:W-:-:S07]  /*98c0*/  IMAD.IADD R6, R6, 0x1, -R5 ;  /* 0x0000000106067824 */ /* 0x004fce00078e0a05 */
.L_x_192:
[----:B------:R-:W2:Y:S01]  /*98d0*/  LDL R9, [R1+0xc] ;  /* 0x00000c0001097983 */ /* 0x000ea20000100800 */
[----:B------:R-:W0:Y:S01]  /*98e0*/  S2R R4, SR_TID.X ;  /* 0x0000000000047919 */ /* 0x000e220000002100 */
[----:B------:R-:W-:Y:S02]  /*98f0*/  LEA R5, R157, R156, 0x6 ;  /* 0x0000009c9d057211 */ /* 0x000fe400078e30ff */
[----:B------:R-:W-:Y:S04]  /*9900*/  SHFL.IDX PT, R20, R7, RZ, 0x1c1f ;  /* 0x001c1fff07147589 */ /* 0x000fe800000e0000 */
[----:B------:R-:W1:Y:S01]  /*9910*/  SHFL.IDX PT, R21, R10, RZ, 0x1c1f ;  /* 0x001c1fff0a157589 */ /* 0x000e6200000e0000 */
[----:B------:R-:W-:Y:S01]  /*9920*/  IMAD.WIDE R18, R5, 0x2, R18 ;  /* 0x0000000205127825 */ /* 0x000fe200078e0212 */
[----:B------:R-:W-:-:S02]  /*9930*/  ULDC.64 UR10, c[0x0][0xaa0] ;  /* 0x0002a800000a7ab9 */ /* 0x000fc40000000a00 */
[----:B------:R-:W-:Y:S01]  /*9940*/  SHFL.IDX PT, R22, R7, 0x1, 0x1c1f ;  /* 0x003c1f0007167f89 */ /* 0x000fe200000e0000 */
[----:B0-----:R-:W-:-:S05]  /*9950*/  VIADD R11, R4, 0xffffff80 ;  /* 0xffffff80040b7836 */ /* 0x001fca0000000000 */
[----:B------:R-:W-:-:S04]  /*9960*/  SHF.R.S32.HI R4, RZ, 0x1f, R11 ;  /* 0x0000001fff047819 */ /* 0x000fc8000001140b */
[----:B------:R-:W-:-:S04]  /*9970*/  LEA.HI R4, R4, R11, RZ, 0x7 ;  /* 0x0000000b04047211 */ /* 0x000fc800078f38ff */
[----:B------:R-:W-:Y:S01]  /*9980*/  LOP3.LUT R4, R4, 0xffffff80, RZ, 0xc0, !PT ;  /* 0xffffff8004047812 */ /* 0x000fe200078ec0ff */
[----:B------:R-:W0:Y:S04]  /*9990*/  SHFL.IDX PT, R23, R10, 0x1, 0x1c1f ;  /* 0x003c1f000a177f89 */ /* 0x000e2800000e0000 */
[----:B------:R-:W-:Y:S02]  /*99a0*/  IMAD.IADD R4, R11, 0x1, -R4 ;  /* 0x000000010b047824 */ /* 0x000fe400078e0a04 */
[----:B-----5:R-:W-:-:S03]  /*99b0*/  IMAD R31, R6, R29, RZ ;  /* 0x0000001d061f7224 */ /* 0x020fc600078e02ff */
[----:B------:R-:W-:Y:S02]  /*99c0*/  LOP3.LUT P0, RZ, R4, 0x3, RZ, 0xc0, !PT ;  /* 0x0000000304ff7812 */ /* 0x000fe4000780c0ff */
[C---:B------:R-:W-:Y:S02]  /*99d0*/  IADD3 R13, P4, R18.reuse, 0x3000, RZ ;  /* 0x00003000120d7810 */ /* 0x040fe40007f9e0ff */
[----:B------:R-:W-:Y:S02]  /*99e0*/  LOP3.LUT R5, R18, 0x380, RZ, 0xc0, !PT ;  /* 0x0000038012057812 */ /* 0x000fe400078ec0ff */
[----:B------:R-:W-:Y:S02]  /*99f0*/  LOP3.LUT R12, R13, 0x380, RZ, 0xc0, !PT ;  /* 0x000003800d0c7812 */ /* 0x000fe400078ec0ff */
[----:B------:R-:W-:Y:S02]  /*9a00*/  SHF.R.U64 R5, R5, 0x3, RZ ;  /* 0x0000000305057819 */ /* 0x000fe400000012ff */
[----:B------:R-:W-:-:S04]  /*9a10*/  SHF.R.U64 R12, R12, 0x3, RZ ;  /* 0x000000030c0c7819 */ /* 0x000fc800000012ff */
[----:B------:R-:W-:Y:S01]  /*9a20*/  LOP3.LUT R12, R12, R13, RZ, 0x3c, !PT ;  /* 0x0000000d0c0c7212 */ /* 0x000fe200078e3cff */
[----:B------:R-:W-:Y:S02]  /*9a30*/  IMAD.X R13, RZ, RZ, R19, P4 ;  /* 0x000000ffff0d7224 */ /* 0x000fe400020e0613 */
[----:B--2---:R-:W-:Y:S01]  /*9a40*/  IMAD R8, R8, 0xc0, R9 ;  /* 0x000000c008087824 */ /* 0x004fe200078e0209 */
[----:B------:R-:W-:-:S03]  /*9a50*/  IADD3 R9, P3, R18, 0x1800, RZ ;  /* 0x0000180012097810 */ /* 0x000fc60007f7e0ff */
[C---:B------:R-:W-:Y:S01]  /*9a60*/  VIADD R4, R8.reuse, 0x8 ;  /* 0x0000000808047836 */ /* 0x040fe20000000000 */
[-C--:B------:R-:W-:Y:S02]  /*9a70*/  ISETP.GE.OR P2, PT, R8, R31.reuse, P0 ;  /* 0x0000001f0800720c */ /* 0x080fe40000746670 */
[----:B------:R-:W-:Y:S02]  /*9a80*/  LOP3.LUT R8, R9, 0x380, RZ, 0xc0, !PT ;  /* 0x0000038009087812 */ /* 0x000fe400078ec0ff */
[----:B------:R-:W-:Y:S02]  /*9a90*/  ISETP.GE.OR P0, PT, R4, R31, P0 ;  /* 0x0000001f0400720c */ /* 0x000fe40000706670 */
[----:B------:R-:W-:Y:S02]  /*9aa0*/  SHF.R.U64 R8, R8, 0x3, RZ ;  /* 0x0000000308087819 */ /* 0x000fe400000012ff */
[----:B------:R-:W-:Y:S02]  /*9ab0*/  LOP3.LUT R4, R5, R18, RZ, 0x3c, !PT ;  /* 0x0000001205047212 */ /* 0x000fe400078e3cff */
[----:B------:R-:W-:Y:S01]  /*9ac0*/  LOP3.LUT R8, R8, R9, RZ, 0x3c, !PT ;  /* 0x0000000908087212 */ /* 0x000fe200078e3cff */
[----:B------:R-:W-:Y:S01]  /*9ad0*/  IMAD.X R9, RZ, RZ, R19, P3 ;  /* 0x000000ffff097224 */ /* 0x000fe200018e0613 */
[----:B------:R-:W-:Y:S01]  /*9ae0*/  MOV R5, R19 ;  /* 0x0000001300057202 */ /* 0x000fe20000000f00 */
[----:B-1----:R1:W-:Y:S04]  /*9af0*/  @!P2 ST.E desc[UR48][R20.64], R3 ;  /* 0x000000031400a985 */ /* 0x0023e8000c101930 */
[----:B0-----:R0:W-:Y:S04]  /*9b00*/  @!P0 ST.E desc[UR48][R22.64], R0 ;  /* 0x0000000016008985 */ /* 0x0011e8000c101930 */
[----:B------:R-:W2:Y:S04]  /*9b10*/  LD.E.128 R4, desc[UR48][R4.64] ;  /* 0x0000003004047980 */ /* 0x000ea8000c101d00 */
[----:B------:R-:W3:Y:S04]  /*9b20*/  LD.E.128 R8, desc[UR48][R8.64] ;  /* 0x0000003008087980 */ /* 0x000ee8000c101d00 */
[----:B------:R-:W4:Y:S01]  /*9b30*/  LD.E.128 R12, desc[UR48][R12.64] ;  /* 0x000000300c0c7980 */ /* 0x000f22000c101d00 */
[----:B------:R-:W-:-:S04]  /*9b40*/  IADD3 R24, P0, R18, 0x4800, RZ ;  /* 0x0000480012187810 */ /* 0x000fc80007f1e0ff */
[----:B------:R-:W-:-:S04]  /*9b50*/  LOP3.LUT R18, R24, 0x380, RZ, 0xc0, !PT ;  /* 0x0000038018127812 */ /* 0x000fc800078ec0ff */
[----:B-1----:R-:W-:Y:S02]  /*9b60*/  SHF.R.U64 R3, R18, 0x3, RZ ;  /* 0x0000000312037819 */ /* 0x002fe400000012ff */
[----:B------:R-:W1:Y:S01]  /*9b70*/  @P1 LDC R18, c[0x0][0xbec] ;  /* 0x0002fb00ff121b82 */ /* 0x000e620000000800 */
[----:B------:R-:W-:Y:S01]  /*9b80*/  IMAD.X R21, RZ, RZ, R19, P0 ;  /* 0x000000ffff157224 */ /* 0x000fe200000e0613 */
[----:B------:R-:W-:-:S06]  /*9b90*/  UIMAD UR7, UR9, UR10, URZ ;  /* 0x0000000a090772a4 */ /* 0x000fcc000f8e023f */
[----:B------:R-:W1:Y:S01]  /*9ba0*/  @P1 LDC R19, c[0x0][0xbf0] ;  /* 0x0002fc00ff131b82 */ /* 0x000e620000000800 */
[----:B------:R-:W-:Y:S02]  /*9bb0*/  UIMAD.WIDE.U32 UR8, UR4, UR10, URZ ;  /* 0x0000000a040872a5 */ /* 0x000fe4000f8e003f */
[----:B------:R-:W-:Y:S01]  /*9bc0*/  UIMAD UR7, UR4, UR11, UR7 ;  /* 0x0000000b040772a4 */ /* 0x000fe2000f8e0207 */
[----:B0-----:R-:W-:Y:S02]  /*9bd0*/  IMAD R0, R155, 0x30, R157 ;  /* 0x000000309b007824 */ /* 0x001fe400078e029d */
[----:B------:R-:W-:Y:S01]  /*9be0*/  ULDC.64 UR10, c[0x0][0xae8] ;  /* 0x0002ba00000a7ab9 */ /* 0x000fe20000000a00 */
[----:B------:R-:W-:Y:S01]  /*9bf0*/  IMAD.U32 R25, RZ, RZ, UR42 ;  /* 0x0000002aff197e24 */ /* 0x000fe2000f8e00ff */
[----:B------:R-:W-:Y:S02]  /*9c00*/  UIADD3 UR9, UR9, UR7, URZ ;  /* 0x0000000709097290 */ /* 0x000fe4000fffe03f */
[----:B------:R-:W-:Y:S01]  /*9c10*/  UIMAD UR4, UR17, UR10, URZ ;  /* 0x0000000a110472a4 */ /* 0x000fe2000f8e023f */
[----:B------:R-:W-:Y:S01]  /*9c20*/  IMAD R25, R25, 0xc0, R0 ;  /* 0x000000c019197824 */ /* 0x000fe200078e0200 */
[----:B------:R-:W-:-:S02]  /*9c30*/  UIMAD.WIDE.U32 UR8, UR43, UR10, UR8 ;  /* 0x0000000a2b0872a5 */ /* 0x000fc4000f8e0008 */
[----:B------:R-:W-:Y:S01]  /*9c40*/  UIMAD UR4, UR43, UR11, UR4 ;  /* 0x0000000b2b0472a4 */ /* 0x000fe2000f8e0204 */
[----:B-1----:R-:W-:Y:S02]  /*9c50*/  @P1 IMAD.HI.U32 R0, R25, R18, RZ ;  /* 0x0000001219001227 */ /* 0x002fe400078e00ff */
[----:B------:R-:W-:Y:S01]  /*9c60*/  ULDC.64 UR10, c[0x0][0xaf0] ;  /* 0x0002bc00000a7ab9 */ /* 0x000fe20000000a00 */
[----:B------:R-:W-:Y:S02]  /*9c70*/  UIADD3 UR9, UR9, UR4, URZ ;  /* 0x0000000409097290 */ /* 0x000fe4000fffe03f */
[----:B------:R-:W-:Y:S01]  /*9c80*/  UIMAD UR41, UR41, UR10, URZ ;  /* 0x0000000a292972a4 */ /* 0x000fe2000f8e023f */
[----:B------:R-:W-:Y:S01]  /*9c90*/  LOP3.LUT R20, R3, R24, RZ, 0x3c, !PT ;  /* 0x0000001803147212 */ /* 0x000fe200078e3cff */
[----:B------:R-:W-:Y:S02]  /*9ca0*/  IMAD.MOV.U32 R3, RZ, RZ, R25 ;  /* 0x000000ffff037224 */ /* 0x000fe400078e0019 */
[----:B------:R-:W-:Y:S01]  /*9cb0*/  UIMAD UR4, UR40, UR11, UR41 ;  /* 0x0000000b280472a4 */ /* 0x000fe2000f8e0229 */
[----:B------:R-:W-:Y:S01]  /*9cc0*/  @P1 SHF.R.U32.HI R3, RZ, R19, R0 ;  /* 0x00000013ff031219 */ /* 0x000fe20000011600 */
[----:B------:R-:W-:Y:S01]  /*9cd0*/  UIMAD.WIDE.U32 UR40, UR40, UR10, UR8 ;  /* 0x0000000a282872a5 */ /* 0x000fe2000f8e0008 */
[----:B------:R-:W-:Y:S01]  /*9ce0*/  IMAD.U32 R32, RZ, RZ, UR42 ;  /* 0x0000002aff207e24 */ /* 0x000fe2000f8e00ff */
[----:B------:R-:W5:Y:S01]  /*9cf0*/  LD.E.128 R20, desc[UR48][R20.64] ;  /* 0x0000003014147980 */ /* 0x000f62000c101d00 */
[--C-:B------:R-:W-:Y:S01]  /*9d00*/  SHF.R.S32.HI R0, RZ, 0x1f, R3.reuse ;  /* 0x0000001fff007819 */ /* 0x100fe20000011403 */
[----:B------:R-:W-:Y:S01]  /*9d10*/  UIADD3 UR4, UR41, UR4, URZ ;  /* 0x0000000429047290 */ /* 0x000fe2000fffe03f */
[----:B------:R-:W-:Y:S01]  /*9d20*/  IMAD.MOV R24, RZ, RZ, -R3 ;  /* 0x000000ffff187224 */ /* 0x000fe200078e0a03 */
[----:B------:R-:W-:Y:S01]  /*9d30*/  ULDC.64 UR8, c[0x0][0xae0] ;  /* 0x0002b80000087ab9 */ /* 0x000fe20000000a00 */
[----:B------:R-:W-:Y:S01]  /*9d40*/  MOV R19, UR41 ;  /* 0x0000002900137c02 */ /* 0x000fe20008000f00 */
[----:B------:R-:W-:Y:S01]  /*9d50*/  IMAD R0, R0, UR8, RZ ;  /* 0x0000000800007c24 */ /* 0x000fe2000f8e02ff */
[----:B------:R-:W-:Y:S01]  /*9d60*/  @!PT LDS RZ, [RZ] ;  /* 0x00000000fffff984 */ /* 0x000fe20000000800 */
[----:B------:R-:W-:Y:S01]  /*9d70*/  @!PT LDS RZ, [RZ] ;  /* 0x00000000fffff984 */ /* 0x000fe20000000800 */
[----:B------:R-:W-:Y:S01]  /*9d80*/  @!PT LDS RZ, [RZ] ;  /* 0x00000000fffff984 */ /* 0x000fe20000000800 */
[----:B------:R-:W-:Y:S01]  /*9d90*/  @!PT LDS RZ, [RZ] ;  /* 0x00000000fffff984 */ /* 0x000fe20000000800 */
[----:B------:R0:W-:Y:S06]  /*9da0*/  MEMBAR.ALL.CTA ;  /* 0x0000000000007992 */ /* 0x0001ec0000008000 */
[----:B0-----:R-:W0:Y:S01]  /*9db0*/  FENCE.VIEW.ASYNC.S ;  /* 0x00000000000073c6 */ /* 0x001e220000000000 */
[----:B------:R-:W-:-:S02]  /*9dc0*/  IMAD R25, R29, R24, R25 ;  /* 0x000000181d197224 */ /* 0x000fc400078e0219 */
[----:B------:R-:W-:Y:S02]  /*9dd0*/  IMAD.U32 R18, RZ, RZ, UR40 ;  /* 0x00000028ff127e24 */ /* 0x000fe4000f8e00ff */
[----:B------:R-:W-:Y:S01]  /*9de0*/  IMAD.U32 R19, RZ, RZ, UR4 ;  /* 0x00000004ff137e24 */ /* 0x000fe2000f8e00ff */
[----:B------:R-:W-:Y:S01]  /*9df0*/  ULDC UR4, c[0x0][0xac8] ;  /* 0x0002b20000047ab9 */ /* 0x000fe20000000800 */
[C---:B------:R-:W-:Y:S01]  /*9e00*/  IMAD R29, R3.reuse, UR9, R0 ;  /* 0x00000009031d7c24 */ /* 0x040fe2000f8e0200 */
[----:B------:R-:W-:Y:S01]  /*9e10*/  SHF.R.S32.HI R0, RZ, 0x1f, R25 ;  /* 0x0000001fff007819 */ /* 0x000fe20000011419 */
[----:B------:R-:W-:Y:S01]  /*9e20*/  IMAD.WIDE.U32 R18, R3, UR8, R18 ;  /* 0x0000000803127c25 */ /* 0x000fe2000f8e0012 */
[----:B------:R-:W-:-:S03]  /*9e30*/  ULDC.64 UR8, c[0x0][0xad8] ;  /* 0x0002b60000087ab9 */ /* 0x000fc60000000a00 */
[----:B------:R-:W-:Y:S02]  /*9e40*/  IMAD.IADD R19, R19, 0x1, R29 ;  /* 0x0000000113137824 */ /* 0x000fe400078e021d */
[----:B------:R-:W-:Y:S02]  /*9e50*/  IMAD R0, R0, UR8, RZ ;  /* 0x0000000800007c24 */ /* 0x000fe4000f8e02ff */
[----:B------:R-:W-:-:S04]  /*9e60*/  IMAD.WIDE.U32 R18, R25, UR8, R18 ;  /* 0x0000000819127c25 */ /* 0x000fc8000f8e0012 */
[----:B------:R-:W-:Y:S01]  /*9e70*/  IMAD R3, R25, UR9, R0 ;  /* 0x0000000919037c24 */ /* 0x000fe2000f8e0200 */
[----:B------:R-:W-:Y:S02]  /*9e80*/  ULDC.64 UR8, c[0x0][0xa80] ;  /* 0x0002a00000087ab9 */ /* 0x000fe40000000a00 */
[----:B------:R-:W-:Y:S01]  /*9e90*/  LEA R26, P0, R18, UR8, 0x1 ;  /* 0x00000008121a7c11 */ /* 0x000fe2000f8008ff */
[----:B------:R-:W-:-:S04]  /*9ea0*/  IMAD.IADD R3, R19, 0x1, R3 ;  /* 0x0000000113037824 */ /* 0x000fc800078e0203 */
[----:B0-----:R-:W0:Y:S01]  /*9eb0*/  SHFL.IDX PT, R25, R26, RZ, 0x181f ;  /* 0x00181fff1a197589 */ /* 0x001e2200000e0000 */
[----:B------:R-:W-:Y:S01]  /*9ec0*/  LEA.HI.X R30, R18, UR9, R3, 0x1, P0 ;  /* 0x00000009121e7c11 */ /* 0x000fe200080f0c03 */
[----:B------:R-:W-:Y:S02]  /*9ed0*/  IMAD R32, R32, 0xc0, R157 ;  /* 0x000000c020207824 */ /* 0x000fe400078e029d */
[----:B------:R-:W1:Y:S04]  /*9ee0*/  SHFL.IDX PT, R33, R26, 0x1, 0x181f ;  /* 0x00381f001a217f89 */ /* 0x000e6800000e0000 */
[----:B------:R-:W1:Y:S01]  /*9ef0*/  SHFL.IDX PT, R37, R26, 0x2, 0x181f ;  /* 0x00581f001a257f89 */ /* 0x000e6200000e0000 */
[----:B------:R-:W-:-:S03]  /*9f00*/  ISETP.GE.AND P0, PT, R156, UR4, PT ;  /* 0x000000049c007c0c */ /* 0x000fc6000bf06270 */
[----:B------:R-:W1:Y:S01]  /*9f10*/  SHFL.IDX PT, R19, R30, RZ, 0x181f ;  /* 0x00181fff1e137589 */ /* 0x000e6200000e0000 */
[----:B------:R-:W-:-:S03]  /*9f20*/  VIADD R0, R32, 0x30 ;  /* 0x0000003020007836 */ /* 0x000fc60000000000 */
[----:B------:R-:W1:Y:S01]  /*9f30*/  SHFL.IDX PT, R29, R30, 0x1, 0x181f ;  /* 0x00381f001e1d7f89 */ /* 0x000e6200000e0000 */
[----:B------:R-:W-:-:S03]  /*9f40*/  IADD3 R3, R32, 0x60, RZ ;  /* 0x0000006020037810 */ /* 0x000fc60007ffe0ff */
[----:B------:R-:W1:Y:S01]  /*9f50*/  SHFL.IDX PT, R35, R30, 0x2, 0x181f ;  /* 0x00581f001e237f89 */ /* 0x000e6200000e0000 */
[-C--:B------:R-:W-:Y:S02]  /*9f60*/  ISETP.GE.OR P1, PT, R32, R31.reuse, P0 ;  /* 0x0000001f2000720c */ /* 0x080fe40000726670 */
[-C--:B------:R-:W-:Y:S02]  /*9f70*/  ISETP.GE.OR P2, PT, R0, R31.reuse, P0 ;  /* 0x0000001f0000720c */ /* 0x080fe40000746670 */
[----:B------:R-:W-:Y:S01]  /*9f80*/  ISETP.GE.OR P3, PT, R3, R31, P0 ;  /* 0x0000001f0300720c */ /* 0x000fe20000766670 */
[----:B------:R-:W-:Y:S01]  /*9f90*/  UIADD3 UR4, UR39, 0x30820, URZ ;  /* 0x0003082027047890 */ /* 0x000fe2000fffe03f */
[----:B------:R-:W-:-:S03]  /*9fa0*/  SHF.R.S32.HI R34, RZ, 0x1f, R156 ;  /* 0x0000001fff227819 */ /* 0x000fc6000001149c */
[----:B------:R-:W-:-:S04]  /*9fb0*/  UPRMT UR4, URZ, 0x654, UR4 ;  /* 0x000006543f047896 */ /* 0x000fc80008000004 */
[C---:B0-----:R-:W-:Y:S02]  /*9fc0*/  @!P1 LEA R18, P4, R156.reuse, R25, 0x1 ;  /* 0x000000199c129211 */ /* 0x041fe400078808ff */
[C---:B-1----:R-:W-:Y:S02]  /*9fd0*/  @!P2 LEA R24, P5, R156.reuse, R33, 0x1 ;  /* 0x000000219c18a211 */ /* 0x042fe400078a08ff */
[C---:B------:R-:W-:Y:S01]  /*9fe0*/  @!P3 LEA R28, P6, R156.reuse, R37, 0x1 ;  /* 0x000000259c1cb211 */ /* 0x040fe200078c08ff */
[----:B------:R-:W-:Y:S01]  /*9ff0*/  SYNCS.ARRIVE.TRANS64.RED.A1T0 RZ, [UR4], RZ ;  /* 0x000000ffffff79a7 */ /* 0x000fe20008100404 */
[C-C-:B------:R-:W-:Y:S02]  /*a000*/  @!P1 LEA.HI.X R19, R156.reuse, R19, R34.reuse, 0x1, P4 ;  /* 0x000000139c139211 */ /* 0x140fe400020f0c22 */
[C-C-:B------:R-:W-:Y:S02]  /*a010*/  @!P2 LEA.HI.X R25, R156.reuse, R29, R34.reuse, 0x1, P5 ;  /* 0x0000001d9c19a211 */ /* 0x140fe400028f0c22 */
[----:B------:R-:W-:Y:S01]  /*a020*/  @!P3 LEA.HI.X R29, R156, R35, R34, 0x1, P6 ;  /* 0x000000239c1db211 */ /* 0x000fe200030f0c22 */
[----:B------:R-:W-:-:S05]  /*a030*/  VIADD R0, R32, 0x90 ;  /* 0x0000009020007836 */ /* 0x000fca0000000000 */
[----:B------:R-:W-:Y:S01]  /*a040*/  ISETP.GE.OR P0, PT, R0, R31, P0 ;  /* 0x0000001f0000720c */ /* 0x000fe20000706670 */
[----:B------:R0:W1:Y:S04]  /*a050*/  SHFL.IDX PT, R33, R26, 0x3, 0x181f ;  /* 0x00781f001a217f89 */ /* 0x00006800000e0000 */
[----:B------:R0:W0:Y:S04]  /*a060*/  SHFL.IDX PT, R3, R30, 0x3, 0x181f ;  /* 0x00781f001e037f89 */ /* 0x00002800000e0000 */
[----:B--2---:R2:W-:Y:S04]  /*a070*/  @!P1 ST.E.128 desc[UR48][R18.64], R4 ;  /* 0x0000000412009985 */ /* 0x0045e8000c101d30 */
[----:B---3--:R2:W-:Y:S04]  /*a080*/  @!P2 ST.E.128 desc[UR48][R24.64], R8 ;  /* 0x000000081800a985 */ /* 0x0085e8000c101d30 */
[----:B----4-:R2:W-:Y:S01]  /*a090*/  @!P3 ST.E.128 desc[UR48][R28.64], R12 ;  /* 0x0000000c1c00b985 */ /* 0x0105e2000c101d30 */
[----:B01----:R-:W-:Y:S05]  /*a0a0*/  @P0 BRA `(.L_x_193) ;  /* 0x0000000800840947 */ /* 0x003fea0003800000 */
[----:B--2---:R-:W-:-:S04]  /*a0b0*/  LEA R4, P0, R156, R33, 0x1 ;  /* 0x000000219c047211 */ /* 0x004fc800078008ff */
[----:B------:R-:W-:-:S05]  /*a0c0*/  LEA.HI.X R5, R156, R3, R34, 0x1, P0 ;  /* 0x000000039c057211 */ /* 0x000fca00000f0c22 */
[----:B-----5:R0:W-:Y:S01]  /*a0d0*/  ST.E.128 desc[UR48][R4.64], R20 ;  /* 0x0000001404007985 */ /* 0x0201e2000c101d30 */
[----:B------:R-:W-:Y:S05]  /*a0e0*/  BRA `(.L_x_193) ;  /* 0x0000000800747947 */ /* 0x000fea0003800000 */
.L_x_191:
[----:B------:R-:W-:Y:S01]  /*a0f0*/  ULDC.64 UR8, c[0x0][0xc00] ;  /* 0x0003000000087ab9 */ /* 0x000fe20000000a00 */
[----:B------:R-:W-:Y:S01]  /*a100*/  ULDC UR4, c[0x0][0xa88] ;  /* 0x0002a20000047ab9 */ /* 0x000fe20000000800 */
[----:B------:R-:W-:Y:S01]  /*a110*/  UISETP.NE.U32.AND UP0, UPT, UR8, URZ, UPT ;  /* 0x0000003f0800728c */ /* 0x000fe2000bf05070 */
[----:B------:R-:W0:Y:S03]  /*a120*/  LDC R11, c[0x0][0xbe8] ;  /* 0x0002fa00ff0b7b82 */ /* 0x000e260000000800 */
[----:B------:R-:W-:-:S03]  /*a130*/  UISETP.NE.AND.EX UP0, UPT, UR9, URZ, UPT, UP0 ;  /* 0x0000003f0900728c */ /* 0x000fc6000bf05300 */
[----:B------:R-:W-:Y:S02]  /*a140*/  ULDC.64 UR8, c[0x0][0xc00] ;  /* 0x0003000000087ab9 */ /* 0x000fe40000000a00 */
[----:B------:R-:W-:Y:S01]  /*a150*/  UIMAD.WIDE UR8, UR40, 0x4, UR8 ;  /* 0x00000004280878a5 */ /* 0x000fe2000f8e0208 */
[----:B------:R-:W-:-:S05]  /*a160*/  PLOP3.LUT P2, PT, PT, PT, UP0, 0x80, 0x0 ;  /* 0x000000000000781c */ /* 0x000fca0003f4f008 */
[----:B------:R-:W-:Y:S02]  /*a170*/  IMAD.U32 R4, RZ, RZ, UR8 ;  /* 0x00000008ff047e24 */ /* 0x000fe4000f8e00ff */
[----:B------:R-:W-:Y:S01]  /*a180*/  IMAD.U32 R5, RZ, RZ, UR9 ;  /* 0x00000009ff057e24 */ /* 0x000fe2000f8e00ff */
[----:B------:R-:W-:Y:S02]  /*a190*/  ULDC.64 UR8, c[0x0][0xc08] ;  /* 0x0003020000087ab9 */ /* 0x000fe40000000a00 */
[----:B------:R-:W-:-:S03]  /*a1a0*/  UISETP.NE.U32.AND UP1, UPT, UR8, URZ, UPT ;  /* 0x0000003f0800728c */ /* 0x000fc6000bf25070 */
[----:B------:R-:W2:Y:S01]  /*a1b0*/  @P2 LDG.E R3, desc[UR48][R4.64] ;  /* 0x0000003004032981 */ /* 0x000ea2000c1e1900 */
[----:B------:R-:W-:Y:S01]  /*a1c0*/  UISETP.NE.AND.EX UP1, UPT, UR9, URZ, UPT, UP1 ;  /* 0x0000003f0900728c */ /* 0x000fe2000bf25310 */
[----:B------:R-:W-:-:S05]  /*a1d0*/  IMAD.U32 R0, RZ, RZ, UR4 ;  /* 0x00000004ff007e24 */ /* 0x000fca000f8e00ff */
[----:B------:R-:W-:-:S05]  /*a1e0*/  PLOP3.LUT P3, PT, PT, PT, UP1, 0x80, 0x0 ;  /* 0x000000000000781c */ /* 0x000fca0003f6f018 */
[----:B------:R-:W-:Y:S02]  /*a1f0*/  @UP1 ULDC.64 UR8, c[0x0][0xc08] ;  /* 0x0003020000081ab9 */ /* 0x000fe40000000a00 */
[----:B------:R-:W-:-:S06]  /*a200*/  @UP1 UIMAD.WIDE UR8, UR40, 0x4, UR8 ;  /* 0x00000004280818a5 */ /* 0x000fcc000f8e0208 */
[----:B------:R-:W-:Y:S01]  /*a210*/  IMAD.U32 R6, RZ, RZ, UR8 ;  /* 0x00000008ff067e24 */ /* 0x000fe2000f8e00ff */
[----:B------:R-:W-:-:S05]  /*a220*/  MOV R7, UR9 ;  /* 0x0000000900077c02 */ /* 0x000fca0008000f00 */
[----:B------:R1:W5:Y:S01]  /*a230*/  @P3 LDG.E R0, desc[UR48][R6.64] ;  /* 0x0000003006003981 */ /* 0x000362000c1e1900 */
[----:B0-----:R-:W-:Y:S01]  /*a240*/  ISETP.NE.AND P0, PT, R11, 0x1, PT ;  /* 0x000000010b00780c */ /* 0x001fe20003f05270 */
[----:B------:R-:W-:Y:S01]  /*a250*/  UMOV UR4, URZ ;  /* 0x0000003f00047c82 */ /* 0x000fe20008000000 */
[----:B------:R-:W-:Y:S01]  /*a260*/  USHF.R.S32.HI UR11, URZ, 0x1f, UR43 ;  /* 0x0000001f3f0b7899 */ /* 0x000fe2000801142b */
[----:B------:R-:W0:Y:S10]  /*a270*/  S2R R8, SR_TID.X ;  /* 0x0000000000087919 */ /* 0x000e340000002100 */
[----:B------:R-:W3:Y:S01]  /*a280*/  @P0 LDC R9, c[0x0][0xbec] ;  /* 0x0002fb00ff090b82 */ /* 0x000ee20000000800 */
[----:B0-----:R-:W-:-:S05]  /*a290*/  VIADD R8, R8, 0xffffff80 ;  /* 0xffffff8008087836 */ /* 0x001fca0000000000 */
[----:B------:R-:W-:Y:S02]  /*a2a0*/  ISETP.GE.AND P1, PT, R8, 0xc0, PT ;  /* 0x000000c00800780c */ /* 0x000fe40003f26270 */
[----:B--2---:R-:W-:-:S13]  /*a2b0*/  @P2 R2UR UR4, R3 ;  /* 0x00000000030422ca */ /* 0x004fda00000e0000 */
[----:B------:R-:W-:Y:S01]  /*a2c0*/  USHF.R.S32.HI UR10, URZ, 0x1f, UR4 ;  /* 0x0000001f3f0a7899 */ /* 0x000fe20008011404 */
[----:B-1-3--:R-:W-:Y:S11]  /*a2d0*/  @P3 BRA `(.L_x_194) ;  /* 0x0000000000103947 */ /* 0x00aff60003800000 */
[----:B------:R-:W-:Y:S05]  /*a2e0*/  @!P2 BRA `(.L_x_194) ;  /* 0x00000000000ca947 */ /* 0x000fea0003800000 */
[----:B------:R-:W2:Y:S04]  /*a2f0*/  LDG.E R3, desc[UR48][R4.64] ;  /* 0x0000003004037981 */ /* 0x000ea8000c1e1900 */
[----:B-----5:R-:W2:Y:S02]  /*a300*/  LDG.E R0, desc[UR48][R4.64+0x4] ;  /* 0x0000043004007981 */ /* 0x020ea4000c1e1900 */
[----:B--2---:R-:W-:-:S07]  /*a310*/  IMAD.IADD R0, R0, 0x1, -R3 ;  /* 0x0000000100007824 */ /* 0x004fce00078e0a03 */
.L_x_194:
[----:B------:R-:W-:Y:S01]  /*a320*/  USEL UR40, UR40, URZ, !UP0 ;  /* 0x0000003f28287287 */ /* 0x000fe2000c000000 */
[----:B------:R-:W-:Y:S01]  /*a330*/  BSSY B1, `(.L_x_195) ;  /* 0x000002d000017945 */ /* 0x000fe20003800000 */
[----:B------:R-:W-:-:S03]  /*a340*/  USEL UR41, UR41, URZ, !UP0 ;  /* 0x0000003f29297287 */ /* 0x000fc6000c000000 */
[----:B------:R-:W-:Y:S09]  /*a350*/  @P1 BRA `(.L_x_196) ;  /* 0x0000000000a81947 */ /* 0x000ff20003800000 */
[----:B------:R-:W0:Y:S01]  /*a360*/  S2R R4, SR_TID.X ;  /* 0x0000000000047919 */ /* 0x000e220000002100 */
[----:B------:R-:W1:Y:S01]  /*a370*/  LDC R6, c[0x0][0xbe8] ;  /* 0x0002fa00ff067b82 */ /* 0x000e620000000800 */
[----:B------:R-:W-:-:S04]  /*a380*/  IMAD.U32 R3, RZ, RZ, UR42 ;  /* 0x0000002aff037e24 */ /* 0x000fc8000f8e00ff */
[----:B0-----:R-:W-:Y:S02]  /*a390*/  IMAD R3, R3, 0xc0, R4 ;  /* 0x000000c003037824 */ /* 0x001fe400078e0204 */
[----:B-1---5:R-:W-:Y:S02]  /*a3a0*/  IMAD R4, R0, R6, RZ ;  /* 0x0000000600047224 */ /* 0x022fe400078e02ff */
[----:B------:R-:W-:-:S05]  /*a3b0*/  VIADD R5, R3, 0xffffff80 ;  /* 0xffffff8003057836 */ /* 0x000fca0000000000 */
[----:B------:R-:W-:-:S13]  /*a3c0*/  ISETP.GE.AND P1, PT, R5, R4, PT ;  /* 0x000000040500720c */ /* 0x000fda0003f26270 */
[----:B------:R-:W-:Y:S05]  /*a3d0*/  @P1 BRA `(.L_x_196) ;  /* 0x0000000000881947 */ /* 0x000fea0003800000 */
[----:B------:R-:W-:Y:S01]  /*a3e0*/  ISETP.NE.AND P1, PT, R6, 0x1, PT ;  /* 0x000000010600780c */ /* 0x000fe20003f25270 */
[----:B------:R-:W-:Y:S01]  /*a3f0*/  ULDC.64 UR12, c[0x0][0xb90] ;  /* 0x0002e400000c7ab9 */ /* 0x000fe20000000a00 */
[----:B------:R-:W-:Y:S01]  /*a400*/  UMOV UR8, UR4 ;  /* 0x0000000400087c82 */ /* 0x000fe20008000000 */
[----:B------:R-:W-:Y:S01]  /*a410*/  UIMAD UR7, UR11, UR12, URZ ;  /* 0x0000000c0b0772a4 */ /* 0x000fe2000f8e023f */
[----:B------:R-:W-:Y:S02]  /*a420*/  UMOV UR9, UR10 ;  /* 0x0000000a00097c82 */ /* 0x000fe40008000000 */
[----:B------:R-:W-:Y:S02]  /*a430*/  UIMAD.WIDE.U32 UR8, UR43, UR12, UR8 ;  /* 0x0000000c2b0872a5 */ /* 0x000fe4000f8e0008 */
[----:B------:R-:W-:-:S03]  /*a440*/  UIMAD UR7, UR43, UR13, UR7 ;  /* 0x0000000d2b0772a4 */ /* 0x000fc6000f8e0207 */
[----:B------:R-:W-:Y:S02]  /*a450*/  ULDC.64 UR12, c[0x0][0xb98] ;  /* 0x0002e600000c7ab9 */ /* 0x000fe40000000a00 */
[----:B------:R-:W0:Y:S01]  /*a460*/  @P1 LDC R4, c[0x0][0xbec] ;  /* 0x0002fb00ff041b82 */ /* 0x000e220000000800 */
[----:B------:R-:W-:Y:S02]  /*a470*/  UIADD3 UR9, UR9, UR7, URZ ;  /* 0x0000000709097290 */ /* 0x000fe4000fffe03f */
[----:B------:R-:W-:Y:S02]  /*a480*/  UIMAD UR7, UR41, UR12, URZ ;  /* 0x0000000c290772a4 */ /* 0x000fe4000f8e023f */
[----:B------:R-:W-:Y:S02]  /*a490*/  UIMAD.WIDE.U32 UR8, UR40, UR12, UR8 ;  /* 0x0000000c280872a5 */ /* 0x000fe4000f8e0008 */
[----:B------:R-:W-:Y:S01]  /*a4a0*/  UIMAD UR7, UR40, UR13, UR7 ;  /* 0x0000000d280772a4 */ /* 0x000fe2000f8e0207 */
[----:B------:R-:W1:Y:S02]  /*a4b0*/  @P1 LDC R8, c[0x0][0xbf0] ;  /* 0x0002fc00ff081b82 */ /* 0x000e640000000800 */
[----:B------:R-:W-:Y:S01]  /*a4c0*/  ULDC.64 UR12, c[0x0][0xb88] ;  /* 0x0002e200000c7ab9 */ /* 0x000fe20000000a00 */
[----:B0-----:R-:W-:-:S04]  /*a4d0*/  @P1 IMAD.HI.U32 R3, R5, R4, RZ ;  /* 0x0000000405031227 */ /* 0x001fc800078e00ff */
[----:B------:R-:W-:Y:S01]  /*a4e0*/  IMAD.MOV.U32 R4, RZ, RZ, R5 ;  /* 0x000000ffff047224 */ /* 0x000fe200078e0005 */
[----:B-1----:R-:W-:Y:S01]  /*a4f0*/  @P1 SHF.R.U32.HI R4, RZ, R8, R3 ;  /* 0x00000008ff041219 */ /* 0x002fe20000011603 */
[----:B------:R-:W-:-:S03]  /*a500*/  IMAD.U32 R8, RZ, RZ, UR7 ;  /* 0x00000007ff087e24 */ /* 0x000fc6000f8e00ff */
[----:B------:R-:W-:-:S05]  /*a510*/  IADD3 R3, -R4, RZ, RZ ;  /* 0x000000ff04037210 */ /* 0x000fca0007ffe1ff */
[----:B------:R-:W-:Y:S01]  /*a520*/  IMAD R3, R6, R3, R5 ;  /* 0x0000000306037224 */ /* 0x000fe200078e0205 */
[----:B------:R-:W-:Y:S02]  /*a530*/  SHF.R.S32.HI R5, RZ, 0x1f, R4 ;  /* 0x0000001fff057819 */ /* 0x000fe40000011404 */
[----:B------:R-:W-:Y:S02]  /*a540*/  IADD3 R4, P1, R4, UR8, RZ ;  /* 0x0000000804047c10 */ /* 0x000fe4000ff3e0ff */
[----:B------:R-:W-:Y:S02]  /*a550*/  SHF.R.S32.HI R6, RZ, 0x1f, R3 ;  /* 0x0000001fff067819 */ /* 0x000fe40000011403 */
[----:B------:R-:W-:Y:S01]  /*a560*/  IADD3.X R5, R5, UR9, R8, P1, !PT ;  /* 0x0000000905057c10 */ /* 0x000fe20008ffe408 */
[----:B------:R-:W-:Y:S02]  /*a570*/  ULDC.64 UR8, c[0x0][0xb50] ;  /* 0x0002d40000087ab9 */ /* 0x000fe40000000a00 */
[----:B------:R-:W-:-:S02]  /*a580*/  IMAD R6, R6, UR12, RZ ;  /* 0x0000000c06067c24 */ /* 0x000fc4000f8e02ff */
[----:B------:R-:W-:-:S04]  /*a590*/  IMAD.WIDE.U32 R4, R3, UR12, R4 ;  /* 0x0000000c03047c25 */ /* 0x000fc8000f8e0004 */
[----:B------:R-:W-:Y:S01]  /*a5a0*/  IMAD R7, R3, UR13, R6 ;  /* 0x0000000d03077c24 */ /* 0x000fe2000f8e0206 */
[----:B------:R-:W-:-:S03]  /*a5b0*/  LEA R6, P1, R4, UR8, 0x2 ;  /* 0x0000000804067c11 */ /* 0x000fc6000f8210ff */
[----:B------:R-:W-:-:S05]  /*a5c0*/  IMAD.IADD R3, R5, 0x1, R7 ;  /* 0x0000000105037824 */ /* 0x000fca00078e0207 */
[----:B------:R-:W-:Y:S01]  /*a5d0*/  LEA.HI.X R7, R4, UR9, R3, 0x2, P1 ;  /* 0x0000000904077c11 */ /* 0x000fe200088f1403 */
[----:B------:R-:W-:-:S05]  /*a5e0*/  IMAD.MOV.U32 R3, RZ, RZ, -0x800000 ;  /* 0xff800000ff037424 */ /* 0x000fca00078e00ff */
[----:B------:R0:W-:Y:S02]  /*a5f0*/  STG.E desc[UR48][R6.64], R3 ;  /* 0x0000000306007986 */ /* 0x0001e4000c101930 */
.L_x_196:
[----:B------:R-:W-:Y:S05]  /*a600*/  BSYNC B1 ;  /* 0x0000000000017941 */ /* 0x000fea0003800000 */
.L_x_195:
[----:B------:R-:W1:Y:S01]  /*a610*/  @P0 LDC R5, c[0x0][0xbf0] ;  /* 0x0002fc00ff050b82 */ /* 0x000e620000000800 */
[----:B------:R-:W-:Y:S01]  /*a620*/  ULDC.64 UR12, c[0x0][0xaa0] ;  /* 0x0002a800000c7ab9 */ /* 0x000fe20000000a00 */
[----:B0-----:R-:W-:Y:S01]  /*a630*/  IMAD.U32 R6, RZ, RZ, UR42 ;  /* 0x0000002aff067e24 */ /* 0x001fe2000f8e00ff */
[----:B------:R-:W-:Y:S01]  /*a640*/  UIMAD UR7, UR10, UR12, URZ ;  /* 0x0000000c0a0772a4 */ /* 0x000fe2000f8e023f */
[----:B------:R-:W-:Y:S01]  /*a650*/  IMAD R3, R155, 0x30, R157 ;  /* 0x000000309b037824 */ /* 0x000fe200078e029d */
[----:B------:R-:W-:Y:S01]  /*a660*/  UIMAD.WIDE.U32 UR8, UR4, UR12, URZ ;  /* 0x0000000c040872a5 */ /* 0x000fe2000f8e003f */
[----:B-----5:R-:W-:Y:S01]  /*a670*/  IMAD R25, R0, R11, RZ ;  /* 0x0000000b00197224 */ /* 0x020fe200078e02ff */
[----:B------:R-:W-:Y:S01]  /*a680*/  UIMAD UR7, UR4, UR13, UR7 ;  /* 0x0000000d040772a4 */ /* 0x000fe2000f8e0207 */
[----:B------:R-:W-:Y:S01]  /*a690*/  IMAD R6, R6, 0xc0, R3 ;  /* 0x000000c006067824 */ /* 0x000fe200078e0203 */
[----:B------:R-:W-:Y:S01]  /*a6a0*/  SHF.R.S32.HI R12, RZ, 0x1f, R156 ;  /* 0x0000001fff0c7819 */ /* 0x000fe2000001149c */
[----:B------:R-:W-:Y:S01]  /*a6b0*/  ULDC.64 UR12, c[0x0][0xae8] ;  /* 0x0002ba00000c7ab9 */ /* 0x000fe20000000a00 */
[----:B------:R-:W-:Y:S01]  /*a6c0*/  UIADD3 UR9, UR9, UR7, URZ ;  /* 0x0000000709097290 */ /* 0x000fe2000fffe03f */
[----:B------:R-:W-:Y:S01]  /*a6d0*/  @P0 IMAD.HI.U32 R4, R6, R9, RZ ;  /* 0x0000000906040227 */ /* 0x000fe200078e00ff */
[----:B------:R-:W-:-:S02]  /*a6e0*/  UIMAD UR4, UR11, UR12, URZ ;  /* 0x0000000c0b0472a4 */ /* 0x000fc4000f8e023f */
[----:B------:R-:W-:Y:S01]  /*a6f0*/  UIMAD.WIDE.U32 UR8, UR43, UR12, UR8 ;  /* 0x0000000c2b0872a5 */ /* 0x000fe2000f8e0008 */
[----:B------:R-:W-:Y:S01]  /*a700*/  IMAD.MOV.U32 R3, RZ, RZ, R6 ;  /* 0x000000ffff037224 */ /* 0x000fe200078e0006 */
[----:B------:R-:W-:Y:S01]  /*a710*/  UIMAD UR4, UR43, UR13, UR4 ;  /* 0x0000000d2b0472a4 */ /* 0x000fe2000f8e0204 */
[----:B------:R-:W-:-:S03]  /*a720*/  ULDC.64 UR10, c[0x0][0xaf0] ;  /* 0x0002bc00000a7ab9 */ /* 0x000fc60000000a00 */
[----:B------:R-:W-:Y:S02]  /*a730*/  UIADD3 UR9, UR9, UR4, URZ ;  /* 0x0000000409097290 */ /* 0x000fe4000fffe03f */
[----:B------:R-:W-:Y:S01]  /*a740*/  UIMAD UR4, UR41, UR10, URZ ;  /* 0x0000000a290472a4 */ /* 0x000fe2000f8e023f */
[----:B-1----:R-:W-:Y:S01]  /*a750*/  @P0 SHF.R.U32.HI R3, RZ, R5, R4 ;  /* 0x00000005ff030219 */ /* 0x002fe20000011604 */
[----:B------:R-:W-:Y:S02]  /*a760*/  UIMAD.WIDE.U32 UR8, UR40, UR10, UR8 ;  /* 0x0000000a280872a5 */ /* 0x000fe4000f8e0008 */
[----:B------:R-:W-:Y:S01]  /*a770*/  UIMAD UR4, UR40, UR11, UR4 ;  /* 0x0000000b280472a4 */ /* 0x000fe2000f8e0204 */
[----:B------:R-:W-:Y:S02]  /*a780*/  IADD3 R7, -R3, RZ, RZ ;  /* 0x000000ff03077210 */ /* 0x000fe40007ffe1ff */
[----:B------:R-:W-:Y:S01]  /*a790*/  SHF.R.S32.HI R4, RZ, 0x1f, R3 ;  /* 0x0000001fff047819 */ /* 0x000fe20000011403 */
[----:B------:R-:W-:-:S02]  /*a7a0*/  UIADD3 UR4, UR9, UR4, URZ ;  /* 0x0000000409047290 */ /* 0x000fc4000fffe03f */
[----:B------:R-:W-:Y:S01]  /*a7b0*/  IMAD.U32 R5, RZ, RZ, UR9 ;  /* 0x00000009ff057e24 */ /* 0x000fe2000f8e00ff */
[----:B------:R-:W-:Y:S01]  /*a7c0*/  ULDC.64 UR10, c[0x0][0xae0] ;  /* 0x0002b800000a7ab9 */ /* 0x000fe20000000a00 */
[----:B------:R-:W-:Y:S02]  /*a7d0*/  IMAD R7, R11, R7, R6 ;  /* 0x000000070b077224 */ /* 0x000fe400078e0206 */
[----:B------:R-:W-:Y:S02]  /*a7e0*/  IMAD R8, R4, UR10, RZ ;  /* 0x0000000a04087c24 */ /* 0x000fe4000f8e02ff */
[----:B------:R-:W-:Y:S01]  /*a7f0*/  IMAD.U32 R4, RZ, RZ, UR8 ;  /* 0x00000008ff047e24 */ /* 0x000fe2000f8e00ff */
[----:B------:R-:W-:Y:S01]  /*a800*/  SHF.R.S32.HI R6, RZ, 0x1f, R7 ;  /* 0x0000001fff067819 */ /* 0x000fe20000011407 */
[----:B------:R-:W-:Y:S01]  /*a810*/  IMAD.U32 R5, RZ, RZ, UR4 ;  /* 0x00000004ff057e24 */ /* 0x000fe2000f8e00ff */
[----:B------:R-:W-:Y:S01]  /*a820*/  ULDC.64 UR8, c[0x0][0xad8] ;  /* 0x0002b60000087ab9 */ /* 0x000fe20000000a00 */
[C---:B------:R-:W-:Y:S01]  /*a830*/  IMAD R9, R3.reuse, UR11, R8 ;  /* 0x0000000b03097c24 */ /* 0x040fe2000f8e0208 */
[----:B------:R-:W-:Y:S01]  /*a840*/  ULDC UR4, c[0x0][0xac8] ;  /* 0x0002b20000047ab9 */ /* 0x000fe20000000800 */
[----:B------:R-:W-:-:S04]  /*a850*/  IMAD.WIDE.U32 R4, R3, UR10, R4 ;  /* 0x0000000a03047c25 */ /* 0x000fc8000f8e0004 */
[----:B------:R-:W-:Y:S02]  /*a860*/  IMAD R6, R6, UR8, RZ ;  /* 0x0000000806067c24 */ /* 0x000fe4000f8e02ff */
[----:B------:R-:W-:Y:S02]  /*a870*/  IMAD.IADD R5, R5, 0x1, R9 ;  /* 0x0000000105057824 */ /* 0x000fe400078e0209 */
[C---:B------:R-:W-:Y:S02]  /*a880*/  IMAD R3, R7.reuse, UR9, R6 ;  /* 0x0000000907037c24 */ /* 0x040fe4000f8e0206 */
[----:B------:R-:W-:Y:S01]  /*a890*/  IMAD.WIDE.U32 R4, R7, UR8, R4 ;  /* 0x0000000807047c25 */ /* 0x000fe2000f8e0004 */
[----:B------:R-:W-:-:S03]  /*a8a0*/  ULDC.64 UR8, c[0x0][0xa80] ;  /* 0x0002a00000087ab9 */ /* 0x000fc60000000a00 */
[----:B------:R-:W-:Y:S01]  /*a8b0*/  IMAD.U32 R8, RZ, RZ, UR42 ;  /* 0x0000002aff087e24 */ /* 0x000fe2000f8e00ff */
[----:B------:R-:W-:Y:S02]  /*a8c0*/  IADD3 R3, R5, R3, RZ ;  /* 0x0000000305037210 */ /* 0x000fe40007ffe0ff */
[----:B------:R-:W-:Y:S01]  /*a8d0*/  LEA R5, P0, R4, UR8, 0x1 ;  /* 0x0000000804057c11 */ /* 0x000fe2000f8008ff */
[----:B------:R-:W-:-:S03]  /*a8e0*/  IMAD R6, R8, 0xc0, R157 ;  /* 0x000000c008067824 */ /* 0x000fc600078e029d */
[----:B------:R-:W-:Y:S01]  /*a8f0*/  LEA.HI.X R10, R4, UR9, R3, 0x1, P0 ;  /* 0x00000009040a7c11 */ /* 0x000fe200080f0c03 */
[----:B------:R-:W0:Y:S01]  /*a900*/  SHFL.IDX PT, R9, R5, RZ, 0x181f ;  /* 0x00181fff05097589 */ /* 0x000e2200000e0000 */
[----:B------:R-:W-:Y:S01]  /*a910*/  ISETP.GE.AND P0, PT, R156, UR4, PT ;  /* 0x000000049c007c0c */ /* 0x000fe2000bf06270 */
[C---:B------:R-:W-:Y:S02]  /*a920*/  VIADD R0, R6.reuse, 0x30 ;  /* 0x0000003006007836 */ /* 0x040fe40000000000 */
[----:B------:R-:W1:Y:S01]  /*a930*/  SHFL.IDX PT, R13, R5, 0x1, 0x181f ;  /* 0x00381f00050d7f89 */ /* 0x000e6200000e0000 */
[C---:B------:R-:W-:Y:S01]  /*a940*/  VIADD R3, R6.reuse, 0x60 ;  /* 0x0000006006037836 */ /* 0x040fe20000000000 */
[CC--:B------:R-:W-:Y:S01]  /*a950*/  ISETP.GE.OR P3, PT, R6.reuse, R25.reuse, P0 ;  /* 0x000000190600720c */ /* 0x0c0fe20000766670 */
[----:B------:R-:W-:Y:S01]  /*a960*/  VIADD R4, R6, 0x90 ;  /* 0x0000009006047836 */ /* 0x000fe20000000000 */
[----:B------:R-:W2:Y:S01]  /*a970*/  SHFL.IDX PT, R19, R5, 0x2, 0x181f ;  /* 0x00581f0005137f89 */ /* 0x000ea200000e0000 */
[----:B------:R-:W-:-:S02]  /*a980*/  ISETP.GE.OR P2, PT, R0, R25, P0 ;  /* 0x000000190000720c */ /* 0x000fc40000746670 */
[-C--:B------:R-:W-:Y:S01]  /*a990*/  ISETP.GE.OR P1, PT, R3, R25.reuse, P0 ;  /* 0x000000190300720c */ /* 0x080fe20000726670 */
[----:B------:R-:W3:Y:S01]  /*a9a0*/  SHFL.IDX PT, R7, R10, RZ, 0x181f ;  /* 0x00181fff0a077589 */ /* 0x000ee200000e0000 */
[----:B------:R-:W-:-:S03]  /*a9b0*/  ISETP.GE.OR P0, PT, R4, R25, P0 ;  /* 0x000000190400720c */ /* 0x000fc60000706670 */
[----:B------:R3:W4:Y:S04]  /*a9c0*/  SHFL.IDX PT, R23, R5, 0x3, 0x181f ;  /* 0x00781f0005177f89 */ /* 0x00072800000e0000 */
[----:B------:R-:W4:Y:S04]  /*a9d0*/  SHFL.IDX PT, R11, R10, 0x1, 0x181f ;  /* 0x00381f000a0b7f89 */ /* 0x000f2800000e0000 */
[----:B------:R-:W4:Y:S01]  /*a9e0*/  SHFL.IDX PT, R15, R10, 0x2, 0x181f ;  /* 0x00581f000a0f7f89 */ /* 0x000f2200000e0000 */
[----:B0-----:R-:W-:-:S03]  /*a9f0*/  @!P3 LEA R4, P6, R156, R9, 0x1 ;  /* 0x000000099c04b211 */ /* 0x001fc600078c08ff */
[----:B------:R4:W0:Y:S01]  /*aa00*/  SHFL.IDX PT, R21, R10, 0x3, 0x181f ;  /* 0x00781f000a157f89 */ /* 0x00082200000e0000 */
[C---:B-1----:R-:W-:Y:S02]  /*aa10*/  @!P2 LEA R6, P5, R156.reuse, R13, 0x1 ;  /* 0x0000000d9c06a211 */ /* 0x042fe400078a08ff */
[C---:B--2---:R-:W-:Y:S02]  /*aa20*/  @!P1 LEA R8, P4, R156.reuse, R19, 0x1 ;  /* 0x000000139c089211 */ /* 0x044fe400078808ff */
[C---:B---3--:R-:W-:Y:S02]  /*aa30*/  @!P3 LEA.HI.X R5, R156.reuse, R7, R12, 0x1, P6 ;  /* 0x000000079c05b211 */ /* 0x048fe400030f0c0c */
[----:B----4-:R-:W-:-:S03]  /*aa40*/  @!P0 LEA R10, P6, R156, R23, 0x1 ;  /* 0x000000179c0a8211 */ /* 0x010fc600078c08ff */
[----:B------:R1:W-:Y:S01]  /*aa50*/  @!P3 ST.E.128 desc[UR48][R4.64], RZ ;  /* 0x000000ff0400b985 */ /* 0x0003e2000c101d30 */
[C-C-:B------:R-:W-:Y:S02]  /*aa60*/  @!P2 LEA.HI.X R7, R156.reuse, R11, R12.reuse, 0x1, P5 ;  /* 0x0000000b9c07a211 */ /* 0x140fe400028f0c0c */
[----:B------:R-:W-:-:S03]  /*aa70*/  @!P1 LEA.HI.X R9, R156, R15, R12, 0x1, P4 ;  /* 0x0000000f9c099211 */ /* 0x000fc600020f0c0c */
[----:B------:R1:W-:Y:S01]  /*aa80*/  @!P2 ST.E.128 desc[UR48][R6.64], RZ ;  /* 0x000000ff0600a985 */ /* 0x0003e2000c101d30 */
[----:B0-----:R-:W-:-:S03]  /*aa90*/  @!P0 LEA.HI.X R11, R156, R21, R12, 0x1, P6 ;  /* 0x000000159c0b8211 */ /* 0x001fc600030f0c0c */
[----:B------:R1:W-:Y:S04]  /*aaa0*/  @!P1 ST.E.128 desc[UR48][R8.64], RZ ;  /* 0x000000ff08009985 */ /* 0x0003e8000c101d30 */
[----:B------:R1:W-:Y:S02]  /*aab0*/  @!P0 ST.E.128 desc[UR48][R10.64], RZ ;  /* 0x000000ff0a008985 */ /* 0x0003e4000c101d30 */
.L_x_193:
[----:B------:R-:W-:Y:S05]  /*aac0*/  BSYNC B0 ;  /* 0x0000000000007941 */ /* 0x000fea0003800000 */
.L_x_190:
[----:B------:R-:W-:Y:S02]  /*aad0*/  ULDC UR4, c[0x0][0xc3c] ;  /* 0x00030f0000047ab9 */ /* 0x000fe40000000800 */
[----:B------:R-:W-:-:S13]  /*aae0*/  ISETP.GE.AND P0, PT, R27, UR4, PT ;  /* 0x000000041b007c0c */ /* 0x000fda000bf06270 */
[----:B------:R-:W-:Y:S05]  /*aaf0*/  @!P0 BRA `(.L_x_197) ;  /* 0xffffff6400308947 */ /* 0x000fea000383ffff */
[----:B------:R-:W-:Y:S05]  /*ab00*/  EXIT ;  /* 0x000000000000794d */ /* 0x000fea0003800000 */
.L_x_166:
[----:B------:R-:W-:-:S08]  /*ab10*/  NOP ;  /* 0x0000000000007918 */ /* 0x000fd00000000000 */
[----:B------:R-:W0:-:S00]  /*ab20*/  USETMAXREG.DEALLOC.CTAPOOL 0x20 ;  /* 0x00000020000079c8 */ /* 0x000e0000080e0500 */
[----:B0-----:R-:W-:-:S06]  /*ab30*/  LOP3.LUT R0, R0, 0x3, RZ, 0xc0, !PT ;  /* 0x0000000300007812 */ /* 0x001fcc00078ec0ff */
[----:B------:R-:W0:Y:S02]  /*ab40*/  SHFL.IDX PT, R0, R0, RZ, 0x1f ;  /* 0x00001fff00007589 */ /* 0x000e2400000e0000 */
[----:B0-----:R-:W-:Y:S01]  /*ab50*/  ISETP.NE.AND P0, PT, R0, RZ, PT ;  /* 0x000000ff0000720c */ /* 0x001fe20003f05270 */
[----:B------:R-:W-:-:S03]  /*ab60*/  IMAD.MOV.U32 R0, RZ, RZ, RZ ;  /* 0x000000ffff007224 */ /* 0x000fc600078e00ff */
[----:B------:R-:W-:-:S05]  /*ab70*/  P2R R2, PR, RZ, 0x1 ;  /* 0x00000001ff027803 */ /* 0x000fca0000000000 */
[----:B------:R0:W-:Y:S04]  /*ab80*/  STL [R1+0x38], R2 ;  /* 0x0000380201007387 */ /* 0x0001e80000100800 */
[----:B------:R-:W-:Y:S05]  /*ab90*/  @!P0 BRA `(.L_x_198) ;  /* 0x00000000001c8947 */ /* 0x000fea0003800000 */
[----:B------:R-:W1:Y:S08]  /*aba0*/  S2UR UR5, SR_CgaCtaId ;  /* 0x00000000000579c3 */ /* 0x000e700000008800 */
[----:B------:R-:W-:Y:S06]  /*abb0*/  BAR.SYNC.DEFER_BLOCKING 0x5, 0x200 ;  /* 0x0148000000007b1d */ /* 0x000fec0000010000 */
[----:B------:R-:W-:-:S02]  /*abc0*/  UMOV UR4, 0x400 ;  /* 0x0000040000047882 */ /* 0x000fc40000000000 */
[----:B-1----:R-:W-:-:S09]  /*abd0*/  ULEA UR4, UR5, UR4, 0x18 ;  /* 0x0000000405047291 */ /* 0x002fd2000f8ec03f */
[----:B------:R-:W1:Y:S01]  /*abe0*/  LDS.128 R16, [UR4+0x308d0] ;  /* 0x0308d004ff107984 */ /* 0x000e620008000c00 */
[----:B------:R-:W-:Y:S06]  /*abf0*/  BAR.ARV 0x4, 0x200 ;  /* 0x0108000000007b1d */ /* 0x000fec0000002000 */
[----:B------:R-:W-:Y:S05]  /*ac00*/  BRA `(.L_x_199) ;  /* 0x0000000800007947 */ /* 0x000fea0003800000 */
.L_x_198:
[----:B0-----:R-:W0:Y:S01]  /*ac10*/  S2R R2, SR_TID.X ;  /* 0x0000000000027919 */ /* 0x001e220000002100 */
[----:B------:R-:W-:Y:S01]  /*ac20*/  ULDC UR4, c[0x0][0xc3c] ;  /* 0x00030f0000047ab9 */ /* 0x000fe20000000800 */
[----:B------:R-:W1:Y:S01]  /*ac30*/  S2UR UR6, SR_CTAID.X ;  /* 0x00000000000679c3 */ /* 0x000e620000002500 */
[----:B------:R-:W-:Y:S01]  /*ac40*/  ULDC UR5, c[0x0][0xc38] ;  /* 0x00030e0000057ab9 */ /* 0x000fe20000000800 */
[----:B0-----:R-:W-:-:S04]  /*ac50*/  LOP3.LUT R5, R2, 0x1f, RZ, 0xc0, !PT ;  /* 0x0000001f02057812 */ /* 0x001fc800078ec0ff */
[----:B------:R-:W-:-:S04]  /*ac60*/  ISETP.NE.AND P0, PT, R5, 0x1f, PT ;  /* 0x0000001f0500780c */ /* 0x000fc80003f05270 */
[----:B------:R-:W-:-:S13]  /*ac70*/  ISETP.GE.OR P1, PT, R5, UR4, !P0 ;  /* 0x0000000405007c0c */ /* 0x000fda000c726670 */
[----:B------:R-:W0:Y:S02]  /*ac80*/  @!P1 LDC.64 R2, c[0x0][0xc80] ;  /* 0x00032000ff029b82 */ /* 0x000e240000000a00 */
[----:B0-----:R-:W-:-:S05]  /*ac90*/  @!P1 IMAD.WIDE.U32 R2, R5, 0x4, R2 ;  /* 0x0000000405029825 */ /* 0x001fca00078e0002 */
[----:B------:R-:W2:Y:S01]  /*aca0*/  @!P1 LDG.E R0, desc[UR48][R2.64] ;  /* 0x0000003002009981 */ /* 0x000ea2000c1e1900 */
[C---:B------:R-:W-:Y:S01]  /*acb0*/  ISETP.NE.AND P1, PT, R5.reuse, RZ, PT ;  /* 0x000000ff0500720c */ /* 0x040fe20003f25270 */
[----:B------:R-:W-:Y:S01]  /*acc0*/  UMOV UR4, URZ ;  /* 0x0000003f00047c82 */ /* 0x000fe20008000000 */
[C---:B------:R-:W-:Y:S01]  /*acd0*/  ISETP.GE.U32.AND P2, PT, R5.reuse, 0x2, PT ;  /* 0x000000020500780c */ /* 0x040fe20003f46070 */
[----:B------:R-:W-:Y:S01]  /*ace0*/  IMAD.MOV.U32 R16, RZ, RZ, RZ ;  /* 0x000000ffff107224 */ /* 0x000fe200078e00ff */
[C---:B------:R-:W-:Y:S02]  /*acf0*/  ISETP.GE.U32.AND P3, PT, R5.reuse, 0x4, PT ;  /* 0x000000040500780c */ /* 0x040fe40003f66070 */
[C---:B------:R-:W-:Y:S02]  /*ad00*/  ISETP.GE.U32.AND P4, PT, R5.reuse, 0x8, PT ;  /* 0x000000080500780c */ /* 0x040fe40003f86070 */
[----:B------:R-:W-:Y:S01]  /*ad10*/  ISETP.GE.U32.AND P5, PT, R5, 0x10, PT ;  /* 0x000000100500780c */ /* 0x000fe20003fa6070 */
[----:B--2---:R-:W0:Y:S02]  /*ad20*/  SHFL.UP PT, R4, R0, 0x1, RZ ;  /* 0x0420000000047989 */ /* 0x004e2400000e00ff */
[----:B0-----:R-:W-:-:S05]  /*ad30*/  SEL R7, R4, RZ, P1 ;  /* 0x000000ff04077207 */ /* 0x001fca0000800000 */
[----:B------:R-:W-:-:S05]  /*ad40*/  IMAD.IADD R7, R0, 0x1, R7 ;  /* 0x0000000100077824 */ /* 0x000fca00078e0207 */
[----:B------:R-:W0:Y:S02]  /*ad50*/  SHFL.UP PT, R4, R7, 0x2, RZ ;  /* 0x0440000007047989 */ /* 0x000e2400000e00ff */
[----:B0-----:R-:W-:-:S04]  /*ad60*/  SEL R4, R4, RZ, P2 ;  /* 0x000000ff04047207 */ /* 0x001fc80001000000 */
[----:B------:R-:W-:-:S05]  /*ad70*/  IADD3 R4, R7, R4, RZ ;  /* 0x0000000407047210 */ /* 0x000fca0007ffe0ff */
[----:B------:R-:W0:Y:S02]  /*ad80*/  SHFL.UP PT, R6, R4, 0x4, RZ ;  /* 0x0480000004067989 */ /* 0x000e2400000e00ff */
[----:B0-----:R-:W-:-:S05]  /*ad90*/  SEL R3, R6, RZ, P3 ;  /* 0x000000ff06037207 */ /* 0x001fca0001800000 */
[----:B------:R-:W-:-:S05]  /*ada0*/  IMAD.IADD R3, R4, 0x1, R3 ;  /* 0x0000000104037824 */ /* 0x000fca00078e0203 */
[----:B------:R-:W0:Y:S02]  /*adb0*/  SHFL.UP PT, R2, R3, 0x8, RZ ;  /* 0x0500000003027989 */ /* 0x000e2400000e00ff */
[----:B0-----:R-:W-:-:S05]  /*adc0*/  SEL R2, R2, RZ, P4 ;  /* 0x000000ff02027207 */ /* 0x001fca0002000000 */
[----:B------:R-:W-:-:S05]  /*add0*/  IMAD.IADD R2, R3, 0x1, R2 ;  /* 0x0000000103027824 */ /* 0x000fca00078e0202 */
[----:B------:R-:W0:Y:S02]  /*ade0*/  SHFL.UP PT, R6, R2, 0x10, RZ ;  /* 0x0600000002067989 */ /* 0x000e2400000e00ff */
[----:B0-----:R-:W-:-:S05]  /*adf0*/  SEL R7, R6, RZ, P5 ;  /* 0x000000ff06077207 */ /* 0x001fca0002800000 */
[----:B------:R-:W-:-:S05]  /*ae00*/  IMAD.IADD R7, R2, 0x1, R7 ;  /* 0x0000000102077824 */ /* 0x000fca00078e0207 */
[----:B------:R-:W0:Y:S02]  /*ae10*/  SHFL.IDX PT, R4, R7, 0x1f, 0x1f ;  /* 0x03e01f0007047f89 */ /* 0x000e2400000e0000 */
[----:B0-----:R-:W-:-:S04]  /*ae20*/  IMAD R4, R4, UR5, RZ ;  /* 0x0000000504047c24 */ /* 0x001fc8000f8e02ff */
[----:B------:R-:W-:Y:S01]  /*ae30*/  IMAD.MOV.U32 R3, RZ, RZ, R4 ;  /* 0x000000ffff037224 */ /* 0x000fe200078e0004 */
[----:B-1----:R-:W-:-:S13]  /*ae40*/  ISETP.GT.AND P6, PT, R4, UR6, PT ;  /* 0x0000000604007c0c */ /* 0x002fda000bfc4270 */
[----:B------:R-:W-:Y:S05]  /*ae50*/  @P6 BRA `(.L_x_200) ;  /* 0x00000000009c6947 */ /* 0x000fea0003800000 */
[----:B------:R-:W0:Y:S01]  /*ae60*/  LDC R6, c[0x0][0xc3c] ;  /* 0x00030f00ff067b82 */ /* 0x000e220000000800 */
[----:B------:R-:W-:Y:S01]  /*ae70*/  MOV R4, R3 ;  /* 0x0000000300047202 */ /* 0x000fe20000000f00 */
[----:B------:R-:W-:Y:S01]  /*ae80*/  UMOV UR4, URZ ;  /* 0x0000003f00047c82 */ /* 0x000fe20008000000 */
[----:B------:R-:W-:Y:S01]  /*ae90*/  ULDC UR7, c[0x0][0xc3c] ;  /* 0x00030f0000077ab9 */ /* 0x000fe20000000800 */
[----:B------:R-:W-:-:S05]  /*aea0*/  ULDC UR5, c[0x0][0xc38] ;  /* 0x00030e0000057ab9 */ /* 0x000fca0000000800 */
.L_x_204:
[----:B------:R-:W-:Y:S01]  /*aeb0*/  UIADD3 UR4, UR4, 0x1f, URZ ;  /* 0x0000001f04047890 */ /* 0x000fe2000fffe03f */
[----:B------:R-:W-:-:S05]  /*aec0*/  IMAD.U32 R19, RZ, RZ, UR7 ;  /* 0x00000007ff137e24 */ /* 0x000fca000f8e00ff */
[----:B0-----:R-:W-:-:S13]  /*aed0*/  ISETP.LE.AND P6, PT, R6, UR4, PT ;  /* 0x0000000406007c0c */ /* 0x001fda000bfc3270 */
[----:B------:R-:W-:Y:S05]  /*aee0*/  @P6 BRA `(.L_x_201) ;  /* 0x0000000400246947 */ /* 0x000fea0003800000 */
[----:B------:R-:W-:Y:S01]  /*aef0*/  VIADD R7, R5, UR4 ;  /* 0x0000000405077c36 */ /* 0x000fe20008000000 */
[----:B------:R-:W-:Y:S01]  /*af00*/  BSSY B0, `(.L_x_202) ;  /* 0x0000007000007945 */ /* 0x000fe20003800000 */
[----:B------:R-:W-:-:S03]  /*af10*/  IMAD.MOV.U32 R0, RZ, RZ, RZ ;  /* 0x000000ffff007224 */ /* 0x000fc600078e00ff */
[----:B------:R-:W-:-:S13]  /*af20*/  ISETP.GE.OR P6, PT, R7, R6, !P0 ;  /* 0x000000060700720c */ /* 0x000fda00047c6670 */
[----:B------:R-:W-:Y:S05]  /*af30*/  @P6 BRA `(.L_x_203) ;  /* 0x00000000000c6947 */ /* 0x000fea0003800000 */
[----:B------:R-:W0:Y:S02]  /*af40*/  LDC.64 R2, c[0x0][0xc80] ;  /* 0x00032000ff027b82 */ /* 0x000e240000000a00 */
[----:B0-----:R-:W-:-:S05]  /*af50*/  IMAD.WIDE R2, R7, 0x4, R2 ;  /* 0x0000000407027825 */ /* 0x001fca00078e0202 */
[----:B------:R0:W5:Y:S02]  /*af60*/  LDG.E R0, desc[UR48][R2.64] ;  /* 0x0000003002007981 */ /* 0x000164000c1e1900 */
.L_x_203:
[----:B------:R-:W-:Y:S05]  /*af70*/  BSYNC B0 ;  /* 0x0000000000007941 */ /* 0x000fea0003800000 */
.L_x_202:
[----:B0----5:R-:W0:Y:S02]  /*af80*/  SHFL.UP PT, R2, R0, 0x1, RZ ;  /* 0x0420000000027989 */ /* 0x021e2400000e00ff */
[----:B0-----:R-:W-:-:S05]  /*af90*/  SEL R3, R2, RZ, P1 ;  /* 0x000000ff02037207 */ /* 0x001fca0000800000 */
[----:B------:R-:W-:-:S05]  /*afa0*/  IMAD.IADD R3, R0, 0x1, R3 ;  /* 0x0000000100037824 */ /* 0x000fca00078e0203 */
[----:B------:R-:W0:Y:S02]  /*afb0*/  SHFL.UP PT, R2, R3, 0x2, RZ ;  /* 0x0440000003027989 */ /* 0x000e2400000e00ff */
        /* <DEDUP_REMOVED lines=13> */
[----:B------:R-:W-:-:S05]  /*b090*/  IMAD.IADD R4, R3, 0x1, R4 ;  /* 0x0000000103047824 */ /* 0x000fca00078e0204 */
[----:B------:R-:W-:-:S13]  /*b0a0*/  ISETP.GT.AND P6, PT, R4, UR6, PT ;  /* 0x0000000604007c0c */ /* 0x000fda000bfc4270 */
[----:B------:R-:W-:Y:S05]  /*b0b0*/  @!P6 BRA `(.L_x_204) ;  /* 0xfffffffc007ce947 */ /* 0x000fea000383ffff */
[----:B------:R-:W-:-:S07]  /*b0c0*/  IMAD.MOV.U32 R7, RZ, RZ, R9 ;  /* 0x000000ffff077224 */ /* 0x000fce00078e0009 */
.L_x_200:
[----:B------:R-:W-:-:S04]  /*b0d0*/  IMAD.IADD R9, R4, 0x1, -R3 ;  /* 0x0000000104097824 */ /* 0x000fc800078e0a03 */
[----:B------:R-:W-:-:S05]  /*b0e0*/  IMAD R2, R7, UR5, R9 ;  /* 0x0000000507027c24 */ /* 0x000fca000f8e0209 */
[----:B------:R-:W-:-:S13]  /*b0f0*/  ISETP.GT.AND P0, PT, R2, UR6, PT ;  /* 0x0000000602007c0c */ /* 0x000fda000bf04270 */
[----:B------:R-:W-:-:S04]  /*b100*/  VOTE.ANY R6, PT, !P0 ;  /* 0x0000000000067806 */ /* 0x000fc800040e0100 */
[----:B------:R-:W0:Y:S01]  /*b110*/  POPC R19, R6 ;  /* 0x0000000600137309 */ /* 0x000e220000000000 */
[----:B------:R-:W-:Y:S01]  /*b120*/  ISETP.NE.AND P0, PT, R6, RZ, PT ;  /* 0x000000ff0600720c */ /* 0x000fe20003f05270 */
[----:B0-----:R-:W0:Y:S02]  /*b130*/  SHFL.IDX PT, R0, R0, R19, 0x1f ;  /* 0x00001f1300007589 */ /* 0x001e2400000e0000 */
[----:B0-----:R-:W-:-:S04]  /*b140*/  IABS R4, R0 ;  /* 0x0000000000047213 */ /* 0x001fc80000000000 */
[----:B------:R-:W0:Y:S08]  /*b150*/  I2F.RP R8, R4 ;  /* 0x0000000400087306 */ /* 0x000e300000209400 */
[----:B0-----:R-:W0:Y:S02]  /*b160*/  MUFU.RCP R8, R8 ;  /* 0x0000000800087308 */ /* 0x001e240000001000 */
[----:B0-----:R-:W-:-:S06]  /*b170*/  IADD3 R2, R8, 0xffffffe, RZ ;  /* 0x0ffffffe08027810 */ /* 0x001fcc0007ffe0ff */
[----:B------:R0:W1:Y:S01]  /*b180*/  F2I.FTZ.U32.TRUNC.NTZ R3, R2 ;  /* 0x0000000200037305 */ /* 0x000062000021f000 */
[----:B------:R-:W-:Y:S05]  /*b190*/  @!P0 BRA `(.L_x_205) ;  /* 0x0000000000088947 */ /* 0x000fea0003800000 */
[----:B------:R-:W-:-:S06]  /*b1a0*/  VIADD R16, R19, 0xffffffff ;  /* 0xffffffff13107836 */ /* 0x000fcc0000000000 */
[----:B------:R2:W3:Y:S02]  /*b1b0*/  SHFL.IDX PT, R16, R7, R16, 0x1f ;  /* 0x00001f1007107589 */ /* 0x0004e400000e0000 */
.L_x_205:
[----:B---3--:R-:W-:Y:S01]  /*b1c0*/  IMAD R16, R16, UR5, R9 ;  /* 0x0000000510107c24 */ /* 0x008fe2000f8e0209 */
[----:B0-----:R-:W-:Y:S01]  /*b1d0*/  IABS R2, R0 ;  /* 0x0000000000027213 */ /* 0x001fe20000000000 */
[----:B-12---:R-:W-:Y:S01]  /*b1e0*/  IMAD.MOV R7, RZ, RZ, -R3 ;  /* 0x000000ffff077224 */ /* 0x006fe200078e0a03 */
[----:B------:R-:W-:Y:S02]  /*b1f0*/  IADD3 R19, R19, UR4, RZ ;  /* 0x0000000413137c10 */ /* 0x000fe4000fffe0ff */
[----:B------:R-:W-:Y:S01]  /*b200*/  IADD3 R9, -R16, UR6, RZ ;  /* 0x0000000610097c10 */ /* 0x000fe2000fffe1ff */
[----:B------:R-:W-:Y:S02]  /*b210*/  IMAD.MOV R8, RZ, RZ, -R2 ;  /* 0x000000ffff087224 */ /* 0x000fe400078e0a02 */
[----:B------:R-:W-:Y:S01]  /*b220*/  IMAD R7, R7, R4, RZ ;  /* 0x0000000407077224 */ /* 0x000fe200078e02ff */
[----:B------:R-:W-:Y:S01]  /*b230*/  IABS R6, R9 ;  /* 0x0000000900067213 */ /* 0x000fe20000000000 */
[----:B------:R-:W-:-:S04]  /*b240*/  IMAD.MOV.U32 R2, RZ, RZ, RZ ;  /* 0x000000ffff027224 */ /* 0x000fc800078e00ff */
[----:B------:R-:W-:-:S04]  /*b250*/  IMAD.HI.U32 R2, R3, R7, R2 ;  /* 0x0000000703027227 */ /* 0x000fc800078e0002 */
[----:B------:R-:W-:Y:S01]  /*b260*/  IMAD.MOV.U32 R3, RZ, RZ, R6 ;  /* 0x000000ffff037224 */ /* 0x000fe200078e0006 */
[----:B------:R-:W-:-:S03]  /*b270*/  MOV R6, R8 ;  /* 0x0000000800067202 */ /* 0x000fc60000000f00 */
[----:B------:R-:W-:-:S04]  /*b280*/  IMAD.HI.U32 R2, R2, R3, RZ ;  /* 0x0000000302027227 */ /* 0x000fc800078e00ff */
[----:B------:R-:W-:-:S05]  /*b290*/  IMAD R3, R2, R6, R3 ;  /* 0x0000000602037224 */ /* 0x000fca00078e0203 */
[----:B------:R-:W-:-:S13]  /*b2a0*/  ISETP.GT.U32.AND P1, PT, R4, R3, PT ;  /* 0x000000030400720c */ /* 0x000fda0003f24070 */
[----:B------:R-:W-:Y:S02]  /*b2b0*/  @!P1 IMAD.IADD R3, R3, 0x1, -R4 ;  /* 0x0000000103039824 */ /* 0x000fe400078e0a04 */
[----:B------:R-:W-:Y:S01]  /*b2c0*/  @!P1 VIADD R2, R2, 0x1 ;  /* 0x0000000102029836 */ /* 0x000fe20000000000 */
[----:B------:R-:W-:Y:S02]  /*b2d0*/  ISETP.NE.AND P1, PT, R0, RZ, PT ;  /* 0x000000ff0000720c */ /* 0x000fe40003f25270 */
[----:B------:R-:W-:Y:S02]  /*b2e0*/  ISETP.GE.U32.AND P0, PT, R3, R4, PT ;  /* 0x000000040300720c */ /* 0x000fe40003f06070 */
[----:B------:R-:W-:-:S04]  /*b2f0*/  LOP3.LUT R3, R9, R0, RZ, 0x3c, !PT ;  /* 0x0000000009037212 */ /* 0x000fc800078e3cff */
[----:B------:R-:W-:-:S07]  /*b300*/  ISETP.GE.AND P2, PT, R3, RZ, PT ;  /* 0x000000ff0300720c */ /* 0x000fce0003f46270 */
[----:B------:R-:W-:-:S06]  /*b310*/  @P0 VIADD R2, R2, 0x1 ;  /* 0x0000000102020836 */ /* 0x000fcc0000000000 */
[----:B------:R-:W-:Y:S01]  /*b320*/  @!P2 IMAD.MOV R2, RZ, RZ, -R2 ;  /* 0x000000ffff02a224 */ /* 0x000fe200078e0a02 */
[----:B------:R-:W-:-:S05]  /*b330*/  @!P1 LOP3.LUT R2, RZ, R0, RZ, 0x33, !PT ;  /* 0x00000000ff029212 */ /* 0x000fca00078e33ff */
[--C-:B------:R-:W-:Y:S02]  /*b340*/  IMAD.MOV R17, RZ, RZ, -R2.reuse ;  /* 0x000000ffff117224 */ /* 0x100fe400078e0a02 */
[----:B------:R-:W-:Y:S02]  /*b350*/  IMAD.MOV.U32 R18, RZ, RZ, R2 ;  /* 0x000000ffff127224 */ /* 0x000fe400078e0002 */
[----:B------:R-:W-:Y:S01]  /*b360*/  IMAD R17, R0, R17, R9 ;  /* 0x0000001100117224 */ /* 0x000fe200078e0209 */
[----:B------:R-:W-:Y:S06]  /*b370*/  BRA `(.L_x_206) ;  /* 0x00000000000c7947 */ /* 0x000fec0003800000 */
.L_x_201:
[----:B------:R-:W-:Y:S02]  /*b380*/  IMAD.MOV.U32 R17, RZ, RZ, RZ ;  /* 0x000000ffff117224 */ /* 0x000fe400078e00ff */
[----:B------:R-:W-:Y:S02]  /*b390*/  IMAD.U32 R16, RZ, RZ, UR6 ;  /* 0x00000006ff107e24 */ /* 0x000fe4000f8e00ff */
[----:B------:R-:W-:-:S07]  /*b3a0*/  IMAD.MOV.U32 R18, RZ, RZ, RZ ;  /* 0x000000ffff127224 */ /* 0x000fce00078e00ff */
.L_x_206:
[----:B------:R-:W-:-:S13]  /*b3b0*/  ISETP.NE.AND P0, PT, R5, RZ, PT ;  /* 0x000000ff0500720c */ /* 0x000fda0003f05270 */
[----:B------:R-:W0:Y:S01]  /*b3c0*/  @!P0 S2R R3, SR_CgaCtaId ;  /* 0x0000000000038919 */ /* 0x000e220000008800 */
[----:B------:R-:W-:-:S04]  /*b3d0*/  @!P0 MOV R0, 0x400 ;  /* 0x0000040000008802 */ /* 0x000fc80000000f00 */
[----:B0-----:R-:W-:-:S05]  /*b3e0*/  @!P0 LEA R0, R3, R0, 0x18 ;  /* 0x0000000003008211 */ /* 0x001fca00078ec0ff */
[----:B------:R2:W-:Y:S01]  /*b3f0*/  @!P0 STS.128 [R0+0x308d0], R16 ;  /* 0x0308d01000008388 */ /* 0x0005e20000000c00 */
[----:B------:R-:W-:Y:S06]  /*b400*/  BAR.ARV 0x5, 0x200 ;  /* 0x0148000000007b1d */ /* 0x000fec0000002000 */
.L_x_199:
[----:B------:R3:W-:Y:S01]  /*b410*/  STL [R1+0x30], RZ ;  /* 0x000030ff01007387 */ /* 0x0007e20000100800 */
[----:B------:R-:W-:Y:S01]  /*b420*/  ULDC UR4, c[0x0][0xc3c] ;  /* 0x00030f0000047ab9 */ /* 0x000fe20000000800 */
[----:B------:R-:W-:Y:S01]  /*b430*/  IMAD.MOV.U32 R26, RZ, RZ, 0x1 ;  /* 0x00000001ff1a7424 */ /* 0x000fe200078e00ff */
[----:B-1----:R-:W-:Y:S02]  /*b440*/  ISETP.GE.AND P0, PT, R19, UR4, PT ;  /* 0x0000000413007c0c */ /* 0x002fe4000bf06270 */
[----:B------:R-:W-:-:S11]  /*b450*/  MOV R23, RZ ;  /* 0x000000ff00177202 */ /* 0x000fd60000000f00 */
[----:B---3--:R-:W-:Y:S05]  /*b460*/  @P0 BRA `(.L_x_207) ;  /* 0x00000044005c0947 */ /* 0x008fea0003800000 */
[----:B------:R-:W2:Y:S01]  /*b470*/  S2R R5, SR_TID.X ;  /* 0x0000000000057919 */ /* 0x000ea20000002100 */
[----:B------:R-:W1:Y:S01]  /*b480*/  S2UR UR5, SR_CgaCtaId ;  /* 0x00000000000579c3 */ /* 0x000e620000008800 */
[----:B------:R-:W-:Y:S01]  /*b490*/  UMOV UR4, 0x400 ;  /* 0x0000040000047882 */ /* 0x000fe20000000000 */
[----:B------:R-:W-:Y:S01]  /*b4a0*/  BSSY B8, `(.L_x_207) ;  /* 0x0000453000087945 */ /* 0x000fe20003800000 */
[----:B------:R3:W-:Y:S01]  /*b4b0*/  STL [R1+0x30], RZ ;  /* 0x000030ff01007387 */ /* 0x0007e20000100800 */
[----:B------:R-:W-:Y:S01]  /*b4c0*/  IMAD.MOV.U32 R26, RZ, RZ, 0x1 ;  /* 0x00000001ff1a7424 */ /* 0x000fe200078e00ff */
[----:B------:R-:W-:Y:S01]  /*b4d0*/  ULDC UR37, c[0x0][0xc] ;  /* 0x0000030000257ab9 */ /* 0x000fe20000000800 */
[----:B------:R-:W-:Y:S01]  /*b4e0*/  IMAD.MOV.U32 R23, RZ, RZ, RZ ;  /* 0x000000ffff177224 */ /* 0x000fe200078e00ff */
[----:B------:R-:W-:Y:S01]  /*b4f0*/  ULDC.64 UR38, c[0x0][0x198] ;  /* 0x0000660000267ab9 */ /* 0x000fe20000000a00 */
[----:B-1----:R-:W-:-:S06]  /*b500*/  ULEA UR4, UR5, UR4, 0x18 ;  /* 0x0000000405047291 */ /* 0x002fcc000f8ec03f */
[----:B------:R-:W-:Y:S01]  /*b510*/  MOV R22, UR4 ;  /* 0x0000000400167c02 */ /* 0x000fe20008000f00 */
[C---:B--2---:R-:W-:Y:S01]  /*b520*/  IMAD.SHL.U32 R0, R5.reuse, 0x8, RZ ;  /* 0x0000000805007824 */ /* 0x044fe200078e00ff */
[----:B------:R-:W-:-:S04]  /*b530*/  LOP3.LUT R4, R5, 0x7f, RZ, 0xc0, !PT ;  /* 0x0000007f05047812 */ /* 0x000fc800078ec0ff */
[----:B0-----:R-:W-:Y:S01]  /*b540*/  LOP3.LUT R2, R0, 0x1f8, RZ, 0xc0, !PT ;  /* 0x000001f800027812 */ /* 0x001fe200078ec0ff */
[----:B------:R-:W-:Y:S01]  /*b550*/  IMAD.SHL.U32 R3, R4, 0x8, RZ ;  /* 0x0000000804037824 */ /* 0x000fe200078e00ff */
[----:B------:R-:W-:Y:S02]  /*b560*/  SHF.R.U32.HI R4, RZ, 0x3, R4 ;  /* 0x00000003ff047819 */ /* 0x000fe40000011604 */
[----:B------:R-:W-:-:S04]  /*b570*/  LOP3.LUT R2, R2, 0x38, R5, 0x78, !PT ;  /* 0x0000003802027812 */ /* 0x000fc800078e7805 */
[----:B------:R-:W-:Y:S01]  /*b580*/  LOP3.LUT R3, R2, 0x200, R3, 0xf8, !PT ;  /* 0x0000020002037812 */ /* 0x000fe200078ef803 */
[----:B------:R-:W-:-:S04]  /*b590*/  IMAD.SHL.U32 R2, R5, 0x10, RZ ;  /* 0x0000001005027824 */ /* 0x000fc800078e00ff */
[----:B------:R-:W-:Y:S01]  /*b5a0*/  IMAD R0, R3, 0x2, R22 ;  /* 0x0000000203007824 */ /* 0x000fe200078e0216 */
[----:B------:R-:W-:-:S04]  /*b5b0*/  LOP3.LUT R2, R4, 0x70, R2, 0xf8, !PT ;  /* 0x0000007004027812 */ /* 0x000fc800078ef802 */
[----:B------:R3:W-:Y:S03]  /*b5c0*/  STL [R1+0x4], R0 ;  /* 0x0000040001007387 */ /* 0x0007e60000100800 */
.L_x_297:
[----:B0-----:R-:W0:Y:S02]  /*b5d0*/  LDC.64 R2, c[0x0][0xc88] ;  /* 0x00032200ff027b82 */ /* 0x001e240000000a00 */
[----:B0-----:R-:W-:-:S05]  /*b5e0*/  IMAD.WIDE R2, R19, 0x4, R2 ;  /* 0x0000000413027825 */ /* 0x001fca00078e0202 */
[----:B------:R-:W2:Y:S01]  /*b5f0*/  LDG.E R9, desc[UR48][R2.64] ;  /* 0x0000003002097981 */ /* 0x000ea2000c1e1900 */
[----:B------:R-:W-:Y:S05]  /*b600*/  YIELD ;  /* 0x0000000000007946 */ /* 0x000fea0003800000 */
[----:B------:R-:W-:Y:S01]  /*b610*/  ULDC.64 UR4, c[0x0][0xa28] ;  /* 0x00028a0000047ab9 */ /* 0x000fe20000000a00 */
[----:B---3--:R-:W-:Y:S01]  /*b620*/  IMAD.MOV.U32 R0, RZ, RZ, RZ ;  /* 0x000000ffff007224 */ /* 0x008fe200078e00ff */
[----:B------:R-:W-:Y:S01]  /*b630*/  ISETP.NE.U32.AND P0, PT, RZ, UR4, PT ;  /* 0x00000004ff007c0c */ /* 0x000fe2000bf05070 */
[----:B------:R-:W-:Y:S01]  /*b640*/  IMAD.MOV.U32 R6, RZ, RZ, RZ ;  /* 0x000000ffff067224 */ /* 0x000fe200078e00ff */
[----:B------:R-:W-:Y:S01]  /*b650*/  ULDC.64 UR6, c[0x0][0xa18] ;  /* 0x0002860000067ab9 */ /* 0x000fe20000000a00 */
[----:B------:R-:W-:Y:S01]  /*b660*/  ULDC.64 UR8, c[0x0][0xa08] ;  /* 0x0002820000087ab9 */ /* 0x000fe20000000a00 */
[----:B------:R-:W-:-:S02]  /*b670*/  ISETP.NE.AND.EX P0, PT, RZ, UR5, PT, P0 ;  /* 0x00000005ff007c0c */ /* 0x000fc4000bf05300 */
[----:B-12---:R-:W-:Y:S01]  /*b680*/  SHF.R.S32.HI R4, RZ, 0x1f, R9 ;  /* 0x0000001fff047819 */ /* 0x006fe20000011409 */
[----:B------:R-:W-:-:S10]  /*b690*/  IMAD.SHL.U32 R24, R9, 0x4, RZ ;  /* 0x0000000409187824 */ /* 0x000fd400078e00ff */
[C---:B------:R-:W-:Y:S01]  /*b6a0*/  @P0 LEA R2, P1, R9.reuse, UR4, 0x2 ;  /* 0x0000000409020c11 */ /* 0x040fe2000f8210ff */
[----:B------:R-:W-:Y:S03]  /*b6b0*/  STL [R1+0x8], R9 ;  /* 0x0000080901007387 */ /* 0x000fe60000100800 */
[C-C-:B------:R-:W-:Y:S01]  /*b6c0*/  @P0 LEA.HI.X R3, R9.reuse, UR5, R4.reuse, 0x2, P1 ;  /* 0x0000000509030c11 */ /* 0x140fe200088f1404 */
[----:B------:R-:W-:Y:S01]  /*b6d0*/  ULDC.64 UR4, c[0x0][0xa00] ;  /* 0x0002800000047ab9 */ /* 0x000fe20000000a00 */
[----:B------:R-:W-:Y:S01]  /*b6e0*/  SHF.L.U64.HI R29, R9, 0x2, R4 ;  /* 0x00000002091d7819 */ /* 0x000fe20000010204 */
[----:B------:R0:W-:Y:S01]  /*b6f0*/  STL [R1+0x1c], R4 ;  /* 0x00001c0401007387 */ /* 0x0001e20000100800 */
[----:B------:R-:W-:-:S03]  /*b700*/  ISETP.NE.U32.AND P1, PT, RZ, UR4, PT ;  /* 0x00000004ff007c0c */ /* 0x000fc6000bf25070 */
[----:B------:R1:W5:Y:S01]  /*b710*/  @P0 LDG.E R0, desc[UR48][R2.64] ;  /* 0x0000003002000981 */ /* 0x000362000c1e1900 */
[----:B------:R-:W-:Y:S01]  /*b720*/  ISETP.NE.AND.EX P1, PT, RZ, UR5, PT, P1 ;  /* 0x00000005ff007c0c */ /* 0x000fe2000bf25310 */
[----:B------:R-:W-:Y:S01]  /*b730*/  IMAD.MOV.U32 R28, RZ, RZ, RZ ;  /* 0x000000ffff1c7224 */ /* 0x000fe200078e00ff */
[----:B------:R-:W-:Y:S02]  /*b740*/  ISETP.NE.U32.AND P2, PT, RZ, UR6, PT ;  /* 0x00000006ff007c0c */ /* 0x000fe4000bf45070 */
[----:B------:R-:W-:Y:S02]  /*b750*/  ISETP.NE.U32.AND P0, PT, RZ, UR8, PT ;  /* 0x00000008ff007c0c */ /* 0x000fe4000bf05070 */
[----:B------:R-:W-:Y:S02]  /*b760*/  ISETP.NE.AND.EX P2, PT, RZ, UR7, PT, P2 ;  /* 0x00000007ff007c0c */ /* 0x000fe4000bf45320 */
[----:B------:R-:W-:Y:S02]  /*b770*/  ISETP.NE.AND.EX P0, PT, RZ, UR9, PT, P0 ;  /* 0x00000009ff007c0c */ /* 0x000fe4000bf05300 */
[----:B-1----:R-:W-:-:S02]  /*b780*/  IADD3 R2, P3, R24, UR4, RZ ;  /* 0x0000000418027c10 */ /* 0x002fc4000ff7e0ff */
[----:B0-----:R-:W-:Y:S02]  /*b790*/  IADD3 R4, P4, R24, UR8, RZ ;  /* 0x0000000818047c10 */ /* 0x001fe4000ff9e0ff */
[C---:B------:R-:W-:Y:S01]  /*b7a0*/  IADD3.X R3, R29.reuse, UR5, RZ, P3, !PT ;  /* 0x000000051d037c10 */ /* 0x040fe20009ffe4ff */
[----:B------:R-:W-:Y:S01]  /*b7b0*/  ULDC UR4, c[0x0][0x288] ;  /* 0x0000a20000047ab9 */ /* 0x000fe20000000800 */
[----:B------:R-:W-:-:S03]  /*b7c0*/  IADD3.X R5, R29, UR9, RZ, P4, !PT ;  /* 0x000000091d057c10 */ /* 0x000fc6000a7fe4ff */
[----:B------:R-:W2:Y:S01]  /*b7d0*/  @P1 LDG.E R6, desc[UR48][R2.64] ;  /* 0x0000003002061981 */ /* 0x000ea2000c1e1900 */
[----:B------:R-:W-:Y:S01]  /*b7e0*/  MOV R8, UR4 ;  /* 0x0000000400087c02 */ /* 0x000fe20008000f00 */
[----:B------:R-:W-:Y:S02]  /*b7f0*/  ULDC.64 UR4, c[0x0][0x418] ;  /* 0x0001060000047ab9 */ /* 0x000fe40000000a00 */
[----:B------:R-:W5:Y:S04]  /*b800*/  @P0 LDG.E R28, desc[UR48][R4.64] ;  /* 0x00000030041c0981 */ /* 0x000f68000c1e1900 */
[----:B--2---:R0:W-:Y:S02]  /*b810*/  STL [R1+0x18], R6 ;  /* 0x0000180601007387 */ /* 0x0041e40000100800 */
[----:B0-----:R-:W-:-:S04]  /*b820*/  @P2 IADD3 R6, P3, R24, UR6, RZ ;  /* 0x0000000618062c10 */ /* 0x001fc8000ff7e0ff */
[----:B------:R-:W-:-:S05]  /*b830*/  @P2 IADD3.X R7, R29, UR7, RZ, P3, !PT ;  /* 0x000000071d072c10 */ /* 0x000fca0009ffe4ff */
[----:B------:R0:W2:Y:S01]  /*b840*/  @P2 LDG.E R8, desc[UR48][R6.64] ;  /* 0x0000003006082981 */ /* 0x0000a2000c1e1900 */
[----:B------:R-:W-:-:S03]  /*b850*/  UISETP.NE.U32.AND UP0, UPT, UR4, URZ, UPT ;  /* 0x0000003f0400728c */ /* 0x000fc6000bf05070 */
[----:B------:R-:W-:Y:S01]  /*b860*/  ULDC UR4, c[0x0][0x424] ;  /* 0x0001090000047ab9 */ /* 0x000fe20000000800 */
[----:B------:R-:W-:-:S03]  /*b870*/  UISETP.NE.AND.EX UP0, UPT, UR5, URZ, UPT, UP0 ;  /* 0x0000003f0500728c */ /* 0x000fc6000bf05300 */
[----:B------:R-:W-:Y:S01]  /*b880*/  ULDC UR5, c[0x0][0x2f0] ;  /* 0x0000bc0000057ab9 */ /* 0x000fe20000000800 */
[----:B------:R-:W-:-:S04]  /*b890*/  USEL UR4, UR4, 0x1, UP0 ;  /* 0x0000000104047887 */ /* 0x000fc80008000000 */
[----:B------:R-:W-:-:S06]  /*b8a0*/  UIMAD UR4, UR4, UR5, URZ ;  /* 0x00000005040472a4 */ /* 0x000fcc000f8e023f */
[----:B0-----:R-:W-:Y:S01]  /*b8b0*/  IMAD.U32 R6, RZ, RZ, UR4 ;  /* 0x00000004ff067e24 */ /* 0x001fe2000f8e00ff */
[----:B--2---:R0:W-:Y:S01]  /*b8c0*/  STL [R1+0x24], R8 ;  /* 0x0000240801007387 */ /* 0x0041e20000100800 */
[----:B------:R-:W-:Y:S05]  /*b8d0*/  @P2 BRA `(.L_x_208) ;  /* 0x0000000000142947 */ /* 0x000fea0003800000 */
[----:B------:R-:W-:Y:S05]  /*b8e0*/  @!P1 BRA `(.L_x_208) ;  /* 0x0000000000109947 */ /* 0x000fea0003800000 */
[----:B------:R-:W2:Y:S04]  /*b8f0*/  LDG.E R7, desc[UR48][R2.64] ;  /* 0x0000003002077981 */ /* 0x000ea8000c1e1900 */
[----:B0-----:R-:W2:Y:S02]  /*b900*/  LDG.E R8, desc[UR48][R2.64+0x4] ;  /* 0x0000043002087981 */ /* 0x001ea4000c1e1900 */
[----:B--2---:R-:W-:-:S05]  /*b910*/  IMAD.IADD R2, R8, 0x1, -R7 ;  /* 0x0000000108027824 */ /* 0x004fca00078e0a07 */
[----:B------:R1:W-:Y:S02]  /*b920*/  STL [R1+0x24], R2 ;  /* 0x0000240201007387 */ /* 0x0003e40000100800 */
.L_x_208:
[----:B------:R-:W-:Y:S01]  /*b930*/  ULDC.64 UR4, c[0x0][0xa20] ;  /* 0x0002880000047ab9 */ /* 0x000fe20000000a00 */
[----:B-----5:R-:W-:Y:S01]  /*b940*/  IMAD.IADD R28, R28, 0x1, R0 ;  /* 0x000000011c1c7824 */ /* 0x020fe200078e0200 */
[----:B------:R-:W-:Y:S01]  /*b950*/  ISETP.NE.U32.AND P1, PT, RZ, UR4, PT ;  /* 0x00000004ff007c0c */ /* 0x000fe2000bf25070 */
[----:B------:R-:W-:-:S03]  /*b960*/  IMAD.MOV.U32 R25, RZ, RZ, R9 ;  /* 0x000000ffff197224 */ /* 0x000fc600078e0009 */
[----:B------:R-:W-:-:S13]  /*b970*/  ISETP.NE.AND.EX P1, PT, RZ, UR5, PT, P1 ;  /* 0x00000005ff007c0c */ /* 0x000fda000bf25310 */
[----:B------:R-:W-:Y:S05]  /*b980*/  @!P1 BRA `(.L_x_209) ;  /* 0x0000000000109947 */ /* 0x000fea0003800000 */
[----:B-1----:R-:W-:-:S04]  /*b990*/  IADD3 R2, P0, R24, UR4, RZ ;  /* 0x0000000418027c10 */ /* 0x002fc8000ff1e0ff */
[----:B------:R-:W-:-:S05]  /*b9a0*/  IADD3.X R3, R29, UR5, RZ, P0, !PT ;  /* 0x000000051d037c10 */ /* 0x000fca00087fe4ff */
[----:B------:R1:W5:Y:S01]  /*b9b0*/  LDG.E R6, desc[UR48][R2.64] ;  /* 0x0000003002067981 */ /* 0x000362000c1e1900 */
[----:B------:R-:W-:Y:S05]  /*b9c0*/  BRA `(.L_x_210) ;  /* 0x0000000000107947 */ /* 0x000fea0003800000 */
.L_x_209:
[----:B------:R-:W-:Y:S05]  /*b9d0*/  @!P0 BRA `(.L_x_210) ;  /* 0x00000000000c8947 */ /* 0x000fea0003800000 */
[----:B------:R-:W2:Y:S04]  /*b9e0*/  LDG.E R6, desc[UR48][R4.64] ;  /* 0x0000003004067981 */ /* 0x000ea8000c1e1900 */
[----:B------:R-:W2:Y:S02]  /*b9f0*/  LDG.E R3, desc[UR48][R4.64+0x4] ;  /* 0x0000043004037981 */ /* 0x000ea4000c1e1900 */
[----:B--2---:R-:W-:-:S07]  /*ba00*/  IMAD.IADD R6, R3, 0x1, -R6 ;  /* 0x0000000103067824 */ /* 0x004fce00078e0a06 */
.L_x_210:
[----:B-1---5:R-:W-:Y:S01]  /*ba10*/  IADD3 R2, -R0, R6, RZ ;  /* 0x0000000600027210 */ /* 0x022fe20007ffe1ff */
[----:B------:R-:W-:Y:S03]  /*ba20*/  BSSY B7, `(.L_x_211) ;  /* 0x000035b000077945 */ /* 0x000fe60003800000 */
[C---:B------:R-:W-:Y:S01]  /*ba30*/  ISETP.GT.AND P0, PT, R2.reuse, RZ, PT ;  /* 0x000000ff0200720c */ /* 0x040fe20003f04270 */
[----:B------:R-:W-:Y:S01]  /*ba40*/  VIADD R0, R2, 0xbf ;  /* 0x000000bf02007836 */ /* 0x000fe20000000000 */
[----:B------:R1:W-:Y:S03]  /*ba50*/  STL [R1+0x20], R2 ;  /* 0x0000200201007387 */ /* 0x0003e60000100800 */
[----:B------:R-:W-:-:S05]  /*ba60*/  IMAD.HI R0, R0, 0x2aaaaaab, RZ ;  /* 0x2aaaaaab00007827 */ /* 0x000fca00078e02ff */
[----:B------:R-:W-:-:S04]  /*ba70*/  SHF.R.U32.HI R3, RZ, 0x1f, R0 ;  /* 0x0000001fff037819 */ /* 0x000fc80000011600 */
[----:B------:R-:W-:-:S05]  /*ba80*/  LEA.HI.SX32 R0, R0, R3, 0x1b ;  /* 0x0000000300007211 */ /* 0x000fca00078fdaff */
[----:B------:R1:W-:Y:S01]  /*ba90*/  STL [R1+0x10], R0 ;  /* 0x0000100001007387 */ /* 0x0003e20000100800 */
[----:B------:R-:W-:Y:S05]  /*baa0*/  @P0 BRA `(.L_x_212) ;  /* 0x0000000000440947 */ /* 0x000fea0003800000 */
[----:B-1----:R-:W1:Y:S02]  /*bab0*/  S2R R2, SR_TID.X ;  /* 0x0000000000027919 */ /* 0x002e640000002100 */
[----:B-1----:R-:W-:-:S04]  /*bac0*/  LOP3.LUT R2, R2, 0x7f, RZ, 0xc0, !PT ;  /* 0x0000007f02027812 */ /* 0x002fc800078ec0ff */
[----:B------:R-:W-:-:S13]  /*bad0*/  ISETP.NE.AND P0, PT, R2, RZ, PT ;  /* 0x000000ff0200720c */ /* 0x000fda0003f05270 */
[----:B------:R-:W-:Y:S05]  /*bae0*/  @P0 BRA `(.L_x_213) ;  /* 0x0000003400380947 */ /* 0x000fea0003800000 */
[----:B------:R-:W1:Y:S01]  /*baf0*/  S2R R5, SR_LANEID ;  /* 0x0000000000057919 */ /* 0x000e620000000000 */
[----:B------:R-:W-:Y:S01]  /*bb00*/  VOTEU.ANY UR4, UPT, PT ;  /* 0x0000000000047886 */ /* 0x000fe200038e0100 */
[----:B------:R-:W2:Y:S01]  /*bb10*/  LDC.64 R2, c[0x0][0xc60] ;  /* 0x00031800ff027b82 */ /* 0x000ea20000000a00 */
[----:B------:R-:W1:Y:S02]  /*bb20*/  FLO.U32 R0, UR4 ;  /* 0x0000000400007d00 */ /* 0x000e6400080e0000 */
[----:B-1----:R-:W-:-:S06]  /*bb30*/  ISETP.EQ.U32.AND P0, PT, R0, R5, PT ;  /* 0x000000050000720c */ /* 0x002fcc0003f02070 */
[----:B------:R-:W2:Y:S07]  /*bb40*/  POPC R5, UR4 ;  /* 0x0000000400057d09 */ /* 0x000eae0008000000 */
[----:B--2---:R-:W2:Y:S01]  /*bb50*/  @P0 ATOMG.E.ADD.STRONG.GPU PT, R3, desc[UR48][R2.64], R5 ;  /* 0x00000005020309a8 */ /* 0x004ea200081ee1f0 */
[----:B------:R-:W1:Y:S02]  /*bb60*/  S2R R4, SR_LTMASK ;  /* 0x0000000000047919 */ /* 0x000e640000003900 */
[----:B-1----:R-:W-:-:S04]  /*bb70*/  LOP3.LUT R4, R4, UR4, RZ, 0xc0, !PT ;  /* 0x0000000404047c12 */ /* 0x002fc8000f8ec0ff */
[----:B------:R-:W1:Y:S01]  /*bb80*/  POPC R7, R4 ;  /* 0x0000000400077309 */ /* 0x000e620000000000 */
[----:B--2---:R-:W1:Y:S02]  /*bb90*/  SHFL.IDX PT, R0, R3, R0, 0x1f ;  /* 0x00001f0003007589 */ /* 0x004e6400000e0000 */
[----:B-1----:R-:W-:Y:S01]  /*bba0*/  IADD3 R16, R0, UR37, R7 ;  /* 0x0000002500107c10 */ /* 0x002fe2000fffe007 */
[----:B------:R-:W-:Y:S06]  /*bbb0*/  BRA `(.L_x_213) ;  /* 0x0000003400047947 */ /* 0x000fec0003800000 */
.L_x_212:
[----:B-1----:R-:W-:Y:S01]  /*bbc0*/  VIADD R0, R22, 0x12400 ;  /* 0x0001240016007836 */ /* 0x002fe20000000000 */
[----:B------:R-:W-:Y:S04]  /*bbd0*/  BSSY B6, `(.L_x_214) ;  /* 0x0000013000067945 */ /* 0x000fe80003800000 */
[----:B------:R-:W-:-:S13]  /*bbe0*/  LOP3.LUT P0, RZ, R0, 0x3ff, RZ, 0xc0, !PT ;  /* 0x000003ff00ff7812 */ /* 0x000fda000780c0ff */
[----:B------:R-:W-:Y:S05]  /*bbf0*/  @!P0 BRA `(.L_x_215) ;  /* 0x0000000000408947 */ /* 0x000fea0003800000 */
[----:B------:R-:W-:Y:S01]  /*bc00*/  MOV R2, 0x0 ;  /* 0x0000000000027802 */ /* 0x000fe20000000f00 */
[----:B------:R-:W-:Y:S01]  /*bc10*/  ULDC.64 UR6, c[0x4][0xa8] ;  /* 0x01002a0000067ab9 */ /* 0x000fe20000000a00 */
[----:B------:R-:W-:Y:S01]  /*bc20*/  ULDC.64 UR8, c[0x4][0xb0] ;  /* 0x01002c0000087ab9 */ /* 0x000fe20000000a00 */
[----:B------:R-:W-:Y:S01]  /*bc30*/  ULDC.64 UR4, c[0x4][0x30] ;  /* 0x01000c0000047ab9 */ /* 0x000fe20000000a00 */
[----:B------:R-:W-:Y:S01]  /*bc40*/  IMAD.U32 R4, RZ, RZ, UR6 ;  /* 0x00000006ff047e24 */ /* 0x000fe2000f8e00ff */
[----:B------:R-:W-:Y:S01]  /*bc50*/  MOV R7, UR9 ;  /* 0x0000000900077c02 */ /* 0x000fe20008000f00 */
[----:B------:R-:W1:Y:S01]  /*bc60*/  LDC.64 R2, c[0x4][R2] ;  /* 0x0100000002027b82 */ /* 0x000e620000000a00 */
[----:B------:R-:W-:Y:S02]  /*bc70*/  IMAD.U32 R5, RZ, RZ, UR7 ;  /* 0x00000007ff057e24 */ /* 0x000fe4000f8e00ff */
[----:B------:R-:W-:Y:S02]  /*bc80*/  IMAD.U32 R6, RZ, RZ, UR8 ;  /* 0x00000008ff067e24 */ /* 0x000fe4000f8e00ff */
[----:B------:R-:W-:-:S02]  /*bc90*/  IMAD.U32 R10, RZ, RZ, UR4 ;  /* 0x00000004ff0a7e24 */ /* 0x000fc4000f8e00ff */
[----:B------:R-:W-:Y:S02]  /*bca0*/  IMAD.U32 R11, RZ, RZ, UR5 ;  /* 0x00000005ff0b7e24 */ /* 0x000fe4000f8e00ff */
[----:B0-----:R-:W-:Y:S02]  /*bcb0*/  IMAD.MOV.U32 R8, RZ, RZ, 0x70 ;  /* 0x00000070ff087424 */ /* 0x001fe400078e00ff */
[----:B------:R-:W-:Y:S02]  /*bcc0*/  IMAD.MOV.U32 R12, RZ, RZ, 0x1 ;  /* 0x00000001ff0c7424 */ /* 0x000fe400078e00ff */
[----:B------:R-:W-:-:S07]  /*bcd0*/  IMAD.MOV.U32 R13, RZ, RZ, RZ ;  /* 0x000000ffff0d7224 */ /* 0x000fce00078e00ff */
[----:B------:R-:W-:-:S07]  /*bce0*/  LEPC R20, `(.L_x_215) ;  /* 0x000000001014794e */ /* 0x000fce0000000000 */
[----:B-1----:R-:W-:Y:S05]  /*bcf0*/  CALL.ABS.NOINC R2 ;  /* 0x0000000002007343 */ /* 0x002fea0003c00000 */
.L_x_215:
[----:B------:R-:W-:Y:S05]  /*bd00*/  BSYNC B6 ;  /* 0x0000000000067941 */ /* 0x000fea0003800000 */
.L_x_214:
[----:B------:R-:W-:Y:S01]  /*bd10*/  IADD3 R0, R22, 0x400, RZ ;  /* 0x0000040016007810 */ /* 0x000fe20007ffe0ff */
[----:B------:R-:W-:Y:S03]  /*bd20*/  BSSY B6, `(.L_x_216) ;  /* 0x0000023000067945 */ /* 0x000fe60003800000 */
[----:B------:R-:W-:-:S13]  /*bd30*/  LOP3.LUT P0, RZ, R0, 0x3ff, RZ, 0xc0, !PT ;  /* 0x000003ff00ff7812 */ /* 0x000fda000780c0ff */
[----:B------:R-:W-:Y:S05]  /*bd40*/  @!P0 BRA `(.L_x_217) ;  /* 0x0000000000808947 */ /* 0x000fea0003800000 */
[----:B------:R-:W-:Y:S01]  /*bd50*/  MOV R0, 0x0 ;  /* 0x0000000000007802 */ /* 0x000fe20000000f00 */
[----:B------:R-:W-:Y:S01]  /*bd60*/  ULDC.64 UR6, c[0x4][0xa8] ;  /* 0x01002a0000067ab9 */ /* 0x000fe20000000a00 */
[----:B------:R-:W-:Y:S01]  /*bd70*/  ULDC.64 UR8, c[0x4][0xb0] ;  /* 0x01002c0000087ab9 */ /* 0x000fe20000000a00 */
[----:B------:R-:W-:Y:S01]  /*bd80*/  ULDC.64 UR4, c[0x4][0x38] ;  /* 0x01000e0000047ab9 */ /* 0x000fe20000000a00 */
[----:B------:R1:W2:Y:S01]  /*bd90*/  LDC.64 R2, c[0x4][R0] ;  /* 0x0100000000027b82 */ /* 0x0002a20000000a00 */
[----:B------:R-:W-:Y:S01]  /*bda0*/  IMAD.U32 R4, RZ, RZ, UR6 ;  /* 0x00000006ff047e24 */ /* 0x000fe2000f8e00ff */
[----:B------:R-:W-:Y:S01]  /*bdb0*/  MOV R11, UR5 ;  /* 0x00000005000b7c02 */ /* 0x000fe20008000f00 */
[----:B------:R-:W-:Y:S02]  /*bdc0*/  IMAD.U32 R5, RZ, RZ, UR7 ;  /* 0x00000007ff057e24 */ /* 0x000fe4000f8e00ff */
[----:B------:R-:W-:Y:S02]  /*bdd0*/  IMAD.U32 R6, RZ, RZ, UR8 ;  /* 0x00000008ff067e24 */ /* 0x000fe4000f8e00ff */
[----:B------:R-:W-:-:S02]  /*bde0*/  IMAD.U32 R7, RZ, RZ, UR9 ;  /* 0x00000009ff077e24 */ /* 0x000fc4000f8e00ff */
[----:B------:R-:W-:Y:S02]  /*bdf0*/  IMAD.U32 R10, RZ, RZ, UR4 ;  /* 0x00000004ff0a7e24 */ /* 0x000fe4000f8e00ff */
[----:B0-----:R-:W-:Y:S02]  /*be00*/  IMAD.MOV.U32 R8, RZ, RZ, 0x70 ;  /* 0x00000070ff087424 */ /* 0x001fe400078e00ff */
[----:B------:R-:W-:Y:S02]  /*be10*/  IMAD.MOV.U32 R12, RZ, RZ, 0x1 ;  /* 0x00000001ff0c7424 */ /* 0x000fe400078e00ff */
[----:B-1----:R-:W-:-:S07]  /*be20*/  IMAD.MOV.U32 R13, RZ, RZ, RZ ;  /* 0x000000ffff0d7224 */ /* 0x002fce00078e00ff */
[----:B------:R-:W-:-:S07]  /*be30*/  LEPC R20, `(.L_x_218) ;  /* 0x000000001014794e */ /* 0x000fce0000000000 */
[----:B--2---:R-:W-:Y:S05]  /*be40*/  CALL.ABS.NOINC R2 ;  /* 0x0000000002007343 */ /* 0x004fea0003c00000 */
.L_x_218:
[----:B------:R-:W-:Y:S01]  /*be50*/  MOV R2, 0x0 ;  /* 0x0000000000027802 */ /* 0x000fe20000000f00 */
        /* <DEDUP_REMOVED lines=14> */
[----:B0-----:R-:W-:Y:S05]  /*bf40*/  CALL.ABS.NOINC R2 ;  /* 0x0000000002007343 */ /* 0x001fea0003c00000 */
.L_x_217:
[----:B------:R-:W-:Y:S05]  /*bf50*/  BSYNC B6 ;  /* 0x0000000000067941 */ /* 0x000fea0003800000 */
.L_x_216:
[----:B------:R-:W-:Y:S01]  /*bf60*/  ULDC.64 UR4, c[0x0][0x9f8] ;  /* 0x00027e0000047ab9 */ /* 0x000fe20000000a00 */
[----:B------:R-:W2:Y:S01]  /*bf70*/  LDL R20, [R1+0x10] ;  /* 0x0000100001147983 */ /* 0x000ea20000100800 */
[----:B------:R-:W-:-:S04]  /*bf80*/  ISETP.NE.U32.AND P0, PT, RZ, UR4, PT ;  /* 0x00000004ff007c0c */ /* 0x000fc8000bf05070 */
[----:B------:R-:W-:-:S13]  /*bf90*/  ISETP.NE.AND.EX P0, PT, RZ, UR5, PT, P0 ;  /* 0x00000005ff007c0c */ /* 0x000fda000bf05300 */
[----:B------:R-:W-:-:S04]  /*bfa0*/  @P0 IADD3 R2, P1, R24, UR4, RZ ;  /* 0x0000000418020c10 */ /* 0x000fc8000ff3e0ff */
[----:B------:R-:W-:Y:S01]  /*bfb0*/  @P0 IADD3.X R3, R29, UR5, RZ, P1, !PT ;  /* 0x000000051d030c10 */ /* 0x000fe20008ffe4ff */
[----:B------:R-:W-:-:S04]  /*bfc0*/  ULDC.64 UR4, c[0x0][0xa08] ;  /* 0x0002820000047ab9 */ /* 0x000fc80000000a00 */
[----:B------:R1:W3:Y:S02]  /*bfd0*/  @P0 LDG.E R25, desc[UR48][R2.64] ;  /* 0x0000003002190981 */ /* 0x0002e4000c1e1900 */
[----:B-1----:R-:W1:Y:S02]  /*bfe0*/  LDC.64 R2, c[0x0][0x418] ;  /* 0x00010600ff027b82 */ /* 0x002e640000000a00 */
[----:B-1----:R-:W-:Y:S01]  /*bff0*/  LOP3.LUT P0, RZ, R2, UR4, RZ, 0xfc, !PT ;  /* 0x0000000402ff7c12 */ /* 0x002fe2000f80fcff */
[----:B------:R-:W-:-:S03]  /*c000*/  UMOV UR4, 0xffffffff ;  /* 0xffffffff00047882 */ /* 0x000fc60000000000 */
[----:B------:R-:W-:Y:S01]  /*c010*/  LOP3.LUT P0, RZ, R3, UR5, RZ, 0xfc, P0 ;  /* 0x0000000503ff7c12 */ /* 0x000fe2000800fcff */
[----:B--2---:R-:W-:-:S05]  /*c020*/  VIADD R6, R20, 0xffffffff ;  /* 0xffffffff14067836 */ /* 0x004fca0000000000 */
[----:B------:R1:W-:Y:S01]  /*c030*/  STL [R1+0xc], R6 ;  /* 0x00000c0601007387 */ /* 0x0003e20000100800 */
[----:B---3--:R-:W-:Y:S02]  /*c040*/  SHF.R.S32.HI R29, RZ, 0x1f, R25 ;  /* 0x0000001fff1d7819 */ /* 0x008fe40000011419 */
[----:B------:R-:W-:Y:S01]  /*c050*/  SEL R24, R25, RZ, !P0 ;  /* 0x000000ff19187207 */ /* 0x000fe20004000000 */
[----:B-1----:R-:W-:Y:S06]  /*c060*/  BRA.DIV UR4, `(.L_x_219) ;  /* 0x0000003e04b87947 */ /* 0x002fec000b800000 */
[----:B------:R-:W1:Y:S02]  /*c070*/  S2R R0, SR_TID.X ;  /* 0x0000000000007919 */ /* 0x000e640000002100 */
[----:B-1----:R-:W-:-:S04]  /*c080*/  SHF.R.U32.HI R0, RZ, 0x5, R0 ;  /* 0x00000005ff007819 */ /* 0x002fc80000011600 */
[----:B------:R-:W-:-:S05]  /*c090*/  LOP3.LUT R0, R0, 0x3, RZ, 0xc0, !PT ;  /* 0x0000000300007812 */ /* 0x000fca00078ec0ff */
[----:B------:R1:W2:Y:S02]  /*c0a0*/  SHFL.IDX PT, R14, R0, RZ, 0x1f ;  /* 0x00001fff000e7589 */ /* 0x0002a400000e0000 */
.L_x_313:
[----:B------:R-:W-:Y:S02]  /*c0b0*/  PLOP3.LUT P1, PT, PT, PT, PT, 0x8, 0x0 ;  /* 0x000000000000781c */ /* 0x000fe40003f2e170 */
[----:B--2---:R-:W-:Y:S02]  /*c0c0*/  ISETP.NE.AND P0, PT, R14, RZ, PT ;  /* 0x000000ff0e00720c */ /* 0x004fe40003f05270 */
[----:B-1----:R-:W-:-:S05]  /*c0d0*/  P2R R0, PR, RZ, 0x2 ;  /* 0x00000002ff007803 */ /* 0x002fca0000000000 */
[----:B------:R1:W-:Y:S06]  /*c0e0*/  STL [R1], R0 ;  /* 0x0000000001007387 */ /* 0x0003ec0000100800 */
[----:B------:R-:W-:Y:S05]  /*c0f0*/  @P0 BRA `(.L_x_220) ;  /* 0x0000000000f00947 */ /* 0x000fea0003800000 */
[----:B------:R-:W-:-:S03]  /*c100*/  UMOV UR4, 0xffffffff ;  /* 0xffffffff00047882 */ /* 0x000fc60000000000 */
[----:B------:R-:W-:Y:S05]  /*c110*/  BRA.DIV UR4, `(.L_x_221) ;  /* 0x0000003e04c07947 */ /* 0x000fea000b800000 */
[----:B------:R-:W-:-:S13]  /*c120*/  ELECT P6, URZ, PT ;  /* 0x00000000003f782f */ /* 0x000fda00038c0000 */
.L_x_316:
[----:B------:R-:W-:Y:S05]  /*c130*/  @!P6 BRA `(.L_x_220) ;  /* 0x0000000000e0e947 */ /* 0x000fea0003800000 */
[----:B------:R-:W-:Y:S01]  /*c140*/  ISETP.NE.U32.AND P0, PT, R2, RZ, PT ;  /* 0x000000ff0200720c */ /* 0x000fe20003f05070 */
[----:B------:R-:W-:-:S03]  /*c150*/  IMAD.MOV.U32 R27, RZ, RZ, R6 ;  /* 0x000000ffff1b7224 */ /* 0x000fc600078e0006 */
[----:B------:R-:W-:-:S13]  /*c160*/  ISETP.NE.AND.EX P0, PT, R3, RZ, PT, P0 ;  /* 0x000000ff0300720c */ /* 0x000fda0003f05300 */
[----:B------:R-:W-:Y:S05]  /*c170*/  @!P0 BRA `(.L_x_222) ;  /* 0x0000000000448947 */ /* 0x000fea0003800000 */
[----:B------:R-:W2:Y:S01]  /*c180*/  LDC R27, c[0x0][0x43c] ;  /* 0x00010f00ff1b7b82 */ /* 0x000ea20000000800 */
[----:B------:R-:W-:Y:S01]  /*c190*/  ULDC.64 UR4, c[0x0][0x428] ;  /* 0x00010a0000047ab9 */ /* 0x000fe20000000a00 */
[----:B--2---:R-:W-:-:S13]  /*c1a0*/  ISETP.NE.AND P0, PT, R27, 0x1, PT ;  /* 0x000000011b00780c */ /* 0x004fda0003f05270 */
[----:B------:R-:W1:Y:S02]  /*c1b0*/  @P0 LDC.64 R4, c[0x0][0x440] ;  /* 0x00011000ff040b82 */ /* 0x000e640000000a00 */
[----:B-1----:R-:W-:Y:S01]  /*c1c0*/  @P0 IMAD.HI.U32 R0, R6, R4, RZ ;  /* 0x0000000406000227 */ /* 0x002fe200078e00ff */
[----:B------:R-:W-:-:S04]  /*c1d0*/  MOV R4, R6 ;  /* 0x0000000600047202 */ /* 0x000fc80000000f00 */
[----:B------:R-:W-:-:S04]  /*c1e0*/  @P0 SHF.R.U32.HI R4, RZ, R5, R0 ;  /* 0x00000005ff040219 */ /* 0x000fc80000011600 */
[--C-:B------:R-:W-:Y:S01]  /*c1f0*/  SHF.R.S32.HI R5, RZ, 0x1f, R4.reuse ;  /* 0x0000001fff057819 */ /* 0x100fe20000011404 */
[----:B------:R-:W-:-:S04]  /*c200*/  IMAD.MOV R0, RZ, RZ, -R4 ;  /* 0x000000ffff007224 */ /* 0x000fc800078e0a04 */
[----:B------:R-:W-:Y:S02]  /*c210*/  IMAD R27, R27, R0, R6 ;  /* 0x000000001b1b7224 */ /* 0x000fe400078e0206 */
[----:B------:R-:W-:Y:S02]  /*c220*/  IMAD R0, R29, UR4, RZ ;  /* 0x000000041d007c24 */ /* 0x000fe4000f8e02ff */
[----:B------:R-:W-:-:S04]  /*c230*/  IMAD.WIDE.U32 R4, R25, UR4, R4 ;  /* 0x0000000419047c25 */ /* 0x000fc8000f8e0004 */
[----:B------:R-:W-:Y:S01]  /*c240*/  IMAD R0, R25, UR5, R0 ;  /* 0x0000000519007c24 */ /* 0x000fe2000f8e0200 */
[----:B------:R-:W-:-:S03]  /*c250*/  LEA R2, P0, R4, R2, 0x2 ;  /* 0x0000000204027211 */ /* 0x000fc600078010ff */
[----:B------:R-:W-:-:S05]  /*c260*/  IMAD.IADD R0, R5, 0x1, R0 ;  /* 0x0000000105007824 */ /* 0x000fca00078e0200 */
[----:B------:R-:W-:-:S05]  /*c270*/  LEA.HI.X R3, R4, R3, R0, 0x2, P0 ;  /* 0x0000000304037211 */ /* 0x000fca00000f1400 */
[----:B------:R2:W5:Y:S02]  /*c280*/  LDG.E R24, desc[UR48][R2.64] ;  /* 0x0000003002187981 */ /* 0x000564000c1e1900 */
.L_x_222:
[----:B-1----:R-:W-:Y:S01]  /*c290*/  IMAD R0, R23, 0x8, R22 ;  /* 0x0000000817007824 */ /* 0x002fe200078e0216 */
[----:B--2---:R-:W-:-:S04]  /*c2a0*/  SHF.L.U32 R2, R26, 0x1f, RZ ;  /* 0x0000001f1a027819 */ /* 0x004fc800000006ff */
[----:B------:R-:W1:Y:S02]  /*c2b0*/  SYNCS.PHASECHK.TRANS64.TRYWAIT P0, [R0+URZ+0x30840], R2 ;  /* 0x03084002000075a7 */ /* 0x000e64000800017f */
[----:B-1----:R-:W-:Y:S05]  /*c2c0*/  @!P0 BRA `(.L_x_223) ;  /* 0x0000003c00748947 */ /* 0x002fea0003800000 */
.L_x_317:
[----:B------:R-:W2:Y:S02]  /*c2d0*/  S2R R3, SR_TID.X ;  /* 0x0000000000037919 */ /* 0x000ea40000002100 */
[----:B--2---:R-:W-:-:S04]  /*c2e0*/  LOP3.LUT R3, R3, 0x7f, RZ, 0xc0, !PT ;  /* 0x0000007f03037812 */ /* 0x004fc800078ec0ff */
[----:B------:R-:W-:-:S13]  /*c2f0*/  ISETP.NE.AND P0, PT, R3, RZ, PT ;  /* 0x000000ff0300720c */ /* 0x000fda0003f05270 */
[----:B------:R-:W-:Y:S05]  /*c300*/  @P0 BRA `(.L_x_224) ;  /* 0x00000000001c0947 */ /* 0x000fea0003800000 */
[----:B------:R-:W2:Y:S01]  /*c310*/  S2R R3, SR_TID.X ;  /* 0x0000000000037919 */ /* 0x000ea20000002100 */
[----:B-1----:R-:W-:-:S04]  /*c320*/  IMAD.MOV.U32 R2, RZ, RZ, 0x6000 ;  /* 0x00006000ff027424 */ /* 0x002fc800078e00ff */
[----:B------:R3:W-:Y:S01]  /*c330*/  SYNCS.ARRIVE.TRANS64 RZ, [R0+URZ+0x30830], R2 ;  /* 0x0308300200ff79a7 */ /* 0x0007e2000800003f */
[----:B--2---:R-:W-:-:S04]  /*c340*/  LOP3.LUT R3, R3, 0x1f, RZ, 0xc0, !PT ;  /* 0x0000001f03037812 */ /* 0x004fc800078ec0ff */
[----:B------:R-:W-:-:S13]  /*c350*/  ISETP.NE.AND P0, PT, R3, RZ, PT ;  /* 0x000000ff0300720c */ /* 0x000fda0003f05270 */
[----:B---3--:R-:W-:Y:S05]  /*c360*/  @!P0 BRA `(.L_x_224) ;  /* 0x0000000000048947 */ /* 0x008fea0003800000 */
[----:B------:R-:W-:Y:S01]  /*c370*/  BPT.TRAP 0x1 ;  /* 0x000000040000795c */ /* 0x000fe20000300000 */
.L_x_224:
[----:B------:R-:W-:Y:S01]  /*c380*/  R2UR UR9, R0 ;  /* 0x00000000000972ca */ /* 0x000fe200000e0000 */
[----:B-1----:R-:W-:Y:S01]  /*c390*/  IMAD R0, R23, 0x6000, R22 ;  /* 0x0000600017007824 */ /* 0x002fe200078e0216 */
[----:B------:R-:W-:Y:S01]  /*c3a0*/  R2UR UR11, R27 ;  /* 0x000000001b0b72ca */ /* 0x000fe200000e0000 */
[----:B------:R-:W-:Y:S01]  /*c3b0*/  UIADD3 UR6, UP0, UR38, 0x370, URZ ;  /* 0x0000037026067890 */ /* 0x000fe2000ff1e03f */
[----:B------:R-:W-:Y:S01]  /*c3c0*/  R2UR UR4, R28 ;  /* 0x000000001c0472ca */ /* 0x000fe200000e0000 */
[----:B------:R-:W-:Y:S01]  /*c3d0*/  UMOV UR5, 0x14f00000 ;  /* 0x14f0000000057882 */ /* 0x000fe20000000000 */
[----:B------:R-:W-:Y:S01]  /*c3e0*/  R2UR UR8, R0 ;  /* 0x00000000000872ca */ /* 0x000fe200000e0000 */
[----:B------:R-:W-:Y:S01]  /*c3f0*/  UIADD3.X UR7, URZ, UR39, URZ, UP0, !UPT ;  /* 0x000000273f077290 */ /* 0x000fe200087fe43f */
[----:B------:R-:W-:Y:S01]  /*c400*/  R2UR UR12, R18 ;  /* 0x00000000120c72ca */ /* 0x000fe200000e0000 */
[----:B------:R-:W-:Y:S01]  /*c410*/  UMOV UR10, URZ ;  /* 0x0000003f000a7c82 */ /* 0x000fe20008000000 */
[----:B-----5:R-:W-:-:S02]  /*c420*/  R2UR UR13, R24 ;  /* 0x00000000180d72ca */ /* 0x020fc400000e0000 */
[----:B------:R-:W-:Y:S01]  /*c430*/  PLOP3.LUT P0, PT, PT, PT, PT, 0x80, 0x0 ;  /* 0x000000000000781c */ /* 0x000fe20003f0f070 */
[----:B------:R-:W-:-:S03]  /*c440*/  UIADD3 UR9, UR9, 0x30830, URZ ;  /* 0x0003083009097890 */ /* 0x000fc6000fffe03f */
[----:B------:R-:W-:Y:S01]  /*c450*/  P2R R0, PR, RZ, 0x1 ;  /* 0x00000001ff007803 */ /* 0x000fe20000000000 */
[----:B------:R-:W-:Y:S02]  /*c460*/  UIMAD UR11, UR11, 0xc0, UR4 ;  /* 0x000000c00b0b78a4 */ /* 0x000fe4000f8e0204 */
[----:B------:R-:W-:Y:S01]  /*c470*/  UIADD3 UR8, UR8, 0x12400, URZ ;  /* 0x0001240008087890 */ /* 0x000fe2000fffe03f */
[----:B------:R-:W-:Y:S01]  /*c480*/  UMOV UR4, 0x0 ;  /* 0x0000000000047882 */ /* 0x000fe20000000000 */
[----:B------:R2:W-:Y:S07]  /*c490*/  STL [R1], R0 ;  /* 0x0000000001007387 */ /* 0x0005ee0000100800 */
[----:B------:R2:W-:Y:S01]  /*c4a0*/  UTMALDG.4D [UR8], [UR6], desc[UR4] ;  /* 0x00000408060075b4 */ /* 0x0005e20008019000 */
[----:B------:R-:W-:-:S02]  /*c4b0*/  NOP ;  /* 0x0000000000007918 */ /* 0x000fc40000000000 */
.L_x_220:
[----:B------:R-:W3:Y:S04]  /*c4c0*/  LDL.LU R4, [R1+0x18] ;  /* 0x0000180001047983 */ /* 0x000ee80000300800 */
[----:B------:R-:W4:Y:S04]  /*c4d0*/  LDL.LU R6, [R1+0x8] ;  /* 0x0000080001067983 */ /* 0x000f280000300800 */
[----:B------:R-:W5:Y:S01]  /*c4e0*/  LDL.LU R3, [R1+0x1c] ;  /* 0x00001c0001037983 */ /* 0x000f620000300800 */
[----:B------:R-:W-:Y:S05]  /*c4f0*/  WARPSYNC.ALL ;  /* 0x0000000000007948 */ /* 0x000fea0003800000 */
[----:B--2---:R-:W-:Y:S01]  /*c500*/  ULDC.64 UR6, c[0x0][0xa00] ;  /* 0x0002800000067ab9 */ /* 0x004fe20000000a00 */
[----:B------:R-:W-:Y:S01]  /*c510*/  ULDC.64 UR4, c[0x0][0x298] ;  /* 0x0000a60000047ab9 */ /* 0x000fe20000000a00 */
[----:B------:R-:W-:Y:S01]  /*c520*/  BAR.SYNC.DEFER_BLOCKING 0x8, 0x200 ;  /* 0x0208000000007b1d */ /* 0x000fe20000010000 */
[----:B------:R-:W-:-:S02]  /*c530*/  ISETP.NE.U32.AND P0, PT, RZ, UR6, PT ;  /* 0x00000006ff007c0c */ /* 0x000fc4000bf05070 */
[----:B-1----:R-:W-:Y:S02]  /*c540*/  IADD3 R0, R22, 0xc400, RZ ;  /* 0x0000c40016007810 */ /* 0x002fe40007ffe0ff */
[----:B------:R-:W-:Y:S01]  /*c550*/  ISETP.NE.AND.EX P0, PT, RZ, UR7, PT, P0 ;  /* 0x00000007ff007c0c */ /* 0x000fe2000bf05300 */
[----:B------:R-:W-:Y:S01]  /*c560*/  BSSY B6, `(.L_x_225) ;  /* 0x0000020000067945 */ /* 0x000fe20003800000 */
[----:B------:R-:W-:Y:S02]  /*c570*/  LOP3.LUT P1, RZ, R0, 0x3ff, RZ, 0xc0, !PT ;  /* 0x000003ff00ff7812 */ /* 0x000fe4000782c0ff */
[----:B---3--:R-:W-:-:S05]  /*c580*/  SHF.R.S32.HI R2, RZ, 0x1f, R4 ;  /* 0x0000001fff027819 */ /* 0x008fca0000011404 */
[----:B------:R-:W-:Y:S01]  /*c590*/  IMAD R2, R2, UR4, RZ ;  /* 0x0000000402027c24 */ /* 0x000fe2000f8e02ff */
[----:B-----5:R-:W-:-:S03]  /*c5a0*/  SEL R3, R3, RZ, !P0 ;  /* 0x000000ff03037207 */ /* 0x020fc60004000000 */
[----:B------:R-:W-:Y:S01]  /*c5b0*/  IMAD R0, R4, UR5, R2 ;  /* 0x0000000504007c24 */ /* 0x000fe2000f8e0202 */
[----:B----4-:R-:W-:Y:S01]  /*c5c0*/  SEL R2, R6, RZ, !P0 ;  /* 0x000000ff06027207 */ /* 0x010fe20004000000 */
[----:B------:R-:W-:-:S05]  /*c5d0*/  IMAD.WIDE.U32 R4, R4, UR4, RZ ;  /* 0x0000000404047c25 */ /* 0x000fca000f8e00ff */
[----:B------:R-:W-:Y:S04]  /*c5e0*/  STL.64 [R1+0x28], R4 ;  /* 0x0000280401007387 */ /* 0x000fe80000100a00 */
[----:B------:R1:W-:Y:S04]  /*c5f0*/  STL [R1+0x8], R2 ;  /* 0x0000080201007387 */ /* 0x0003e80000100800 */
[----:B------:R2:W-:Y:S01]  /*c600*/  STL [R1+0x34], R3 ;  /* 0x0000340301007387 */ /* 0x0005e20000100800 */
[----:B-1----:R-:W-:Y:S01]  /*c610*/  IMAD.IADD R2, R5, 0x1, R0 ;  /* 0x0000000105027824 */ /* 0x002fe200078e0200 */
[----:B------:R-:W-:-:S05]  /*c620*/  SHF.R.S32.HI R0, RZ, 0x1f, R18 ;  /* 0x0000001fff007819 */ /* 0x000fca0000011412 */
[----:B------:R2:W-:Y:S04]  /*c630*/  STL [R1+0x1c], R0 ;  /* 0x00001c0001007387 */ /* 0x0005e80000100800 */
[----:B------:R2:W-:Y:S01]  /*c640*/  STL [R1+0x18], R2 ;  /* 0x0000180201007387 */ /* 0x0005e20000100800 */
[----:B------:R-:W-:Y:S05]  /*c650*/  @!P1 BRA `(.L_x_226) ;  /* 0x0000000000409947 */ /* 0x000fea0003800000 */
[----:B--2---:R-:W-:Y:S01]  /*c660*/  MOV R2, 0x0 ;  /* 0x0000000000027802 */ /* 0x004fe20000000f00 */
[----:B------:R-:W-:Y:S01]  /*c670*/  ULDC.64 UR6, c[0x4][0xa8] ;  /* 0x01002a0000067ab9 */ /* 0x000fe20000000a00 */
[----:B------:R-:W-:Y:S01]  /*c680*/  ULDC.64 UR8, c[0x4][0xb0] ;  /* 0x01002c0000087ab9 */ /* 0x000fe20000000a00 */
[----:B------:R-:W-:Y:S01]  /*c690*/  ULDC.64 UR4, c[0x4][0x20] ;  /* 0x0100080000047ab9 */ /* 0x000fe20000000a00 */
[----:B------:R-:W-:Y:S01]  /*c6a0*/  IMAD.U32 R4, RZ, RZ, UR6 ;  /* 0x00000006ff047e24 */ /* 0x000fe2000f8e00ff */
[----:B------:R-:W-:Y:S01]  /*c6b0*/  MOV R7, UR9 ;  /* 0x0000000900077c02 */ /* 0x000fe20008000f00 */
[----:B------:R-:W1:Y:S01]  /*c6c0*/  LDC.64 R2, c[0x4][R2] ;  /* 0x0100000002027b82 */ /* 0x000e620000000a00 */
[----:B------:R-:W-:Y:S01]  /*c6d0*/  IMAD.U32 R5, RZ, RZ, UR7 ;  /* 0x00000007ff057e24 */ /* 0x000fe2000f8e00ff */
[----:B------:R-:W-:Y:S01]  /*c6e0*/  MOV R13, RZ ;  /* 0x000000ff000d7202 */ /* 0x000fe20000000f00 */
[----:B------:R-:W-:Y:S02]  /*c6f0*/  IMAD.U32 R6, RZ, RZ, UR8 ;  /* 0x00000008ff067e24 */ /* 0x000fe4000f8e00ff */
[----:B------:R-:W-:-:S02]  /*c700*/  IMAD.U32 R10, RZ, RZ, UR4 ;  /* 0x00000004ff0a7e24 */ /* 0x000fc4000f8e00ff */
[----:B------:R-:W-:Y:S02]  /*c710*/  IMAD.U32 R11, RZ, RZ, UR5 ;  /* 0x00000005ff0b7e24 */ /* 0x000fe4000f8e00ff */
[----:B0-----:R-:W-:Y:S02]  /*c720*/  IMAD.MOV.U32 R8, RZ, RZ, 0x70 ;  /* 0x00000070ff087424 */ /* 0x001fe400078e00ff */
[----:B------:R-:W-:-:S07]  /*c730*/  IMAD.MOV.U32 R12, RZ, RZ, 0x1 ;  /* 0x00000001ff0c7424 */ /* 0x000fce00078e00ff */
[----:B------:R-:W-:-:S07]  /*c740*/  LEPC R20, `(.L_x_226) ;  /* 0x000000001014794e */ /* 0x000fce0000000000 */
[----:B-1----:R-:W-:Y:S05]  /*c750*/  CALL.ABS.NOINC R2 ;  /* 0x0000000002007343 */ /* 0x002fea0003c00000 */
.L_x_226:
[----:B------:R-:W-:Y:S05]  /*c760*/  BSYNC B6 ;  /* 0x0000000000067941 */ /* 0x000fea0003800000 */
.L_x_225:
[----:B--2---:R-:W2:Y:S01]  /*c770*/  LDL.LU R0, [R1+0x18] ;  /* 0x0000180001007983 */ /* 0x004ea20000300800 */
[----:B------:R-:W1:Y:S01]  /*c780*/  LDC R9, c[0x0][0x448] ;  /* 0x00011200ff097b82 */ /* 0x000e620000000800 */
[----:B------:R-:W-:Y:S01]  /*c790*/  ULDC.64 UR4, c[0x0][0x2d8] ;  /* 0x0000b60000047ab9 */ /* 0x000fe20000000a00 */
[----:B------:R-:W-:Y:S01]  /*c7a0*/  ULDC.64 UR6, c[0x0][0x2c8] ;  /* 0x0000b20000067ab9 */ /* 0x000fe20000000a00 */
[----:B------:R-:W2:Y:S01]  /*c7b0*/  LDL.LU.64 R2, [R1+0x28] ;  /* 0x0000280001027983 */ /* 0x000ea20000300a00 */
[----:B------:R-:W-:-:S03]  /*c7c0*/  ULDC.64 UR8, c[0x0][0x280] ;  /* 0x0000a00000087ab9 */ /* 0x000fc60000000a00 */
[----:B------:R-:W3:Y:S04]  /*c7d0*/  LDL.LU R20, [R1+0x1c] ;  /* 0x00001c0001147983 */ /* 0x000ee80000300800 */
[----:B------:R-:W4:Y:S04]  /*c7e0*/  LDL.LU R21, [R1+0x34] ;  /* 0x0000340001157983 */ /* 0x000f280000300800 */
[----:B------:R-:W4:Y:S04]  /*c7f0*/  LDL.LU R4, [R1+0x8] ;  /* 0x0000080001047983 */ /* 0x000f280000300800 */
[----:B------:R0:W5:Y:S01]  /*c800*/  LDL R10, [R1+0x4] ;  /* 0x00000400010a7983 */ /* 0x0001620000100800 */
[----:B-1----:R-:W-:-:S13]  /*c810*/  ISETP.NE.AND P0, PT, R9, 0x1, PT ;  /* 0x000000010900780c */ /* 0x002fda0003f05270 */
[----:B------:R-:W1:Y:S08]  /*c820*/  @P0 LDC R5, c[0x0][0x44c] ;  /* 0x00011300ff050b82 */ /* 0x000e700000000800 */
[----:B0-----:R-:W0:Y:S01]  /*c830*/  @P0 LDC R8, c[0x0][0x450] ;  /* 0x00011400ff080b82 */ /* 0x001e220000000800 */
[----:B------:R-:W0:Y:S01]  /*c840*/  S2R R11, SR_TID.X ;  /* 0x00000000000b7919 */ /* 0x000e220000002100 */
[----:B--2---:R-:W-:-:S02]  /*c850*/  IMAD.MOV.U32 R3, RZ, RZ, R0 ;  /* 0x000000ffff037224 */ /* 0x004fc400078e0000 */
[----:B---3--:R-:W-:Y:S02]  /*c860*/  IMAD R0, R20, UR4, RZ ;  /* 0x0000000414007c24 */ /* 0x008fe4000f8e02ff */
[C---:B------:R-:W-:Y:S01]  /*c870*/  IMAD.WIDE.U32 R2, R18.reuse, UR4, R2 ;  /* 0x0000000412027c25 */ /* 0x040fe2000f8e0002 */
[----:B------:R-:W2:Y:S03]  /*c880*/  S2R R20, SR_TID.X ;  /* 0x0000000000147919 */ /* 0x000ea60000002100 */
[----:B------:R-:W-:Y:S01]  /*c890*/  IMAD R0, R18, UR5, R0 ;  /* 0x0000000512007c24 */ /* 0x000fe2000f8e0200 */
[----:B------:R-:W-:-:S03]  /*c8a0*/  ULDC.64 UR4, c[0x0][0x2e0] ;  /* 0x0000b80000047ab9 */ /* 0x000fc60000000a00 */
[----:B------:R-:W-:Y:S02]  /*c8b0*/  IMAD.IADD R3, R3, 0x1, R0 ;  /* 0x0000000103037824 */ /* 0x000fe400078e0200 */
[----:B----4-:R-:W-:Y:S02]  /*c8c0*/  IMAD R0, R21, UR4, RZ ;  /* 0x0000000415007c24 */ /* 0x010fe4000f8e02ff */
[----:B------:R-:W3:Y:S01]  /*c8d0*/  S2R R21, SR_TID.X ;  /* 0x0000000000157919 */ /* 0x000ee20000002100 */
[----:B------:R-:W-:-:S04]  /*c8e0*/  IMAD.WIDE.U32 R2, R4, UR4, R2 ;  /* 0x0000000404027c25 */ /* 0x000fc8000f8e0002 */
[----:B------:R-:W-:Y:S01]  /*c8f0*/  IMAD R0, R4, UR5, R0 ;  /* 0x0000000504007c24 */ /* 0x000fe2000f8e0200 */
[----:B------:R-:W-:Y:S01]  /*c900*/  ULDC.64 UR4, c[0x0][0x2d0] ;  /* 0x0000b40000047ab9 */ /* 0x000fe20000000a00 */
[----:B------:R-:W4:Y:S02]  /*c910*/  @P0 LDC R4, c[0x0][0x450] ;  /* 0x00011400ff040b82 */ /* 0x000f240000000800 */
[----:B------:R-:W-:Y:S01]  /*c920*/  IMAD.IADD R3, R3, 0x1, R0 ;  /* 0x0000000103037824 */ /* 0x000fe200078e0200 */
[----:B--2---:R-:W-:-:S04]  /*c930*/  LOP3.LUT R20, R20, 0x7f, RZ, 0xc0, !PT ;  /* 0x0000007f14147812 */ /* 0x004fc800078ec0ff */
[----:B------:R-:W-:Y:S01]  /*c940*/  SHF.R.U32.HI R20, RZ, 0x3, R20 ;  /* 0x00000003ff147819 */ /* 0x000fe20000011614 */
[----:B---3--:R-:W-:-:S05]  /*c950*/  IMAD.SHL.U32 R6, R21, 0x10, RZ ;  /* 0x0000001015067824 */ /* 0x008fca00078e00ff */
[----:B------:R-:W-:-:S05]  /*c960*/  LOP3.LUT R6, R20, 0x70, R6, 0xf8, !PT ;  /* 0x0000007014067812 */ /* 0x000fca00078ef806 */
[----:B------:R-:W-:-:S04]  /*c970*/  IMAD R6, R17, 0xc0, R6 ;  /* 0x000000c011067824 */ /* 0x000fc800078e0206 */
[----:B-1----:R-:W-:Y:S01]  /*c980*/  @P0 IMAD.HI.U32 R0, R6, R5, RZ ;  /* 0x0000000506000227 */ /* 0x002fe200078e00ff */
[----:B------:R-:W-:-:S04]  /*c990*/  MOV R5, R6 ;  /* 0x0000000600057202 */ /* 0x000fc80000000f00 */
[----:B----4-:R-:W-:-:S04]  /*c9a0*/  @P0 SHF.R.U32.HI R5, RZ, R4, R0 ;  /* 0x00000004ff050219 */ /* 0x010fc80000011600 */
[----:B------:R-:W-:-:S05]  /*c9b0*/  SHF.R.S32.HI R0, RZ, 0x1f, R5 ;  /* 0x0000001fff007819 */ /* 0x000fca0000011405 */
[----:B------:R-:W-:-:S04]  /*c9c0*/  IMAD R0, R0, UR4, RZ ;  /* 0x0000000400007c24 */ /* 0x000fc8000f8e02ff */
[C---:B------:R-:W-:Y:S02]  /*c9d0*/  IMAD R7, R5.reuse, UR5, R0 ;  /* 0x0000000505077c24 */ /* 0x040fe4000f8e0200 */
[----:B------:R-:W-:Y:S02]  /*c9e0*/  IMAD.MOV R0, RZ, RZ, -R5 ;  /* 0x000000ffff007224 */ /* 0x000fe400078e0a05 */
[----:B------:R-:W-:-:S04]  /*c9f0*/  IMAD.WIDE.U32 R4, R5, UR4, R2 ;  /* 0x0000000405047c25 */ /* 0x000fc8000f8e0002 */
[----:B------:R-:W-:Y:S02]  /*ca00*/  IMAD R0, R9, R0, R6 ;  /* 0x0000000009007224 */ /* 0x000fe400078e0206 */
[----:B------:R-:W-:-:S03]  /*ca10*/  IMAD.IADD R5, R5, 0x1, R7 ;  /* 0x0000000105057824 */ /* 0x000fc600078e0207 */
[----:B------:R-:W-:-:S05]  /*ca20*/  SHF.R.S32.HI R7, RZ, 0x1f, R0 ;  /* 0x0000001fff077819 */ /* 0x000fca0000011400 */
[----:B------:R-:W-:Y:S02]  /*ca30*/  IMAD R7, R7, UR6, RZ ;  /* 0x0000000607077c24 */ /* 0x000fe4000f8e02ff */
[----:B------:R-:W-:-:S04]  /*ca40*/  IMAD.WIDE.U32 R4, R0, UR6, R4 ;  /* 0x0000000600047c25 */ /* 0x000fc8000f8e0004 */
[----:B------:R-:W-:-:S04]  /*ca50*/  IMAD R7, R0, UR7, R7 ;  /* 0x0000000700077c24 */ /* 0x000fc8000f8e0207 */
[----:B------:R-:W-:Y:S02]  /*ca60*/  IMAD.IADD R5, R5, 0x1, R7 ;  /* 0x0000000105057824 */ /* 0x000fe400078e0207 */
[----:B------:R-:W1:Y:S01]  /*ca70*/  @P0 LDC R7, c[0x0][0x44c] ;  /* 0x00011300ff070b82 */ /* 0x000e620000000800 */
[----:B------:R-:W-:-:S04]  /*ca80*/  LEA R0, P1, R4, UR8, 0x1 ;  /* 0x0000000804007c11 */ /* 0x000fc8000f8208ff */
[----:B------:R-:W-:Y:S01]  /*ca90*/  LEA.HI.X R4, R4, UR9, R5, 0x1, P1 ;  /* 0x0000000904047c11 */ /* 0x000fe200088f0c05 */
[----:B------:R-:W-:-:S05]  /*caa0*/  VIADD R5, R6, 0x80 ;  /* 0x0000008006057836 */ /* 0x000fca0000000000 */
[----:B------:R-:W-:Y:S01]  /*cab0*/  MOV R6, R5 ;  /* 0x0000000500067202 */ /* 0x000fe20000000f00 */
[----:B-1----:R-:W-:-:S05]  /*cac0*/  @P0 IMAD.HI.U32 R7, R5, R7, RZ ;  /* 0x0000000705070227 */ /* 0x002fca00078e00ff */
[----:B0-----:R-:W-:-:S05]  /*cad0*/  @P0 SHF.R.U32.HI R6, RZ, R8, R7 ;  /* 0x00000008ff060219 */ /* 0x001fca0000011607 */
[----:B------:R-:W-:-:S04]  /*cae0*/  IMAD.MOV R7, RZ, RZ, -R6 ;  /* 0x000000ffff077224 */ /* 0x000fc800078e0a06 */
[----:B------:R-:W-:Y:S01]  /*caf0*/  IMAD R5, R9, R7, R5 ;  /* 0x0000000709057224 */ /* 0x000fe200078e0205 */
[----:B------:R-:W-:Y:S01]  /*cb00*/  SHF.R.S32.HI R7, RZ, 0x1f, R6 ;  /* 0x0000001fff077819 */ /* 0x000fe20000011406 */
[----:B------:R-:W-:-:S04]  /*cb10*/  IMAD.WIDE.U32 R2, R6, UR4, R2 ;  /* 0x0000000406027c25 */ /* 0x000fc8000f8e0002 */
[----:B------:R-:W-:Y:S01]  /*cb20*/  IMAD R7, R7, UR4, RZ ;  /* 0x0000000407077c24 */ /* 0x000fe2000f8e02ff */
[----:B------:R-:W-:-:S03]  /*cb30*/  ULDC UR4, c[0x0][0x2b8] ;  /* 0x0000ae0000047ab9 */ /* 0x000fc60000000800 */
[----:B------:R-:W-:Y:S01]  /*cb40*/  IMAD R7, R6, UR5, R7 ;  /* 0x0000000506077c24 */ /* 0x000fe2000f8e0207 */
[----:B------:R-:W-:Y:S01]  /*cb50*/  SHF.R.S32.HI R6, RZ, 0x1f, R5 ;  /* 0x0000001fff067819 */ /* 0x000fe20000011405 */
[----:B------:R-:W-:Y:S02]  /*cb60*/  IMAD.SHL.U32 R20, R11, 0x8, RZ ;  /* 0x000000080b147824 */ /* 0x000fe400078e00ff */
[----:B------:R-:W-:Y:S02]  /*cb70*/  IMAD.IADD R3, R3, 0x1, R7 ;  /* 0x0000000103037824 */ /* 0x000fe400078e0207 */
[----:B------:R-:W-:Y:S02]  /*cb80*/  IMAD R6, R6, UR6, RZ ;  /* 0x0000000606067c24 */ /* 0x000fe4000f8e02ff */
[----:B------:R-:W-:Y:S01]  /*cb90*/  IMAD.WIDE.U32 R2, R5, UR6, R2 ;  /* 0x0000000605027c25 */ /* 0x000fe2000f8e0002 */
[----:B------:R-:W-:-:S03]  /*cba0*/  LOP3.LUT R20, R20, 0x38, RZ, 0xc0, !PT ;  /* 0x0000003814147812 */ /* 0x000fc600078ec0ff */
[----:B------:R-:W-:Y:S01]  /*cbb0*/  IMAD R6, R5, UR7, R6 ;  /* 0x0000000705067c24 */ /* 0x000fe2000f8e0206 */
[----:B------:R-:W-:-:S03]  /*cbc0*/  LEA R5, P1, R2, UR8, 0x1 ;  /* 0x0000000802057c11 */ /* 0x000fc6000f8208ff */
[----:B------:R-:W-:Y:S01]  /*cbd0*/  IMAD.IADD R6, R3, 0x1, R6 ;  /* 0x0000000103067824 */ /* 0x000fe200078e0206 */
[----:B------:R-:W-:Y:S01]  /*cbe0*/  ISETP.GE.AND P0, PT, R20, UR4, PT ;  /* 0x0000000414007c0c */ /* 0x000fe2000bf06270 */
[----:B------:R-:W-:Y:S01]  /*cbf0*/  UMOV UR4, 0xffffffff ;  /* 0xffffffff00047882 */ /* 0x000fe20000000000 */
[----:B------:R-:W-:Y:S02]  /*cc00*/  LOP3.LUT R21, R11, 0x7f, RZ, 0xc0, !PT ;  /* 0x0000007f0b157812 */ /* 0x000fe400078ec0ff */
[----:B------:R-:W-:Y:S02]  /*cc10*/  LEA.HI.X R2, R2, UR9, R6, 0x1, P1 ;  /* 0x0000000902027c11 */ /* 0x000fe400088f0c06 */
[----:B------:R-:W-:Y:S01]  /*cc20*/  SHF.R.U32.HI R21, RZ, 0x3, R21 ;  /* 0x00000003ff157819 */ /* 0x000fe20000011615 */
[----:B------:R-:W-:Y:S06]  /*cc30*/  BRA.DIV UR4, `(.L_x_227) ;  /* 0x00000036042c7947 */ /* 0x000fec000b800000 */
[----:B------:R-:W2:Y:S01]  /*cc40*/  LDL.LU R6, [R1+0x24] ;  /* 0x0000240001067983 */ /* 0x000ea20000300800 */
[----:B------:R-:W-:-:S03]  /*cc50*/  IMAD R17, R17, 0xc0, R21 ;  /* 0x000000c011117824 */ /* 0x000fc600078e0215 */
[----:B------:R-:W0:Y:S04]  /*cc60*/  SHFL.IDX PT, R7, R0, RZ, 0x181f ;  /* 0x00181fff00077589 */ /* 0x000e2800000e0000 */
[----:B------:R-:W-:Y:S04]  /*cc70*/  SHFL.IDX PT, R8, R5, RZ, 0x181f ;  /* 0x00181fff05087589 */ /* 0x000fe800000e0000 */
[----:B------:R-:W-:Y:S01]  /*cc80*/  SHFL.IDX PT, R14, R5, 0x3, 0x181f ;  /* 0x00781f00050e7f89 */ /* 0x000fe200000e0000 */
[----:B--2---:R-:W-:-:S03]  /*cc90*/  IMAD R3, R6, R9, RZ ;  /* 0x0000000906037224 */ /* 0x004fc600078e02ff */
[----:B------:R-:W1:Y:S02]  /*cca0*/  SHFL.IDX PT, R6, R4, RZ, 0x181f ;  /* 0x00181fff04067589 */ /* 0x000e6400000e0000 */
[----:B------:R-:W-:-:S13]  /*ccb0*/  ISETP.GE.AND P1, PT, R17, R3, PT ;  /* 0x000000031100720c */ /* 0x000fda0003f26270 */
[----:B0-----:R-:W-:-:S04]  /*ccc0*/  @!P1 LEA R7, P2, R20, R7, 0x1 ;  /* 0x0000000714079211 */ /* 0x001fc800078408ff */
[----:B-1----:R-:W-:-:S04]  /*ccd0*/  @!P1 IADD3.X R6, RZ, R6, RZ, P2, !PT ;  /* 0x00000006ff069210 */ /* 0x002fc800017fe4ff */
[----:B------:R-:W-:-:S04]  /*cce0*/  @!P1 LOP3.LUT R7, R7, R6, RZ, 0x3c, !PT ;  /* 0x0000000607079212 */ /* 0x000fc800078e3cff */
[----:B------:R-:W-:-:S04]  /*ccf0*/  @!P1 LOP3.LUT R6, R7, R6, RZ, 0x3c, !PT ;  /* 0x0000000607069212 */ /* 0x000fc800078e3cff */
[----:B------:R-:W-:-:S05]  /*cd00*/  @!P1 LOP3.LUT R7, R7, R6, RZ, 0x3c, !PT ;  /* 0x0000000607079212 */ /* 0x000fca00078e3cff */
[----:B-----5:R0:W-:Y:S02]  /*cd10*/  @!P1 LDGSTS.E.BYPASS.LTC128B.128 [R10+0xc400], desc[UR48][R6.64], !P0 ;  /* 0x0c400000060a9fae */ /* 0x0201e4000c101d70 */
[----:B0-----:R-:W-:Y:S02]  /*cd20*/  VIADD R6, R17, 0x10 ;  /* 0x0000001011067836 */ /* 0x001fe40000000000 */
[----:B------:R-:W0:Y:S03]  /*cd30*/  SHFL.IDX PT, R7, R0, 0x1, 0x181f ;  /* 0x00381f0000077f89 */ /* 0x000e2600000e0000 */
[----:B------:R-:W-:Y:S02]  /*cd40*/  ISETP.GE.AND P1, PT, R6, R3, PT ;  /* 0x000000030600720c */ /* 0x000fe40003f26270 */
[----:B------:R-:W1:Y:S11]  /*cd50*/  SHFL.IDX PT, R6, R4, 0x1, 0x181f ;  /* 0x00381f0004067f89 */ /* 0x000e7600000e0000 */
[----:B0-----:R-:W-:-:S05]  /*cd60*/  @!P1 LEA R7, P2, R20, R7, 0x1 ;  /* 0x0000000714079211 */ /* 0x001fca00078408ff */
[----:B-1----:R-:W-:-:S05]  /*cd70*/  @!P1 IMAD.X R6, RZ, RZ, R6, P2 ;  /* 0x000000ffff069224 */ /* 0x002fca00010e0606 */
[----:B------:R-:W-:-:S04]  /*cd80*/  @!P1 LOP3.LUT R7, R7, R6, RZ, 0x3c, !PT ;  /* 0x0000000607079212 */ /* 0x000fc800078e3cff */
[----:B------:R-:W-:-:S04]  /*cd90*/  @!P1 LOP3.LUT R6, R7, R6, RZ, 0x3c, !PT ;  /* 0x0000000607069212 */ /* 0x000fc800078e3cff */
[----:B------:R-:W-:-:S05]  /*cda0*/  @!P1 LOP3.LUT R7, R7, R6, RZ, 0x3c, !PT ;  /* 0x0000000607079212 */ /* 0x000fca00078e3cff */
[----:B------:R0:W-:Y:S02]  /*cdb0*/  @!P1 LDGSTS.E.BYPASS.LTC128B.128 [R10+0xcc00], desc[UR48][R6.64], !P0 ;  /* 0x0cc00000060a9fae */ /* 0x0001e4000c101d70 */
        /* <DEDUP_REMOVED lines=10> */
[----:B0-----:R-:W-:Y:S02]  /*ce60*/  IADD3 R6, R17, 0x30, RZ ;  /* 0x0000003011067810 */ /* 0x001fe40007ffe0ff */
[----:B------:R-:W0:Y:S02]  /*ce70*/  SHFL.IDX PT, R7, R0, 0x3, 0x181f ;  /* 0x00781f0000077f89 */ /* 0x000e2400000e0000 */
        /* <DEDUP_REMOVED lines=22> */
[----:B0-----:R-:W-:-:S04]  /*cfe0*/  @!P1 LEA R7, P2, R20, R7, 0x1 ;  /* 0x0000000714079211 */ /* 0x001fc800078408ff */
[----:B-1----:R-:W-:-:S04]  /*cff0*/  @!P1 IADD3.X R6, RZ, R6, RZ, P2, !PT ;  /* 0x00000006ff069210 */ /* 0x002fc800017fe4ff */
[----:B------:R-:W-:-:S04]  /*d000*/  @!P1 LOP3.LUT R7, R7, R6, RZ, 0x3c, !PT ;  /* 0x0000000607079212 */ /* 0x000fc800078e3cff */
[----:B------:R-:W-:-:S04]  /*d010*/  @!P1 LOP3.LUT R6, R7, R6, RZ, 0x3c, !PT ;  /* 0x0000000607069212 */ /* 0x000fc800078e3cff */
[----:B------:R-:W-:-:S05]  /*d020*/  @!P1 LOP3.LUT R7, R7, R6, RZ, 0x3c, !PT ;  /* 0x0000000607079212 */ /* 0x000fca00078e3cff */
[----:B------:R0:W-:Y:S02]  /*d030*/  @!P1 LDGSTS.E.BYPASS.LTC128B.128 [R10+0xec00], desc[UR48][R6.64], !P0 ;  /* 0x0ec00000060a9fae */ /* 0x0001e4000c101d70 */
[----:B0-----:R-:W-:Y:S02]  /*d040*/  VIADD R6, R17, 0x60 ;  /* 0x0000006011067836 */ /* 0x001fe40000000000 */
[----:B------:R-:W0:Y:S03]  /*d050*/  SHFL.IDX PT, R7, R0, 0x6, 0x181f ;  /* 0x00d81f0000077f89 */ /* 0x000e2600000e0000 */
[----:B------:R-:W-:Y:S02]  /*d060*/  ISETP.GE.AND P1, PT, R6, R3, PT ;  /* 0x000000030600720c */ /* 0x000fe40003f26270 */
[----:B------:R-:W1:Y:S04]  /*d070*/  SHFL.IDX PT, R6, R4, 0x6, 0x181f ;  /* 0x00d81f0004067f89 */ /* 0x000e6800000e0000 */
[----:B------:R-:W-:Y:S07]  /*d080*/  SHFL.IDX PT, R4, R4, 0x7, 0x181f ;  /* 0x00f81f0004047f89 */ /* 0x000fee00000e0000 */
[----:B0-----:R-:W-:-:S05]  /*d090*/  @!P1 LEA R7, P2, R20, R7, 0x1 ;  /* 0x0000000714079211 */ /* 0x001fca00078408ff */
[----:B-1----:R-:W-:-:S05]  /*d0a0*/  @!P1 IMAD.X R6, RZ, RZ, R6, P2 ;  /* 0x000000ffff069224 */ /* 0x002fca00010e0606 */
[----:B------:R-:W-:-:S04]  /*d0b0*/  @!P1 LOP3.LUT R7, R7, R6, RZ, 0x3c, !PT ;  /* 0x0000000607079212 */ /* 0x000fc800078e3cff */
[----:B------:R-:W-:-:S04]  /*d0c0*/  @!P1 LOP3.LUT R6, R7, R6, RZ, 0x3c, !PT ;  /* 0x0000000607069212 */ /* 0x000fc800078e3cff */
[----:B------:R-:W-:-:S05]  /*d0d0*/  @!P1 LOP3.LUT R7, R7, R6, RZ, 0x3c, !PT ;  /* 0x0000000607079212 */ /* 0x000fca00078e3cff */
[----:B------:R0:W-:Y:S04]  /*d0e0*/  @!P1 LDGSTS.E.BYPASS.LTC128B.128 [R10+0xf400], desc[UR48][R6.64], !P0 ;  /* 0x0f400000060a9fae */ /* 0x0001e8000c101d70 */
[----:B0-----:R0:W1:Y:S02]  /*d0f0*/  SHFL.IDX PT, R6, R0, 0x7, 0x181f ;  /* 0x00f81f0000067f89 */ /* 0x00106400000e0000 */
[----:B0-----:R-:W-:-:S05]  /*d100*/  VIADD R0, R17, 0x80 ;  /* 0x0000008011007836 */ /* 0x001fca0000000000 */
[----:B------:R-:W-:Y:S01]  /*d110*/  ISETP.GE.AND P2, PT, R0, R3, PT ;  /* 0x000000030000720c */ /* 0x000fe20003f46270 */
[----:B------:R-:W-:-:S05]  /*d120*/  VIADD R0, R17, 0x70 ;  /* 0x0000007011007836 */ /* 0x000fca0000000000 */
[----:B------:R-:W-:Y:S02]  /*d130*/  ISETP.GE.AND P1, PT, R0, R3, PT ;  /* 0x000000030000720c */ /* 0x000fe40003f26270 */
[----:B------:R-:W0:Y:S11]  /*d140*/  SHFL.IDX PT, R0, R2, RZ, 0x181f ;  /* 0x00181fff02007589 */ /* 0x000e3600000e0000 */
[----:B-1----:R-:W-:-:S04]  /*d150*/  @!P1 LEA R6, P3, R20, R6, 0x1 ;  /* 0x0000000614069211 */ /* 0x002fc800078608ff */
[----:B------:R-:W-:-:S05]  /*d160*/  @!P1 IADD3.X R4, RZ, R4, RZ, P3, !PT ;  /* 0x00000004ff049210 */ /* 0x000fca0001ffe4ff */
[----:B------:R-:W-:-:S05]  /*d170*/  @!P1 IMAD.MOV.U32 R7, RZ, RZ, R4 ;  /* 0x000000ffff079224 */ /* 0x000fca00078e0004 */
[----:B------:R1:W-:Y:S02]  /*d180*/  @!P1 LDGSTS.E.BYPASS.LTC128B.128 [R10+0xfc00], desc[UR48][R6.64], !P0 ;  /* 0x0fc00000060a9fae */ /* 0x0003e4000c101d70 */
[----:B-1----:R-:W-:-:S05]  /*d190*/  @!P2 LEA R6, P1, R20, R8, 0x1 ;  /* 0x000000081406a211 */ /* 0x002fca00078208ff */
[----:B0-----:R-:W-:-:S04]  /*d1a0*/  @!P2 IMAD.X R0, RZ, RZ, R0, P1 ;  /* 0x000000ffff00a224 */ /* 0x001fc800008e0600 */
[----:B------:R-:W-:Y:S02]  /*d1b0*/  @!P2 IMAD.MOV.U32 R7, RZ, RZ, R0 ;  /* 0x000000ffff07a224 */ /* 0x000fe400078e0000 */
[----:B------:R-:W-:-:S03]  /*d1c0*/  VIADD R0, R17, 0x90 ;  /* 0x0000009011007836 */ /* 0x000fc60000000000 */
[----:B------:R0:W-:Y:S02]  /*d1d0*/  @!P2 LDGSTS.E.BYPASS.LTC128B.128 [R10+0x10400], desc[UR48][R6.64], !P0 ;  /* 0x10400000060aafae */ /* 0x0001e4000c101d70 */
[----:B------:R-:W-:Y:S02]  /*d1e0*/  ISETP.GE.AND P1, PT, R0, R3, PT ;  /* 0x000000030000720c */ /* 0x000fe40003f26270 */
[----:B------:R-:W-:Y:S04]  /*d1f0*/  SHFL.IDX PT, R0, R2, 0x1, 0x181f ;  /* 0x00381f0002007f89 */ /* 0x000fe800000e0000 */
[----:B0-----:R-:W0:Y:S07]  /*d200*/  SHFL.IDX PT, R6, R5, 0x1, 0x181f ;  /* 0x00381f0005067f89 */ /* 0x001e2e00000e0000 */
[----:B0-----:R-:W-:-:S04]  /*d210*/  @!P1 LEA R6, P2, R20, R6, 0x1 ;  /* 0x0000000614069211 */ /* 0x001fc800078408ff */
[----:B------:R-:W-:-:S05]  /*d220*/  @!P1 IADD3.X R0, RZ, R0, RZ, P2, !PT ;  /* 0x00000000ff009210 */ /* 0x000fca00017fe4ff */
[----:B------:R-:W-:Y:S02]  /*d230*/  @!P1 IMAD.MOV.U32 R7, RZ, RZ, R0 ;  /* 0x000000ffff079224 */ /* 0x000fe400078e0000 */
[----:B------:R-:W-:-:S03]  /*d240*/  VIADD R0, R17, 0xa0 ;  /* 0x000000a011007836 */ /* 0x000fc60000000000 */
[----:B------:R0:W-:Y:S02]  /*d250*/  @!P1 LDGSTS.E.BYPASS.LTC128B.128 [R10+0x10c00], desc[UR48][R6.64], !P0 ;  /* 0x10c00000060a9fae */ /* 0x0001e4000c101d70 */
[----:B------:R-:W-:Y:S02]  /*d260*/  ISETP.GE.AND P1, PT, R0, R3, PT ;  /* 0x000000030000720c */ /* 0x000fe40003f26270 */
[----:B------:R-:W-:Y:S04]  /*d270*/  SHFL.IDX PT, R0, R2, 0x2, 0x181f ;  /* 0x00581f0002007f89 */ /* 0x000fe800000e0000 */
[----:B0-----:R-:W0:Y:S07]  /*d280*/  SHFL.IDX PT, R6, R5, 0x2, 0x181f ;  /* 0x00581f0005067f89 */ /* 0x001e2e00000e0000 */
[----:B0-----:R-:W-:-:S05]  /*d290*/  @!P1 LEA R6, P2, R20, R6, 0x1 ;  /* 0x0000000614069211 */ /* 0x001fca00078408ff */
[----:B------:R-:W-:-:S04]  /*d2a0*/  @!P1 IMAD.X R0, RZ, RZ, R0, P2 ;  /* 0x000000ffff009224 */ /* 0x000fc800010e0600 */
[----:B------:R-:W-:Y:S02]  /*d2b0*/  @!P1 IMAD.MOV.U32 R7, RZ, RZ, R0 ;  /* 0x000000ffff079224 */ /* 0x000fe400078e0000 */
[----:B------:R0:W1:Y:S04]  /*d2c0*/  SHFL.IDX PT, R0, R2, 0x3, 0x181f ;  /* 0x00781f0002007f89 */ /* 0x00006800000e0000 */
[----:B------:R0:W-:Y:S02]  /*d2d0*/  @!P1 LDGSTS.E.BYPASS.LTC128B.128 [R10+0x11400], desc[UR48][R6.64], !P0 ;  /* 0x11400000060a9fae */ /* 0x0001e4000c101d70 */
.L_x_342:
[----:B0-----:R-:W-:-:S04]  /*d2e0*/  IADD3 R2, R17, 0xb0, RZ ;  /* 0x000000b011027810 */ /* 0x001fc80007ffe0ff */
[----:B------:R-:W-:-:S13]  /*d2f0*/  ISETP.GE.AND P1, PT, R2, R3, PT ;  /* 0x000000030200720c */ /* 0x000fda0003f26270 */
[----:B------:R-:W-:-:S05]  /*d300*/  @!P1 LEA R2, P2, R20, R14, 0x1 ;  /* 0x0000000e14029211 */ /* 0x000fca00078408ff */
[----:B-1----:R-:W-:Y:S02]  /*d310*/  @!P1 IMAD.X R3, RZ, RZ, R0, P2 ;  /* 0x000000ffff039224 */ /* 0x002fe400010e0600 */
[----:B------:R-:W-:-:S03]  /*d320*/  VIADD R0, R22, 0x30800 ;  /* 0x0003080016007836 */ /* 0x000fc60000000000 */
[----:B------:R-:W-:Y:S01]  /*d330*/  @!PT LDS RZ, [RZ] ;  /* 0x00000000fffff984 */ /* 0x000fe20000000800 */
[----:B------:R-:W-:Y:S01]  /*d340*/  @!PT LDS RZ, [RZ] ;  /* 0x00000000fffff984 */ /* 0x000fe20000000800 */
[----:B------:R-:W-:Y:S01]  /*d350*/  @!PT LDS RZ, [RZ] ;  /* 0x00000000fffff984 */ /* 0x000fe20000000800 */
[----:B------:R0:W-:Y:S01]  /*d360*/  @!P1 LDGSTS.E.BYPASS.LTC128B.128 [R10+0x11c00], desc[UR48][R2.64], !P0 ;  /* 0x11c00000020a9fae */ /* 0x0001e2000c101d70 */
[----:B------:R-:W-:Y:S01]  /*d370*/  PLOP3.LUT P0, PT, PT, PT, PT, 0x80, 0x0 ;  /* 0x000000000000781c */ /* 0x000fe20003f0f070 */
[----:B------:R-:W-:-:S12]  /*d380*/  NOP ;  /* 0x0000000000007918 */ /* 0x000fd80000000000 */
.L_x_228:
[----:B------:R-:W-:Y:S02]  /*d390*/  PLOP3.LUT P1, PT, P1, P0, PT, 0xa2, 0x0 ;  /* 0x000000000000781c */ /* 0x000fe40000f21472 */
[----:B------:R-:W-:-:S08]  /*d3a0*/  @P0 R2UR P1, UR4, R22 ;  /* 0x00000000160402ca */ /* 0x000fd00000020000 */
[----:B------:R-:W-:-:S05]  /*d3b0*/  @P0 PLOP3.LUT P0, PT, P1, PT, PT, 0x80, 0x0 ;  /* 0x000000000000081c */ /* 0x000fca0000f0f070 */
[----:B------:R-:W-:Y:S01]  /*d3c0*/  @!P1 SYNCS.ARRIVE.TRANS64.RED.A0T1 RZ, [UR4+0x30800], RZ ;  /* 0x030800ffffff99a7 */ /* 0x000fe20008200404 */
[----:B------:R-:W-:Y:S07]  /*d3d0*/  @!P1 ARRIVES.LDGSTSBAR.64.TRANSCNT [UR4+0x30800] ;  /* 0x03080000ff0099b0 */ /* 0x000fee0008000a84 */
[----:B------:R-:W-:Y:S05]  /*d3e0*/  @P0 BRA.U.ANY `(.L_x_228) ;  /* 0xfffffffd00e80947 */ /* 0x000fea000393ffff */
[----:B0-----:R-:W2:Y:S02]  /*d3f0*/  LDL.LU R3, [R1+0x30] ;  /* 0x0000300001037983 */ /* 0x001ea40000300800 */
[----:B--2---:R-:W-:-:S05]  /*d400*/  VIADD R3, R3, 0x1 ;  /* 0x0000000103037836 */ /* 0x004fca0000000000 */
[----:B------:R-:W-:Y:S01]  /*d410*/  LEA.HI R2, R3, R3, RZ, 0x1 ;  /* 0x0000000303027211 */ /* 0x000fe200078f08ff */
[----:B------:R0:W-:Y:S03]  /*d420*/  STL [R1+0x30], R3 ;  /* 0x0000300301007387 */ /* 0x0001e60000100800 */
[----:B------:R-:W-:-:S05]  /*d430*/  LOP3.LUT R2, R2, 0xfffffffe, RZ, 0xc0, !PT ;  /* 0xfffffffe02027812 */ /* 0x000fca00078ec0ff */
[----:B------:R-:W-:-:S05]  /*d440*/  IMAD.IADD R2, R3, 0x1, -R2 ;  /* 0x0000000103027824 */ /* 0x000fca00078e0a02 */
[----:B0-----:R-:W-:Y:S01]  /*d450*/  SHF.L.U32 R3, R2, 0x1f, RZ ;  /* 0x0000001f02037819 */ /* 0x001fe200000006ff */
[----:B------:R-:W-:Y:S01]  /*d460*/  NOP ;  /* 0x0000000000007918 */ /* 0x000fe20000000000 */
[----:B------:R-:W2:Y:S01]  /*d470*/  LDL.LU R4, [R1+0x20] ;  /* 0x0000200001047983 */ /* 0x000ea20000300800 */
[----:B------:R0:W-:Y:S01]  /*d480*/  SYNCS.ARRIVE.TRANS64.A1T0 RZ, [R22+URZ+0x30800], RZ ;  /* 0x030800ff16ff79a7 */ /* 0x0001e2000810003f */
[----:B------:R-:W-:Y:S01]  /*d490*/  BSSY B0, `(.L_x_229) ;  /* 0x0000004000007945 */ /* 0x000fe20003800000 */
[----:B------:R-:W1:Y:S01]  /*d4a0*/  SYNCS.PHASECHK.TRANS64.TRYWAIT P0, [R22+URZ+0x30820], R3 ;  /* 0x03082003160075a7 */ /* 0x000e62000800017f */
[----:B--2---:R-:W-:Y:S02]  /*d4b0*/  ISETP.GE.AND P1, PT, R4, 0xc1, PT ;  /* 0x000000c10400780c */ /* 0x004fe40003f26270 */
[----:B01----:R-:W-:Y:S11]  /*d4c0*/  @!P0 BRA `(.L_x_230) ;  /* 0x0000003800ec8947 */ /* 0x003ff60003800000 */
.L_x_343:
[----:B------:R-:W-:Y:S05]  /*d4d0*/  BSYNC B0 ;  /* 0x0000000000007941 */ /* 0x000fea0003800000 */
.L_x_229:
[----:B------:R-:W-:Y:S04]  /*d4e0*/  BSSY B0, `(.L_x_231) ;  /* 0x000016d000007945 */ /* 0x000fe80003800000 */
[----:B------:R-:W-:Y:S05]  /*d4f0*/  @!P1 BRA `(.L_x_232) ;  /* 0x0000001400ac9947 */ /* 0x000fea0003800000 */
[----:B------:R-:W2:Y:S01]  /*d500*/  LDL R4, [R1+0x10] ;  /* 0x0000100001047983 */ /* 0x000ea20000100800 */
[----:B------:R-:W-:Y:S01]  /*d510*/  IMAD.MOV.U32 R2, RZ, RZ, 0x1 ;  /* 0x00000001ff027424 */ /* 0x000fe200078e00ff */
[----:B------:R-:W-:Y:S01]  /*d520*/  BSSY B2, `(.L_x_233) ;  /* 0x000007e000027945 */ /* 0x000fe20003800000 */
[C---:B--2---:R-:W-:Y:S01]  /*d530*/  IADD3 R7, -R4.reuse, RZ, RZ ;  /* 0x000000ff04077210 */ /* 0x044fe20007ffe1ff */
[----:B------:R-:W-:-:S03]  /*d540*/  VIADD R6, R4, 0xfffffffe ;  /* 0xfffffffe04067836 */ /* 0x000fc60000000000 */
[----:B------:R-:W-:-:S05]  /*d550*/  VIADDMNMX R7, R7, R2, 0xffffffff, !PT ;  /* 0xffffffff07077446 */ /* 0x000fca0007800102 */
[----:B------:R-:W-:-:S05]  /*d560*/  IMAD.IADD R2, R4, 0x1, R7 ;  /* 0x0000000104027824 */ /* 0x000fca00078e0207 */
[----:B------:R-:W-:-:S04]  /*d570*/  LOP3.LUT R2, R2, 0x1, RZ, 0xc0, !PT ;  /* 0x0000000102027812 */ /* 0x000fc800078ec0ff */
[----:B------:R-:W-:-:S13]  /*d580*/  ISETP.NE.U32.AND P0, PT, R2, 0x1, PT ;  /* 0x000000010200780c */ /* 0x000fda0003f05070 */
[----:B------:R-:W-:Y:S05]  /*d590*/  @P0 BRA `(.L_x_234) ;  /* 0x0000000400d80947 */ /* 0x000fea0003800000 */
[----:B------:R-:W2:Y:S01]  /*d5a0*/  LDL R4, [R1] ;  /* 0x0000000001047983 */ /* 0x000ea20000100800 */
[----:B------:R-:W-:Y:S01]  /*d5b0*/  VIADD R8, R23, 0x1 ;  /* 0x0000000117087836 */ /* 0x000fe20000000000 */
[----:B------:R-:W-:Y:S04]  /*d5c0*/  BSSY B1, `(.L_x_235) ;  /* 0x000006f000017945 */ /* 0x000fe80003800000 */
[----:B------:R-:W-:-:S04]  /*d5d0*/  ISETP.NE.AND P0, PT, R8, 0x2, PT ;  /* 0x000000020800780c */ /* 0x000fc80003f05270 */
[----:B------:R-:W-:Y:S02]  /*d5e0*/  SEL R9, RZ, 0x1, P0 ;  /* 0x00000001ff097807 */ /* 0x000fe40000000000 */
[----:B------:R-:W-:Y:S02]  /*d5f0*/  SEL R8, R8, RZ, P0 ;  /* 0x000000ff08087207 */ /* 0x000fe40000000000 */
[----:B------:R-:W-:Y:S02]  /*d600*/  LOP3.LUT R9, R26, R9, RZ, 0x3c, !PT ;  /* 0x000000091a097212 */ /* 0x000fe400078e3cff */
[----:B--2---:R-:W-:-:S13]  /*d610*/  ISETP.NE.AND P2, PT, R4, RZ, PT ;  /* 0x000000ff0400720c */ /* 0x004fda0003f45270 */
[----:B------:R-:W-:Y:S05]  /*d620*/  @!P2 BRA `(.L_x_236) ;  /* 0x0000000400a0a947 */ /* 0x000fea0003800000 */
[----:B------:R-:W-:Y:S01]  /*d630*/  ULDC.64 UR4, c[0x0][0x418] ;  /* 0x0001060000047ab9 */ /* 0x000fe20000000a00 */
[----:B------:R-:W-:Y:S02]  /*d640*/  MOV R4, R24 ;  /* 0x0000001800047202 */ /* 0x000fe40000000f00 */
[----:B------:R-:W-:-:S04]  /*d650*/  ISETP.NE.U32.AND P0, PT, RZ, UR4, PT ;  /* 0x00000004ff007c0c */ /* 0x000fc8000bf05070 */
[----:B------:R-:W-:-:S13]  /*d660*/  ISETP.NE.AND.EX P0, PT, RZ, UR5, PT, P0 ;  /* 0x00000005ff007c0c */ /* 0x000fda000bf05300 */
[----:B------:R-:W-:Y:S05]  /*d670*/  @!P0 BRA `(.L_x_237) ;  /* 0x0000000000448947 */ /* 0x000fea0003800000 */
[----:B------:R-:W1:Y:S01]  /*d680*/  LDC R5, c[0x0][0x43c] ;  /* 0x00010f00ff057b82 */ /* 0x000e620000000800 */
[----:B------:R-:W-:Y:S01]  /*d690*/  ULDC.64 UR6, c[0x0][0x428] ;  /* 0x00010a0000067ab9 */ /* 0x000fe20000000a00 */
[----:B-1----:R-:W-:-:S13]  /*d6a0*/  ISETP.NE.AND P0, PT, R5, 0x1, PT ;  /* 0x000000010500780c */ /* 0x002fda0003f05270 */
[----:B0-----:R-:W0:Y:S02]  /*d6b0*/  @P0 LDC.64 R2, c[0x0][0x440] ;  /* 0x00011000ff020b82 */ /* 0x001e240000000a00 */
[----:B0-----:R-:W-:-:S04]  /*d6c0*/  @P0 IMAD.HI.U32 R4, R6, R2, RZ ;  /* 0x0000000206040227 */ /* 0x001fc800078e00ff */
[----:B------:R-:W-:Y:S01]  /*d6d0*/  IMAD.MOV.U32 R2, RZ, RZ, R6 ;  /* 0x000000ffff027224 */ /* 0x000fe200078e0006 */
[----:B------:R-:W-:Y:S01]  /*d6e0*/  @P0 SHF.R.U32.HI R2, RZ, R3, R4 ;  /* 0x00000003ff020219 */ /* 0x000fe20000011604 */
[----:B------:R-:W-:-:S04]  /*d6f0*/  IMAD R4, R29, UR6, RZ ;  /* 0x000000061d047c24 */ /* 0x000fc8000f8e02ff */
[----:B------:R-:W-:Y:S02]  /*d700*/  IMAD.MOV R3, RZ, RZ, -R2 ;  /* 0x000000ffff037224 */ /* 0x000fe400078e0a02 */
[----:B------:R-:W-:Y:S02]  /*d710*/  IMAD R4, R25, UR7, R4 ;  /* 0x0000000719047c24 */ /* 0x000fe4000f8e0204 */
[----:B------:R-:W-:Y:S01]  /*d720*/  IMAD R6, R5, R3, R6 ;  /* 0x0000000305067224 */ /* 0x000fe200078e0206 */
[----:B------:R-:W-:-:S03]  /*d730*/  SHF.R.S32.HI R3, RZ, 0x1f, R2 ;  /* 0x0000001fff037819 */ /* 0x000fc60000011402 */
[----:B------:R-:W-:-:S04]  /*d740*/  IMAD.WIDE.U32 R2, R25, UR6, R2 ;  /* 0x0000000619027c25 */ /* 0x000fc8000f8e0002 */
[----:B------:R-:W-:Y:S01]  /*d750*/  IMAD.IADD R3, R4, 0x1, R3 ;  /* 0x0000000104037824 */ /* 0x000fe200078e0203 */
[----:B------:R-:W-:-:S04]  /*d760*/  LEA R4, P0, R2, UR4, 0x2 ;  /* 0x0000000402047c11 */ /* 0x000fc8000f8010ff */
[----:B------:R-:W-:-:S05]  /*d770*/  LEA.HI.X R5, R2, UR5, R3, 0x2, P0 ;  /* 0x0000000502057c11 */ /* 0x000fca00080f1403 */
[----:B------:R1:W5:Y:S04]  /*d780*/  LDG.E R4, desc[UR48][R4.64] ;  /* 0x0000003004047981 */ /* 0x000368000c1e1900 */
.L_x_237:
[----:B------:R-:W-:Y:S01]  /*d790*/  IMAD R2, R8, 0x8, R22 ;  /* 0x0000000808027824 */ /* 0x000fe200078e0216 */
[----:B0-----:R-:W-:Y:S01]  /*d7a0*/  SHF.L.U32 R3, R9, 0x1f, RZ ;  /* 0x0000001f09037819 */ /* 0x001fe200000006ff */
[----:B------:R-:W-:Y:S03]  /*d7b0*/  BSSY B3, `(.L_x_238) ;  /* 0x0000003000037945 */ /* 0x000fe60003800000 */
[----:B------:R-:W0:Y:S02]  /*d7c0*/  SYNCS.PHASECHK.TRANS64.TRYWAIT P0, [R2+URZ+0x30840], R3 ;  /* 0x03084003020075a7 */ /* 0x000e24000800017f */
[----:B0-----:R-:W-:Y:S05]  /*d7d0*/  @!P0 BRA `(.L_x_239) ;  /* 0x00000038003c8947 */ /* 0x001fea0003800000 */
.L_x_344:
[----:B------:R-:W-:Y:S05]  /*d7e0*/  BSYNC B3 ;  /* 0x0000000000037941 */ /* 0x000fea0003800000 */
.L_x_238:
[----:B-1----:R-:W1:Y:S01]  /*d7f0*/  S2R R5, SR_TID.X ;  /* 0x0000000000057919 */ /* 0x002e620000002100 */
[----:B------:R-:W-:Y:S01]  /*d800*/  BSSY B3, `(.L_x_240) ;  /* 0x000000b000037945 */ /* 0x000fe20003800000 */
[----:B-1----:R-:W-:-:S04]  /*d810*/  LOP3.LUT R5, R5, 0x7f, RZ, 0xc0, !PT ;  /* 0x0000007f05057812 */ /* 0x002fc800078ec0ff */
[----:B------:R-:W-:-:S13]  /*d820*/  ISETP.NE.AND P1, PT, R5, RZ, PT ;  /* 0x000000ff0500720c */ /* 0x000fda0003f25270 */
        /* <DEDUP_REMOVED lines=8> */
.L_x_241:
[----:B------:R-:W-:Y:S05]  /*d8b0*/  BSYNC B3 ;  /* 0x0000000000037941 */ /* 0x000fea0003800000 */
.L_x_240:
[----:B------:R-:W-:Y:S01]  /*d8c0*/  IMAD.MOV.U32 R10, RZ, RZ, RZ ;  /* 0x000000ffff0a7224 */ /* 0x000fe200078e00ff */
[----:B------:R-:W-:Y:S01]  /*d8d0*/  UIADD3 UR4, UP0, UR38, 0x370, URZ ;  /* 0x0000037026047890 */ /* 0x000fe2000ff1e03f */
[----:B0-----:R-:W-:Y:S01]  /*d8e0*/  IMAD R3, R8, 0x6000, R22 ;  /* 0x0000600008037824 */ /* 0x001fe200078e0216 */
[----:B------:R-:W-:Y:S01]  /*d8f0*/  PLOP3.LUT P0, PT, PT, PT, PT, 0x80, 0x0 ;  /* 0x000000000000781c */ /* 0x000fe20003f0f070 */
[----:B------:R-:W-:Y:S01]  /*d900*/  VIADD R2, R2, 0x30830 ;  /* 0x0003083002027836 */ /* 0x000fe20000000000 */
[----:B------:R-:W-:Y:S01]  /*d910*/  R2UR UR10, R10 ;  /* 0x000000000a0a72ca */ /* 0x000fe200000e0000 */
[----:B------:R-:W-:Y:S01]  /*d920*/  VIADD R3, R3, 0x12400 ;  /* 0x0001240003037836 */ /* 0x000fe20000000000 */
[----:B------:R-:W-:Y:S01]  /*d930*/  UIADD3.X UR5, URZ, UR39, URZ, UP0, !UPT ;  /* 0x000000273f057290 */ /* 0x000fe200087fe43f */
[----:B------:R-:W-:Y:S01]  /*d940*/  IMAD R5, R6, 0xc0, R28 ;  /* 0x000000c006057824 */ /* 0x000fe200078e021c */
[----:B------:R-:W-:Y:S01]  /*d950*/  UMOV UR6, 0x0 ;  /* 0x0000000000067882 */ /* 0x000fe20000000000 */
[----:B------:R-:W-:-:S10]  /*d960*/  UMOV UR7, 0x14f00000 ;  /* 0x14f0000000077882 */ /* 0x000fd40000000000 */
.L_x_242:
        /* <DEDUP_REMOVED lines=15> */
.L_x_345:
[----:B------:R-:W-:Y:S05]  /*da60*/  BSYNC B3 ;  /* 0x0000000000037941 */ /* 0x000fea0003800000 */
.L_x_243:
[----:B------:R-:W-:Y:S01]  /*da70*/  BSSY B3, `(.L_x_245) ;  /* 0x000000c000037945 */ /* 0x000fe20003800000 */
[----:B------:R-:W-:Y:S01]  /*da80*/  MOV R12, 0x0 ;  /* 0x00000000000c7802 */ /* 0x000fe20000000f00 */
[----:B------:R-:W-:Y:S02]  /*da90*/  IMAD.MOV.U32 R13, RZ, RZ, 0x14f00000 ;  /* 0x14f00000ff0d7424 */ /* 0x000fe400078e00ff */
[----:B------:R-:W-:Y:S05]  /*daa0*/  @P1 BRA `(.L_x_246) ;  /* 0x0000000000201947 */ /* 0x000fea0003800000 */
[----:B------:R-:W1:Y:S01]  /*dab0*/  S2R R5, SR_TID.X ;  /* 0x0000000000057919 */ /* 0x000e620000002100 */
[----:B0-----:R-:W-:Y:S02]  /*dac0*/  IMAD R2, R23, 0x8, R22 ;  /* 0x0000000817027824 */ /* 0x001fe400078e0216 */
[----:B------:R-:W-:-:S04]  /*dad0*/  IMAD.MOV.U32 R3, RZ, RZ, 0x6000 ;  /* 0x00006000ff037424 */ /* 0x000fc800078e00ff */
[----:B------:R2:W-:Y:S01]  /*dae0*/  SYNCS.ARRIVE.TRANS64 RZ, [R2+URZ+0x30850], R3 ;  /* 0x0308500302ff79a7 */ /* 0x0005e2000800003f */
[----:B-1----:R-:W-:-:S04]  /*daf0*/  LOP3.LUT R5, R5, 0x1f, RZ, 0xc0, !PT ;  /* 0x0000001f05057812 */ /* 0x002fc800078ec0ff */
[----:B------:R-:W-:-:S13]  /*db00*/  ISETP.NE.AND P0, PT, R5, RZ, PT ;  /* 0x000000ff0500720c */ /* 0x000fda0003f05270 */
[----:B--2---:R-:W-:Y:S05]  /*db10*/  @!P0 BRA `(.L_x_246) ;  /* 0x0000000000048947 */ /* 0x004fea0003800000 */
[----:B------:R-:W-:Y:S01]  /*db20*/  BPT.TRAP 0x1 ;  /* 0x000000040000795c */ /* 0x000fe20000300000 */
.L_x_246:
[----:B------:R-:W-:Y:S05]  /*db30*/  BSYNC B3 ;  /* 0x0000000000037941 */ /* 0x000fea0003800000 */
.L_x_245:
[----:B------:R-:W-:Y:S01]  /*db40*/  R2UR UR10, R10 ;  /* 0x000000000a0a72ca */ /* 0x000fe200000e0000 */
[C-C-:B0-----:R-:W-:Y:S01]  /*db50*/  IMAD R2, R23.reuse, 0x6000, R22.reuse ;  /* 0x0000600017027824 */ /* 0x141fe200078e0216 */
[----:B------:R-:W-:Y:S01]  /*db60*/  R2UR UR6, R12 ;  /* 0x000000000c0672ca */ /* 0x000fe200000e0000 */
[----:B------:R-:W-:Y:S01]  /*db70*/  IMAD R3, R23, 0x8, R22 ;  /* 0x0000000817037824 */ /* 0x000fe200078e0216 */
[----:B------:R-:W-:Y:S01]  /*db80*/  R2UR UR7, R13 ;  /* 0x000000000d0772ca */ /* 0x000fe200000e0000 */
[----:B------:R-:W-:Y:S01]  /*db90*/  UIADD3 UR4, UP0, UR38, 0x470, URZ ;  /* 0x0000047026047890 */ /* 0x000fe2000ff1e03f */
[----:B------:R-:W-:Y:S01]  /*dba0*/  PLOP3.LUT P0, PT, PT, PT, PT, 0x80, 0x0 ;  /* 0x000000000000781c */ /* 0x000fe20003f0f070 */
[----:B------:R-:W-:Y:S01]  /*dbb0*/  IMAD R5, R27, 0xc0, R28 ;  /* 0x000000c01b057824 */ /* 0x000fe200078e021c */
[----:B------:R-:W-:Y:S01]  /*dbc0*/  IADD3 R2, R2, 0x400, RZ ;  /* 0x0000040002027810 */ /* 0x000fe20007ffe0ff */
[----:B------:R-:W-:Y:S01]  /*dbd0*/  VIADD R3, R3, 0x30850 ;  /* 0x0003085003037836 */ /* 0x000fe20000000000 */
[----:B------:R-:W-:-:S12]  /*dbe0*/  UIADD3.X UR5, URZ, UR39, URZ, UP0, !UPT ;  /* 0x000000273f057290 */ /* 0x000fd800087fe43f */
.L_x_247:
        /* <DEDUP_REMOVED lines=12> */
.L_x_236:
[----:B------:R-:W-:Y:S05]  /*dcb0*/  BSYNC B1 ;  /* 0x0000000000017941 */ /* 0x000fea0003800000 */
.L_x_235:
[----:B------:R-:W2:Y:S01]  /*dcc0*/  LDL.LU R2, [R1+0x10] ;  /* 0x0000100001027983 */ /* 0x000ea20000300800 */
[----:B------:R-:W-:Y:S01]  /*dcd0*/  MOV R23, R8 ;  /* 0x0000000800177202 */ /* 0x000fe20000000f00 */
[----:B------:R-:W-:Y:S02]  /*dce0*/  IMAD.MOV.U32 R26, RZ, RZ, R9 ;  /* 0x000000ffff1a7224 */ /* 0x000fe400078e0009 */
[----:B--2---:R-:W-:-:S07]  /*dcf0*/  VIADD R6, R2, 0xfffffffd ;  /* 0xfffffffd02067836 */ /* 0x004fce0000000000 */
.L_x_234:
[----:B------:R-:W-:Y:S05]  /*dd00*/  BSYNC B2 ;  /* 0x0000000000027941 */ /* 0x000fea0003800000 */
.L_x_233:
[----:B------:R-:W2:Y:S01]  /*dd10*/  LDL.LU R2, [R1+0xc] ;  /* 0x00000c0001027983 */ /* 0x000ea20000300800 */
[----:B------:R-:W-:-:S05]  /*dd20*/  IMAD.MOV R7, RZ, RZ, -R7 ;  /* 0x000000ffff077224 */ /* 0x000fca00078e0a07 */
[----:B--2---:R-:W-:-:S13]  /*dd30*/  ISETP.NE.AND P0, PT, R2, R7, PT ;  /* 0x000000070200720c */ /* 0x004fda0003f05270 */
[----:B------:R-:W-:Y:S05]  /*dd40*/  @!P0 BRA `(.L_x_232) ;  /* 0x0000000c00988947 */ /* 0x000fea0003800000 */
[----:B------:R-:W-:-:S07]  /*dd50*/  IMAD.MOV.U32 R4, RZ, RZ, R24 ;  /* 0x000000ffff047224 */ /* 0x000fce00078e0018 */
.L_x_274:
[----:B------:R-:W2:Y:S01]  /*dd60*/  LDL R2, [R1] ;  /* 0x0000000001027983 */ /* 0x000ea20000100800 */
[----:B------:R-:W-:Y:S01]  /*dd70*/  VIADD R7, R23, 0x1 ;  /* 0x0000000117077836 */ /* 0x000fe20000000000 */
[----:B------:R-:W-:Y:S05]  /*dd80*/  YIELD ;  /* 0x0000000000007946 */ /* 0x000fea0003800000 */
[----:B------:R-:W-:Y:S01]  /*dd90*/  ISETP.NE.AND P0, PT, R7, 0x2, PT ;  /* 0x000000020700780c */ /* 0x000fe20003f05270 */
[----:B------:R-:W-:Y:S03]  /*dda0*/  BSSY B1, `(.L_x_248) ;  /* 0x000006c000017945 */ /* 0x000fe60003800000 */
[----:B0-----:R-:W-:-:S02]  /*ddb0*/  SEL R3, RZ, 0x1, P0 ;  /* 0x00000001ff037807 */ /* 0x001fc40000000000 */
        /* <DEDUP_REMOVED lines=26> */
.L_x_250:
[----:B------:R-:W-:Y:S01]  /*df60*/  IMAD R2, R7, 0x8, R22 ;  /* 0x0000000807027824 */ /* 0x000fe200078e0216 */
[----:B------:R-:W-:Y:S01]  /*df70*/  SHF.L.U32 R3, R8, 0x1f, RZ ;  /* 0x0000001f08037819 */ /* 0x000fe200000006ff */
[----:B------:R-:W-:Y:S03]  /*df80*/  BSSY B2, `(.L_x_251) ;  /* 0x0000003000027945 */ /* 0x000fe60003800000 */
[----:B------:R-:W1:Y:S02]  /*df90*/  SYNCS.PHASECHK.TRANS64.TRYWAIT P0, [R2+URZ+0x30840], R3 ;  /* 0x03084003020075a7 */ /* 0x000e64000800017f */
[----:B-1----:R-:W-:Y:S05]  /*dfa0*/  @!P0 BRA `(.L_x_252) ;  /* 0x0000003000708947 */ /* 0x002fea0003800000 */
.L_x_346:
[----:B------:R-:W-:Y:S05]  /*dfb0*/  BSYNC B2 ;  /* 0x0000000000027941 */ /* 0x000fea0003800000 */
.L_x_251:
        /* <DEDUP_REMOVED lines=12> */
.L_x_254:
[----:B------:R-:W-:Y:S05]  /*e080*/  BSYNC B2 ;  /* 0x0000000000027941 */ /* 0x000fea0003800000 */
.L_x_253:
[----:B------:R-:W-:Y:S01]  /*e090*/  IMAD.MOV.U32 R5, RZ, RZ, RZ ;  /* 0x000000ffff057224 */ /* 0x000fe200078e00ff */
[----:B------:R-:W-:Y:S01]  /*e0a0*/  UIADD3 UR4, UP0, UR38, 0x370, URZ ;  /* 0x0000037026047890 */ /* 0x000fe2000ff1e03f */
[----:B-1----:R-:W-:Y:S01]  /*e0b0*/  IMAD R3, R7, 0x6000, R22 ;  /* 0x0000600007037824 */ /* 0x002fe200078e0216 */
        /* <DEDUP_REMOVED lines=8> */
.L_x_255:
        /* <DEDUP_REMOVED lines=15> */
.L_x_347:
[----:B------:R-:W-:Y:S05]  /*e230*/  BSYNC B2 ;  /* 0x0000000000027941 */ /* 0x000fea0003800000 */
.L_x_256:
[----:B------:R-:W-:Y:S01]  /*e240*/  BSSY B2, `(.L_x_258) ;  /* 0x000000b000027945 */ /* 0x000fe20003800000 */
[----:B------:R-:W-:Y:S01]  /*e250*/  MOV R2, 0x0 ;  /* 0x0000000000027802 */ /* 0x000fe20000000f00 */
[----:B0-----:R-:W-:Y:S02]  /*e260*/  IMAD.MOV.U32 R3, RZ, RZ, 0x14f00000 ;  /* 0x14f00000ff037424 */ /* 0x001fe400078e00ff */
[----:B------:R-:W-:Y:S05]  /*e270*/  @P1 BRA `(.L_x_259) ;  /* 0x00000000001c1947 */ /* 0x000fea0003800000 */
[----:B------:R-:W0:Y:S02]  /*e280*/  S2R R11, SR_TID.X ;  /* 0x00000000000b7919 */ /* 0x000e240000002100 */
[----:B0-----:R-:W-:Y:S01]  /*e290*/  LOP3.LUT R12, R11, 0x1f, RZ, 0xc0, !PT ;  /* 0x0000001f0b0c7812 */ /* 0x001fe200078ec0ff */
[----:B------:R-:W-:-:S03]  /*e2a0*/  IMAD.MOV.U32 R11, RZ, RZ, 0x6000 ;  /* 0x00006000ff0b7424 */ /* 0x000fc600078e00ff */
[----:B------:R-:W-:Y:S01]  /*e2b0*/  ISETP.NE.AND P0, PT, R12, RZ, PT ;  /* 0x000000ff0c00720c */ /* 0x000fe20003f05270 */
[----:B------:R0:W-:-:S12]  /*e2c0*/  SYNCS.ARRIVE.TRANS64 RZ, [R10+URZ+0x50], R11 ;  /* 0x0000500b0aff79a7 */ /* 0x0001d8000800003f */
[----:B0-----:R-:W-:Y:S05]  /*e2d0*/  @!P0 BRA `(.L_x_259) ;  /* 0x0000000000048947 */ /* 0x001fea0003800000 */
[----:B------:R-:W-:Y:S01]  /*e2e0*/  BPT.TRAP 0x1 ;  /* 0x000000040000795c */ /* 0x000fe20000300000 */
.L_x_259:
[----:B------:R-:W-:Y:S05]  /*e2f0*/  BSYNC B2 ;  /* 0x0000000000027941 */ /* 0x000fea0003800000 */
.L_x_258:
[----:B------:R-:W-:Y:S01]  /*e300*/  R2UR UR7, R3 ;  /* 0x00000000030772ca */ /* 0x000fe200000e0000 */
[----:B------:R-:W-:Y:S01]  /*e310*/  IMAD R23, R23, 0x6000, R22 ;  /* 0x0000600017177824 */ /* 0x000fe200078e0216 */
[----:B------:R-:W-:Y:S01]  /*e320*/  R2UR UR10, R5 ;  /* 0x00000000050a72ca */ /* 0x000fe200000e0000 */
[----:B------:R-:W-:Y:S01]  /*e330*/  UIADD3 UR4, UP0, UR38, 0x470, URZ ;  /* 0x0000047026047890 */ /* 0x000fe2000ff1e03f */
[----:B------:R-:W-:Y:S01]  /*e340*/  R2UR UR6, R2 ;  /* 0x00000000020672ca */ /* 0x000fe200000e0000 */
[----:B------:R-:W-:Y:S01]  /*e350*/  IMAD R2, R27, 0xc0, R28 ;  /* 0x000000c01b027824 */ /* 0x000fe200078e021c */
[----:B------:R-:W-:Y:S01]  /*e360*/  PLOP3.LUT P0, PT, PT, PT, PT, 0x80, 0x0 ;  /* 0x000000000000781c */ /* 0x000fe20003f0f070 */
[----:B------:R-:W-:Y:S01]  /*e370*/  VIADD R10, R10, 0x50 ;  /* 0x000000500a0a7836 */ /* 0x000fe20000000000 */
[----:B------:R-:W-:Y:S01]  /*e380*/  UIADD3.X UR5, URZ, UR39, URZ, UP0, !UPT ;  /* 0x000000273f057290 */ /* 0x000fe200087fe43f */
[----:B------:R-:W-:-:S11]  /*e390*/  VIADD R23, R23, 0x400 ;  /* 0x0000040017177836 */ /* 0x000fd60000000000 */
.L_x_260:
        /* <DEDUP_REMOVED lines=10> */
[----:B------:R-:W-:Y:S01]  /*e440*/  MOV R27, R9 ;  /* 0x00000009001b7202 */ /* 0x000fe20000000f00 */
[----:B------:R-:W-:-:S07]  /*e450*/  IMAD.MOV.U32 R24, RZ, RZ, R4 ;  /* 0x000000ffff187224 */ /* 0x000fce00078e0004 */
.L_x_249:
[----:B------:R-:W-:Y:S05]  /*e460*/  BSYNC B1 ;  /* 0x0000000000017941 */ /* 0x000fea0003800000 */
.L_x_248:
        /* <DEDUP_REMOVED lines=10> */
[----:B------:R-:W-:Y:S01]  /*e510*/  VIADD R9, R6, 0xffffffff ;  /* 0xffffffff06097836 */ /* 0x000fe20000000000 */
        /* <DEDUP_REMOVED lines=9> */
[----:B------:R-:W-:-:S04]  /*e5b0*/  @P0 SHF.R.U32.HI R2, RZ, R3, R5 ;  /* 0x00000003ff020219 */ /* 0x000fc80000011605 */
[----:B------:R-:W-:-:S05]  /*e5c0*/  IADD3 R3, -R2, RZ, RZ ;  /* 0x000000ff02037210 */ /* 0x000fca0007ffe1ff */
[----:B------:R-:W-:Y:S01]  /*e5d0*/  IMAD R9, R4, R3, R9 ;  /* 0x0000000304097224 */ /* 0x000fe200078e0209 */
[----:B------:R-:W-:Y:S01]  /*e5e0*/  SHF.R.S32.HI R3, RZ, 0x1f, R2 ;  /* 0x0000001fff037819 */ /* 0x000fe20000011402 */
[----:B------:R-:W-:-:S04]  /*e5f0*/  IMAD R4, R29, UR6, RZ ;  /* 0x000000061d047c24 */ /* 0x000fc8000f8e02ff */
[C---:B------:R-:W-:Y:S02]  /*e600*/  IMAD R4, R25.reuse, UR7, R4 ;  /* 0x0000000719047c24 */ /* 0x040fe4000f8e0204 */
[----:B------:R-:W-:-:S04]  /*e610*/  IMAD.WIDE.U32 R2, R25, UR6, R2 ;  /* 0x0000000619027c25 */ /* 0x000fc8000f8e0002 */
[----:B------:R-:W-:Y:S01]  /*e620*/  IMAD.IADD R3, R4, 0x1, R3 ;  /* 0x0000000104037824 */ /* 0x000fe200078e0203 */
[----:B------:R-:W-:-:S04]  /*e630*/  LEA R4, P0, R2, UR4, 0x2 ;  /* 0x0000000402047c11 */ /* 0x000fc8000f8010ff */
[----:B------:R-:W-:-:S05]  /*e640*/  LEA.HI.X R5, R2, UR5, R3, 0x2, P0 ;  /* 0x0000000502057c11 */ /* 0x000fca00080f1403 */
[----:B------:R0:W5:Y:S04]  /*e650*/  LDG.E R4, desc[UR48][R4.64] ;  /* 0x0000003004047981 */ /* 0x000168000c1e1900 */
.L_x_263:
[----:B------:R-:W-:Y:S01]  /*e660*/  IMAD R2, R23, 0x8, R22 ;  /* 0x0000000817027824 */ /* 0x000fe200078e0216 */
[----:B------:R-:W-:Y:S01]  /*e670*/  SHF.L.U32 R3, R26, 0x1f, RZ ;  /* 0x0000001f1a037819 */ /* 0x000fe200000006ff */
[----:B------:R-:W-:Y:S03]  /*e680*/  BSSY B2, `(.L_x_264) ;  /* 0x0000003000027945 */ /* 0x000fe60003800000 */
[----:B------:R-:W1:Y:S02]  /*e690*/  SYNCS.PHASECHK.TRANS64.TRYWAIT P0, [R2+URZ+0x30840], R3 ;  /* 0x03084003020075a7 */ /* 0x000e64000800017f */
[----:B-1----:R-:W-:Y:S05]  /*e6a0*/  @!P0 BRA `(.L_x_265) ;  /* 0x0000002800d88947 */ /* 0x002fea0003800000 */
.L_x_348:
[----:B------:R-:W-:Y:S05]  /*e6b0*/  BSYNC B2 ;  /* 0x0000000000027941 */ /* 0x000fea0003800000 */
.L_x_264:
[----:B0-----:R-:W0:Y:S01]  /*e6c0*/  S2R R5, SR_TID.X ;  /* 0x0000000000057919 */ /* 0x001e220000002100 */
[----:B------:R-:W-:Y:S01]  /*e6d0*/  BSSY B2, `(.L_x_266) ;  /* 0x000000b000027945 */ /* 0x000fe20003800000 */
[----:B0-----:R-:W-:-:S04]  /*e6e0*/  LOP3.LUT R5, R5, 0x7f, RZ, 0xc0, !PT ;  /* 0x0000007f05057812 */ /* 0x001fc800078ec0ff */
[----:B------:R-:W-:-:S13]  /*e6f0*/  ISETP.NE.AND P1, PT, R5, RZ, PT ;  /* 0x000000ff0500720c */ /* 0x000fda0003f25270 */
[----:B------:R-:W-:Y:S05]  /*e700*/  @P1 BRA `(.L_x_267) ;  /* 0x00000000001c1947 */ /* 0x000fea0003800000 */
[----:B------:R-:W0:Y:S01]  /*e710*/  S2R R5, SR_TID.X ;  /* 0x0000000000057919 */ /* 0x000e220000002100 */
[----:B-1----:R-:W-:-:S04]  /*e720*/  IMAD.MOV.U32 R3, RZ, RZ, 0x6000 ;  /* 0x00006000ff037424 */ /* 0x002fc800078e00ff */
[----:B------:R2:W-:Y:S01]  /*e730*/  SYNCS.ARRIVE.TRANS64 RZ, [R2+URZ+0x30830], R3 ;  /* 0x0308300302ff79a7 */ /* 0x0005e2000800003f */
[----:B0-----:R-:W-:-:S04]  /*e740*/  LOP3.LUT R5, R5, 0x1f, RZ, 0xc0, !PT ;  /* 0x0000001f05057812 */ /* 0x001fc800078ec0ff */
[----:B------:R-:W-:-:S13]  /*e750*/  ISETP.NE.AND P0, PT, R5, RZ, PT ;  /* 0x000000ff0500720c */ /* 0x000fda0003f05270 */
[----:B--2---:R-:W-:Y:S05]  /*e760*/  @!P0 BRA `(.L_x_267) ;  /* 0x0000000000048947 */ /* 0x004fea0003800000 */
[----:B------:R-:W-:Y:S01]  /*e770*/  BPT.TRAP 0x1 ;  /* 0x000000040000795c */ /* 0x000fe20000300000 */
.L_x_267:
[----:B------:R-:W-:Y:S05]  /*e780*/  BSYNC B2 ;  /* 0x0000000000027941 */ /* 0x000fea0003800000 */
.L_x_266:
[----:B------:R-:W-:Y:S01]  /*e790*/  IMAD.MOV.U32 R5, RZ, RZ, RZ ;  /* 0x000000ffff057224 */ /* 0x000fe200078e00ff */
[C---:B-1----:R-:W-:Y:S01]  /*e7a0*/  LEA R3, R23.reuse, R0, 0x3 ;  /* 0x0000000017037211 */ /* 0x042fe200078e18ff */
[----:B------:R-:W-:Y:S01]  /*e7b0*/  IMAD R2, R23, 0x6000, R22 ;  /* 0x0000600017027824 */ /* 0x000fe200078e0216 */
[----:B------:R-:W-:Y:S01]  /*e7c0*/  UIADD3 UR4, UP0, UR38, 0x370, URZ ;  /* 0x0000037026047890 */ /* 0x000fe2000ff1e03f */
[----:B------:R-:W-:Y:S01]  /*e7d0*/  PLOP3.LUT P0, PT, PT, PT, PT, 0x80, 0x0 ;  /* 0x000000000000781c */ /* 0x000fe20003f0f070 */
[----:B------:R-:W-:Y:S01]  /*e7e0*/  IMAD R10, R9, 0xc0, R28 ;  /* 0x000000c0090a7824 */ /* 0x000fe200078e021c */
[----:B------:R-:W-:Y:S01]  /*e7f0*/  R2UR UR10, R5 ;  /* 0x00000000050a72ca */ /* 0x000fe200000e0000 */
[----:B------:R-:W-:Y:S01]  /*e800*/  VIADD R2, R2, 0x12400 ;  /* 0x0001240002027836 */ /* 0x000fe20000000000 */
[----:B------:R-:W-:Y:S01]  /*e810*/  UIADD3.X UR5, URZ, UR39, URZ, UP0, !UPT ;  /* 0x000000273f057290 */ /* 0x000fe200087fe43f */
[----:B------:R-:W-:Y:S01]  /*e820*/  VIADD R3, R3, 0x30 ;  /* 0x0000003003037836 */ /* 0x000fe20000000000 */
[----:B------:R-:W-:Y:S01]  /*e830*/  UMOV UR6, 0x0 ;  /* 0x0000000000067882 */ /* 0x000fe20000000000 */
[----:B------:R-:W-:-:S10]  /*e840*/  UMOV UR7, 0x14f00000 ;  /* 0x14f0000000077882 */ /* 0x000fd40000000000 */
.L_x_268:
        /* <DEDUP_REMOVED lines=15> */
.L_x_349:
[----:B------:R-:W-:Y:S05]  /*e940*/  BSYNC B2 ;  /* 0x0000000000027941 */ /* 0x000fea0003800000 */
.L_x_269:
[----:B------:R-:W-:Y:S01]  /*e950*/  BSSY B2, `(.L_x_271) ;  /* 0x000000b000027945 */ /* 0x000fe20003800000 */
[----:B------:R-:W-:Y:S01]  /*e960*/  IMAD.MOV.U32 R2, RZ, RZ, 0x0 ;  /* 0x00000000ff027424 */ /* 0x000fe200078e00ff */
[----:B0-----:R-:W-:Y:S02]  /*e970*/  MOV R3, 0x14f00000 ;  /* 0x14f0000000037802 */ /* 0x001fe40000000f00 */
        /* <DEDUP_REMOVED lines=8> */
.L_x_272:
[----:B------:R-:W-:Y:S05]  /*ea00*/  BSYNC B2 ;  /* 0x0000000000027941 */ /* 0x000fea0003800000 */
.L_x_271:
[----:B------:R-:W-:Y:S01]  /*ea10*/  R2UR UR10, R5 ;  /* 0x00000000050a72ca */ /* 0x000fe200000e0000 */
[----:B------:R-:W-:Y:S01]  /*ea20*/  UIADD3 UR4, UP0, UR38, 0x470, URZ ;  /* 0x0000047026047890 */ /* 0x000fe2000ff1e03f */
[----:B------:R-:W-:Y:S01]  /*ea30*/  R2UR UR6, R2 ;  /* 0x00000000020672ca */ /* 0x000fe200000e0000 */
[----:B------:R-:W-:Y:S01]  /*ea40*/  IMAD R2, R7, 0x6000, R22 ;  /* 0x0000600007027824 */ /* 0x000fe200078e0216 */
[----:B------:R-:W-:Y:S01]  /*ea50*/  R2UR UR7, R3 ;  /* 0x00000000030772ca */ /* 0x000fe200000e0000 */
[----:B------:R-:W-:Y:S01]  /*ea60*/  IMAD R3, R27, 0xc0, R28 ;  /* 0x000000c01b037824 */ /* 0x000fe200078e021c */
[----:B------:R-:W-:Y:S01]  /*ea70*/  PLOP3.LUT P0, PT, PT, PT, PT, 0x80, 0x0 ;  /* 0x000000000000781c */ /* 0x000fe20003f0f070 */
[----:B------:R-:W-:Y:S01]  /*ea80*/  VIADD R8, R8, 0x50 ;  /* 0x0000005008087836 */ /* 0x000fe20000000000 */
[----:B------:R-:W-:Y:S01]  /*ea90*/  UIADD3.X UR5, URZ, UR39, URZ, UP0, !UPT ;  /* 0x000000273f057290 */ /* 0x000fe200087fe43f */
[----:B------:R-:W-:-:S11]  /*eaa0*/  VIADD R2, R2, 0x400 ;  /* 0x0000040002027836 */ /* 0x000fd60000000000 */
.L_x_273:
        /* <DEDUP_REMOVED lines=12> */
.L_x_262:
[----:B------:R-:W-:Y:S05]  /*eb70*/  BSYNC B1 ;  /* 0x0000000000017941 */ /* 0x000fea0003800000 */
.L_x_261:
[C---:B------:R-:W-:Y:S01]  /*eb80*/  ISETP.GT.AND P0, PT, R6.reuse, 0x1, PT ;  /* 0x000000010600780c */ /* 0x040fe20003f04270 */
[----:B------:R-:W-:-:S12]  /*eb90*/  VIADD R6, R6, 0xfffffffe ;  /* 0xfffffffe06067836 */ /* 0x000fd80000000000 */
[----:B------:R-:W-:Y:S05]  /*eba0*/  @P0 BRA `(.L_x_274) ;  /* 0xfffffff0006c0947 */ /* 0x000fea000383ffff */
.L_x_232:
[----:B------:R-:W-:Y:S05]  /*ebb0*/  BSYNC B0 ;  /* 0x0000000000007941 */ /* 0x000fea0003800000 */
.L_x_231:
[----:B------:R-:W1:Y:S01]  /*ebc0*/  S2R R2, SR_TID.X ;  /* 0x0000000000027919 */ /* 0x000e620000002100 */
[----:B------:R-:W-:Y:S01]  /*ebd0*/  BSSY B0, `(.L_x_275) ;  /* 0x0000010000007945 */ /* 0x000fe20003800000 */
[----:B-1----:R-:W-:-:S04]  /*ebe0*/  LOP3.LUT R8, R2, 0x7f, RZ, 0xc0, !PT ;  /* 0x0000007f02087812 */ /* 0x002fc800078ec0ff */
[----:B------:R-:W-:-:S13]  /*ebf0*/  ISETP.NE.AND P0, PT, R8, RZ, PT ;  /* 0x000000ff0800720c */ /* 0x000fda0003f05270 */
[----:B------:R-:W-:Y:S05]  /*ec00*/  @P0 BRA `(.L_x_276) ;  /* 0x0000000000300947 */ /* 0x000fea0003800000 */
[----:B------:R-:W1:Y:S01]  /*ec10*/  S2R R5, SR_LANEID ;  /* 0x0000000000057919 */ /* 0x000e620000000000 */
[----:B------:R-:W-:Y:S01]  /*ec20*/  VOTEU.ANY UR4, UPT, PT ;  /* 0x0000000000047886 */ /* 0x000fe200038e0100 */
[----:B0-----:R-:W0:Y:S01]  /*ec30*/  LDC.64 R2, c[0x0][0xc60] ;  /* 0x00031800ff027b82 */ /* 0x001e220000000a00 */
[----:B------:R-:W1:Y:S02]  /*ec40*/  FLO.U32 R0, UR4 ;  /* 0x0000000400007d00 */ /* 0x000e6400080e0000 */
[----:B-1----:R-:W-:-:S06]  /*ec50*/  ISETP.EQ.U32.AND P0, PT, R0, R5, PT ;  /* 0x000000050000720c */ /* 0x002fcc0003f02070 */
[----:B------:R-:W0:Y:S07]  /*ec60*/  POPC R5, UR4 ;  /* 0x0000000400057d09 */ /* 0x000e2e0008000000 */
[----:B0-----:R-:W2:Y:S01]  /*ec70*/  @P0 ATOMG.E.ADD.STRONG.GPU PT, R3, desc[UR48][R2.64], R5 ;  /* 0x00000005020309a8 */ /* 0x001ea200081ee1f0 */
[----:B------:R-:W0:Y:S02]  /*ec80*/  S2R R4, SR_LTMASK ;  /* 0x0000000000047919 */ /* 0x000e240000003900 */
[----:B0-----:R-:W-:-:S04]  /*ec90*/  LOP3.LUT R4, R4, UR4, RZ, 0xc0, !PT ;  /* 0x0000000404047c12 */ /* 0x001fc8000f8ec0ff */
[----:B------:R-:W0:Y:S01]  /*eca0*/  POPC R7, R4 ;  /* 0x0000000400077309 */ /* 0x000e220000000000 */
[----:B--2---:R-:W0:Y:S02]  /*ecb0*/  SHFL.IDX PT, R0, R3, R0, 0x1f ;  /* 0x00001f0003007589 */ /* 0x004e2400000e0000 */
[----:B0-----:R-:W-:-:S07]  /*ecc0*/  IADD3 R16, R0, UR37, R7 ;  /* 0x0000002500107c10 */ /* 0x001fce000fffe007 */
.L_x_276:
[----:B------:R-:W-:Y:S05]  /*ecd0*/  BSYNC B0 ;  /* 0x0000000000007941 */ /* 0x000fea0003800000 */
.L_x_275:
[----:B------:R-:W2:Y:S01]  /*ece0*/  LDL.LU R0, [R1] ;  /* 0x0000000001007983 */ /* 0x000ea20000300800 */
[----:B------:R-:W-:Y:S01]  /*ecf0*/  BSSY B0, `(.L_x_277) ;  /* 0x0000028000007945 */ /* 0x000fe20003800000 */
[----:B--2---:R-:W-:-:S13]  /*ed00*/  ISETP.NE.AND P0, PT, R0, RZ, PT ;  /* 0x000000ff0000720c */ /* 0x004fda0003f05270 */
[----:B------:R-:W-:Y:S05]  /*ed10*/  @!P0 BRA `(.L_x_278) ;  /* 0x0000000000948947 */ /* 0x000fea0003800000 */
[----:B0-----:R-:W-:Y:S01]  /*ed20*/  IMAD R3, R23, 0x8, R22 ;  /* 0x0000000817037824 */ /* 0x001fe200078e0216 */
[----:B------:R-:W-:Y:S01]  /*ed30*/  SHF.L.U32 R0, R26, 0x1f, RZ ;  /* 0x0000001f1a007819 */ /* 0x000fe200000006ff */
[----:B------:R-:W-:Y:S01]  /*ed40*/  BSSY B1, `(.L_x_279) ;  /* 0x0000004000017945 */ /* 0x000fe20003800000 */
[----:B------:R-:W-:Y:S02]  /*ed50*/  ISETP.NE.AND P1, PT, R8, RZ, PT ;  /* 0x000000ff0800720c */ /* 0x000fe40003f25270 */
[----:B------:R-:W0:Y:S02]  /*ed60*/  SYNCS.PHASECHK.TRANS64.TRYWAIT P0, [R3+URZ+0x30860], R0 ;  /* 0x03086000030075a7 */ /* 0x000e24000800017f */
[----:B0-----:R-:W-:Y:S09]  /*ed70*/  @!P0 BRA `(.L_x_280) ;  /* 0x00000024004c8947 */ /* 0x001ff20003800000 */
.L_x_350:
[----:B------:R-:W-:Y:S05]  /*ed80*/  BSYNC B1 ;  /* 0x0000000000017941 */ /* 0x000fea0003800000 */
.L_x_279:
        /* <DEDUP_REMOVED lines=9> */
.L_x_282:
[----:B------:R-:W-:Y:S05]  /*ee20*/  BSYNC B1 ;  /* 0x0000000000017941 */ /* 0x000fea0003800000 */
.L_x_281:
[----:B0-----:R-:W-:Y:S01]  /*ee30*/  IMAD R0, R23, 0x6000, R22 ;  /* 0x0000600017007824 */ /* 0x001fe200078e0216 */
[----:B------:R-:W-:Y:S01]  /*ee40*/  UIADD3 UR4, UP0, UR38, 0x470, URZ ;  /* 0x0000047026047890 */ /* 0x000fe2000ff1e03f */
[----:B------:R-:W-:Y:S01]  /*ee50*/  PLOP3.LUT P0, PT, PT, PT, PT, 0x80, 0x0 ;  /* 0x000000000000781c */ /* 0x000fe20003f0f070 */
[----:B------:R-:W-:Y:S01]  /*ee60*/  IMAD R28, R27, 0xc0, R28 ;  /* 0x000000c01b1c7824 */ /* 0x000fe200078e021c */
[----:B------:R-:W-:Y:S01]  /*ee70*/  UMOV UR6, 0x0 ;  /* 0x0000000000067882 */ /* 0x000fe20000000000 */
[----:B------:R-:W-:Y:S01]  /*ee80*/  VIADD R2, R3, 0x30850 ;  /* 0x0003085003027836 */ /* 0x000fe20000000000 */
[----:B------:R-:W-:Y:S01]  /*ee90*/  IADD3 R0, R0, 0x400, RZ ;  /* 0x0000040000007810 */ /* 0x000fe20007ffe0ff */
[----:B------:R-:W-:Y:S01]  /*eea0*/  UIADD3.X UR5, URZ, UR39, URZ, UP0, !UPT ;  /* 0x000000273f057290 */ /* 0x000fe200087fe43f */
[----:B------:R-:W-:Y:S01]  /*eeb0*/  UMOV UR7, 0x14f00000 ;  /* 0x14f0000000077882 */ /* 0x000fe20000000000 */
[----:B------:R-:W-:-:S10]  /*eec0*/  UMOV UR10, URZ ;  /* 0x0000003f000a7c82 */ /* 0x000fd40008000000 */
.L_x_283:
        /* <DEDUP_REMOVED lines=10> */
.L_x_278:
[----:B------:R-:W-:Y:S05]  /*ef70*/  BSYNC B0 ;  /* 0x0000000000007941 */ /* 0x000fea0003800000 */
.L_x_277:
[----:B------:R-:W-:-:S05]  /*ef80*/  VIADD R23, R23, 0x1 ;  /* 0x0000000117177836 */ /* 0x000fca0000000000 */
[----:B------:R-:W-:-:S04]  /*ef90*/  ISETP.NE.AND P0, PT, R23, 0x2, PT ;  /* 0x000000021700780c */ /* 0x000fc80003f05270 */
[----:B0-----:R-:W-:Y:S02]  /*efa0*/  SEL R3, RZ, 0x1, P0 ;  /* 0x00000001ff037807 */ /* 0x001fe40000000000 */
[----:B------:R-:W-:Y:S02]  /*efb0*/  SEL R23, R23, RZ, P0 ;  /* 0x000000ff17177207 */ /* 0x000fe40000000000 */
[----:B------:R-:W-:-:S07]  /*efc0*/  LOP3.LUT R26, R26, R3, RZ, 0x3c, !PT ;  /* 0x000000031a1a7212 */ /* 0x000fce00078e3cff */
.L_x_213:
[----:B------:R-:W-:Y:S05]  /*efd0*/  BSYNC B7 ;  /* 0x0000000000077941 */ /* 0x000fea0003800000 */
.L_x_211:
[----:B------:R-:W2:Y:S02]  /*efe0*/  LDL R0, [R1+0x38] ;  /* 0x0000380001007983 */ /* 0x000ea40000100800 */
[----:B--2---:R-:W-:-:S13]  /*eff0*/  ISETP.NE.AND P0, PT, R0, RZ, PT ;  /* 0x000000ff0000720c */ /* 0x004fda0003f05270 */
[----:B------:R-:W-:Y:S05]  /*f000*/  @!P0 BRA `(.L_x_284) ;  /* 0x0000000000248947 */ /* 0x000fea0003800000 */
[----:B------:R-:W-:Y:S05]  /*f010*/  WARPSYNC.ALL ;  /* 0x0000000000007948 */ /* 0x000fea0003800000 */
[----:B------:R-:W1:Y:S08]  /*f020*/  S2UR UR5, SR_CgaCtaId ;  /* 0x00000000000579c3 */ /* 0x000e700000008800 */
[----:B------:R-:W-:Y:S06]  /*f030*/  BAR.SYNC.DEFER_BLOCKING 0x5, 0x200 ;  /* 0x0148000000007b1d */ /* 0x000fec0000010000 */
[----:B------:R-:W-:-:S02]  /*f040*/  UMOV UR4, 0x400 ;  /* 0x0000040000047882 */ /* 0x000fc40000000000 */
[----:B-1----:R-:W-:-:S06]  /*f050*/  ULEA UR4, UR5, UR4, 0x18 ;  /* 0x0000000405047291 */ /* 0x002fcc000f8ec03f */
[----:B------:R-:W-:-:S05]  /*f060*/  IMAD.U32 R22, RZ, RZ, UR4 ;  /* 0x00000004ff167e24 */ /* 0x000fca000f8e00ff */
[----:B------:R1:W2:Y:S01]  /*f070*/  LDS.128 R16, [R22+0x308d0] ;  /* 0x0308d00016107984 */ /* 0x0002a20000000c00 */
[----:B------:R-:W-:Y:S06]  /*f080*/  BAR.ARV 0x4, 0x200 ;  /* 0x0108000000007b1d */ /* 0x000fec0000002000 */
[----:B------:R-:W-:Y:S05]  /*f090*/  BRA `(.L_x_285) ;  /* 0x0000000800407947 */ /* 0x000fea0003800000 */
.L_x_284:
[----:B------:R-:W0:Y:S01]  /*f0a0*/  S2R R0, SR_TID.X ;  /* 0x0000000000007919 */ /* 0x000e220000002100 */
[----:B------:R-:W-:Y:S01]  /*f0b0*/  UMOV UR4, 0xffffffff ;  /* 0xffffffff00047882 */ /* 0x000fe20000000000 */
[----:B0-----:R-:W-:-:S04]  /*f0c0*/  LOP3.LUT R8, R0, 0x1f, RZ, 0xc0, !PT ;  /* 0x0000001f00087812 */ /* 0x001fc800078ec0ff */
[----:B------:R-:W-:Y:S01]  /*f0d0*/  ISETP.NE.AND P0, PT, R8, 0x1f, PT ;  /* 0x0000001f0800780c */ /* 0x000fe20003f05270 */
[----:B------:R-:W-:-:S12]  /*f0e0*/  BRA.DIV UR4, `(.L_x_286) ;  /* 0x0000002204847947 */ /* 0x000fd8000b800000 */
[----:B------:R-:W-:Y:S01]  /*f0f0*/  IMAD.IADD R5, R19, 0x1, R8 ;  /* 0x0000000113057824 */ /* 0x000fe200078e0208 */
[----:B------:R-:W-:-:S04]  /*f100*/  ULDC UR4, c[0x0][0xc3c] ;  /* 0x00030f0000047ab9 */ /* 0x000fc80000000800 */
[----:B------:R-:W-:-:S13]  /*f110*/  ISETP.GE.OR P1, PT, R5, UR4, !P0 ;  /* 0x0000000405007c0c */ /* 0x000fda000c726670 */
[----:B------:R-:W0:Y:S02]  /*f120*/  @!P1 LDC.64 R2, c[0x0][0xc80] ;  /* 0x00032000ff029b82 */ /* 0x000e240000000a00 */
[----:B0-----:R-:W-:-:S06]  /*f130*/  @!P1 IMAD.WIDE R2, R5, 0x4, R2 ;  /* 0x0000000405029825 */ /* 0x001fcc00078e0202 */
[----:B------:R-:W2:Y:S01]  /*f140*/  @!P1 LDG.E R2, desc[UR48][R2.64] ;  /* 0x0000003002029981 */ /* 0x000ea2000c1e1900 */
[----:B------:R-:W-:Y:S01]  /*f150*/  IMAD.MOV.U32 R5, RZ, RZ, RZ ;  /* 0x000000ffff057224 */ /* 0x000fe200078e00ff */
[C---:B------:R-:W-:Y:S02]  /*f160*/  ISETP.GE.U32.AND P2, PT, R8.reuse, 0x2, PT ;  /* 0x000000020800780c */ /* 0x040fe40003f46070 */
[C---:B------:R-:W-:Y:S01]  /*f170*/  ISETP.GE.U32.AND P3, PT, R8.reuse, 0x4, PT ;  /* 0x000000040800780c */ /* 0x040fe20003f66070 */
[----:B------:R-:W-:Y:S01]  /*f180*/  SHFL.IDX PT, R0, R16, RZ, 0x1f ;  /* 0x00001fff10007589 */ /* 0x000fe200000e0000 */
[C---:B------:R-:W-:Y:S02]  /*f190*/  ISETP.GE.U32.AND P4, PT, R8.reuse, 0x8, PT ;  /* 0x000000080800780c */ /* 0x040fe40003f86070 */
[----:B------:R-:W-:Y:S01]  /*f1a0*/  ISETP.GE.U32.AND P5, PT, R8, 0x10, PT ;  /* 0x000000100800780c */ /* 0x000fe20003fa6070 */
[----:B------:R-:W-:Y:S01]  /*f1b0*/  SHFL.IDX PT, R4, R16, 0x1, 0x1f ;  /* 0x00201f0010047f89 */ /* 0x000fe200000e0000 */
[----:B--2---:R-:W-:-:S02]  /*f1c0*/  @!P1 MOV R5, R2 ;  /* 0x0000000200059202 */ /* 0x004fc40000000f00 */
[----:B------:R-:W-:-:S03]  /*f1d0*/  ISETP.NE.AND P1, PT, R8, RZ, PT ;  /* 0x000000ff0800720c */ /* 0x000fc60003f25270 */
        /* <DEDUP_REMOVED lines=15> */
[----:B------:R0:W1:Y:S02]  /*f2d0*/  SHFL.IDX PT, R14, R2, 0x1f, 0x1f ;  /* 0x03e01f00020e7f89 */ /* 0x00006400000e0000 */
.L_x_360:
[----:B------:R-:W-:Y:S02]  /*f2e0*/  ULDC UR4, c[0x0][0xc38] ;  /* 0x00030e0000047ab9 */ /* 0x000fe40000000800 */
[----:B------:R-:W-:-:S04]  /*f2f0*/  IMAD.U32 R7, RZ, RZ, UR4 ;  /* 0x00000004ff077e24 */ /* 0x000fc8000f8e00ff */
[----:B-1----:R-:W-:-:S04]  /*f300*/  IMAD R14, R14, R7, RZ ;  /* 0x000000070e0e7224 */ /* 0x002fc800078e02ff */
[----:B------:R-:W-:-:S05]  /*f310*/  IMAD.IADD R9, R4, 0x1, R14 ;  /* 0x0000000104097824 */ /* 0x000fca00078e020e */
[----:B------:R-:W-:-:S13]  /*f320*/  ISETP.GT.AND P6, PT, R9, R0, PT ;  /* 0x000000000900720c */ /* 0x000fda0003fc4270 */
[----:B------:R-:W-:Y:S05]  /*f330*/  @P6 BRA `(.L_x_287) ;  /* 0x00000000009c6947 */ /* 0x000fea0003800000 */
.L_x_292:
[----:B0-----:R-:W0:Y:S01]  /*f340*/  LDC R2, c[0x0][0xc3c] ;  /* 0x00030f00ff027b82 */ /* 0x001e220000000800 */
[----:B------:R-:W-:-:S05]  /*f350*/  VIADD R19, R19, 0x1f ;  /* 0x0000001f13137836 */ /* 0x000fca0000000000 */
[----:B0-----:R-:W-:-:S13]  /*f360*/  ISETP.GE.AND P6, PT, R19, R2, PT ;  /* 0x000000021300720c */ /* 0x001fda0003fc6270 */
[----:B------:R-:W-:Y:S05]  /*f370*/  @P6 BRA `(.L_x_288) ;  /* 0x0000000400446947 */ /* 0x000fea0003800000 */
[----:B------:R-:W0:Y:S01]  /*f380*/  S2R R3, SR_TID.X ;  /* 0x0000000000037919 */ /* 0x000e220000002100 */
[----:B------:R-:W-:Y:S01]  /*f390*/  BSSY B0, `(.L_x_289) ;  /* 0x0000009000007945 */ /* 0x000fe20003800000 */
[----:B------:R-:W-:Y:S02]  /*f3a0*/  MOV R5, RZ ;  /* 0x000000ff00057202 */ /* 0x000fe40000000f00 */
[----:B0-----:R-:W-:-:S05]  /*f3b0*/  LOP3.LUT R3, R3, 0x1f, RZ, 0xc0, !PT ;  /* 0x0000001f03037812 */ /* 0x001fca00078ec0ff */
[----:B------:R-:W-:-:S05]  /*f3c0*/  IMAD.IADD R7, R19, 0x1, R3 ;  /* 0x0000000113077824 */ /* 0x000fca00078e0203 */
[----:B------:R-:W-:-:S13]  /*f3d0*/  ISETP.GE.OR P6, PT, R7, R2, !P0 ;  /* 0x000000020700720c */ /* 0x000fda00047c6670 */
[----:B------:R-:W-:Y:S05]  /*f3e0*/  @P6 BRA `(.L_x_290) ;  /* 0x00000000000c6947 */ /* 0x000fea0003800000 */
[----:B------:R-:W0:Y:S02]  /*f3f0*/  LDC.64 R2, c[0x0][0xc80] ;  /* 0x00032000ff027b82 */ /* 0x000e240000000a00 */
[----:B0-----:R-:W-:-:S05]  /*f400*/  IMAD.WIDE R2, R7, 0x4, R2 ;  /* 0x0000000407027825 */ /* 0x001fca00078e0202 */
[----:B------:R0:W5:Y:S02]  /*f410*/  LDG.E R5, desc[UR48][R2.64] ;  /* 0x0000003002057981 */ /* 0x000164000c1e1900 */
.L_x_290:
[----:B------:R-:W-:Y:S05]  /*f420*/  BSYNC B0 ;  /* 0x0000000000007941 */ /* 0x000fea0003800000 */
.L_x_289:
[----:B------:R-:W-:-:S03]  /*f430*/  UMOV UR4, 0xffffffff ;  /* 0xffffffff00047882 */ /* 0x000fc60000000000 */
[----:B------:R-:W-:Y:S05]  /*f440*/  BRA.DIV UR4, `(.L_x_291) ;  /* 0x0000002204d07947 */ /* 0x000fea000b800000 */
[----:B-----5:R-:W1:Y:S02]  /*f450*/  SHFL.UP PT, R14, R5, 0x1, RZ ;  /* 0x04200000050e7989 */ /* 0x020e6400000e00ff */
[----:B-1----:R-:W-:-:S05]  /*f460*/  SEL R14, R14, RZ, P1 ;  /* 0x000000ff0e0e7207 */ /* 0x002fca0000800000 */
        /* <DEDUP_REMOVED lines=14> */
.L_x_368:
[----:B------:R-:W-:Y:S02]  /*f550*/  ULDC UR4, c[0x0][0xc38] ;  /* 0x00030e0000047ab9 */ /* 0x000fe40000000800 */
[----:B------:R-:W-:-:S04]  /*f560*/  IMAD.U32 R7, RZ, RZ, UR4 ;  /* 0x00000004ff077e24 */ /* 0x000fc8000f8e00ff */
[----:B-1----:R-:W-:-:S04]  /*f570*/  IMAD R14, R14, R7, RZ ;  /* 0x000000070e0e7224 */ /* 0x002fc800078e02ff */
[----:B------:R-:W-:-:S05]  /*f580*/  IMAD.IADD R9, R14, 0x1, R9 ;  /* 0x000000010e097824 */ /* 0x000fca00078e0209 */
[----:B------:R-:W-:-:S13]  /*f590*/  ISETP.GT.AND P6, PT, R9, R0, PT ;  /* 0x000000000900720c */ /* 0x000fda0003fc4270 */
[----:B------:R-:W-:Y:S05]  /*f5a0*/  @!P6 BRA `(.L_x_292) ;  /* 0xfffffffc0064e947 */ /* 0x000fea000383ffff */
.L_x_287:
[----:B------:R-:W-:Y:S01]  /*f5b0*/  IMAD.IADD R16, R9, 0x1, -R14 ;  /* 0x0000000109107824 */ /* 0x000fe200078e0a0e */
[----:B------:R-:W-:-:S03]  /*f5c0*/  UMOV UR4, 0xffffffff ;  /* 0xffffffff00047882 */ /* 0x000fc60000000000 */
[----:B------:R-:W-:-:S05]  /*f5d0*/  IMAD R3, R2, R7, R16 ;  /* 0x0000000702037224 */ /* 0x000fca00078e0210 */
[----:B------:R-:W-:Y:S01]  /*f5e0*/  ISETP.GT.AND P6, PT, R3, R0, PT ;  /* 0x000000000300720c */ /* 0x000fe20003fc4270 */
[----:B------:R-:W-:-:S12]  /*f5f0*/  BRA.DIV UR4, `(.L_x_293) ;  /* 0x0000002604207947 */ /* 0x000fd8000b800000 */
[----:B------:R-:W-:-:S04]  /*f600*/  VOTE.ANY R3, PT, !P6 ;  /* 0x0000000000037806 */ /* 0x000fc800070e0100 */
[----:B------:R-:W1:Y:S02]  /*f610*/  POPC R4, R3 ;  /* 0x0000000300047309 */ /* 0x000e640000000000 */
[----:B-1----:R1:W2:Y:S02]  /*f620*/  SHFL.IDX PT, R5, R5, R4, 0x1f ;  /* 0x00001f0405057589 */ /* 0x0022a400000e0000 */
.L_x_372:
[----:B------:R-:W-:Y:S01]  /*f630*/  ISETP.NE.AND P0, PT, R3, RZ, PT ;  /* 0x000000ff0300720c */ /* 0x000fe20003f05270 */
[----:B------:R-:W-:-:S12]  /*f640*/  IMAD.MOV.U32 R14, RZ, RZ, RZ ;  /* 0x000000ffff0e7224 */ /* 0x000fd800078e00ff */
[----:B------:R-:W-:Y:S05]  /*f650*/  @!P0 BRA `(.L_x_294) ;  /* 0x0000000000108947 */ /* 0x000fea0003800000 */
[----:B------:R-:W-:Y:S01]  /*f660*/  UMOV UR4, 0xffffffff ;  /* 0xffffffff00047882 */ /* 0x000fe20000000000 */
[----:B------:R-:W-:Y:S02]  /*f670*/  IADD3 R12, R4, -0x1, RZ ;  /* 0xffffffff040c7810 */ /* 0x000fe40007ffe0ff */
[----:B------:R-:W-:Y:S05]  /*f680*/  BRA.DIV UR4, `(.L_x_295) ;  /* 0x0000002604447947 */ /* 0x000fea000b800000 */
[----:B------:R3:W4:Y:S02]  /*f690*/  SHFL.IDX PT, R14, R2, R12, 0x1f ;  /* 0x00001f0c020e7589 */ /* 0x00072400000e0000 */
.L_x_294:
[----:B--2---:R-:W-:Y:S01]  /*f6a0*/  IABS R6, R5 ;  /* 0x0000000500067213 */ /* 0x004fe20000000000 */
[----:B----4-:R-:W-:Y:S02]  /*f6b0*/  IMAD R16, R14, R7, R16 ;  /* 0x000000070e107224 */ /* 0x010fe400078e0210 */
[----:B------:R-:W-:Y:S01]  /*f6c0*/  IMAD.IADD R19, R4, 0x1, R19 ;  /* 0x0000000104137824 */ /* 0x000fe200078e0213 */
[----:B------:R-:W2:Y:S01]  /*f6d0*/  I2F.RP R8, R6 ;  /* 0x0000000600087306 */ /* 0x000ea20000209400 */
[----:B------:R-:W-:-:S07]  /*f6e0*/  IMAD.IADD R0, R0, 0x1, -R16 ;  /* 0x0000000100007824 */ /* 0x000fce00078e0a10 */
[----:B--2---:R-:W0:Y:S02]  /*f6f0*/  MUFU.RCP R8, R8 ;  /* 0x0000000800087308 */ /* 0x004e240000001000 */
[----:B0--3--:R-:W-:-:S06]  /*f700*/  VIADD R2, R8, 0xffffffe ;  /* 0x0ffffffe08027836 */ /* 0x009fcc0000000000 */
[----:B------:R0:W2:Y:S02]  /*f710*/  F2I.FTZ.U32.TRUNC.NTZ R3, R2 ;  /* 0x0000000200037305 */ /* 0x0000a4000021f000 */
[----:B0-----:R-:W-:Y:S02]  /*f720*/  IMAD.MOV.U32 R2, RZ, RZ, RZ ;  /* 0x000000ffff027224 */ /* 0x001fe400078e00ff */
[----:B--2---:R-:W-:-:S04]  /*f730*/  IMAD.MOV R7, RZ, RZ, -R3 ;  /* 0x000000ffff077224 */ /* 0x004fc800078e0a03 */
[----:B------:R-:W-:-:S04]  /*f740*/  IMAD R7, R7, R6, RZ ;  /* 0x0000000607077224 */ /* 0x000fc800078e02ff */
[----:B------:R-:W-:Y:S01]  /*f750*/  IMAD.HI.U32 R3, R3, R7, R2 ;  /* 0x0000000703037227 */ /* 0x000fe200078e0002 */
[----:B------:R-:W-:Y:S02]  /*f760*/  IABS R7, R5 ;  /* 0x0000000500077213 */ /* 0x000fe40000000000 */
[----:B------:R-:W-:Y:S02]  /*f770*/  IABS R2, R0 ;  /* 0x0000000000027213 */ /* 0x000fe40000000000 */
[----:B------:R-:W-:-:S03]  /*f780*/  IADD3 R7, RZ, -R7, RZ ;  /* 0x80000007ff077210 */ /* 0x000fc60007ffe0ff */
[----:B------:R-:W-:-:S04]  /*f790*/  IMAD.HI.U32 R3, R3, R2, RZ ;  /* 0x0000000203037227 */ /* 0x000fc800078e00ff */
[----:B------:R-:W-:Y:S01]  /*f7a0*/  IMAD R7, R3, R7, R2 ;  /* 0x0000000703077224 */ /* 0x000fe200078e0202 */
[----:B------:R-:W-:-:S04]  /*f7b0*/  LOP3.LUT R2, R0, R5, RZ, 0x3c, !PT ;  /* 0x0000000500027212 */ /* 0x000fc800078e3cff */
[----:B------:R-:W-:Y:S02]  /*f7c0*/  ISETP.GT.U32.AND P1, PT, R6, R7, PT ;  /* 0x000000070600720c */ /* 0x000fe40003f24070 */
[----:B------:R-:W-:-:S11]  /*f7d0*/  ISETP.GE.AND P2, PT, R2, RZ, PT ;  /* 0x000000ff0200720c */ /* 0x000fd60003f46270 */
[----:B------:R-:W-:Y:S02]  /*f7e0*/  @!P1 IMAD.IADD R7, R7, 0x1, -R6 ;  /* 0x0000000107079824 */ /* 0x000fe400078e0a06 */
[----:B------:R-:W-:Y:S01]  /*f7f0*/  @!P1 VIADD R3, R3, 0x1 ;  /* 0x0000000103039836 */ /* 0x000fe20000000000 */
[----:B------:R-:W-:Y:S02]  /*f800*/  ISETP.NE.AND P1, PT, R5, RZ, PT ;  /* 0x000000ff0500720c */ /* 0x000fe40003f25270 */
[----:B------:R-:W-:-:S13]  /*f810*/  ISETP.GE.U32.AND P0, PT, R7, R6, PT ;  /* 0x000000060700720c */ /* 0x000fda0003f06070 */
[----:B------:R-:W-:-:S04]  /*f820*/  @P0 VIADD R3, R3, 0x1 ;  /* 0x0000000103030836 */ /* 0x000fc80000000000 */
[----:B------:R-:W-:Y:S01]  /*f830*/  @!P2 IMAD.MOV R3, RZ, RZ, -R3 ;  /* 0x000000ffff03a224 */ /* 0x000fe200078e0a03 */
[----:B------:R-:W-:-:S04]  /*f840*/  @!P1 LOP3.LUT R3, RZ, R5, RZ, 0x33, !PT ;  /* 0x00000005ff039212 */ /* 0x000fc800078e33ff */
[----:B------:R-:W-:Y:S01]  /*f850*/  IADD3 R17, -R3, RZ, RZ ;  /* 0x000000ff03117210 */ /* 0x000fe20007ffe1ff */
[----:B------:R-:W-:-:S04]  /*f860*/  IMAD.MOV.U32 R18, RZ, RZ, R3 ;  /* 0x000000ffff127224 */ /* 0x000fc800078e0003 */
[----:B------:R-:W-:Y:S01]  /*f870*/  IMAD R17, R5, R17, R0 ;  /* 0x0000001105117224 */ /* 0x000fe200078e0200 */
[----:B------:R-:W-:Y:S06]  /*f880*/  BRA `(.L_x_296) ;  /* 0x00000000001c7947 */ /* 0x000fec0003800000 */
.L_x_288:
[----:B------:R-:W-:Y:S01]  /*f890*/  UMOV UR4, URZ ;  /* 0x0000003f00047c82 */ /* 0x000fe20008000000 */
[----:B------:R-:W-:Y:S01]  /*f8a0*/  UMOV UR5, URZ ;  /* 0x0000003f00057c82 */ /* 0x000fe20008000000 */
[----:B------:R-:W-:Y:S01]  /*f8b0*/  ULDC UR6, c[0x0][0xc3c] ;  /* 0x00030f0000067ab9 */ /* 0x000fe20000000800 */
[----:B------:R-:W-:Y:S01]  /*f8c0*/  IMAD.MOV.U32 R16, RZ, RZ, R0 ;  /* 0x000000ffff107224 */ /* 0x000fe200078e0000 */
[----:B------:R-:W-:Y:S01]  /*f8d0*/  MOV R18, UR5 ;  /* 0x0000000500127c02 */ /* 0x000fe20008000f00 */
[----:B------:R-:W-:Y:S02]  /*f8e0*/  IMAD.U32 R17, RZ, RZ, UR4 ;  /* 0x00000004ff117e24 */ /* 0x000fe4000f8e00ff */
[----:B------:R-:W-:-:S07]  /*f8f0*/  IMAD.U32 R19, RZ, RZ, UR6 ;  /* 0x00000006ff137e24 */ /* 0x000fce000f8e00ff */
.L_x_296:
[----:B------:R-:W0:Y:S01]  /*f900*/  S2R R0, SR_TID.X ;  /* 0x0000000000007919 */ /* 0x000e220000002100 */
[----:B------:R-:W-:Y:S05]  /*f910*/  WARPSYNC.ALL ;  /* 0x0000000000007948 */ /* 0x000fea0003800000 */
[----:B------:R-:W-:Y:S01]  /*f920*/  BAR.SYNC.DEFER_BLOCKING 0x4, 0x200 ;  /* 0x0108000000007b1d */ /* 0x000fe20000010000 */
[----:B0-----:R-:W-:-:S04]  /*f930*/  LOP3.LUT R0, R0, 0x1f, RZ, 0xc0, !PT ;  /* 0x0000001f00007812 */ /* 0x001fc800078ec0ff */
[----:B------:R-:W-:-:S13]  /*f940*/  ISETP.NE.AND P0, PT, R0, RZ, PT ;  /* 0x000000ff0000720c */ /* 0x000fda0003f05270 */
[----:B------:R-:W0:Y:S01]  /*f950*/  @!P0 S2R R3, SR_CgaCtaId ;  /* 0x0000000000038919 */ /* 0x000e220000008800 */
[----:B------:R-:W-:-:S04]  /*f960*/  @!P0 MOV R0, 0x400 ;  /* 0x0000040000008802 */ /* 0x000fc80000000f00 */
[----:B0-----:R-:W-:-:S05]  /*f970*/  @!P0 LEA R22, R3, R0, 0x18 ;  /* 0x0000000003168211 */ /* 0x001fca00078ec0ff */
[----:B------:R3:W-:Y:S01]  /*f980*/  @!P0 STS.128 [R22+0x308d0], R16 ;  /* 0x0308d01016008388 */ /* 0x0007e20000000c00 */
[----:B------:R-:W-:Y:S06]  /*f990*/  BAR.ARV 0x5, 0x200 ;  /* 0x0148000000007b1d */ /* 0x000fec0000002000 */
.L_x_285:
[----:B------:R-:W-:Y:S02]  /*f9a0*/  ULDC UR4, c[0x0][0xc3c] ;  /* 0x00030f0000047ab9 */ /* 0x000fe40000000800 */
[----:B--2---:R-:W-:-:S13]  /*f9b0*/  ISETP.GE.AND P0, PT, R19, UR4, PT ;  /* 0x0000000413007c0c */ /* 0x004fda000bf06270 */
[----:B------:R-:W-:Y:S05]  /*f9c0*/  @!P0 BRA `(.L_x_297) ;  /* 0xffffffbc00008947 */ /* 0x000fea000383ffff */
[----:B------:R-:W-:Y:S05]  /*f9d0*/  BSYNC B8 ;  /* 0x0000000000087941 */ /* 0x000fea0003800000 */
.L_x_207:
[----:B--2---:R-:W2:Y:S01]  /*f9e0*/  LDL.LU R0, [R1+0x30] ;  /* 0x0000300001007983 */ /* 0x004ea20000300800 */
[----:B------:R-:W-:Y:S01]  /*f9f0*/  BSSY B0, `(.L_x_298) ;  /* 0x000000b000007945 */ /* 0x000fe20003800000 */
[----:B------:R-:W4:Y:S01]  /*fa00*/  S2R R5, SR_CgaCtaId ;  /* 0x0000000000057919 */ /* 0x000f220000008800 */
[----:B--2---:R-:W-:-:S05]  /*fa10*/  VIADD R0, R0, 0x1 ;  /* 0x0000000100007836 */ /* 0x004fca0000000000 */
[----:B0-----:R-:W-:-:S04]  /*fa20*/  LEA.HI R2, R0, R0, RZ, 0x1 ;  /* 0x0000000000027211 */ /* 0x001fc800078f08ff */
[----:B------:R-:W-:Y:S02]  /*fa30*/  LOP3.LUT R3, R2, 0xfffffffe, RZ, 0xc0, !PT ;  /* 0xfffffffe02037812 */ /* 0x000fe400078ec0ff */
[----:B------:R-:W-:-:S03]  /*fa40*/  MOV R2, 0x400 ;  /* 0x0000040000027802 */ /* 0x000fc60000000f00 */
[----:B------:R-:W-:Y:S01]  /*fa50*/  IMAD.IADD R0, R0, 0x1, -R3 ;  /* 0x0000000100007824 */ /* 0x000fe200078e0a03 */
[----:B----4-:R-:W-:-:S04]  /*fa60*/  LEA R9, R5, R2, 0x18 ;  /* 0x0000000205097211 */ /* 0x010fc800078ec0ff */
[----:B------:R-:W-:-:S04]  /*fa70*/  SHF.L.U32 R0, R0, 0x1f, RZ ;  /* 0x0000001f00007819 */ /* 0x000fc800000006ff */
[----:B------:R-:W0:Y:S02]  /*fa80*/  SYNCS.PHASECHK.TRANS64.TRYWAIT P0, [R9+URZ+0x30820], R0 ;  /* 0x03082000090075a7 */ /* 0x000e24000800017f */
[----:B0-----:R-:W-:Y:S05]  /*fa90*/  @!P0 BRA `(.L_x_299) ;  /* 0x0000002000648947 */ /* 0x001fea0003800000 */
.L_x_375:
[----:B------:R-:W-:Y:S05]  /*faa0*/  BSYNC B0 ;  /* 0x0000000000007941 */ /* 0x000fea0003800000 */
.L_x_298:
[----:B------:R-:W-:-:S03]  /*fab0*/  UMOV UR4, 0xffffffff ;  /* 0xffffffff00047882 */ /* 0x000fc60000000000 */
[----:B------:R-:W-:Y:S05]  /*fac0*/  BRA.DIV UR4, `(.L_x_300) ;  /* 0x00000022046c7947 */ /* 0x000fea000b800000 */
[----:B0-----:R-:W0:Y:S02]  /*fad0*/  S2R R0, SR_TID.X ;  /* 0x0000000000007919 */ /* 0x001e240000002100 */
[----:B0-----:R-:W-:-:S04]  /*fae0*/  SHF.R.U32.HI R0, RZ, 0x5, R0 ;  /* 0x00000005ff007819 */ /* 0x001fc80000011600 */
[----:B------:R-:W-:-:S05]  /*faf0*/  LOP3.LUT R0, R0, 0x3, RZ, 0xc0, !PT ;  /* 0x0000000300007812 */ /* 0x000fca00078ec0ff */
[----:B------:R0:W2:Y:S02]  /*fb00*/  SHFL.IDX PT, R14, R0, RZ, 0x1f ;  /* 0x00001fff000e7589 */ /* 0x0000a400000e0000 */
.L_x_378:
[----:B--2---:R-:W-:Y:S01]  /*fb10*/  ISETP.NE.AND P0, PT, R14, RZ, PT ;  /* 0x000000ff0e00720c */ /* 0x004fe20003f05270 */
[----:B------:R-:W-:-:S12]  /*fb20*/  BSSY B0, `(.L_x_301) ;  /* 0x0000024000007945 */ /* 0x000fd80003800000 */
[----:B------:R-:W-:Y:S05]  /*fb30*/  @P0 BRA `(.L_x_302) ;  /* 0x0000000000880947 */ /* 0x000fea0003800000 */
[----:B------:R-:W-:-:S03]  /*fb40*/  UMOV UR4, 0xffffffff ;  /* 0xffffffff00047882 */ /* 0x000fc60000000000 */
[----:B------:R-:W-:Y:S05]  /*fb50*/  BRA.DIV UR4, `(.L_x_303) ;  /* 0x00000022047c7947 */ /* 0x000fea000b800000 */
[----:B------:R-:W-:-:S13]  /*fb60*/  ELECT P6, URZ, PT ;  /* 0x00000000003f782f */ /* 0x000fda00038c0000 */
.L_x_381:
[----:B------:R-:W-:Y:S05]  /*fb70*/  @!P6 BRA `(.L_x_302) ;  /* 0x000000000078e947 */ /* 0x000fea0003800000 */
[----:B------:R-:W-:-:S06]  /*fb80*/  ULOP3.LUT UR4, UR36, 0x2, URZ, 0xfc, !UPT ;  /* 0x0000000224047892 */ /* 0x000fcc000f8efc3f */
[----:B0-----:R-:W-:-:S05]  /*fb90*/  IMAD.U32 R0, RZ, RZ, UR4 ;  /* 0x00000004ff007e24 */ /* 0x001fca000f8e00ff */
[----:B------:R-:W-:-:S13]  /*fba0*/  ISETP.NE.AND P2, PT, R0, 0x3, PT ;  /* 0x000000030000780c */ /* 0x000fda0003f45270 */
[----:B------:R-:W-:Y:S05]  /*fbb0*/  @!P2 BRA `(.L_x_304) ;  /* 0x000000000004a947 */ /* 0x000fea0003800000 */
[----:B------:R-:W-:Y:S01]  /*fbc0*/  BPT.TRAP 0x1 ;  /* 0x000000040000795c */ /* 0x000fe20000300000 */
.L_x_304:
[----:B------:R-:W-:Y:S01]  /*fbd0*/  IADD3 R0, R9, 0x30840, RZ ;  /* 0x0003084009007810 */ /* 0x000fe20007ffe0ff */
[----:B------:R-:W-:Y:S01]  /*fbe0*/  VIADD R2, R23, 0x1 ;  /* 0x0000000117027836 */ /* 0x000fe20000000000 */
[----:B-1----:R-:W-:-:S03]  /*fbf0*/  SHF.L.U32 R4, R26, 0x1f, RZ ;  /* 0x0000001f1a047819 */ /* 0x002fc600000006ff */
[----:B------:R-:W-:Y:S01]  /*fc00*/  IMAD R5, R23, 0x8, R0 ;  /* 0x0000000817057824 */ /* 0x000fe200078e0200 */
[----:B------:R-:W-:-:S03]  /*fc10*/  ISETP.NE.AND P1, PT, R2, 0x2, PT ;  /* 0x000000020200780c */ /* 0x000fc60003f25270 */
[----:B------:R-:W0:Y:S01]  /*fc20*/  SYNCS.PHASECHK.TRANS64.TRYWAIT P0, [R5+URZ], R4 ;  /* 0x00000004050075a7 */ /* 0x000e22000800017f */
[----:B------:R-:W-:Y:S02]  /*fc30*/  SEL R3, RZ, 0x1, P1 ;  /* 0x00000001ff037807 */ /* 0x000fe40000800000 */
[----:B------:R-:W-:Y:S02]  /*fc40*/  SEL R7, R2, RZ, P1 ;  /* 0x000000ff02077207 */ /* 0x000fe40000800000 */
[----:B------:R-:W-:-:S03]  /*fc50*/  LOP3.LUT R2, R26, R3, RZ, 0x3c, !PT ;  /* 0x000000031a027212 */ /* 0x000fc600078e3cff */
[----:B------:R-:W-:Y:S01]  /*fc60*/  IMAD R3, R7, 0x8, R0 ;  /* 0x0000000807037824 */ /* 0x000fe200078e0200 */
[----:B------:R-:W-:Y:S01]  /*fc70*/  SHF.L.U32 R2, R2, 0x1f, RZ ;  /* 0x0000001f02027819 */ /* 0x000fe200000006ff */
[----:B0-----:R-:W-:Y:S06]  /*fc80*/  @!P0 BRA `(.L_x_305) ;  /* 0x0000002000508947 */ /* 0x001fec0003800000 */
.L_x_382:
[----:B------:R-:W1:Y:S02]  /*fc90*/  SYNCS.PHASECHK.TRANS64.TRYWAIT P0, [R3+URZ], R2 ;  /* 0x00000002030075a7 */ /* 0x000e64000800017f */
[----:B-1----:R-:W-:Y:S05]  /*fca0*/  @!P0 BRA `(.L_x_306) ;  /* 0x00000020005c8947 */ /* 0x002fea0003800000 */
.L_x_383:
[----:B------:R-:W-:Y:S05]  /*fcb0*/  @!P2 BRA `(.L_x_307) ;  /* 0x000000000004a947 */ /* 0x000fea0003800000 */
[----:B------:R-:W-:Y:S01]  /*fcc0*/  BPT.TRAP 0x1 ;  /* 0x000000040000795c */ /* 0x000fe20000300000 */
.L_x_307:
[----:B------:R-:W-:-:S05]  /*fcd0*/  VIADD R0, R9, 0x30860 ;  /* 0x0003086009007836 */ /* 0x000fca0000000000 */
[----:B------:R-:W-:-:S04]  /*fce0*/  LEA R23, R23, R0, 0x3 ;  /* 0x0000000017177211 */ /* 0x000fc800078e18ff */
[----:B------:R-:W2:Y:S02]  /*fcf0*/  SYNCS.PHASECHK.TRANS64.TRYWAIT P0, [R23+URZ], R4 ;  /* 0x00000004170075a7 */ /* 0x000ea4000800017f */
[----:B--2---:R-:W-:Y:S05]  /*fd00*/  @!P0 BRA `(.L_x_308) ;  /* 0x0000002000588947 */ /* 0x004fea0003800000 */
.L_x_384:
[----:B------:R-:W-:-:S07]  /*fd10*/  IMAD R7, R7, 0x8, R0 ;  /* 0x0000000807077824 */ /* 0x000fce00078e0200 */
.L_x_309:
[----:B----4-:R4:W0:Y:S02]  /*fd20*/  SYNCS.PHASECHK.TRANS64.TRYWAIT P0, [R7+URZ], R2 ;  /* 0x00000002070075a7 */ /* 0x010824000800017f */
[----:B0-----:R-:W-:Y:S05]  /*fd30*/  @!P0 NANOSLEEP.SYNCS 0x989680 ;  /* 0x009896800000895d */ /* 0x001fea0003900000 */
[----:B------:R-:W0:Y:S02]  /*fd40*/  @!P0 SYNCS.PHASECHK.TRANS64 P0, [R7+URZ], R2 ;  /* 0x00000002070085a7 */ /* 0x000e24000800007f */
[----:B0-----:R-:W-:Y:S05]  /*fd50*/  @!P0 BRA `(.L_x_309) ;  /* 0xfffffffc00f08947 */ /* 0x001fea000383ffff */
.L_x_302:
[----:B------:R-:W-:Y:S05]  /*fd60*/  BSYNC B0 ;  /* 0x0000000000007941 */ /* 0x000fea0003800000 */
.L_x_301:
[----:B------:R-:W-:Y:S05]  /*fd70*/  EXIT ;  /* 0x000000000000794d */ /* 0x000fea0003800000 */
.L_x_171:
[----:B0-----:R-:W-:-:S04]  /*fd80*/  IMAD.U32 R3, RZ, RZ, UR39 ;  /* 0x00000027ff037e24 */ /* 0x001fc8000f8e00ff */
[----:B------:R0:W1:Y:S03]  /*fd90*/  SYNCS.PHASECHK.TRANS64.TRYWAIT P1, [R3+URZ+0x30800], R0 ;  /* 0x03080000030075a7 */ /* 0x000066000802017f */
[----:B-1----:R-:W-:Y:S05]  /*fda0*/  @!P1 NANOSLEEP.SYNCS 0x989680 ;  /* 0x009896800000995d */ /* 0x002fea0003900000 */
[----:B------:R-:W1:Y:S02]  /*fdb0*/  @!P1 SYNCS.PHASECHK.TRANS64 P1, [R3+URZ+0x30800], R0 ;  /* 0x03080000030095a7 */ /* 0x000e64000802007f */
[----:B-1----:R-:W-:Y:S05]  /*fdc0*/  @!P1 BRA `(.L_x_171) ;  /* 0xfffffffc00ec9947 */ /* 0x002fea000383ffff */
[----:B------:R-:W-:Y:S05]  /*fdd0*/  BRA `(.L_x_310) ;  /* 0xffffff1800507947 */ /* 0x000fea000383ffff */
.L_x_175:
[----:B-1----:R1:W2:Y:S02]  /*fde0*/  SYNCS.PHASECHK.TRANS64.TRYWAIT P2, [R0+URZ+0x30830], R3 ;  /* 0x03083003000075a7 */ /* 0x0022a4000804017f */
[----:B--2---:R-:W-:Y:S05]  /*fdf0*/  @!P2 NANOSLEEP.SYNCS 0x989680 ;  /* 0x009896800000a95d */ /* 0x004fea0003900000 */
[----:B------:R-:W2:Y:S02]  /*fe00*/  @!P2 SYNCS.PHASECHK.TRANS64 P2, [R0+URZ+0x30830], R3 ;  /* 0x030830030000a5a7 */ /* 0x000ea4000804007f */
[----:B--2---:R-:W-:Y:S05]  /*fe10*/  @!P2 BRA `(.L_x_175) ;  /* 0xfffffffc00f0a947 */ /* 0x004fea000383ffff */
[----:B------:R-:W-:Y:S05]  /*fe20*/  BRA `(.L_x_174) ;  /* 0xffffff1800787947 */ /* 0x000fea000383ffff */
.L_x_180:
[----:B-1----:R-:W-:-:S04]  /*fe30*/  IMAD.U32 R7, RZ, RZ, UR6 ;  /* 0x00000006ff077e24 */ /* 0x002fc8000f8e00ff */
[----:B------:R1:W2:Y:S03]  /*fe40*/  SYNCS.PHASECHK.TRANS64.TRYWAIT P2, [R7+URZ+0x30830], R6 ;  /* 0x03083006070075a7 */ /* 0x0002a6000804017f */
[----:B--2---:R-:W-:Y:S05]  /*fe50*/  @!P2 NANOSLEEP.SYNCS 0x989680 ;  /* 0x009896800000a95d */ /* 0x004fea0003900000 */
[----:B------:R-:W2:Y:S02]  /*fe60*/  @!P2 SYNCS.PHASECHK.TRANS64 P2, [R7+URZ+0x30830], R6 ;  /* 0x030830060700a5a7 */ /* 0x000ea4000804007f */
[----:B--2---:R-:W-:Y:S05]  /*fe70*/  @!P2 BRA `(.L_x_180) ;  /* 0xfffffffc00eca947 */ /* 0x004fea000383ffff */
[----:B------:R-:W-:Y:S05]  /*fe80*/  BRA `(.L_x_177) ;  /* 0xffffff5000b07947 */ /* 0x000fea000383ffff */
.L_x_184:
[----:B-1----:R-:W-:-:S04]  /*fe90*/  IMAD.U32 R7, RZ, RZ, UR6 ;  /* 0x00000006ff077e24 */ /* 0x002fc8000f8e00ff */
[----:B------:R1:W2:Y:S03]  /*fea0*/  SYNCS.PHASECHK.TRANS64.TRYWAIT P2, [R7+URZ+0x30850], R6 ;  /* 0x03085006070075a7 */ /* 0x0002a6000804017f */
[----:B--2---:R-:W-:Y:S05]  /*feb0*/  @!P2 NANOSLEEP.SYNCS 0x989680 ;  /* 0x009896800000a95d */ /* 0x004fea0003900000 */
[----:B------:R-:W2:Y:S02]  /*fec0*/  @!P2 SYNCS.PHASECHK.TRANS64 P2, [R7+URZ+0x30850], R6 ;  /* 0x030850060700a5a7 */ /* 0x000ea4000804007f */
[----:B--2---:R-:W-:Y:S05]  /*fed0*/  @!P2 BRA `(.L_x_184) ;  /* 0xfffffffc00eca947 */ /* 0x004fea000383ffff */
[----:B------:R-:W-:Y:S05]  /*fee0*/  BRA `(.L_x_181) ;  /* 0xffffff5400287947 */ /* 0x000fea000383ffff */
.L_x_189:
[----:B--2---:R-:W-:-:S04]  /*fef0*/  MOV R5, UR12 ;  /* 0x0000000c00057c02 */ /* 0x004fc80008000f00 */
[----:B------:R2:W4:Y:S03]  /*ff00*/  SYNCS.PHASECHK.TRANS64.TRYWAIT P0, [R5+URZ+0x30850], R0 ;  /* 0x03085000050075a7 */ /* 0x000526000800017f */
[----:B----4-:R-:W-:Y:S05]  /*ff10*/  @!P0 NANOSLEEP.SYNCS 0x989680 ;  /* 0x009896800000895d */ /* 0x010fea0003900000 */
[----:B------:R-:W4:Y:S02]  /*ff20*/  @!P0 SYNCS.PHASECHK.TRANS64 P0, [R5+URZ+0x30850], R0 ;  /* 0x03085000050085a7 */ /* 0x000f24000800007f */
[----:B----4-:R-:W-:Y:S05]  /*ff30*/  @!P0 BRA `(.L_x_189) ;  /* 0xfffffffc00ec8947 */ /* 0x010fea000383ffff */
[----:B------:R-:W-:Y:S05]  /*ff40*/  BRA `(.L_x_188) ;  /* 0xffffff8400dc7947 */ /* 0x000fea000383ffff */
.L_x_219:
[----:B------:R-:W1:Y:S01]  /*ff50*/  S2R R20, SR_TID.X ;  /* 0x0000000000147919 */ /* 0x000e620000002100 */
[----:B------:R-:W-:Y:S01]  /*ff60*/  BSSY B0, `(.L_x_311) ;  /* 0x000000a000007945 */ /* 0x000fe20003800000 */
[----:B------:R-:W-:Y:S02]  /*ff70*/  IMAD.MOV.U32 R12, RZ, RZ, RZ ;  /* 0x000000ffff0c7224 */ /* 0x000fe400078e00ff */
[----:B------:R-:W-:Y:S02]  /*ff80*/  IMAD.MOV.U32 R11, RZ, RZ, 0x1f ;  /* 0x0000001fff0b7424 */ /* 0x000fe400078e00ff */
[----:B------:R-:W-:Y:S01]  /*ff90*/  IMAD.MOV.U32 R15, RZ, RZ, -0x1 ;  /* 0xffffffffff0f7424 */ /* 0x000fe200078e00ff */
[----:B-1----:R-:W-:-:S04]  /*ffa0*/  SHF.R.U32.HI R20, RZ, 0x5, R20 ;  /* 0x00000005ff147819 */ /* 0x002fc80000011614 */
[----:B------:R-:W-:-:S05]  /*ffb0*/  LOP3.LUT R20, R20, 0x3, RZ, 0xc0, !PT ;  /* 0x0000000314147812 */ /* 0x000fca00078ec0ff */
[----:B------:R-:W-:-:S07]  /*ffc0*/  IMAD.MOV.U32 R13, RZ, RZ, R20 ;  /* 0x000000ffff0d7224 */ /* 0x000fce00078e0014 */
[----:B0-----:R-:W-:Y:S05]  /*ffd0*/  WARPSYNC.COLLECTIVE R15, `(.L_x_312) ;  /* 0x000000000f087348 */ /* 0x001fea0003c00000 */
[----:B------:R1:W2:Y:S02]  /*ffe0*/  SHFL.IDX P6, R14, R13, R12, R11 ;  /* 0x0000000c0d0e7389 */ /* 0x0002a400000c000b */
[----:B012---:R-:W-:Y:S01]  /*fff0*/  ENDCOLLECTIVE ;  /* 0x000000000000791b */ /* 0x007fe20003800000 */
.L_x_312:
[----:B------:R-:W-:Y:S05]  /*10000*/  BSYNC B0 ;  /* 0x0000000000007941 */ /* 0x000fea0003800000 */
.L_x_311:
[----:B------:R-:W-:Y:S05]  /*10010*/  BRA `(.L_x_313) ;  /* 0xffffffc000247947 */ /* 0x000fea000383ffff */
.L_x_221:
[----:B------:R-:W-:Y:S01]  /*10020*/  BSSY B0, `(.L_x_314) ;  /* 0x0000006000007945 */ /* 0x000fe20003800000 */
[----:B------:R-:W-:-:S07]  /*10030*/  MOV R15, 0xffffffff ;  /* 0xffffffff000f7802 */ /* 0x000fce0000000f00 */
[----:B01----:R-:W-:Y:S05]  /*10040*/  WARPSYNC.COLLECTIVE R15, `(.L_x_315) ;  /* 0x000000000f0c7348 */ /* 0x003fea0003c00000 */
[----:B------:R-:W-:Y:S02]  /*10050*/  ELECT P6, UR62, PT ;  /* 0x00000000003e782f */ /* 0x000fe400038c0000 */
[----:B------:R-:W-:Y:S01]  /*10060*/  MOV R14, UR62 ;  /* 0x0000003e000e7c02 */ /* 0x000fe20008000f00 */
[----:B01----:R-:W-:Y:S10]  /*10070*/  ENDCOLLECTIVE ;  /* 0x000000000000791b */ /* 0x003ff40003800000 */
.L_x_315:
[----:B------:R-:W-:Y:S05]  /*10080*/  BSYNC B0 ;  /* 0x0000000000007941 */ /* 0x000fea0003800000 */
.L_x_314:
[----:B------:R-:W-:Y:S05]  /*10090*/  BRA `(.L_x_316) ;  /* 0xffffffc000247947 */ /* 0x000fea000383ffff */
.L_x_223:
[----:B-1----:R1:W2:Y:S02]  /*100a0*/  SYNCS.PHASECHK.TRANS64.TRYWAIT P0, [R0+URZ+0x30840], R2 ;  /* 0x03084002000075a7 */ /* 0x0022a4000800017f */
[----:B--2---:R-:W-:Y:S05]  /*100b0*/  @!P0 NANOSLEEP.SYNCS 0x989680 ;  /* 0x009896800000895d */ /* 0x004fea0003900000 */
[----:B------:R-:W2:Y:S02]  /*100c0*/  @!P0 SYNCS.PHASECHK.TRANS64 P0, [R0+URZ+0x30840], R2 ;  /* 0x03084002000085a7 */ /* 0x000ea4000800007f */
[----:B--2---:R-:W-:Y:S05]  /*100d0*/  @!P0 BRA `(.L_x_223) ;  /* 0xfffffffc00f08947 */ /* 0x004fea000383ffff */
[----:B------:R-:W-:Y:S05]  /*100e0*/  BRA `(.L_x_317) ;  /* 0xffffffc000787947 */ /* 0x000fea000383ffff */
.L_x_227:
[----:B------:R-:W2:Y:S01]  /*100f0*/  LDL.LU R11, [R1+0x24] ;  /* 0x00002400010b7983 */ /* 0x000ea20000300800 */
[----:B------:R-:W-:Y:S02]  /*10100*/  IMAD.MOV.U32 R13, RZ, RZ, R4 ;  /* 0x000000ffff0d7224 */ /* 0x000fe400078e0004 */
[----:B------:R-:W-:Y:S02]  /*10110*/  IMAD.MOV.U32 R12, RZ, RZ, RZ ;  /* 0x000000ffff0c7224 */ /* 0x000fe400078e00ff */
[----:B------:R-:W-:Y:S02]  /*10120*/  IMAD.MOV.U32 R15, RZ, RZ, -0x1 ;  /* 0xffffffffff0f7424 */ /* 0x000fe400078e00ff */
[----:B------:R-:W-:-:S04]  /*10130*/  IMAD R17, R17, 0xc0, R21 ;  /* 0x000000c011117824 */ /* 0x000fc800078e0215 */
[----:B------:R-:W-:Y:S02]  /*10140*/  VIADD R8, R17, 0x10 ;  /* 0x0000001011087836 */ /* 0x000fe40000000000 */
[----:B--2---:R-:W-:Y:S02]  /*10150*/  IMAD R3, R11, R9, RZ ;  /* 0x000000090b037224 */ /* 0x004fe400078e02ff */
[----:B------:R-:W-:-:S03]  /*10160*/  IMAD.MOV.U32 R11, RZ, RZ, 0x181f ;  /* 0x0000181fff0b7424 */ /* 0x000fc600078e00ff */
[----:B------:R-:W-:-:S13]  /*10170*/  ISETP.GE.AND P1, PT, R17, R3, PT ;  /* 0x000000031100720c */ /* 0x000fda0003f26270 */
[----:B-----5:R-:W-:Y:S05]  /*10180*/  WARPSYNC.COLLECTIVE R15, `(.L_x_318) ;  /* 0x000000000f087348 */ /* 0x020fea0003c00000 */
[----:B------:R0:W1:Y:S02]  /*10190*/  SHFL.IDX P6, R14, R13, R12, R11 ;  /* 0x0000000c0d0e7389 */ /* 0x00006400000c000b */
[----:B01---5:R-:W-:Y:S01]  /*101a0*/  ENDCOLLECTIVE ;  /* 0x000000000000791b */ /* 0x023fe20003800000 */
.L_x_318:
[----:B------:R-:W-:Y:S01]  /*101b0*/  IMAD.MOV.U32 R13, RZ, RZ, R0 ;  /* 0x000000ffff0d7224 */ /* 0x000fe200078e0000 */
[----:B------:R-:W-:-:S07]  /*101c0*/  MOV R6, R14 ;  /* 0x0000000e00067202 */ /* 0x000fce0000000f00 */
[----:B------:R-:W-:Y:S05]  /*101d0*/  WARPSYNC.COLLECTIVE R15, `(.L_x_319) ;  /* 0x000000000f087348 */ /* 0x000fea0003c00000 */
[----:B------:R0:W1:Y:S02]  /*101e0*/  SHFL.IDX P6, R14, R13, R12, R11 ;  /* 0x0000000c0d0e7389 */ /* 0x00006400000c000b */
[----:B01----:R-:W-:Y:S01]  /*101f0*/  ENDCOLLECTIVE ;  /* 0x000000000000791b */ /* 0x003fe20003800000 */
.L_x_319:
[----:B------:R-:W-:Y:S01]  /*10200*/  MOV R13, R4 ;  /* 0x00000004000d7202 */ /* 0x000fe20000000f00 */
[----:B------:R-:W-:Y:S02]  /*10210*/  IMAD.MOV.U32 R12, RZ, RZ, 0x1 ;  /* 0x00000001ff0c7424 */ /* 0x000fe400078e00ff */
[----:B------:R-:W-:-:S07]  /*10220*/  IMAD.MOV.U32 R7, RZ, RZ, R14 ;  /* 0x000000ffff077224 */ /* 0x000fce00078e000e */
[----:B------:R-:W-:Y:S05]  /*10230*/  WARPSYNC.COLLECTIVE R15, `(.L_x_320) ;  /* 0x000000000f087348 */ /* 0x000fea0003c00000 */
[----:B------:R0:W1:Y:S02]  /*10240*/  SHFL.IDX P6, R14, R13, R12, R11 ;  /* 0x0000000c0d0e7389 */ /* 0x00006400000c000b */
[----:B01----:R-:W-:Y:S01]  /*10250*/  ENDCOLLECTIVE ;  /* 0x000000000000791b */ /* 0x003fe20003800000 */
.L_x_320:
[----:B------:R-:W-:-:S05]  /*10260*/  @!P1 LEA R7, P2, R20, R7, 0x1 ;  /* 0x0000000714079211 */ /* 0x000fca00078408ff */
[----:B------:R-:W-:-:S05]  /*10270*/  @!P1 IMAD.X R6, RZ, RZ, R6, P2 ;  /* 0x000000ffff069224 */ /* 0x000fca00010e0606 */
[----:B------:R-:W-:Y:S01]  /*10280*/  @!P1 LOP3.LUT R7, R7, R6, RZ, 0x3c, !PT ;  /* 0x0000000607079212 */ /* 0x000fe200078e3cff */
[----:B------:R-:W-:-:S03]  /*10290*/  IMAD.MOV.U32 R13, RZ, RZ, R0 ;  /* 0x000000ffff0d7224 */ /* 0x000fc600078e0000 */
[----:B------:R-:W-:-:S04]  /*102a0*/  @!P1 LOP3.LUT R6, R7, R6, RZ, 0x3c, !PT ;  /* 0x0000000607069212 */ /* 0x000fc800078e3cff */
[----:B------:R-:W-:-:S05]  /*102b0*/  @!P1 LOP3.LUT R7, R7, R6, RZ, 0x3c, !PT ;  /* 0x0000000607079212 */ /* 0x000fca00078e3cff */
        /* <DEDUP_REMOVED lines=9> */
.L_x_321:
[----:B------:R-:W-:Y:S02]  /*10350*/  IMAD.MOV.U32 R13, RZ, RZ, R4 ;  /* 0x000000ffff0d7224 */ /* 0x000fe400078e0004 */
[----:B------:R-:W-:Y:S02]  /*10360*/  IMAD.MOV.U32 R12, RZ, RZ, 0x2 ;  /* 0x00000002ff0c7424 */ /* 0x000fe400078e00ff */
[----:B------:R-:W-:-:S07]  /*10370*/  IMAD.MOV.U32 R7, RZ, RZ, R14 ;  /* 0x000000ffff077224 */ /* 0x000fce00078e000e */
[----:B------:R-:W-:Y:S05]  /*10380*/  WARPSYNC.COLLECTIVE R15, `(.L_x_322) ;  /* 0x000000000f087348 */ /* 0x000fea0003c00000 */
[----:B------:R0:W1:Y:S02]  /*10390*/  SHFL.IDX P6, R14, R13, R12, R11 ;  /* 0x0000000c0d0e7389 */ /* 0x00006400000c000b */
[----:B01----:R-:W-:Y:S01]  /*103a0*/  ENDCOLLECTIVE ;  /* 0x000000000000791b */ /* 0x003fe20003800000 */
.L_x_322:
[----:B------:R-:W-:-:S04]  /*103b0*/  @!P1 LEA R7, P2, R20, R7, 0x1 ;  /* 0x0000000714079211 */ /* 0x000fc800078408ff */
[----:B------:R-:W-:-:S04]  /*103c0*/  @!P1 IADD3.X R6, RZ, R6, RZ, P2, !PT ;  /* 0x00000006ff069210 */ /* 0x000fc800017fe4ff */
[----:B------:R-:W-:Y:S02]  /*103d0*/  @!P1 LOP3.LUT R7, R7, R6, RZ, 0x3c, !PT ;  /* 0x0000000607079212 */ /* 0x000fe400078e3cff */
[----:B------:R-:W-:Y:S02]  /*103e0*/  MOV R13, R0 ;  /* 0x00000000000d7202 */ /* 0x000fe40000000f00 */
[----:B------:R-:W-:-:S04]  /*103f0*/  @!P1 LOP3.LUT R6, R7, R6, RZ, 0x3c, !PT ;  /* 0x0000000607069212 */ /* 0x000fc800078e3cff */
[----:B------:R-:W-:-:S05]  /*10400*/  @!P1 LOP3.LUT R7, R7, R6, RZ, 0x3c, !PT ;  /* 0x0000000607079212 */ /* 0x000fca00078e3cff */
[----:B------:R-:W-:Y:S01]  /*10410*/  @!PT LDS RZ, [RZ] ;  /* 0x00000000fffff984 */ /* 0x000fe20000000800 */
[----:B------:R-:W-:Y:S01]  /*10420*/  @!PT LDS RZ, [RZ] ;  /* 0x00000000fffff984 */ /* 0x000fe20000000800 */
[----:B------:R-:W-:Y:S01]  /*10430*/  @!PT LDS RZ, [RZ] ;  /* 0x00000000fffff984 */ /* 0x000fe20000000800 */
[----:B------:R0:W-:Y:S02]  /*10440*/  @!P1 LDGSTS.E.BYPASS.LTC128B.128 [R10+0xcc00], desc[UR48][R6.64], !P0 ;  /* 0x0cc00000060a9fae */ /* 0x0001e4000c101d70 */
[----:B0-----:R-:W-:-:S05]  /*10450*/  VIADD R6, R17, 0x20 ;  /* 0x0000002011067836 */ /* 0x001fca0000000000 */
[----:B------:R-:W-:Y:S01]  /*10460*/  ISETP.GE.AND P1, PT, R6, R3, PT ;  /* 0x000000030600720c */ /* 0x000fe20003f26270 */
[----:B------:R-:W-:-:S12]  /*10470*/  IMAD.MOV.U32 R6, RZ, RZ, R14 ;  /* 0x000000ffff067224 */ /* 0x000fd800078e000e */
[----:B------:R-:W-:Y:S05]  /*10480*/  WARPSYNC.COLLECTIVE R15, `(.L_x_323) ;  /* 0x000000000f087348 */ /* 0x000fea0003c00000 */
[----:B------:R0:W1:Y:S02]  /*10490*/  SHFL.IDX P6, R14, R13, R12, R11 ;  /* 0x0000000c0d0e7389 */ /* 0x00006400000c000b */
[----:B01----:R-:W-:Y:S01]  /*104a0*/  ENDCOLLECTIVE ;  /* 0x000000000000791b */ /* 0x003fe20003800000 */
.L_x_323:
[----:B------:R-:W-:Y:S01]  /*104b0*/  IMAD.MOV.U32 R13, RZ, RZ, R4 ;  /* 0x000000ffff0d7224 */ /* 0x000fe200078e0004 */
[----:B------:R-:W-:Y:S01]  /*104c0*/  MOV R12, 0x3 ;  /* 0x00000003000c7802 */ /* 0x000fe20000000f00 */
[----:B------:R-:W-:-:S07]  /*104d0*/  IMAD.MOV.U32 R7, RZ, RZ, R14 ;  /* 0x000000ffff077224 */ /* 0x000fce00078e000e */
[----:B------:R-:W-:Y:S05]  /*104e0*/  WARPSYNC.COLLECTIVE R15, `(.L_x_324) ;  /* 0x000000000f087348 */ /* 0x000fea0003c00000 */
[----:B------:R0:W1:Y:S02]  /*104f0*/  SHFL.IDX P6, R14, R13, R12, R11 ;  /* 0x0000000c0d0e7389 */ /* 0x00006400000c000b */
[----:B01----:R-:W-:Y:S01]  /*10500*/  ENDCOLLECTIVE ;  /* 0x000000000000791b */ /* 0x003fe20003800000 */
.L_x_324:
        /* <DEDUP_REMOVED lines=16> */
.L_x_325:
[----:B------:R-:W-:Y:S02]  /*10610*/  IMAD.MOV.U32 R13, RZ, RZ, R4 ;  /* 0x000000ffff0d7224 */ /* 0x000fe400078e0004 */
[----:B------:R-:W-:Y:S02]  /*10620*/  IMAD.MOV.U32 R12, RZ, RZ, 0x4 ;  /* 0x00000004ff0c7424 */ /* 0x000fe400078e00ff */
[----:B------:R-:W-:-:S07]  /*10630*/  IMAD.MOV.U32 R7, RZ, RZ, R14 ;  /* 0x000000ffff077224 */ /* 0x000fce00078e000e */
[----:B------:R-:W-:Y:S05]  /*10640*/  WARPSYNC.COLLECTIVE R15, `(.L_x_326) ;  /* 0x000000000f087348 */ /* 0x000fea0003c00000 */
[----:B------:R0:W1:Y:S02]  /*10650*/  SHFL.IDX P6, R14, R13, R12, R11 ;  /* 0x0000000c0d0e7389 */ /* 0x00006400000c000b */
[----:B01----:R-:W-:Y:S01]  /*10660*/  ENDCOLLECTIVE ;  /* 0x000000000000791b */ /* 0x003fe20003800000 */
.L_x_326:
        /* <DEDUP_REMOVED lines=10> */
[----:B0-----:R-:W-:-:S04]  /*10710*/  IADD3 R6, R17, 0x40, RZ ;  /* 0x0000004011067810 */ /* 0x001fc80007ffe0ff */
[----:B------:R-:W-:Y:S01]  /*10720*/  ISETP.GE.AND P1, PT, R6, R3, PT ;  /* 0x000000030600720c */ /* 0x000fe20003f26270 */
[----:B------:R-:W-:-:S12]  /*10730*/  IMAD.MOV.U32 R6, RZ, RZ, R14 ;  /* 0x000000ffff067224 */ /* 0x000fd800078e000e */
[----:B------:R-:W-:Y:S05]  /*10740*/  WARPSYNC.COLLECTIVE R15, `(.L_x_327) ;  /* 0x000000000f087348 */ /* 0x000fea0003c00000 */
[----:B------:R0:W1:Y:S02]  /*10750*/  SHFL.IDX P6, R14, R13, R12, R11 ;  /* 0x0000000c0d0e7389 */ /* 0x00006400000c000b */
[----:B01----:R-:W-:Y:S01]  /*10760*/  ENDCOLLECTIVE ;  /* 0x000000000000791b */ /* 0x003fe20003800000 */
.L_x_327:
[----:B------:R-:W-:Y:S02]  /*10770*/  IMAD.MOV.U32 R13, RZ, RZ, R4 ;  /* 0x000000ffff0d7224 */ /* 0x000fe400078e0004 */
[----:B------:R-:W-:Y:S01]  /*10780*/  IMAD.MOV.U32 R12, RZ, RZ, 0x5 ;  /* 0x00000005ff0c7424 */ /* 0x000fe200078e00ff */
[----:B------:R-:W-:-:S07]  /*10790*/  MOV R7, R14 ;  /* 0x0000000e00077202 */ /* 0x000fce0000000f00 */
[----:B------:R-:W-:Y:S05]  /*107a0*/  WARPSYNC.COLLECTIVE R15, `(.L_x_328) ;  /* 0x000000000f087348 */ /* 0x000fea0003c00000 */
[----:B------:R0:W1:Y:S02]  /*107b0*/  SHFL.IDX P6, R14, R13, R12, R11 ;  /* 0x0000000c0d0e7389 */ /* 0x00006400000c000b */
[----:B01----:R-:W-:Y:S01]  /*107c0*/  ENDCOLLECTIVE ;  /* 0x000000000000791b */ /* 0x003fe20003800000 */
.L_x_328:
        /* <DEDUP_REMOVED lines=11> */
[----:B------:R-:W-:Y:S02]  /*10880*/  ISETP.GE.AND P1, PT, R6, R3, PT ;  /* 0x000000030600720c */ /* 0x000fe40003f26270 */
[----:B------:R-:W-:-:S11]  /*10890*/  MOV R6, R14 ;  /* 0x0000000e00067202 */ /* 0x000fd60000000f00 */
[----:B------:R-:W-:Y:S05]  /*108a0*/  WARPSYNC.COLLECTIVE R15, `(.L_x_329) ;  /* 0x000000000f087348 */ /* 0x000fea0003c00000 */
[----:B------:R0:W1:Y:S02]  /*108b0*/  SHFL.IDX P6, R14, R13, R12, R11 ;  /* 0x0000000c0d0e7389 */ /* 0x00006400000c000b */
[----:B01----:R-:W-:Y:S01]  /*108c0*/  ENDCOLLECTIVE ;  /* 0x000000000000791b */ /* 0x003fe20003800000 */
.L_x_329:
[----:B------:R-:W-:Y:S01]  /*108d0*/  MOV R13, R4 ;  /* 0x00000004000d7202 */ /* 0x000fe20000000f00 */
[----:B------:R-:W-:Y:S02]  /*108e0*/  IMAD.MOV.U32 R12, RZ, RZ, 0x6 ;  /* 0x00000006ff0c7424 */ /* 0x000fe400078e00ff */
[----:B------:R-:W-:-:S07]  /*108f0*/  IMAD.MOV.U32 R7, RZ, RZ, R14 ;  /* 0x000000ffff077224 */ /* 0x000fce00078e000e */
[----:B------:R-:W-:Y:S05]  /*10900*/  WARPSYNC.COLLECTIVE R15, `(.L_x_330) ;  /* 0x000000000f087348 */ /* 0x000fea0003c00000 */
[----:B------:R0:W1:Y:S02]  /*10910*/  SHFL.IDX P6, R14, R13, R12, R11 ;  /* 0x0000000c0d0e7389 */ /* 0x00006400000c000b */
[----:B01----:R-:W-:Y:S01]  /*10920*/  ENDCOLLECTIVE ;  /* 0x000000000000791b */ /* 0x003fe20003800000 */
.L_x_330:
        /* <DEDUP_REMOVED lines=16> */
.L_x_331:
[----:B------:R-:W-:Y:S02]  /*10a30*/  IMAD.MOV.U32 R13, RZ, RZ, R4 ;  /* 0x000000ffff0d7224 */ /* 0x000fe400078e0004 */
[----:B------:R-:W-:Y:S02]  /*10a40*/  IMAD.MOV.U32 R12, RZ, RZ, 0x7 ;  /* 0x00000007ff0c7424 */ /* 0x000fe400078e00ff */
[----:B------:R-:W-:-:S07]  /*10a50*/  IMAD.MOV.U32 R7, RZ, RZ, R14 ;  /* 0x000000ffff077224 */ /* 0x000fce00078e000e */
[----:B------:R-:W-:Y:S05]  /*10a60*/  WARPSYNC.COLLECTIVE R15, `(.L_x_332) ;  /* 0x000000000f087348 */ /* 0x000fea0003c00000 */
[----:B------:R0:W1:Y:S02]  /*10a70*/  SHFL.IDX P6, R14, R13, R12, R11 ;  /* 0x0000000c0d0e7389 */ /* 0x00006400000c000b */
[----:B01----:R-:W-:Y:S01]  /*10a80*/  ENDCOLLECTIVE ;  /* 0x000000000000791b */ /* 0x003fe20003800000 */
.L_x_332:
[----:B------:R-:W-:-:S04]  /*10a90*/  @!P1 LEA R7, P2, R20, R7, 0x1 ;  /* 0x0000000714079211 */ /* 0x000fc800078408ff */
[----:B------:R-:W-:-:S04]  /*10aa0*/  @!P1 IADD3.X R6, RZ, R6, RZ, P2, !PT ;  /* 0x00000006ff069210 */ /* 0x000fc800017fe4ff */
[----:B------:R-:W-:Y:S01]  /*10ab0*/  @!P1 LOP3.LUT R7, R7, R6, RZ, 0x3c, !PT ;  /* 0x0000000607079212 */ /* 0x000fe200078e3cff */
[----:B------:R-:W-:-:S03]  /*10ac0*/  IMAD.MOV.U32 R13, RZ, RZ, R0 ;  /* 0x000000ffff0d7224 */ /* 0x000fc600078e0000 */
[----:B------:R-:W-:Y:S01]  /*10ad0*/  @!P1 LOP3.LUT R6, R7, R6, RZ, 0x3c, !PT ;  /* 0x0000000607069212 */ /* 0x000fe200078e3cff */
[----:B------:R-:W-:-:S03]  /*10ae0*/  VIADD R0, R17, 0x70 ;  /* 0x0000007011007836 */ /* 0x000fc60000000000 */
[----:B------:R-:W-:Y:S01]  /*10af0*/  @!P1 LOP3.LUT R7, R7, R6, RZ, 0x3c, !PT ;  /* 0x0000000607079212 */ /* 0x000fe200078e3cff */
[----:B------:R-:W-:-:S04]  /*10b00*/  IMAD.MOV.U32 R4, RZ, RZ, R14 ;  /* 0x000000ffff047224 */ /* 0x000fc800078e000e */
[----:B------:R-:W-:Y:S01]  /*10b10*/  @!PT LDS RZ, [RZ] ;  /* 0x00000000fffff984 */ /* 0x000fe20000000800 */
[----:B------:R-:W-:Y:S01]  /*10b20*/  @!PT LDS RZ, [RZ] ;  /* 0x00000000fffff984 */ /* 0x000fe20000000800 */
[----:B------:R-:W-:Y:S01]  /*10b30*/  @!PT LDS RZ, [RZ] ;  /* 0x00000000fffff984 */ /* 0x000fe20000000800 */
[----:B------:R0:W-:Y:S01]  /*10b40*/  @!P1 LDGSTS.E.BYPASS.LTC128B.128 [R10+0xf400], desc[UR48][R6.64], !P0 ;  /* 0x0f400000060a9fae */ /* 0x0001e2000c101d70 */
[----:B------:R-:W-:Y:S01]  /*10b50*/  ISETP.GE.AND P1, PT, R0, R3, PT ;  /* 0x000000030000720c */ /* 0x000fe20003f26270 */
[----:B------:R-:W-:-:S12]  /*10b60*/  VIADD R0, R17, 0x80 ;  /* 0x0000008011007836 */ /* 0x000fd80000000000 */
[----:B0-----:R-:W-:Y:S05]  /*10b70*/  WARPSYNC.COLLECTIVE R15, `(.L_x_333) ;  /* 0x000000000f087348 */ /* 0x001fea0003c00000 */
[----:B------:R1:W2:Y:S02]  /*10b80*/  SHFL.IDX P6, R14, R13, R12, R11 ;  /* 0x0000000c0d0e7389 */ /* 0x0002a400000c000b */
[----:B012---:R-:W-:Y:S01]  /*10b90*/  ENDCOLLECTIVE ;  /* 0x000000000000791b */ /* 0x007fe20003800000 */
.L_x_333:
[----:B------:R-:W-:Y:S02]  /*10ba0*/  ISETP.GE.AND P2, PT, R0, R3, PT ;  /* 0x000000030000720c */ /* 0x000fe40003f46270 */
[----:B------:R-:W-:Y:S01]  /*10bb0*/  MOV R13, R2 ;  /* 0x00000002000d7202 */ /* 0x000fe20000000f00 */
[----:B------:R-:W-:Y:S01]  /*10bc0*/  IMAD.MOV.U32 R12, RZ, RZ, RZ ;  /* 0x000000ffff0c7224 */ /* 0x000fe200078e00ff */
[----:B------:R-:W-:-:S09]  /*10bd0*/  MOV R6, R14 ;  /* 0x0000000e00067202 */ /* 0x000fd20000000f00 */
[----:B------:R-:W-:Y:S05]  /*10be0*/  WARPSYNC.COLLECTIVE R15, `(.L_x_334) ;  /* 0x000000000f087348 */ /* 0x000fea0003c00000 */
[----:B------:R0:W1:Y:S02]  /*10bf0*/  SHFL.IDX P6, R14, R13, R12, R11 ;  /* 0x0000000c0d0e7389 */ /* 0x00006400000c000b */
[----:B01----:R-:W-:Y:S01]  /*10c00*/  ENDCOLLECTIVE ;  /* 0x000000000000791b */ /* 0x003fe20003800000 */
.L_x_334:
[----:B------:R-:W-:-:S05]  /*10c10*/  @!P1 LEA R6, P3, R20, R6, 0x1 ;  /* 0x0000000614069211 */ /* 0x000fca00078608ff */
[----:B------:R-:W-:-:S04]  /*10c20*/  @!P1 IMAD.X R4, RZ, RZ, R4, P3 ;  /* 0x000000ffff049224 */ /* 0x000fc800018e0604 */
[----:B------:R-:W-:Y:S01]  /*10c30*/  @!P1 IMAD.MOV.U32 R7, RZ, RZ, R4 ;  /* 0x000000ffff079224 */ /* 0x000fe200078e0004 */
[----:B------:R-:W-:Y:S01]  /*10c40*/  IADD3 R4, R17, 0xa0, RZ ;  /* 0x000000a011047810 */ /* 0x000fe20007ffe0ff */
[----:B------:R-:W-:-:S03]  /*10c50*/  IMAD.MOV.U32 R13, RZ, RZ, R5 ;  /* 0x000000ffff0d7224 */ /* 0x000fc600078e0005 */
[----:B------:R-:W-:Y:S01]  /*10c60*/  @!PT LDS RZ, [RZ] ;  /* 0x00000000fffff984 */ /* 0x000fe20000000800 */
[----:B------:R-:W-:Y:S01]  /*10c70*/  @!PT LDS RZ, [RZ] ;  /* 0x00000000fffff984 */ /* 0x000fe20000000800 */
[----:B------:R-:W-:Y:S01]  /*10c80*/  @!PT LDS RZ, [RZ] ;  /* 0x00000000fffff984 */ /* 0x000fe20000000800 */
[----:B------:R0:W-:Y:S01]  /*10c90*/  @!P1 LDGSTS.E.BYPASS.LTC128B.128 [R10+0xfc00], desc[UR48][R6.64], !P0 ;  /* 0x0fc00000060a9fae */ /* 0x0001e2000c101d70 */
[----:B------:R-:W-:-:S07]  /*10ca0*/  IMAD.MOV.U32 R0, RZ, RZ, R14 ;  /* 0x000000ffff007224 */ /* 0x000fce00078e000e */
[----:B0-----:R-:W-:Y:S05]  /*10cb0*/  WARPSYNC.COLLECTIVE R15, `(.L_x_335) ;  /* 0x000000000f087348 */ /* 0x001fea0003c00000 */
[----:B------:R1:W2:Y:S02]  /*10cc0*/  SHFL.IDX P6, R14, R13, R12, R11 ;  /* 0x0000000c0d0e7389 */ /* 0x0002a400000c000b */
[----:B012---:R-:W-:Y:S01]  /*10cd0*/  ENDCOLLECTIVE ;  /* 0x000000000000791b */ /* 0x007fe20003800000 */
.L_x_335:
[----:B------:R-:W-:Y:S02]  /*10ce0*/  IMAD.MOV.U32 R13, RZ, RZ, R2 ;  /* 0x000000ffff0d7224 */ /* 0x000fe400078e0002 */
[----:B------:R-:W-:Y:S02]  /*10cf0*/  IMAD.MOV.U32 R12, RZ, RZ, 0x1 ;  /* 0x00000001ff0c7424 */ /* 0x000fe400078e00ff */
[----:B------:R-:W-:-:S07]  /*10d00*/  IMAD.MOV.U32 R8, RZ, RZ, R14 ;  /* 0x000000ffff087224 */ /* 0x000fce00078e000e */
[----:B------:R-:W-:Y:S05]  /*10d10*/  WARPSYNC.COLLECTIVE R15, `(.L_x_336) ;  /* 0x000000000f087348 */ /* 0x000fea0003c00000 */
[----:B------:R0:W1:Y:S02]  /*10d20*/  SHFL.IDX P6, R14, R13, R12, R11 ;  /* 0x0000000c0d0e7389 */ /* 0x00006400000c000b */
[----:B01----:R-:W-:Y:S01]  /*10d30*/  ENDCOLLECTIVE ;  /* 0x000000000000791b */ /* 0x003fe20003800000 */
.L_x_336:
[----:B------:R-:W-:-:S04]  /*10d40*/  @!P2 LEA R6, P1, R20, R8, 0x1 ;  /* 0x000000081406a211 */ /* 0x000fc800078208ff */
[----:B------:R-:W-:-:S05]  /*10d50*/  @!P2 IADD3.X R0, RZ, R0, RZ, P1, !PT ;  /* 0x00000000ff00a210 */ /* 0x000fca0000ffe4ff */
[----:B------:R-:W-:Y:S02]  /*10d60*/  @!P2 IMAD.MOV.U32 R7, RZ, RZ, R0 ;  /* 0x000000ffff07a224 */ /* 0x000fe400078e0000 */
[----:B------:R-:W-:Y:S02]  /*10d70*/  VIADD R0, R17, 0x90 ;  /* 0x0000009011007836 */ /* 0x000fe40000000000 */
[----:B------:R-:W-:Y:S01]  /*10d80*/  IMAD.MOV.U32 R13, RZ, RZ, R5 ;  /* 0x000000ffff0d7224 */ /* 0x000fe200078e0005 */
[----:B------:R-:W-:Y:S01]  /*10d90*/  @!PT LDS RZ, [RZ] ;  /* 0x00000000fffff984 */ /* 0x000fe20000000800 */
[----:B------:R-:W-:Y:S01]  /*10da0*/  @!PT LDS RZ, [RZ] ;  /* 0x00000000fffff984 */ /* 0x000fe20000000800 */
[----:B------:R-:W-:Y:S01]  /*10db0*/  @!PT LDS RZ, [RZ] ;  /* 0x00000000fffff984 */ /* 0x000fe20000000800 */
[----:B------:R0:W-:Y:S02]  /*10dc0*/  @!P2 LDGSTS.E.BYPASS.LTC128B.128 [R10+0x10400], desc[UR48][R6.64], !P0 ;  /* 0x10400000060aafae */ /* 0x0001e4000c101d70 */
[----:B------:R-:W-:Y:S02]  /*10dd0*/  ISETP.GE.AND P1, PT, R0, R3, PT ;  /* 0x000000030000720c */ /* 0x000fe40003f26270 */
[----:B------:R-:W-:-:S11]  /*10de0*/  MOV R0, R14 ;  /* 0x0000000e00007202 */ /* 0x000fd60000000f00 */
[----:B0-----:R-:W-:Y:S05]  /*10df0*/  WARPSYNC.COLLECTIVE R15, `(.L_x_337) ;  /* 0x000000000f087348 */ /* 0x001fea0003c00000 */
[----:B------:R1:W2:Y:S02]  /*10e00*/  SHFL.IDX P6, R14, R13, R12, R11 ;  /* 0x0000000c0d0e7389 */ /* 0x0002a400000c000b */
[----:B012---:R-:W-:Y:S01]  /*10e10*/  ENDCOLLECTIVE ;  /* 0x000000000000791b */ /* 0x007fe20003800000 */
.L_x_337:
[----:B------:R-:W-:Y:S01]  /*10e20*/  MOV R13, R2 ;  /* 0x00000002000d7202 */ /* 0x000fe20000000f00 */
[----:B------:R-:W-:Y:S02]  /*10e30*/  IMAD.MOV.U32 R12, RZ, RZ, 0x2 ;  /* 0x00000002ff0c7424 */ /* 0x000fe400078e00ff */
[----:B------:R-:W-:-:S07]  /*10e40*/  IMAD.MOV.U32 R6, RZ, RZ, R14 ;  /* 0x000000ffff067224 */ /* 0x000fce00078e000e */
[----:B------:R-:W-:Y:S05]  /*10e50*/  WARPSYNC.COLLECTIVE R15, `(.L_x_338) ;  /* 0x000000000f087348 */ /* 0x000fea0003c00000 */
[----:B------:R0:W1:Y:S02]  /*10e60*/  SHFL.IDX P6, R14, R13, R12, R11 ;  /* 0x0000000c0d0e7389 */ /* 0x00006400000c000b */
[----:B01----:R-:W-:Y:S01]  /*10e70*/  ENDCOLLECTIVE ;  /* 0x000000000000791b */ /* 0x003fe20003800000 */
.L_x_338:
[----:B------:R-:W-:-:S05]  /*10e80*/  @!P1 LEA R6, P2, R20, R6, 0x1 ;  /* 0x0000000614069211 */ /* 0x000fca00078408ff */
[----:B------:R-:W-:-:S04]  /*10e90*/  @!P1 IMAD.X R0, RZ, RZ, R0, P2 ;  /* 0x000000ffff009224 */ /* 0x000fc800010e0600 */
[----:B------:R-:W-:Y:S02]  /*10ea0*/  @!P1 IMAD.MOV.U32 R7, RZ, RZ, R0 ;  /* 0x000000ffff079224 */ /* 0x000fe400078e0000 */
[----:B------:R-:W-:-:S03]  /*10eb0*/  IMAD.MOV.U32 R13, RZ, RZ, R5 ;  /* 0x000000ffff0d7224 */ /* 0x000fc600078e0005 */
[----:B------:R-:W-:Y:S01]  /*10ec0*/  @!PT LDS RZ, [RZ] ;  /* 0x00000000fffff984 */ /* 0x000fe20000000800 */
[----:B------:R-:W-:Y:S01]  /*10ed0*/  @!PT LDS RZ, [RZ] ;  /* 0x00000000fffff984 */ /* 0x000fe20000000800 */
[----:B------:R-:W-:Y:S01]  /*10ee0*/  @!PT LDS RZ, [RZ] ;  /* 0x00000000fffff984 */ /* 0x000fe20000000800 */
[----:B------:R0:W-:Y:S01]  /*10ef0*/  @!P1 LDGSTS.E.BYPASS.LTC128B.128 [R10+0x10c00], desc[UR48][R6.64], !P0 ;  /* 0x10c00000060a9fae */ /* 0x0001e2000c101d70 */
[----:B------:R-:W-:Y:S01]  /*10f00*/  ISETP.GE.AND P1, PT, R4, R3, PT ;  /* 0x000000030400720c */ /* 0x000fe20003f26270 */
[----:B------:R-:W-:-:S12]  /*10f10*/  IMAD.MOV.U32 R0, RZ, RZ, R14 ;  /* 0x000000ffff007224 */ /* 0x000fd800078e000e */
[----:B0-----:R-:W-:Y:S05]  /*10f20*/  WARPSYNC.COLLECTIVE R15, `(.L_x_339) ;  /* 0x000000000f087348 */ /* 0x001fea0003c00000 */
[----:B------:R1:W2:Y:S02]  /*10f30*/  SHFL.IDX P6, R14, R13, R12, R11 ;  /* 0x0000000c0d0e7389 */ /* 0x0002a400000c000b */
[----:B012---:R-:W-:Y:S01]  /*10f40*/  ENDCOLLECTIVE ;  /* 0x000000000000791b */ /* 0x007fe20003800000 */
.L_x_339:
[----:B------:R-:W-:Y:S02]  /*10f50*/  IMAD.MOV.U32 R13, RZ, RZ, R2 ;  /* 0x000000ffff0d7224 */ /* 0x000fe400078e0002 */
[----:B------:R-:W-:Y:S02]  /*10f60*/  IMAD.MOV.U32 R12, RZ, RZ, 0x3 ;  /* 0x00000003ff0c7424 */ /* 0x000fe400078e00ff */
[----:B------:R-:W-:-:S07]  /*10f70*/  IMAD.MOV.U32 R6, RZ, RZ, R14 ;  /* 0x000000ffff067224 */ /* 0x000fce00078e000e */
[----:B------:R-:W-:Y:S05]  /*10f80*/  WARPSYNC.COLLECTIVE R15, `(.L_x_340) ;  /* 0x000000000f087348 */ /* 0x000fea0003c00000 */
[----:B------:R0:W1:Y:S02]  /*10f90*/  SHFL.IDX P6, R14, R13, R12, R11 ;  /* 0x0000000c0d0e7389 */ /* 0x00006400000c000b */
[----:B01----:R-:W-:Y:S01]  /*10fa0*/  ENDCOLLECTIVE ;  /* 0x000000000000791b */ /* 0x003fe20003800000 */
.L_x_340:
        /* <DEDUP_REMOVED lines=8> */
[----:B------:R-:W-:-:S07]  /*11030*/  MOV R0, R14 ;  /* 0x0000000e00007202 */ /* 0x000fce0000000f00 */
[----:B0-----:R-:W-:Y:S05]  /*11040*/  WARPSYNC.COLLECTIVE R15, `(.L_x_341) ;  /* 0x000000000f087348 */ /* 0x001fea0003c00000 */
[----:B------:R1:W2:Y:S02]  /*11050*/  SHFL.IDX P6, R14, R13, R12, R11 ;  /* 0x0000000c0d0e7389 */ /* 0x0002a400000c000b */
[----:B012---:R-:W-:Y:S01]  /*11060*/  ENDCOLLECTIVE ;  /* 0x000000000000791b */ /* 0x007fe20003800000 */
.L_x_341:
[----:B------:R-:W-:Y:S05]  /*11070*/  BRA `(.L_x_342) ;  /* 0xffffffc000987947 */ /* 0x000fea000383ffff */
.L_x_230:
[----:B0-----:R0:W1:Y:S02]  /*11080*/  SYNCS.PHASECHK.TRANS64.TRYWAIT P0, [R22+URZ+0x30820], R3 ;  /* 0x03082003160075a7 */ /* 0x001064000800017f */
[----:B-1----:R-:W-:Y:S05]  /*11090*/  @!P0 NANOSLEEP.SYNCS 0x989680 ;  /* 0x009896800000895d */ /* 0x002fea0003900000 */
[----:B------:R-:W1:Y:S02]  /*110a0*/  @!P0 SYNCS.PHASECHK.TRANS64 P0, [R22+URZ+0x30820], R3 ;  /* 0x03082003160085a7 */ /* 0x000e64000800007f */
[----:B-1----:R-:W-:Y:S05]  /*110b0*/  @!P0 BRA `(.L_x_230) ;  /* 0xfffffffc00f08947 */ /* 0x002fea000383ffff */
[----:B------:R-:W-:Y:S05]  /*110c0*/  BRA `(.L_x_343) ;  /* 0xffffffc400007947 */ /* 0x000fea000383ffff */
.L_x_239:
[----:B0-----:R0:W2:Y:S02]  /*110d0*/  SYNCS.PHASECHK.TRANS64.TRYWAIT P0, [R2+URZ+0x30840], R3 ;  /* 0x03084003020075a7 */ /* 0x0010a4000800017f */
[----:B--2---:R-:W-:Y:S05]  /*110e0*/  @!P0 NANOSLEEP.SYNCS 0x989680 ;  /* 0x009896800000895d */ /* 0x004fea0003900000 */
[----:B------:R-:W2:Y:S02]  /*110f0*/  @!P0 SYNCS.PHASECHK.TRANS64 P0, [R2+URZ+0x30840], R3 ;  /* 0x03084003020085a7 */ /* 0x000ea4000800007f */
[----:B--2---:R-:W-:Y:S05]  /*11100*/  @!P0 BRA `(.L_x_239) ;  /* 0xfffffffc00f08947 */ /* 0x004fea000383ffff */
[----:B------:R-:W-:Y:S05]  /*11110*/  BRA `(.L_x_344) ;  /* 0xffffffc400b07947 */ /* 0x000fea000383ffff */
.L_x_244:
[----:B0-----:R0:W1:Y:S02]  /*11120*/  SYNCS.PHASECHK.TRANS64.TRYWAIT P0, [R3+URZ+0x60], R2 ;  /* 0x00006002030075a7 */ /* 0x001064000800017f */
[----:B-1----:R-:W-:Y:S05]  /*11130*/  @!P0 NANOSLEEP.SYNCS 0x989680 ;  /* 0x009896800000895d */ /* 0x002fea0003900000 */
[----:B------:R-:W1:Y:S02]  /*11140*/  @!P0 SYNCS.PHASECHK.TRANS64 P0, [R3+URZ+0x60], R2 ;  /* 0x00006002030085a7 */ /* 0x000e64000800007f */
[----:B-1----:R-:W-:Y:S05]  /*11150*/  @!P0 BRA `(.L_x_244) ;  /* 0xfffffffc00f08947 */ /* 0x002fea000383ffff */
[----:B------:R-:W-:Y:S05]  /*11160*/  BRA `(.L_x_345) ;  /* 0xffffffc8003c7947 */ /* 0x000fea000383ffff */
.L_x_252:
[----:B-1----:R1:W2:Y:S02]  /*11170*/  SYNCS.PHASECHK.TRANS64.TRYWAIT P0, [R2+URZ+0x30840], R3 ;  /* 0x03084003020075a7 */ /* 0x0022a4000800017f */
[----:B--2---:R-:W-:Y:S05]  /*11180*/  @!P0 NANOSLEEP.SYNCS 0x989680 ;  /* 0x009896800000895d */ /* 0x004fea0003900000 */
[----:B------:R-:W2:Y:S02]  /*11190*/  @!P0 SYNCS.PHASECHK.TRANS64 P0, [R2+URZ+0x30840], R3 ;  /* 0x03084003020085a7 */ /* 0x000ea4000800007f */
[----:B--2---:R-:W-:Y:S05]  /*111a0*/  @!P0 BRA `(.L_x_252) ;  /* 0xfffffffc00f08947 */ /* 0x004fea000383ffff */
[----:B------:R-:W-:Y:S05]  /*111b0*/  BRA `(.L_x_346) ;  /* 0xffffffcc007c7947 */ /* 0x000fea000383ffff */
.L_x_257:
[----:B0-----:R0:W1:Y:S02]  /*111c0*/  SYNCS.PHASECHK.TRANS64.TRYWAIT P0, [R10+URZ+0x60], R3 ;  /* 0x000060030a0075a7 */ /* 0x001064000800017f */
[----:B-1----:R-:W-:Y:S05]  /*111d0*/  @!P0 NANOSLEEP.SYNCS 0x989680 ;  /* 0x009896800000895d */ /* 0x002fea0003900000 */
[----:B------:R-:W1:Y:S02]  /*111e0*/  @!P0 SYNCS.PHASECHK.TRANS64 P0, [R10+URZ+0x60], R3 ;  /* 0x000060030a0085a7 */ /* 0x000e64000800007f */
[----:B-1----:R-:W-:Y:S05]  /*111f0*/  @!P0 BRA `(.L_x_257) ;  /* 0xfffffffc00f08947 */ /* 0x002fea000383ffff */
[----:B------:R-:W-:Y:S05]  /*11200*/  BRA `(.L_x_347) ;  /* 0xffffffd000087947 */ /* 0x000fea000383ffff */
.L_x_265:
[----:B-1----:R1:W2:Y:S02]  /*11210*/  SYNCS.PHASECHK.TRANS64.TRYWAIT P0, [R2+URZ+0x30840], R3 ;  /* 0x03084003020075a7 */ /* 0x0022a4000800017f */
[----:B--2---:R-:W-:Y:S05]  /*11220*/  @!P0 NANOSLEEP.SYNCS 0x989680 ;  /* 0x009896800000895d */ /* 0x004fea0003900000 */
[----:B------:R-:W2:Y:S02]  /*11230*/  @!P0 SYNCS.PHASECHK.TRANS64 P0, [R2+URZ+0x30840], R3 ;  /* 0x03084003020085a7 */ /* 0x000ea4000800007f */
[----:B--2---:R-:W-:Y:S05]  /*11240*/  @!P0 BRA `(.L_x_265) ;  /* 0xfffffffc00f08947 */ /* 0x004fea000383ffff */
[----:B------:R-:W-:Y:S05]  /*11250*/  BRA `(.L_x_348) ;  /* 0xffffffd400147947 */ /* 0x000fea000383ffff */
.L_x_270:
[----:B0-----:R0:W1:Y:S02]  /*11260*/  SYNCS.PHASECHK.TRANS64.TRYWAIT P0, [R8+URZ+0x60], R3 ;  /* 0x00006003080075a7 */ /* 0x001064000800017f */
[----:B-1----:R-:W-:Y:S05]  /*11270*/  @!P0 NANOSLEEP.SYNCS 0x989680 ;  /* 0x009896800000895d */ /* 0x002fea0003900000 */
[----:B------:R-:W1:Y:S02]  /*11280*/  @!P0 SYNCS.PHASECHK.TRANS64 P0, [R8+URZ+0x60], R3 ;  /* 0x00006003080085a7 */ /* 0x000e64000800007f */
[----:B-1----:R-:W-:Y:S05]  /*11290*/  @!P0 BRA `(.L_x_270) ;  /* 0xfffffffc00f08947 */ /* 0x002fea000383ffff */
[----:B------:R-:W-:Y:S05]  /*112a0*/  BRA `(.L_x_349) ;  /* 0xffffffd400a47947 */ /* 0x000fea000383ffff */
.L_x_280:
[----:B0-----:R0:W1:Y:S02]  /*112b0*/  SYNCS.PHASECHK.TRANS64.TRYWAIT P0, [R3+URZ+0x30860], R0 ;  /* 0x03086000030075a7 */ /* 0x001064000800017f */
[----:B-1----:R-:W-:Y:S05]  /*112c0*/  @!P0 NANOSLEEP.SYNCS 0x989680 ;  /* 0x009896800000895d */ /* 0x002fea0003900000 */
[----:B------:R-:W1:Y:S02]  /*112d0*/  @!P0 SYNCS.PHASECHK.TRANS64 P0, [R3+URZ+0x30860], R0 ;  /* 0x03086000030085a7 */ /* 0x000e64000800007f */
[----:B-1----:R-:W-:Y:S05]  /*112e0*/  @!P0 BRA `(.L_x_280) ;  /* 0xfffffffc00f08947 */ /* 0x002fea000383ffff */
[----:B------:R-:W-:Y:S05]  /*112f0*/  BRA `(.L_x_350) ;  /* 0xffffffd800a07947 */ /* 0x000fea000383ffff */
.L_x_286:
[----:B------:R-:W-:Y:S01]  /*11300*/  BSSY B0, `(.L_x_351) ;  /* 0x0000008000007945 */ /* 0x000fe20003800000 */
[----:B------:R-:W-:Y:S01]  /*11310*/  IMAD.MOV.U32 R13, RZ, RZ, R16 ;  /* 0x000000ffff0d7224 */ /* 0x000fe200078e0010 */
[----:B------:R-:W-:Y:S01]  /*11320*/  MOV R15, 0xffffffff ;  /* 0xffffffff000f7802 */ /* 0x000fe20000000f00 */
[----:B------:R-:W-:Y:S02]  /*11330*/  IMAD.MOV.U32 R12, RZ, RZ, RZ ;  /* 0x000000ffff0c7224 */ /* 0x000fe400078e00ff */
[----:B------:R-:W-:-:S07]  /*11340*/  IMAD.MOV.U32 R11, RZ, RZ, 0x1f ;  /* 0x0000001fff0b7424 */ /* 0x000fce00078e00ff */
[----:B------:R-:W-:Y:S05]  /*11350*/  WARPSYNC.COLLECTIVE R15, `(.L_x_352) ;  /* 0x000000000f087348 */ /* 0x000fea0003c00000 */
[----:B------:R0:W1:Y:S02]  /*11360*/  SHFL.IDX P6, R14, R13, R12, R11 ;  /* 0x0000000c0d0e7389 */ /* 0x00006400000c000b */
[----:B01----:R-:W-:Y:S01]  /*11370*/  ENDCOLLECTIVE ;  /* 0x000000000000791b */ /* 0x003fe20003800000 */
.L_x_352:
[----:B------:R-:W-:Y:S05]  /*11380*/  BSYNC B0 ;  /* 0x0000000000007941 */ /* 0x000fea0003800000 */
.L_x_351:
[----:B------:R-:W-:Y:S01]  /*11390*/  IMAD.MOV.U32 R13, RZ, RZ, R16 ;  /* 0x000000ffff0d7224 */ /* 0x000fe200078e0010 */
[----:B------:R-:W-:Y:S01]  /*113a0*/  MOV R15, 0xffffffff ;  /* 0xffffffff000f7802 */ /* 0x000fe20000000f00 */
[----:B------:R-:W-:Y:S02]  /*113b0*/  IMAD.MOV.U32 R12, RZ, RZ, 0x1 ;  /* 0x00000001ff0c7424 */ /* 0x000fe400078e00ff */
[----:B------:R-:W-:Y:S02]  /*113c0*/  IMAD.MOV.U32 R11, RZ, RZ, 0x1f ;  /* 0x0000001fff0b7424 */ /* 0x000fe400078e00ff */
[----:B------:R-:W-:Y:S02]  /*113d0*/  IMAD.IADD R5, R19, 0x1, R8 ;  /* 0x0000000113057824 */ /* 0x000fe400078e0208 */
[----:B------:R-:W-:-:S07]  /*113e0*/  IMAD.MOV.U32 R0, RZ, RZ, R14 ;  /* 0x000000ffff007224 */ /* 0x000fce00078e000e */
[----:B------:R-:W-:Y:S05]  /*113f0*/  WARPSYNC.COLLECTIVE R15, `(.L_x_353) ;  /* 0x000000000f087348 */ /* 0x000fea0003c00000 */
[----:B------:R0:W1:Y:S02]  /*11400*/  SHFL.IDX P6, R14, R13, R12, R11 ;  /* 0x0000000c0d0e7389 */ /* 0x00006400000c000b */
[----:B01----:R-:W-:Y:S01]  /*11410*/  ENDCOLLECTIVE ;  /* 0x000000000000791b */ /* 0x003fe20003800000 */
.L_x_353:
[----:B------:R-:W-:Y:S02]  /*11420*/  ULDC UR4, c[0x0][0xc3c] ;  /* 0x00030f0000047ab9 */ /* 0x000fe40000000800 */
[----:B------:R-:W-:-:S13]  /*11430*/  ISETP.GE.OR P1, PT, R5, UR4, !P0 ;  /* 0x0000000405007c0c */ /* 0x000fda000c726670 */
[----:B------:R-:W0:Y:S01]  /*11440*/  @!P1 LDC.64 R2, c[0x0][0xc80] ;  /* 0x00032000ff029b82 */ /* 0x000e220000000a00 */
[----:B------:R-:W-:Y:S02]  /*11450*/  IMAD.MOV.U32 R11, RZ, RZ, RZ ;  /* 0x000000ffff0b7224 */ /* 0x000fe400078e00ff */
[----:B------:R-:W-:Y:S02]  /*11460*/  IMAD.MOV.U32 R4, RZ, RZ, R14 ;  /* 0x000000ffff047224 */ /* 0x000fe400078e000e */
[----:B0-----:R-:W-:-:S06]  /*11470*/  @!P1 IMAD.WIDE R2, R5, 0x4, R2 ;  /* 0x0000000405029825 */ /* 0x001fcc00078e0202 */
[----:B------:R-:W2:Y:S01]  /*11480*/  @!P1 LDG.E R2, desc[UR48][R2.64] ;  /* 0x0000003002029981 */ /* 0x000ea2000c1e1900 */
[----:B------:R-:W-:Y:S01]  /*11490*/  IMAD.MOV.U32 R5, RZ, RZ, RZ ;  /* 0x000000ffff057224 */ /* 0x000fe200078e00ff */
[C---:B------:R-:W-:Y:S02]  /*114a0*/  ISETP.GE.U32.AND P2, PT, R8.reuse, 0x2, PT ;  /* 0x000000020800780c */ /* 0x040fe40003f46070 */
[C---:B------:R-:W-:Y:S02]  /*114b0*/  ISETP.GE.U32.AND P3, PT, R8.reuse, 0x4, PT ;  /* 0x000000040800780c */ /* 0x040fe40003f66070 */
[C---:B------:R-:W-:Y:S02]  /*114c0*/  ISETP.GE.U32.AND P4, PT, R8.reuse, 0x8, PT ;  /* 0x000000080800780c */ /* 0x040fe40003f86070 */
[C---:B------:R-:W-:Y:S01]  /*114d0*/  ISETP.GE.U32.AND P5, PT, R8.reuse, 0x10, PT ;  /* 0x000000100800780c */ /* 0x040fe20003fa6070 */
[----:B--2---:R-:W-:Y:S01]  /*114e0*/  @!P1 IMAD.MOV.U32 R5, RZ, RZ, R2 ;  /* 0x000000ffff059224 */ /* 0x004fe200078e0002 */
[----:B------:R-:W-:-:S04]  /*114f0*/  ISETP.NE.AND P1, PT, R8, RZ, PT ;  /* 0x000000ff0800720c */ /* 0x000fc80003f25270 */
[----:B------:R-:W-:-:S09]  /*11500*/  MOV R13, R5 ;  /* 0x00000005000d7202 */ /* 0x000fd20000000f00 */
[----:B------:R-:W-:Y:S05]  /*11510*/  WARPSYNC.COLLECTIVE R15, `(.L_x_354) ;  /* 0x000000000f087348 */ /* 0x000fea0003c00000 */
[----:B------:R0:W1:Y:S02]  /*11520*/  SHFL.UP P6, R14, R13, R12, R11 ;  /* 0x0400000c0d0e7389 */ /* 0x00006400000c000b */
[----:B01----:R-:W-:Y:S01]  /*11530*/  ENDCOLLECTIVE ;  /* 0x000000000000791b */ /* 0x003fe20003800000 */
.L_x_354:
[----:B------:R-:W-:Y:S01]  /*11540*/  IMAD.MOV.U32 R12, RZ, RZ, 0x2 ;  /* 0x00000002ff0c7424 */ /* 0x000fe200078e00ff */
[----:B------:R-:W-:-:S05]  /*11550*/  SEL R6, R14, RZ, P1 ;  /* 0x000000ff0e067207 */ /* 0x000fca0000800000 */
[----:B------:R-:W-:-:S04]  /*11560*/  IMAD.IADD R6, R5, 0x1, R6 ;  /* 0x0000000105067824 */ /* 0x000fc800078e0206 */
[----:B------:R-:W-:-:S07]  /*11570*/  IMAD.MOV.U32 R13, RZ, RZ, R6 ;  /* 0x000000ffff0d7224 */ /* 0x000fce00078e0006 */
[----:B------:R-:W-:Y:S05]  /*11580*/  WARPSYNC.COLLECTIVE R15, `(.L_x_355) ;  /* 0x000000000f087348 */ /* 0x000fea0003c00000 */
[----:B------:R0:W1:Y:S02]  /*11590*/  SHFL.UP P6, R14, R13, R12, R11 ;  /* 0x0400000c0d0e7389 */ /* 0x00006400000c000b */
[----:B01----:R-:W-:Y:S01]  /*115a0*/  ENDCOLLECTIVE ;  /* 0x000000000000791b */ /* 0x003fe20003800000 */
.L_x_355:
[----:B------:R-:W-:Y:S01]  /*115b0*/  IMAD.MOV.U32 R12, RZ, RZ, 0x4 ;  /* 0x00000004ff0c7424 */ /* 0x000fe200078e00ff */
[----:B------:R-:W-:-:S04]  /*115c0*/  SEL R7, R14, RZ, P2 ;  /* 0x000000ff0e077207 */ /* 0x000fc80001000000 */
[----:B------:R-:W-:-:S05]  /*115d0*/  IADD3 R7, R6, R7, RZ ;  /* 0x0000000706077210 */ /* 0x000fca0007ffe0ff */
[----:B------:R-:W-:-:S07]  /*115e0*/  IMAD.MOV.U32 R13, RZ, RZ, R7 ;  /* 0x000000ffff0d7224 */ /* 0x000fce00078e0007 */
[----:B------:R-:W-:Y:S05]  /*115f0*/  WARPSYNC.COLLECTIVE R15, `(.L_x_356) ;  /* 0x000000000f087348 */ /* 0x000fea0003c00000 */
[----:B------:R0:W1:Y:S02]  /*11600*/  SHFL.UP P6, R14, R13, R12, R11 ;  /* 0x0400000c0d0e7389 */ /* 0x00006400000c000b */
[----:B01----:R-:W-:Y:S01]  /*11610*/  ENDCOLLECTIVE ;  /* 0x000000000000791b */ /* 0x003fe20003800000 */
.L_x_356:
[----:B------:R-:W-:Y:S02]  /*11620*/  MOV R12, 0x8 ;  /* 0x00000008000c7802 */ /* 0x000fe40000000f00 */
[----:B------:R-:W-:-:S05]  /*11630*/  SEL R2, R14, RZ, P3 ;  /* 0x000000ff0e027207 */ /* 0x000fca0001800000 */
[----:B------:R-:W-:-:S04]  /*11640*/  IMAD.IADD R2, R7, 0x1, R2 ;  /* 0x0000000107027824 */ /* 0x000fc800078e0202 */
[----:B------:R-:W-:-:S07]  /*11650*/  IMAD.MOV.U32 R13, RZ, RZ, R2 ;  /* 0x000000ffff0d7224 */ /* 0x000fce00078e0002 */
[----:B------:R-:W-:Y:S05]  /*11660*/  WARPSYNC.COLLECTIVE R15, `(.L_x_357) ;  /* 0x000000000f087348 */ /* 0x000fea0003c00000 */
[----:B------:R0:W1:Y:S02]  /*11670*/  SHFL.UP P6, R14, R13, R12, R11 ;  /* 0x0400000c0d0e7389 */ /* 0x00006400000c000b */
[----:B01----:R-:W-:Y:S01]  /*11680*/  ENDCOLLECTIVE ;  /* 0x000000000000791b */ /* 0x003fe20003800000 */
.L_x_357:
[----:B------:R-:W-:Y:S01]  /*11690*/  IMAD.MOV.U32 R12, RZ, RZ, 0x10 ;  /* 0x00000010ff0c7424 */ /* 0x000fe200078e00ff */
[----:B------:R-:W-:-:S05]  /*116a0*/  SEL R3, R14, RZ, P4 ;  /* 0x000000ff0e037207 */ /* 0x000fca0002000000 */
[----:B------:R-:W-:-:S04]  /*116b0*/  IMAD.IADD R3, R2, 0x1, R3 ;  /* 0x0000000102037824 */ /* 0x000fc800078e0203 */
[----:B------:R-:W-:-:S07]  /*116c0*/  IMAD.MOV.U32 R13, RZ, RZ, R3 ;  /* 0x000000ffff0d7224 */ /* 0x000fce00078e0003 */
[----:B------:R-:W-:Y:S05]  /*116d0*/  WARPSYNC.COLLECTIVE R15, `(.L_x_358) ;  /* 0x000000000f087348 */ /* 0x000fea0003c00000 */
[----:B------:R0:W1:Y:S02]  /*116e0*/  SHFL.UP P6, R14, R13, R12, R11 ;  /* 0x0400000c0d0e7389 */ /* 0x00006400000c000b */
[----:B01----:R-:W-:Y:S01]  /*116f0*/  ENDCOLLECTIVE ;  /* 0x000000000000791b */ /* 0x003fe20003800000 */
.L_x_358:
[----:B------:R-:W-:Y:S02]  /*11700*/  IMAD.MOV.U32 R12, RZ, RZ, 0x1f ;  /* 0x0000001fff0c7424 */ /* 0x000fe400078e00ff */
[----:B------:R-:W-:Y:S01]  /*11710*/  IMAD.MOV.U32 R11, RZ, RZ, 0x1f ;  /* 0x0000001fff0b7424 */ /* 0x000fe200078e00ff */
[----:B------:R-:W-:-:S05]  /*11720*/  SEL R2, R14, RZ, P5 ;  /* 0x000000ff0e027207 */ /* 0x000fca0002800000 */
[----:B------:R-:W-:-:S05]  /*11730*/  IMAD.IADD R2, R3, 0x1, R2 ;  /* 0x0000000103027824 */ /* 0x000fca00078e0202 */
[----:B------:R-:W-:-:S07]  /*11740*/  MOV R13, R2 ;  /* 0x00000002000d7202 */ /* 0x000fce0000000f00 */
[----:B------:R-:W-:Y:S05]  /*11750*/  WARPSYNC.COLLECTIVE R15, `(.L_x_359) ;  /* 0x000000000f087348 */ /* 0x000fea0003c00000 */
[----:B------:R0:W1:Y:S02]  /*11760*/  SHFL.IDX P6, R14, R13, R12, R11 ;  /* 0x0000000c0d0e7389 */ /* 0x00006400000c000b */
[----:B01----:R-:W-:Y:S01]  /*11770*/  ENDCOLLECTIVE ;  /* 0x000000000000791b */ /* 0x003fe20003800000 */
.L_x_359:
[----:B------:R-:W-:Y:S05]  /*11780*/  BRA `(.L_x_360) ;  /* 0xffffffd800d47947 */ /* 0x000fea000383ffff */
.L_x_291:
[----:B------:R-:W-:Y:S01]  /*11790*/  BSSY B0, `(.L_x_361) ;  /* 0x0000008000007945 */ /* 0x000fe20003800000 */
[----:B-----5:R-:W-:Y:S01]  /*117a0*/  IMAD.MOV.U32 R13, RZ, RZ, R5 ;  /* 0x000000ffff0d7224 */ /* 0x020fe200078e0005 */
[----:B------:R-:W-:Y:S01]  /*117b0*/  MOV R11, RZ ;  /* 0x000000ff000b7202 */ /* 0x000fe20000000f00 */
[----:B------:R-:W-:Y:S02]  /*117c0*/  IMAD.MOV.U32 R12, RZ, RZ, 0x1 ;  /* 0x00000001ff0c7424 */ /* 0x000fe400078e00ff */
[----:B------:R-:W-:-:S07]  /*117d0*/  IMAD.MOV.U32 R15, RZ, RZ, -0x1 ;  /* 0xffffffffff0f7424 */ /* 0x000fce00078e00ff */
[----:B0-----:R-:W-:Y:S05]  /*117e0*/  WARPSYNC.COLLECTIVE R15, `(.L_x_362) ;  /* 0x000000000f087348 */ /* 0x001fea0003c00000 */
[----:B------:R1:W2:Y:S02]  /*117f0*/  SHFL.UP P6, R14, R13, R12, R11 ;  /* 0x0400000c0d0e7389 */ /* 0x0002a400000c000b */
[----:B012---:R-:W-:Y:S01]  /*11800*/  ENDCOLLECTIVE ;  /* 0x000000000000791b */ /* 0x007fe20003800000 */
.L_x_362:
[----:B------:R-:W-:Y:S05]  /*11810*/  BSYNC B0 ;  /* 0x0000000000007941 */ /* 0x000fea0003800000 */
.L_x_361:
[----:B------:R-:W-:Y:S01]  /*11820*/  SEL R14, R14, RZ, P1 ;  /* 0x000000ff0e0e7207 */ /* 0x000fe20000800000 */
[----:B------:R-:W-:Y:S01]  /*11830*/  IMAD.MOV.U32 R12, RZ, RZ, 0x2 ;  /* 0x00000002ff0c7424 */ /* 0x000fe200078e00ff */
[----:B------:R-:W-:Y:S01]  /*11840*/  MOV R15, 0xffffffff ;  /* 0xffffffff000f7802 */ /* 0x000fe20000000f00 */
[----:B------:R-:W-:Y:S02]  /*11850*/  IMAD.MOV.U32 R11, RZ, RZ, RZ ;  /* 0x000000ffff0b7224 */ /* 0x000fe400078e00ff */
[----:B------:R-:W-:-:S07]  /*11860*/  IMAD.IADD R13, R5, 0x1, R14 ;  /* 0x00000001050d7824 */ /* 0x000fce00078e020e */
[----:B------:R-:W-:Y:S05]  /*11870*/  WARPSYNC.COLLECTIVE R15, `(.L_x_363) ;  /* 0x000000000f087348 */ /* 0x000fea0003c00000 */
[----:B------:R0:W1:Y:S02]  /*11880*/  SHFL.UP P6, R14, R13, R12, R11 ;  /* 0x0400000c0d0e7389 */ /* 0x00006400000c000b */
[----:B01----:R-:W-:Y:S01]  /*11890*/  ENDCOLLECTIVE ;  /* 0x000000000000791b */ /* 0x003fe20003800000 */
.L_x_363:
[----:B------:R-:W-:Y:S01]  /*118a0*/  IMAD.MOV.U32 R12, RZ, RZ, 0x4 ;  /* 0x00000004ff0c7424 */ /* 0x000fe200078e00ff */
[----:B------:R-:W-:-:S05]  /*118b0*/  SEL R2, R14, RZ, P2 ;  /* 0x000000ff0e027207 */ /* 0x000fca0001000000 */
[----:B------:R-:W-:-:S04]  /*118c0*/  IMAD.IADD R2, R13, 0x1, R2 ;  /* 0x000000010d027824 */ /* 0x000fc800078e0202 */
[----:B------:R-:W-:-:S07]  /*118d0*/  IMAD.MOV.U32 R13, RZ, RZ, R2 ;  /* 0x000000ffff0d7224 */ /* 0x000fce00078e0002 */
[----:B------:R-:W-:Y:S05]  /*118e0*/  WARPSYNC.COLLECTIVE R15, `(.L_x_364) ;  /* 0x000000000f087348 */ /* 0x000fea0003c00000 */
[----:B------:R0:W1:Y:S02]  /*118f0*/  SHFL.UP P6, R14, R13, R12, R11 ;  /* 0x0400000c0d0e7389 */ /* 0x00006400000c000b */
[----:B01----:R-:W-:Y:S01]  /*11900*/  ENDCOLLECTIVE ;  /* 0x000000000000791b */ /* 0x003fe20003800000 */
.L_x_364:
[----:B------:R-:W-:Y:S01]  /*11910*/  IMAD.MOV.U32 R12, RZ, RZ, 0x8 ;  /* 0x00000008ff0c7424 */ /* 0x000fe200078e00ff */
[----:B------:R-:W-:-:S05]  /*11920*/  SEL R3, R14, RZ, P3 ;  /* 0x000000ff0e037207 */ /* 0x000fca0001800000 */
[----:B------:R-:W-:-:S05]  /*11930*/  IMAD.IADD R3, R2, 0x1, R3 ;  /* 0x0000000102037824 */ /* 0x000fca00078e0203 */
[----:B------:R-:W-:-:S07]  /*11940*/  MOV R13, R3 ;  /* 0x00000003000d7202 */ /* 0x000fce0000000f00 */
[----:B------:R-:W-:Y:S05]  /*11950*/  WARPSYNC.COLLECTIVE R15, `(.L_x_365) ;  /* 0x000000000f087348 */ /* 0x000fea0003c00000 */
[----:B------:R0:W1:Y:S02]  /*11960*/  SHFL.UP P6, R14, R13, R12, R11 ;  /* 0x0400000c0d0e7389 */ /* 0x00006400000c000b */
[----:B01----:R-:W-:Y:S01]  /*11970*/  ENDCOLLECTIVE ;  /* 0x000000000000791b */ /* 0x003fe20003800000 */
.L_x_365:
[----:B------:R-:W-:Y:S01]  /*11980*/  IMAD.MOV.U32 R12, RZ, RZ, 0x10 ;  /* 0x00000010ff0c7424 */ /* 0x000fe200078e00ff */
[----:B------:R-:W-:-:S05]  /*11990*/  SEL R4, R14, RZ, P4 ;  /* 0x000000ff0e047207 */ /* 0x000fca0002000000 */
[----:B------:R-:W-:-:S04]  /*119a0*/  IMAD.IADD R4, R3, 0x1, R4 ;  /* 0x0000000103047824 */ /* 0x000fc800078e0204 */
[----:B------:R-:W-:-:S07]  /*119b0*/  IMAD.MOV.U32 R13, RZ, RZ, R4 ;  /* 0x000000ffff0d7224 */ /* 0x000fce00078e0004 */
[----:B------:R-:W-:Y:S05]  /*119c0*/  WARPSYNC.COLLECTIVE R15, `(.L_x_366) ;  /* 0x000000000f087348 */ /* 0x000fea0003c00000 */
[----:B------:R0:W1:Y:S02]  /*119d0*/  SHFL.UP P6, R14, R13, R12, R11 ;  /* 0x0400000c0d0e7389 */ /* 0x00006400000c000b */
[----:B01----:R-:W-:Y:S01]  /*119e0*/  ENDCOLLECTIVE ;  /* 0x000000000000791b */ /* 0x003fe20003800000 */
.L_x_366:
[----:B------:R-:W-:Y:S02]  /*119f0*/  IMAD.MOV.U32 R12, RZ, RZ, 0x1f ;  /* 0x0000001fff0c7424 */ /* 0x000fe400078e00ff */
[----:B------:R-:W-:Y:S01]  /*11a00*/  IMAD.MOV.U32 R11, RZ, RZ, 0x1f ;  /* 0x0000001fff0b7424 */ /* 0x000fe200078e00ff */
[----:B------:R-:W-:-:S04]  /*11a10*/  SEL R3, R14, RZ, P5 ;  /* 0x000000ff0e037207 */ /* 0x000fc80002800000 */
[----:B------:R-:W-:-:S05]  /*11a20*/  IADD3 R2, R4, R3, RZ ;  /* 0x0000000304027210 */ /* 0x000fca0007ffe0ff */
[----:B------:R-:W-:-:S07]  /*11a30*/  IMAD.MOV.U32 R13, RZ, RZ, R2 ;  /* 0x000000ffff0d7224 */ /* 0x000fce00078e0002 */
[----:B------:R-:W-:Y:S05]  /*11a40*/  WARPSYNC.COLLECTIVE R15, `(.L_x_367) ;  /* 0x000000000f087348 */ /* 0x000fea0003c00000 */
[----:B------:R0:W1:Y:S02]  /*11a50*/  SHFL.IDX P6, R14, R13, R12, R11 ;  /* 0x0000000c0d0e7389 */ /* 0x00006400000c000b */
[----:B01----:R-:W-:Y:S01]  /*11a60*/  ENDCOLLECTIVE ;  /* 0x000000000000791b */ /* 0x003fe20003800000 */
.L_x_367:
[----:B------:R-:W-:Y:S05]  /*11a70*/  BRA `(.L_x_368) ;  /* 0xffffffd800b47947 */ /* 0x000fea000383ffff */
.L_x_293:
[----:B------:R-:W-:Y:S01]  /*11a80*/  BSSY B0, `(.L_x_369) ;  /* 0x0000006000007945 */ /* 0x000fe20003800000 */
[----:B------:R-:W-:Y:S01]  /*11a90*/  PLOP3.LUT P6, PT, P6, PT, PT, 0x8, 0x0 ;  /* 0x000000000000781c */ /* 0x000fe200037ce170 */
[----:B------:R-:W-:-:S12]  /*11aa0*/  IMAD.MOV.U32 R15, RZ, RZ, -0x1 ;  /* 0xffffffffff0f7424 */ /* 0x000fd800078e00ff */
[----:B0-----:R-:W-:Y:S05]  /*11ab0*/  WARPSYNC.COLLECTIVE R15, `(.L_x_370) ;  /* 0x000000000f087348 */ /* 0x001fea0003c00000 */
[----:B------:R-:W-:Y:S01]  /*11ac0*/  VOTE.ANY R14, PT, P6 ;  /* 0x00000000000e7806 */ /* 0x000fe200030e0100 */
[----:B0-----:R-:W-:Y:S06]  /*11ad0*/  ENDCOLLECTIVE ;  /* 0x000000000000791b */ /* 0x001fec0003800000 */
.L_x_370:
[----:B------:R-:W-:Y:S05]  /*11ae0*/  BSYNC B0 ;  /* 0x0000000000007941 */ /* 0x000fea0003800000 */
.L_x_369:
[----:B------:R-:W-:Y:S01]  /*11af0*/  MOV R3, R14 ;  /* 0x0000000e00037202 */ /* 0x000fe20000000f00 */
[----:B------:R-:W-:Y:S02]  /*11b00*/  IMAD.MOV.U32 R13, RZ, RZ, R5 ;  /* 0x000000ffff0d7224 */ /* 0x000fe400078e0005 */
[----:B------:R-:W-:Y:S01]  /*11b10*/  IMAD.MOV.U32 R11, RZ, RZ, 0x1f ;  /* 0x0000001fff0b7424 */ /* 0x000fe200078e00ff */
[----:B------:R-:W0:Y:S01]  /*11b20*/  POPC R4, R3 ;  /* 0x0000000300047309 */ /* 0x000e220000000000 */
[----:B------:R-:W-:Y:S02]  /*11b30*/  IMAD.MOV.U32 R15, RZ, RZ, -0x1 ;  /* 0xffffffffff0f7424 */ /* 0x000fe400078e00ff */
[----:B0-----:R-:W-:-:S07]  /*11b40*/  IMAD.MOV.U32 R12, RZ, RZ, R4 ;  /* 0x000000ffff0c7224 */ /* 0x001fce00078e0004 */
[----:B------:R-:W-:Y:S05]  /*11b50*/  WARPSYNC.COLLECTIVE R15, `(.L_x_371) ;  /* 0x000000000f087348 */ /* 0x000fea0003c00000 */
[----:B------:R0:W1:Y:S02]  /*11b60*/  SHFL.IDX P6, R14, R13, R12, R11 ;  /* 0x0000000c0d0e7389 */ /* 0x00006400000c000b */
[----:B01----:R-:W-:Y:S01]  /*11b70*/  ENDCOLLECTIVE ;  /* 0x000000000000791b */ /* 0x003fe20003800000 */
.L_x_371:
[----:B------:R-:W-:Y:S01]  /*11b80*/  MOV R5, R14 ;  /* 0x0000000e00057202 */ /* 0x000fe20000000f00 */
[----:B------:R-:W-:Y:S06]  /*11b90*/  BRA `(.L_x_372) ;  /* 0xffffffd800a47947 */ /* 0x000fec000383ffff */
.L_x_295:
[----:B------:R-:W-:Y:S01]  /*11ba0*/  BSSY B0, `(.L_x_373) ;  /* 0x0000007000007945 */ /* 0x000fe20003800000 */
[----:B------:R-:W-:Y:S02]  /*11bb0*/  IMAD.MOV.U32 R13, RZ, RZ, R2 ;  /* 0x000000ffff0d7224 */ /* 0x000fe400078e0002 */
[----:B------:R-:W-:Y:S02]  /*11bc0*/  IMAD.MOV.U32 R11, RZ, RZ, 0x1f ;  /* 0x0000001fff0b7424 */ /* 0x000fe400078e00ff */
[----:B------:R-:W-:-:S07]  /*11bd0*/  IMAD.MOV.U32 R15, RZ, RZ, -0x1 ;  /* 0xffffffffff0f7424 */ /* 0x000fce00078e00ff */
[----:B012---:R-:W-:Y:S05]  /*11be0*/  WARPSYNC.COLLECTIVE R15, `(.L_x_374) ;  /* 0x000000000f087348 */ /* 0x007fea0003c00000 */
[----:B------:R3:W4:Y:S02]  /*11bf0*/  SHFL.IDX P6, R14, R13, R12, R11 ;  /* 0x0000000c0d0e7389 */ /* 0x00072400000c000b */
[----:B01234-:R-:W-:Y:S01]  /*11c00*/  ENDCOLLECTIVE ;  /* 0x000000000000791b */ /* 0x01ffe20003800000 */
.L_x_374:
[----:B------:R-:W-:Y:S05]  /*11c10*/  BSYNC B0 ;  /* 0x0000000000007941 */ /* 0x000fea0003800000 */
.L_x_373:
[----:B------:R-:W-:Y:S05]  /*11c20*/  BRA `(.L_x_294) ;  /* 0xffffffd8009c7947 */ /* 0x000fea000383ffff */
.L_x_299:
[----:B0-----:R0:W2:Y:S02]  /*11c30*/  SYNCS.PHASECHK.TRANS64.TRYWAIT P0, [R9+URZ+0x30820], R0 ;  /* 0x03082000090075a7 */ /* 0x0010a4000800017f */
[----:B--2---:R-:W-:Y:S05]  /*11c40*/  @!P0 NANOSLEEP.SYNCS 0x989680 ;  /* 0x009896800000895d */ /* 0x004fea0003900000 */
[----:B------:R-:W2:Y:S02]  /*11c50*/  @!P0 SYNCS.PHASECHK.TRANS64 P0, [R9+URZ+0x30820], R0 ;  /* 0x03082000090085a7 */ /* 0x000ea4000800007f */
[----:B--2---:R-:W-:Y:S05]  /*11c60*/  @!P0 BRA `(.L_x_299) ;  /* 0xfffffffc00f08947 */ /* 0x004fea000383ffff */
[----:B------:R-:W-:Y:S05]  /*11c70*/  BRA `(.L_x_375) ;  /* 0xffffffdc00887947 */ /* 0x000fea000383ffff */
.L_x_300:
[----:B------:R-:W2:Y:S01]  /*11c80*/  S2R R2, SR_TID.X ;  /* 0x0000000000027919 */ /* 0x000ea20000002100 */
[----:B------:R-:W-:Y:S01]  /*11c90*/  BSSY B0, `(.L_x_376) ;  /* 0x000000a000007945 */ /* 0x000fe20003800000 */
[----:B------:R-:W-:Y:S01]  /*11ca0*/  MOV R12, RZ ;  /* 0x000000ff000c7202 */ /* 0x000fe20000000f00 */
[----:B------:R-:W-:Y:S02]  /*11cb0*/  IMAD.MOV.U32 R11, RZ, RZ, 0x1f ;  /* 0x0000001fff0b7424 */ /* 0x000fe400078e00ff */
[----:B------:R-:W-:Y:S01]  /*11cc0*/  IMAD.MOV.U32 R15, RZ, RZ, -0x1 ;  /* 0xffffffffff0f7424 */ /* 0x000fe200078e00ff */
[----:B--2---:R-:W-:-:S04]  /*11cd0*/  SHF.R.U32.HI R2, RZ, 0x5, R2 ;  /* 0x00000005ff027819 */ /* 0x004fc80000011602 */
[----:B------:R-:W-:-:S05]  /*11ce0*/  LOP3.LUT R2, R2, 0x3, RZ, 0xc0, !PT ;  /* 0x0000000302027812 */ /* 0x000fca00078ec0ff */
[----:B------:R-:W-:-:S07]  /*11cf0*/  IMAD.MOV.U32 R13, RZ, RZ, R2 ;  /* 0x000000ffff0d7224 */ /* 0x000fce00078e0002 */
[----:B01-3--:R-:W-:Y:S05]  /*11d00*/  WARPSYNC.COLLECTIVE R15, `(.L_x_377) ;  /* 0x000000000f087348 */ /* 0x00bfea0003c00000 */
[----:B------:R2:W4:Y:S02]  /*11d10*/  SHFL.IDX P6, R14, R13, R12, R11 ;  /* 0x0000000c0d0e7389 */ /* 0x00052400000c000b */
[----:B01234-:R-:W-:Y:S01]  /*11d20*/  ENDCOLLECTIVE ;  /* 0x000000000000791b */ /* 0x01ffe20003800000 */
.L_x_377:
[----:B------:R-:W-:Y:S05]  /*11d30*/  BSYNC B0 ;  /* 0x0000000000007941 */ /* 0x000fea0003800000 */
.L_x_376:
[----:B------:R-:W-:Y:S05]  /*11d40*/  BRA `(.L_x_378) ;  /* 0xffffffdc00707947 */ /* 0x000fea000383ffff */
.L_x_303:
[----:B------:R-:W-:Y:S01]  /*11d50*/  BSSY B1, `(.L_x_379) ;  /* 0x0000006000017945 */ /* 0x000fe20003800000 */
[----:B------:R-:W-:-:S07]  /*11d60*/  IMAD.MOV.U32 R15, RZ, RZ, -0x1 ;  /* 0xffffffffff0f7424 */ /* 0x000fce00078e00ff */
[----:B01-3--:R-:W-:Y:S05]  /*11d70*/  WARPSYNC.COLLECTIVE R15, `(.L_x_380) ;  /* 0x000000000f0c7348 */ /* 0x00bfea0003c00000 */
[----:B------:R-:W-:Y:S02]  /*11d80*/  ELECT P6, UR62, PT ;  /* 0x00000000003e782f */ /* 0x000fe400038c0000 */
[----:B------:R-:W-:Y:S01]  /*11d90*/  MOV R14, UR62 ;  /* 0x0000003e000e7c02 */ /* 0x000fe20008000f00 */
[----:B01-3--:R-:W-:Y:S10]  /*11da0*/  ENDCOLLECTIVE ;  /* 0x000000000000791b */ /* 0x00bff40003800000 */
.L_x_380:
[----:B------:R-:W-:Y:S05]  /*11db0*/  BSYNC B1 ;  /* 0x0000000000017941 */ /* 0x000fea0003800000 */
.L_x_379:
[----:B------:R-:W-:Y:S05]  /*11dc0*/  BRA `(.L_x_381) ;  /* 0xffffffdc00687947 */ /* 0x000fea000383ffff */
.L_x_305:
[----:B0-----:R0:W1:Y:S02]  /*11dd0*/  SYNCS.PHASECHK.TRANS64.TRYWAIT P0, [R5+URZ], R4 ;  /* 0x00000004050075a7 */ /* 0x001064000800017f */
[----:B-1----:R-:W-:Y:S05]  /*11de0*/  @!P0 NANOSLEEP.SYNCS 0x989680 ;  /* 0x009896800000895d */ /* 0x002fea0003900000 */
[----:B------:R-:W1:Y:S02]  /*11df0*/  @!P0 SYNCS.PHASECHK.TRANS64 P0, [R5+URZ], R4 ;  /* 0x00000004050085a7 */ /* 0x000e64000800007f */
[----:B-1----:R-:W-:Y:S05]  /*11e00*/  @!P0 BRA `(.L_x_305) ;  /* 0xfffffffc00f08947 */ /* 0x002fea000383ffff */
[----:B------:R-:W-:Y:S05]  /*11e10*/  BRA `(.L_x_382) ;  /* 0xffffffdc009c7947 */ /* 0x000fea000383ffff */
.L_x_306:
[----:B-1----:R1:W2:Y:S02]  /*11e20*/  SYNCS.PHASECHK.TRANS64.TRYWAIT P0, [R3+URZ], R2 ;  /* 0x00000002030075a7 */ /* 0x0022a4000800017f */
[----:B--2---:R-:W-:Y:S05]  /*11e30*/  @!P0 NANOSLEEP.SYNCS 0x989680 ;  /* 0x009896800000895d */ /* 0x004fea0003900000 */
[----:B------:R-:W2:Y:S02]  /*11e40*/  @!P0 SYNCS.PHASECHK.TRANS64 P0, [R3+URZ], R2 ;  /* 0x00000002030085a7 */ /* 0x000ea4000800007f */
[----:B--2---:R-:W-:Y:S05]  /*11e50*/  @!P0 BRA `(.L_x_306) ;  /* 0xfffffffc00f08947 */ /* 0x004fea000383ffff */
[----:B------:R-:W-:Y:S05]  /*11e60*/  BRA `(.L_x_383) ;  /* 0xffffffdc00907947 */ /* 0x000fea000383ffff */
.L_x_308:
[----:B--2---:R2:W4:Y:S02]  /*11e70*/  SYNCS.PHASECHK.TRANS64.TRYWAIT P0, [R23+URZ], R4 ;  /* 0x00000004170075a7 */ /* 0x004524000800017f */
[----:B----4-:R-:W-:Y:S05]  /*11e80*/  @!P0 NANOSLEEP.SYNCS 0x989680 ;  /* 0x009896800000895d */ /* 0x010fea0003900000 */
[----:B------:R-:W4:Y:S02]  /*11e90*/  @!P0 SYNCS.PHASECHK.TRANS64 P0, [R23+URZ], R4 ;  /* 0x00000004170085a7 */ /* 0x000f24000800007f */
[----:B----4-:R-:W-:Y:S05]  /*11ea0*/  @!P0 BRA `(.L_x_308) ;  /* 0xfffffffc00f08947 */ /* 0x010fea000383ffff */
[----:B------:R-:W-:Y:S05]  /*11eb0*/  BRA `(.L_x_384) ;  /* 0xffffffdc00947947 */ /* 0x000fea000383ffff */
.L_x_385:
        /* <DEDUP_REMOVED lines=12> */
.L_x_2641:


//--------------------- .text._ZN7cutlass13device_kernelIN5flash11enable_sm90INS1_16FlashAttnFwdSm90INS1_25CollectiveMainloopFwdSm90ILi2EN4cute5tupleIJNS5_1CILi1EEES8_S8_EEENS6_IJNS7_ILi192EEESA_NS7_ILi64EEEEEELi64ENS_6half_tEfNS_4arch4Sm90ELb0ELb0ELb1ELb1ELb0ELb1ELb0ELb0ELb1ELb1ELb0ELb0EEENS1_21CollectiveEpilogueFwdINS6_IJSA_SB_SA_EEES9_SD_SF_Li384ELb1ELb1ELb0ELb0EEENS1_36VarlenDynamicPersistentTileSchedulerILi192ELi192ELi384ELi128ELb0ELb1ELb1ELb0ELb1ELb1EEEEEEEEEvNT_6ParamsE --------------------------
	.section	.text._ZN7cutlass13device_kernelIN5flash11enable_sm90INS1_16FlashAttnFwdSm90INS1_25CollectiveMainloopFwdSm90ILi2EN4cute5tupleIJNS5_1CILi1EEES8_S8_EEENS6_IJNS7_ILi192EEESA_NS7_ILi64EEEEEELi64ENS_6half_tEfNS_4arch4Sm90ELb0ELb0ELb1ELb1ELb0ELb1ELb0ELb0ELb1ELb1ELb0ELb0EEENS1_21CollectiveEpilogueFwdINS6_IJSA_SB_SA_EEES9_SD_SF_Li384ELb1ELb1ELb0ELb0EEENS1_36VarlenDynamicPersistentTileSchedulerILi192ELi192ELi384ELi128ELb0ELb1ELb1ELb0ELb1ELb1EEEEEEEEEvNT_6ParamsE,"ax",@progbits
	.align	128
.text._ZN7cutlass13device_kernelIN5flash11enable_sm90INS1_16FlashAttnFwdSm90INS1_25CollectiveMainloopFwdSm90ILi2EN4cute5tupleIJNS5_1CILi1EEES8_S8_EEENS6_IJNS7_ILi192EEESA_NS7_ILi64EEEEEELi64ENS_6half_tEfNS_4arch4Sm90ELb0ELb0ELb1ELb1ELb0ELb1ELb0ELb0ELb1ELb1ELb0ELb0EEENS1_21CollectiveEpilogueFwdINS6_IJSA_SB_SA_EEES9_SD_SF_Li384ELb1ELb1ELb0ELb0EEENS1_36VarlenDynamicPersistentTileSchedulerILi192ELi192ELi384ELi128ELb0ELb1ELb1ELb0ELb1ELb1EEEEEEEEEvNT_6ParamsE:
        .type           _ZN7cutlass13device_kernelIN5flash11enable_sm90INS1_16FlashAttnFwdSm90INS1_25CollectiveMainloopFwdSm90ILi2EN4cute5tupleIJNS5_1CILi1EEES8_S8_EEENS6_IJNS7_ILi192EEESA_NS7_ILi64EEEEEELi64ENS_6half_tEfNS_4arch4Sm90ELb0ELb0ELb1ELb1ELb0ELb1ELb0ELb0ELb1ELb1ELb0ELb0EEENS1_21CollectiveEpilogueFwdINS6_IJSA_SB_SA_EEES9_SD_SF_Li384ELb1ELb1ELb0ELb0EEENS1_36VarlenDynamicPersistentTileSchedulerILi192ELi192ELi384ELi128ELb0ELb1ELb1ELb0ELb1ELb1EEEEEEEEEvNT_6ParamsE,@function
        .size           _ZN7cutlass13device_kernelIN5flash11enable_sm90INS1_16FlashAttnFwdSm90INS1_25CollectiveMainloopFwdSm90ILi2EN4cute5tupleIJNS5_1CILi1EEES8_S8_EEENS6_IJNS7_ILi192EEESA_NS7_ILi64EEEEEELi64ENS_6half_tEfNS_4arch4Sm90ELb0ELb0ELb1ELb1ELb0ELb1ELb0ELb0ELb1ELb1ELb0ELb0EEENS1_21CollectiveEpilogueFwdINS6_IJSA_SB_SA_EEES9_SD_SF_Li384ELb1ELb1ELb0ELb0EEENS1_36VarlenDynamicPersistentTileSchedulerILi192ELi192ELi384ELi128ELb0ELb1ELb1ELb0ELb1ELb1EEEEEEEEEvNT_6ParamsE,(.L_x_2642 - _ZN7cutlass13device_kernelIN5flash11enable_sm90INS1_16FlashAttnFwdSm90INS1_25CollectiveMainloopFwdSm90ILi2EN4cute5tupleIJNS5_1CILi1EEES8_S8_EEENS6_IJNS7_ILi192EEESA_NS7_ILi64EEEEEELi64ENS_6half_tEfNS_4arch4Sm90ELb0ELb0ELb1ELb1ELb0ELb1ELb0ELb0ELb1ELb1ELb0ELb0EEENS1_21CollectiveEpilogueFwdINS6_IJSA_SB_SA_EEES9_SD_SF_Li384ELb1ELb1ELb0ELb0EEENS1_36VarlenDynamicPersistentTileSchedulerILi192ELi192ELi384ELi128ELb0ELb1ELb1ELb0ELb1ELb1EEEEEEEEEvNT_6ParamsE)
        .other          _ZN7cutlass13device_kernelIN5flash11enable_sm90INS1_16FlashAttnFwdSm90INS1_25CollectiveMainloopFwdSm90ILi2EN4cute5tupleIJNS5_1CILi1EEES8_S8_EEENS6_IJNS7_ILi192EEESA_NS7_ILi64EEEEEELi64ENS_6half_tEfNS_4arch4Sm90ELb0ELb0ELb1ELb1ELb0ELb1ELb0ELb0ELb1ELb1ELb0ELb0EEENS1_21CollectiveEpilogueFwdINS6_IJSA_SB_SA_EEES9_SD_SF_Li384ELb1ELb1ELb0ELb0EEENS1_36VarlenDynamicPersistentTileSchedulerILi192ELi192ELi384ELi128ELb0ELb1ELb1ELb0ELb1ELb1EEEEEEEEEvNT_6ParamsE,@"STO_CUDA_ENTRY STV_DEFAULT"
_ZN7cutlass13device_kernelIN5flash11enable_sm90INS1_16FlashAttnFwdSm90INS1_25CollectiveMainloopFwdSm90ILi2EN4cute5tupleIJNS5_1CILi1EEES8_S8_EEENS6_IJNS7_ILi192EEESA_NS7_ILi64EEEEEELi64ENS_6half_tEfNS_4arch4Sm90ELb0ELb0ELb1ELb1ELb0ELb1ELb0ELb0ELb1ELb1ELb0ELb0EEENS1_21CollectiveEpilogueFwdINS6_IJSA_SB_SA_EEES9_SD_SF_Li384ELb1ELb1ELb0ELb0EEENS1_36VarlenDynamicPersistentTileSchedulerILi192ELi192ELi384ELi128ELb0ELb1ELb1ELb0ELb1ELb1EEEEEEEEEvNT_6ParamsE:
[----:B------:R-:W0:Y:S02]  /*0000*/  LDC R1, c[0x0][0x28] ;  /* 0x00000a00ff017b82 */ /* 0x000e240000000800 */
[----:B0-----:R-:W-:Y:S01]  /*0010*/  VIADD R1, R1, 0xffffff38 ;  /* 0xffffff3801017836 */ /* 0x001fe20000000000 */
[----:B------:R-:W0:Y:S01]  /*0020*/  S2R R3, SR_TID.X ;  /* 0x0000000000037919 */ /* 0x000e220000002100 */
[----:B------:R-:W-:Y:S01]  /*0030*/  ELECT P0, URZ, PT ;  /* 0x00000000003f782f */ /* 0x000fe20003800000 */
[----:B------:R-:W-:Y:S01]  /*0040*/  BSSY B0, `(.L_x_386) ;  /* 0x0000013000007945 */ /* 0x000fe20003800000 */
[----:B0-----:R-:W-:-:S05]  /*0050*/  SHF.R.U32.HI R0, RZ, 0x5, R3 ;  /* 0x00000005ff007819 */ /* 0x001fca0000011603 */
[----:B------:R-:W0:Y:S02]  /*0060*/  SHFL.IDX PT, R2, R0, RZ, 0x1f ;  /* 0x00001fff00027589 */ /* 0x000e2400000e0000 */
[----:B0-----:R-:W-:-:S13]  /*0070*/  ISETP.EQ.AND P0, PT, R2, RZ, P0 ;  /* 0x000000ff0200720c */ /* 0x001fda0000702270 */
[----:B------:R-:W-:Y:S05]  /*0080*/  @!P0 BRA `(.L_x_387) ;  /* 0x0000000000388947 */ /* 0x000fea0003800000 */
[----:B------:R-:W-:Y:S02]  /*0090*/  ULDC.64 UR4, c[0x0][0x198] ;  /* 0x0000660000047ab9 */ /* 0x000fe40000000a00 */
[----:B------:R-:W-:Y:S02]  /*00a0*/  UIADD3 UR6, UP0, UR4, 0x370, URZ ;  /* 0x0000037004067890 */ /* 0x000fe4000ff1e03f */
[----:B------:R-:W-:Y:S02]  /*00b0*/  UIADD3 UR8, UP1, UR4, 0x470, URZ ;  /* 0x0000047004087890 */ /* 0x000fe4000ff3e03f */
[----:B------:R-:W-:Y:S02]  /*00c0*/  UIADD3 UR10, UP2, UR4, 0x570, URZ ;  /* 0x00000570040a7890 */ /* 0x000fe4000ff5e03f */
[----:B------:R-:W-:Y:S02]  /*00d0*/  UIADD3 UR4, UP3, UR4, 0x670, URZ ;  /* 0x0000067004047890 */ /* 0x000fe4000ff7e03f */
[----:B------:R-:W-:-:S02]  /*00e0*/  UIADD3.X UR7, URZ, UR5, URZ, UP0, !UPT ;  /* 0x000000053f077290 */ /* 0x000fc400087fe43f */
[----:B------:R-:W-:Y:S02]  /*00f0*/  UIADD3.X UR9, URZ, UR5, URZ, UP1, !UPT ;  /* 0x000000053f097290 */ /* 0x000fe40008ffe43f */
[----:B------:R-:W-:Y:S02]  /*0100*/  UIADD3.X UR11, URZ, UR5, URZ, UP2, !UPT ;  /* 0x000000053f0b7290 */ /* 0x000fe400097fe43f */
[----:B------:R-:W-:-:S03]  /*0110*/  UIADD3.X UR5, URZ, UR5, URZ, UP3, !UPT ;  /* 0x000000053f057290 */ /* 0x000fc60009ffe43f */
[----:B------:R0:W-:Y:S02]  /*0120*/  UTMACCTL.PF [UR6] ;  /* 0x00000000060079b9 */ /* 0x0001e40008040000 */
[----:B------:R0:W-:Y:S02]  /*0130*/  UTMACCTL.PF [UR8] ;  /* 0x00000000080079b9 */ /* 0x0001e40008040000 */
[----:B------:R0:W-:Y:S02]  /*0140*/  UTMACCTL.PF [UR10] ;  /* 0x000000000a0079b9 */ /* 0x0001e40008040000 */
[----:B------:R0:W-:Y:S02]  /*0150*/  UTMACCTL.PF [UR4] ;  /* 0x00000000040079b9 */ /* 0x0001e40008040000 */
[----:B0-----:R-:W-:Y:S01]  /*0160*/  NOP ;  /* 0x0000000000007918 */ /* 0x001fe20000000000 */
.L_x_387:
[----:B------:R-:W-:Y:S05]  /*0170*/  BSYNC B0 ;  /* 0x0000000000007941 */ /* 0x000fea0003800000 */
.L_x_386:
[----:B------:R-:W-:Y:S01]  /*0180*/  VOTEU.ANY UP0, P0 ;  /* 0x00000000003f7886 */ /* 0x000fe20000000100 */
[----:B------:R-:W0:Y:S01]  /*0190*/  SHFL.IDX PT, R2, R0, RZ, 0x1f ;  /* 0x00001fff00027589 */ /* 0x000e2200000e0000 */
[----:B------:R-:W-:Y:S01]  /*01a0*/  UMOV UR4, 0x80 ;  /* 0x0000008000047882 */ /* 0x000fe20000000000 */
[----:B------:R-:W-:Y:S01]  /*01b0*/  UMOV UR7, 0x180 ;  /* 0x0000018000077882 */ /* 0x000fe20000000000 */
[----:B------:R-:W-:Y:S01]  /*01c0*/  SHF.R.U32.HI R3, RZ, 0x7, R3 ;  /* 0x00000007ff037819 */ /* 0x000fe20000011603 */
[----:B------:R-:W1:Y:S01]  /*01d0*/  @UP0 S2UR UR8, SR_CgaCtaId ;  /* 0x00000000000809c3 */ /* 0x000e620000008800 */
[----:B------:R-:W-:Y:S01]  /*01e0*/  @UP0 UMOV UR6, 0x400 ;  /* 0x0000040000060882 */ /* 0x000fe20000000000 */
[----:B------:R-:W-:-:S04]  /*01f0*/  @UP0 UIADD3 UR4, -UR4, 0x100000, URZ ;  /* 0x0010000004040890 */ /* 0x000fc8000fffe13f */
[----:B------:R-:W-:Y:S02]  /*0200*/  @UP0 USHF.L.U32 UR5, UR4, 0xb, URZ ;  /* 0x0000000b04050899 */ /* 0x000fe4000800063f */
[----:B------:R-:W-:Y:S01]  /*0210*/  @UP0 USHF.L.U32 UR4, UR4, 0x1, URZ ;  /* 0x0000000104040899 */ /* 0x000fe2000800063f */
[----:B------:R-:W-:Y:S01]  /*0220*/  VOTEU.ANY UP1, P0 ;  /* 0x00000000003f7886 */ /* 0x000fe20000020100 */
[----:B0-----:R-:W-:Y:S02]  /*0230*/  ISETP.NE.AND P1, PT, R2, RZ, PT ;  /* 0x000000ff0200720c */ /* 0x001fe40003f25270 */
[----:B------:R0:W2:Y:S01]  /*0240*/  SHFL.IDX PT, R2, R3, RZ, 0x1f ;  /* 0x00001fff03027589 */ /* 0x0000a200000e0000 */
[----:B-1----:R-:W-:Y:S02]  /*0250*/  @UP0 ULEA UR8, UR8, UR6, 0x18 ;  /* 0x0000000608080291 */ /* 0x002fe4000f8ec03f */
[----:B------:R-:W-:-:S04]  /*0260*/  @UP0 UIADD3 UR6, -UR7, 0x100000, URZ ;  /* 0x0010000007060890 */ /* 0x000fc8000fffe13f */
[----:B------:R-:W-:Y:S02]  /*0270*/  @UP0 USHF.L.U32 UR7, UR6, 0xb, URZ ;  /* 0x0000000b06070899 */ /* 0x000fe4000800063f */
[----:B------:R-:W-:Y:S01]  /*0280*/  @UP0 USHF.L.U32 UR6, UR6, 0x1, URZ ;  /* 0x0000000106060899 */ /* 0x000fe2000800063f */
[----:B------:R-:W-:Y:S01]  /*0290*/  VOTEU.ANY UP0, P0 ;  /* 0x00000000003f7886 */ /* 0x000fe20000000100 */
[----:B------:R-:W1:Y:S04]  /*02a0*/  FENCE.VIEW.ASYNC.S ;  /* 0x00000000000073c6 */ /* 0x000e680000000000 */
[----:B-1----:R0:W1:Y:S06]  /*02b0*/  @UP0 SYNCS.EXCH.64 URZ, [UR8+0x30800], UR4 ;  /* 0x03080004083f05b2 */ /* 0x00206c0008000100 */
[----:B------:R0:W3:Y:S02]  /*02c0*/  @UP1 SYNCS.EXCH.64 URZ, [UR8+0x30820], UR6 ;  /* 0x03082006083f15b2 */ /* 0x0000e40008000100 */
[----:B0-----:R-:W-:Y:S05]  /*02d0*/  @P1 BRA `(.L_x_388) ;  /* 0x0000000000481947 */ /* 0x001fea0003800000 */
[----:B------:R-:W0:Y:S01]  /*02e0*/  S2UR UR5, SR_CgaCtaId ;  /* 0x00000000000579c3 */ /* 0x000e220000008800 */
        /* <DEDUP_REMOVED lines=15> */
[----:B------:R0:W0:Y:S01]  /*03e0*/  SYNCS.EXCH.64 URZ, [UR8+0x30848], UR6 ;  /* 0x03084806083f75b2 */ /* 0x0000220008000100 */
[----:B------:R-:W-:Y:S01]  /*03f0*/  NOP ;  /* 0x0000000000007918 */ /* 0x000fe20000000000 */
.L_x_388:
[----:B------:R-:W5:Y:S01]  /*0400*/  SHFL.IDX PT, R3, R0, RZ, 0x1f ;  /* 0x00001fff00037589 */ /* 0x000f6200000e0000 */
[----:B------:R-:W-:Y:S01]  /*0410*/  NOP ;  /* 0x0000000000007918 */ /* 0x000fe20000000000 */
[----:B-----5:R-:W-:-:S13]  /*0420*/  ISETP.NE.AND P0, PT, R3, RZ, PT ;  /* 0x000000ff0300720c */ /* 0x020fda0003f05270 */
        /* <DEDUP_REMOVED lines=17> */
[----:B------:R0:W0:Y:S01]  /*0540*/  SYNCS.EXCH.64 URZ, [UR8+0x30868], UR6 ;  /* 0x03086806083f75b2 */ /* 0x0000220008000100 */
[----:B------:R-:W-:Y:S01]  /*0550*/  NOP ;  /* 0x0000000000007918 */ /* 0x000fe20000000000 */
.L_x_389:
[----:B------:R-:W5:Y:S01]  /*0560*/  SHFL.IDX PT, R3, R0, RZ, 0x1f ;  /* 0x00001fff00037589 */ /* 0x000f6200000e0000 */
[----:B------:R-:W-:Y:S01]  /*0570*/  NOP ;  /* 0x0000000000007918 */ /* 0x000fe20000000000 */
[----:B-----5:R-:W-:-:S13]  /*0580*/  ISETP.NE.AND P0, PT, R3, RZ, PT ;  /* 0x000000ff0300720c */ /* 0x020fda0003f05270 */
        /* <DEDUP_REMOVED lines=13> */
[----:B------:R0:W0:Y:S01]  /*0660*/  SYNCS.EXCH.64 URZ, [UR6+0x30888], UR4 ;  /* 0x03088804063f75b2 */ /* 0x0000220008000100 */
[----:B------:R-:W-:Y:S01]  /*0670*/  NOP ;  /* 0x0000000000007918 */ /* 0x000fe20000000000 */
.L_x_390:
        /* <DEDUP_REMOVED lines=22> */
.L_x_391:
        /* <DEDUP_REMOVED lines=22> */
.L_x_392:
[----:B--2---:R-:W-:Y:S01]  /*0940*/  ISETP.NE.AND P0, PT, R2, RZ, PT ;  /* 0x000000ff0200720c */ /* 0x004fe20003f05270 */
[----:B------:R-:W-:Y:S01]  /*0950*/  IMAD.MOV.U32 R2, RZ, RZ, 0x1 ;  /* 0x00000001ff027424 */ /* 0x000fe200078e00ff */
[----:B------:R-:W-:Y:S01]  /*0960*/  NOP ;  /* 0x0000000000007918 */ /* 0x000fe20000000000 */
[----:B------:R-:W-:Y:S01]  /*0970*/  ULDC.64 UR56, c[0x0][0x208] ;  /* 0x0000820000387ab9 */ /* 0x000fe20000000a00 */
[----:B------:R-:W-:Y:S02]  /*0980*/  BSSY B9, `(.L_x_393) ;  /* 0x0001778000097945 */ /* 0x000fe40003800000 */
[----:B------:R-:W-:-:S05]  /*0990*/  SEL R2, R2, 0x2, !P0 ;  /* 0x0000000202027807 */ /* 0x000fca0004000000 */
[----:B------:R2:W-:Y:S01]  /*09a0*/  STL [R1+0x40], R2 ;  /* 0x0000400201007387 */ /* 0x0005e20000100800 */
[----:B01-34-:R-:W-:Y:S06]  /*09b0*/  BAR.SYNC.DEFER_BLOCKING 0x0 ;  /* 0x0000000000007b1d */ /* 0x01bfec0000010000 */
[----:B------:R-:W-:Y:S05]  /*09c0*/  @!P0 BRA `(.L_x_394) ;  /* 0x0000011400548947 */ /* 0x000fea0003800000 */
.L_x_395:
[----:B------:R-:W-:-:S08]  /*09d0*/  NOP ;  /* 0x0000000000007918 */ /* 0x000fd00000000000 */
[----:B------:R-:W0:Y:S02]  /*09e0*/  USETMAXREG.TRY_ALLOC.CTAPOOL UP0, 0xa0 ;  /* 0x000000a0000079c8 */ /* 0x000e240008000600 */
[----:B0-----:R-:W-:-:S13]  /*09f0*/  PLOP3.LUT P0, PT, PT, PT, UP0, 0x80, 0x0 ;  /* 0x000000000000781c */ /* 0x001fda0003f0f008 */
[----:B------:R-:W-:Y:S05]  /*0a00*/  @!P0 BRA `(.L_x_395) ;  /* 0xfffffffc00f08947 */ /* 0x000fea000383ffff */
[----:B------:R-:W3:Y:S01]  /*0a10*/  LDL.LU R0, [R1] ;  /* 0x0000000001007983 */ /* 0x000ee20000300800 */
[----:B--2---:R-:W0:Y:S01]  /*0a20*/  S2R R2, SR_TID.X ;  /* 0x0000000000027919 */ /* 0x004e220000002100 */
[----:B------:R-:W1:Y:S01]  /*0a30*/  S2UR UR5, SR_CgaCtaId ;  /* 0x00000000000579c3 */ /* 0x000e620000008800 */
[----:B------:R-:W-:Y:S01]  /*0a40*/  UMOV UR4, 0x400 ;  /* 0x0000040000047882 */ /* 0x000fe20000000000 */
[----:B0-----:R-:W-:-:S06]  /*0a50*/  SHF.R.U32.HI R2, RZ, 0x7, R2 ;  /* 0x00000007ff027819 */ /* 0x001fcc0000011602 */
[----:B------:R-:W-:Y:S06]  /*0a60*/  BAR.ARV 0x8, 0x200 ;  /* 0x0208000000007b1d */ /* 0x000fec0000002000 */
[----:B------:R-:W-:-:S13]  /*0a70*/  ISETP.NE.AND P0, PT, R2, 0x1, PT ;  /* 0x000000010200780c */ /* 0x000fda0003f05270 */
[----:B------:R-:W-:Y:S08]  /*0a80*/  @!P0 BAR.ARV 0x9, 0x100 ;  /* 0x0244000000008b1d */ /* 0x000ff00000002000 */
[----:B------:R-:W-:Y:S01]  /*0a90*/  BAR.SYNC.DEFER_BLOCKING 0x5, 0x200 ;  /* 0x0148000000007b1d */ /* 0x000fe20000010000 */
[----:B-1----:R-:W-:-:S06]  /*0aa0*/  ULEA UR4, UR5, UR4, 0x18 ;  /* 0x0000000405047291 */ /* 0x002fcc000f8ec03f */
[----:B------:R-:W-:Y:S01]  /*0ab0*/  IMAD.U32 R2, RZ, RZ, UR4 ;  /* 0x00000004ff027e24 */ /* 0x000fe2000f8e00ff */
[----:B------:R-:W-:-:S04]  /*0ac0*/  ULDC UR4, c[0x0][0xc3c] ;  /* 0x00030f0000047ab9 */ /* 0x000fc80000000800 */
[----:B------:R-:W0:Y:S01]  /*0ad0*/  LDS.128 R32, [R2+0x308d0] ;  /* 0x0308d00002207984 */ /* 0x000e220000000c00 */
[----:B------:R-:W-:Y:S06]  /*0ae0*/  BAR.ARV 0x4, 0x200 ;  /* 0x0108000000007b1d */ /* 0x000fec0000002000 */
[----:B---3--:R-:W-:-:S04]  /*0af0*/  LOP3.LUT R0, R0, 0xfffffff7, RZ, 0xc0, !PT ;  /* 0xfffffff700007812 */ /* 0x008fc800078ec0ff */
[----:B------:R-:W-:-:S05]  /*0b00*/  @P0 LOP3.LUT R0, R0, 0x8, RZ, 0xfc, !PT ;  /* 0x0000000800000812 */ /* 0x000fca00078efcff */
[----:B------:R1:W-:Y:S01]  /*0b10*/  STL [R1], R0 ;  /* 0x0000000001007387 */ /* 0x0003e20000100800 */
[----:B0-----:R-:W-:-:S13]  /*0b20*/  ISETP.GE.AND P0, PT, R35, UR4, PT ;  /* 0x0000000423007c0c */ /* 0x001fda000bf06270 */
[----:B-1----:R-:W-:Y:S05]  /*0b30*/  @P0 BRA `(.L_x_396) ;  /* 0x0000017400700947 */ /* 0x002fea0003800000 */
[----:B------:R-:W2:Y:S01]  /*0b40*/  LDL.LU R14, [R1+0x40] ;  /* 0x00004000010e7983 */ /* 0x000ea20000300800 */
[----:B------:R-:W0:Y:S02]  /*0b50*/  S2R R0, SR_TID.X ;  /* 0x0000000000007919 */ /* 0x000e240000002100 */
[----:B0-----:R-:W-:-:S04]  /*0b60*/  IADD3 R13, R0, -0x80, RZ ;  /* 0xffffff80000d7810 */ /* 0x001fc80007ffe0ff */
[----:B------:R-:W-:-:S04]  /*0b70*/  SHF.R.S32.HI R0, RZ, 0x1f, R13 ;  /* 0x0000001fff007819 */ /* 0x000fc8000001140d */
[----:B------:R-:W-:-:S04]  /*0b80*/  LEA.HI R3, R0, R13, RZ, 0x7 ;  /* 0x0000000d00037211 */ /* 0x000fc800078f38ff */
[----:B------:R-:W-:-:S05]  /*0b90*/  LOP3.LUT R4, R3, 0xffffff80, RZ, 0xc0, !PT ;  /* 0xffffff8003047812 */ /* 0x000fca00078ec0ff */
[----:B------:R-:W-:-:S05]  /*0ba0*/  IMAD.IADD R16, R13, 0x1, -R4 ;  /* 0x000000010d107824 */ /* 0x000fca00078e0a04 */
[----:B------:R-:W-:-:S04]  /*0bb0*/  SHF.R.S32.HI R9, RZ, 0x1f, R16 ;  /* 0x0000001fff097819 */ /* 0x000fc80000011410 */
[----:B------:R-:W-:Y:S02]  /*0bc0*/  LEA.HI R10, R9, R16, RZ, 0x2 ;  /* 0x00000010090a7211 */ /* 0x000fe400078f10ff */
[----:B------:R-:W-:Y:S02]  /*0bd0*/  LEA.HI R4, R0, R13, RZ, 0x4 ;  /* 0x0000000d00047211 */ /* 0x000fe400078f20ff */
[--C-:B------:R-:W-:Y:S02]  /*0be0*/  SHF.R.S32.HI R8, RZ, 0x2, R10.reuse ;  /* 0x00000002ff087819 */ /* 0x100fe4000001140a */
[----:B------:R-:W-:Y:S02]  /*0bf0*/  SHF.R.S32.HI R7, RZ, 0x1f, R10 ;  /* 0x0000001fff077819 */ /* 0x000fe4000001140a */
[----:B------:R-:W-:Y:S02]  /*0c00*/  LOP3.LUT R5, R4, 0xfffffff0, RZ, 0xc0, !PT ;  /* 0xfffffff004057812 */ /* 0x000fe400078ec0ff */
[----:B------:R-:W-:-:S03]  /*0c10*/  LEA.HI R7, R7, R8, RZ, 0x3 ;  /* 0x0000000807077211 */ /* 0x000fc600078f18ff */
[----:B------:R-:W-:Y:S01]  /*0c20*/  IMAD.IADD R5, R13, 0x1, -R5 ;  /* 0x000000010d057824 */ /* 0x000fe200078e0a05 */
[----:B------:R-:W-:Y:S02]  /*0c30*/  LOP3.LUT R11, R7, 0xfffffff8, RZ, 0xc0, !PT ;  /* 0xfffffff8070b7812 */ /* 0x000fe400078ec0ff */
[----:B------:R-:W-:Y:S02]  /*0c40*/  SHF.R.S32.HI R7, RZ, 0x4, R4 ;  /* 0x00000004ff077819 */ /* 0x000fe40000011404 */
[----:B------:R-:W-:Y:S01]  /*0c50*/  SHF.R.S32.HI R6, RZ, 0x1f, R5 ;  /* 0x0000001fff067819 */ /* 0x000fe20000011405 */
[----:B------:R-:W-:Y:S01]  /*0c60*/  IMAD.IADD R12, R8, 0x1, -R11 ;  /* 0x00000001080c7824 */ /* 0x000fe200078e0a0b */
[----:B------:R-:W-:Y:S02]  /*0c70*/  LEA.HI R8, R0, R13, RZ, 0x5 ;  /* 0x0000000d00087211 */ /* 0x000fe400078f28ff */
[----:B------:R-:W-:Y:S02]  /*0c80*/  LEA.HI R4, R4, R7, RZ, 0x1 ;  /* 0x0000000704047211 */ /* 0x000fe400078f08ff */
[----:B------:R-:W-:-:S02]  /*0c90*/  LEA.HI R9, R9, R16, RZ, 0x5 ;  /* 0x0000001009097211 */ /* 0x000fc400078f28ff */
[----:B------:R-:W-:Y:S02]  /*0ca0*/  LEA.HI R6, R6, R5, RZ, 0x3 ;  /* 0x0000000506067211 */ /* 0x000fe400078f18ff */
[----:B------:R-:W-:Y:S02]  /*0cb0*/  SHF.R.S32.HI R18, RZ, 0x5, R8 ;  /* 0x00000005ff127819 */ /* 0x000fe40000011408 */
[----:B------:R-:W-:Y:S02]  /*0cc0*/  LOP3.LUT R8, R4, 0x1ffffffe, RZ, 0xc0, !PT ;  /* 0x1ffffffe04087812 */ /* 0x000fe400078ec0ff */
[----:B------:R-:W-:Y:S02]  /*0cd0*/  SHF.R.S32.HI R9, RZ, 0x5, R9 ;  /* 0x00000005ff097819 */ /* 0x000fe40000011409 */
[----:B------:R-:W-:Y:S02]  /*0ce0*/  SHF.R.S32.HI R15, RZ, 0x7, R3 ;  /* 0x00000007ff0f7819 */ /* 0x000fe40000011403 */
[----:B------:R-:W-:Y:S01]  /*0cf0*/  LOP3.LUT R4, R6, 0xfffffff8, RZ, 0xc0, !PT ;  /* 0xfffffff806047812 */ /* 0x000fe200078ec0ff */
[----:B------:R-:W-:Y:S01]  /*0d00*/  IMAD R12, R9, 0x10, R12 ;  /* 0x00000010090c7824 */ /* 0x000fe200078e020c */
[----:B------:R-:W-:Y:S01]  /*0d10*/  IADD3 R8, R7, -R8, RZ ;  /* 0x8000000807087210 */ /* 0x000fe20007ffe0ff */
[----:B------:R-:W-:Y:S01]  /*0d20*/  IMAD.SHL.U32 R7, R18, 0x400, RZ ;  /* 0x0000040012077824 */ /* 0x000fe200078e00ff */
[----:B------:R-:W-:Y:S01]  /*0d30*/  LOP3.LUT R10, R10, 0x7ffffffc, RZ, 0xc0, !PT ;  /* 0x7ffffffc0a0a7812 */ /* 0x000fe200078ec0ff */
[----:B------:R-:W-:-:S04]  /*0d40*/  IMAD.HI R9, R15, 0x55555556, RZ ;  /* 0x555555560f097827 */ /* 0x000fc800078e02ff */
[C---:B------:R-:W-:Y:S02]  /*0d50*/  IMAD.IADD R4, R5.reuse, 0x1, -R4 ;  /* 0x0000000105047824 */ /* 0x040fe400078e0a04 */
[----:B------:R-:W-:Y:S02]  /*0d60*/  IMAD R5, R5, 0x40, R7 ;  /* 0x0000004005057824 */ /* 0x000fe400078e0207 */
[----:B------:R-:W-:Y:S01]  /*0d70*/  IMAD.SHL.U32 R8, R8, 0x8, RZ ;  /* 0x0000000808087824 */ /* 0x000fe200078e00ff */
[----:B------:R-:W-:Y:S01]  /*0d80*/  LEA.HI R9, R9, R9, RZ, 0x1 ;  /* 0x0000000909097211 */ /* 0x000fe200078f08ff */
[----:B------:R-:W-:Y:S02]  /*0d90*/  IMAD.MOV.U32 R11, RZ, RZ, -0x2 ;  /* 0xfffffffeff0b7424 */ /* 0x000fe400078e00ff */
[----:B------:R-:W-:Y:S01]  /*0da0*/  IMAD.IADD R10, R16, 0x1, -R10 ;  /* 0x00000001100a7824 */ /* 0x000fe200078e0a0a */
[----:B------:R-:W-:Y:S02]  /*0db0*/  SHF.L.U32 R3, R4, 0x6, RZ ;  /* 0x0000000604037819 */ /* 0x000fe400000006ff */
[----:B------:R-:W-:-:S02]  /*0dc0*/  IADD3 R5, R8, R5, RZ ;  /* 0x0000000508057210 */ /* 0x000fc40007ffe0ff */
[----:B------:R-:W-:Y:S01]  /*0dd0*/  R2P PR, R4, 0x6 ;  /* 0x0000000604007804 */ /* 0x000fe20000000000 */
[----:B------:R-:W-:Y:S02]  /*0de0*/  IMAD R4, R10, R11, 0xc0 ;  /* 0x000000c00a047424 */ /* 0x000fe400078e020b */
[----:B------:R-:W-:Y:S01]  /*0df0*/  IMAD R9, R9, -0x3, R15 ;  /* 0xfffffffd09097824 */ /* 0x000fe200078e020f */
[----:B------:R0:W-:Y:S01]  /*0e00*/  STL [R1+0xb0], R5 ;  /* 0x0000b00501007387 */ /* 0x0001e20000100800 */
[----:B------:R-:W-:Y:S02]  /*0e10*/  LEA.HI R0, R0, R13, RZ, 0x2 ;  /* 0x0000000d00007211 */ /* 0x000fe400078f10ff */
[----:B------:R-:W-:Y:S01]  /*0e20*/  IMAD R12, R9, 0x40, R12 ;  /* 0x00000040090c7824 */ /* 0x000fe200078e020c */
[----:B------:R2:W-:Y:S01]  /*0e30*/  STL [R1+0xa8], R4 ;  /* 0x0000a80401007387 */ /* 0x0005e20000100800 */
[----:B------:R-:W-:Y:S02]  /*0e40*/  LOP3.LUT R3, R3, 0x1c0, RZ, 0xc0, !PT ;  /* 0x000001c003037812 */ /* 0x000fe400078ec0ff */
[----:B------:R-:W-:Y:S01]  /*0e50*/  SHF.R.S32.HI R18, RZ, 0x2, R0 ;  /* 0x00000002ff127819 */ /* 0x000fe20000011400 */
[----:B------:R-:W-:Y:S01]  /*0e60*/  STL [R1+0xa4], R12 ;  /* 0x0000a40c01007387 */ /* 0x000fe20000100800 */
[----:B------:R-:W-:Y:S01]  /*0e70*/  LOP3.LUT R8, R3, 0x8, R8, 0xf8, !PT ;  /* 0x0000000803087812 */ /* 0x000fe200078ef808 */
[----:B------:R-:W-:Y:S01]  /*0e80*/  IMAD.SHL.U32 R6, R6, 0x40, RZ ;  /* 0x0000004006067824 */ /* 0x000fe200078e00ff */
[----:B------:R-:W-:Y:S01]  /*0e90*/  SHF.R.U32.HI R3, RZ, 0x3, R3 ;  /* 0x00000003ff037819 */ /* 0x000fe20000011603 */
[----:B------:R-:W-:Y:S01]  /*0ea0*/  VIADD R10, R18, 0x60 ;  /* 0x00000060120a7836 */ /* 0x000fe20000000000 */
[----:B0-----:R-:W-:-:S02]  /*0eb0*/  SHF.R.S32.HI R5, RZ, 0x1f, R0 ;  /* 0x0000001fff057819 */ /* 0x001fc40000011400 */
[----:B------:R-:W-:Y:S02]  /*0ec0*/  LOP3.LUT R3, R8, R3, RZ, 0x3c, !PT ;  /* 0x0000000308037212 */ /* 0x000fe400078e3cff */
[----:B------:R-:W-:Y:S02]  /*0ed0*/  LOP3.LUT R6, R6, 0x7ffffe00, RZ, 0xc0, !PT ;  /* 0x7ffffe0006067812 */ /* 0x000fe400078ec0ff */
[----:B------:R-:W-:Y:S02]  /*0ee0*/  SHF.R.S32.HI R8, RZ, 0x1f, R10 ;  /* 0x0000001fff087819 */ /* 0x000fe4000001140a */
[----:B------:R-:W-:Y:S02]  /*0ef0*/  LEA.HI R5, R5, R18, RZ, 0x3 ;  /* 0x0000001205057211 */ /* 0x000fe400078f18ff */
[----:B------:R-:W-:Y:S02]  /*0f00*/  IADD3 R3, R3, R6, R7 ;  /* 0x0000000603037210 */ /* 0x000fe40007ffe007 */
[----:B------:R-:W-:-:S02]  /*0f10*/  SHF.R.S32.HI R6, RZ, 0x1f, R18 ;  /* 0x0000001fff067819 */ /* 0x000fc40000011412 */
[----:B------:R-:W-:Y:S02]  /*0f20*/  SHF.L.U32 R6, R10, 0x6, RZ ;  /* 0x000000060a067819 */ /* 0x000fe400000006ff */
[----:B------:R-:W-:Y:S02]  /*0f30*/  LEA.HI R8, R8, R10, RZ, 0x3 ;  /* 0x0000000a08087211 */ /* 0x000fe400078f18ff */
[----:B------:R-:W-:Y:S01]  /*0f40*/  LOP3.LUT R7, R5, 0xfffffff8, RZ, 0xc0, !PT ;  /* 0xfffffff805077812 */ /* 0x000fe200078ec0ff */
[----:B------:R-:W-:Y:S01]  /*0f50*/  IMAD R11, R3, 0x2, R2 ;  /* 0x00000002030b7824 */ /* 0x000fe200078e0202 */
[----:B------:R-:W-:-:S03]  /*0f60*/  SHF.L.U32 R8, R8, 0x6, RZ ;  /* 0x0000000608087819 */ /* 0x000fc600000006ff */
[----:B------:R-:W-:Y:S01]  /*0f70*/  IMAD.IADD R7, R18, 0x1, -R7 ;  /* 0x0000000112077824 */ /* 0x000fe200078e0a07 */
[----:B------:R-:W-:Y:S01]  /*0f80*/  MOV R9, 0x40 ;  /* 0x0000004000097802 */ /* 0x000fe20000000f00 */
[----:B------:R-:W-:Y:S01]  /*0f90*/  IMAD.MOV.U32 R19, RZ, RZ, RZ ;  /* 0x000000ffff137224 */ /* 0x000fe200078e00ff */
[----:B------:R-:W-:Y:S02]  /*0fa0*/  CS2R R152, SRZ ;  /* 0x0000000000987805 */ /* 0x000fe4000001ff00 */
[----:B--2---:R-:W-:-:S05]  /*0fb0*/  LOP3.LUT R4, R14, 0x1, RZ, 0xfc, !PT ;  /* 0x000000010e047812 */ /* 0x004fca00078efcff */
[----:B------:R0:W-:Y:S02]  /*0fc0*/  STL [R1+0x14], R4 ;  /* 0x0000140401007387 */ /* 0x0001e40000100800 */
[----:B0-----:R-:W-:-:S05]  /*0fd0*/  LOP3.LUT R4, R0, 0xfffffffc, RZ, 0xc0, !PT ;  /* 0xfffffffc00047812 */ /* 0x001fca00078ec0ff */
[----:B------:R-:W-:-:S05]  /*0fe0*/  IMAD.IADD R4, R13, 0x1, -R4 ;  /* 0x000000010d047824 */ /* 0x000fca00078e0a04 */
[C---:B------:R-:W-:Y:S01]  /*0ff0*/  LEA.HI R0, R4.reuse, R4, RZ, 0x1 ;  /* 0x0000000404007211 */ /* 0x040fe200078f08ff */
[----:B------:R-:W-:-:S03]  /*1000*/  IMAD.SHL.U32 R16, R4, 0x8, RZ ;  /* 0x0000000804107824 */ /* 0x000fc600078e00ff */
[----:B------:R-:W-:Y:S02]  /*1010*/  LOP3.LUT R5, R0, 0x1ffffffe, RZ, 0xc0, !PT ;  /* 0x1ffffffe00057812 */ /* 0x000fe400078ec0ff */
[----:B------:R-:W-:Y:S01]  /*1020*/  LOP3.LUT R0, R6, 0x1c0, RZ, 0xc0, !PT ;  /* 0x000001c006007812 */ /* 0x000fe200078ec0ff */
[----:B------:R-:W-:Y:S01]  /*1030*/  STL [R1+0x98], RZ ;  /* 0x000098ff01007387 */ /* 0x000fe20000100800 */
[----:B------:R-:W-:Y:S02]  /*1040*/  LOP3.LUT R6, R8, 0xfffffe00, RZ, 0xc0, !PT ;  /* 0xfffffe0008067812 */ /* 0x000fe400078ec0ff */
[----:B------:R-:W-:Y:S01]  /*1050*/  SHF.R.U32.HI R10, RZ, 0x3, R0 ;  /* 0x00000003ff0a7819 */ /* 0x000fe20000011600 */
[----:B------:R-:W-:Y:S01]  /*1060*/  STL [R1+0x30], RZ ;  /* 0x000030ff01007387 */ /* 0x000fe20000100800 */
[----:B------:R-:W-:-:S03]  /*1070*/  LOP3.LUT R3, R0, 0x38, R16, 0xf8, !PT ;  /* 0x0000003800037812 */ /* 0x000fc600078ef810 */
[----:B------:R-:W-:Y:S01]  /*1080*/  STL [R1+0x44], R11 ;  /* 0x0000440b01007387 */ /* 0x000fe20000100800 */
[----:B------:R-:W-:-:S03]  /*1090*/  IMAD.IADD R5, R4, 0x1, -R5 ;  /* 0x0000000104057824 */ /* 0x000fc600078e0a05 */
[----:B------:R0:W-:Y:S01]  /*10a0*/  STL [R1+0x70], R7 ;  /* 0x0000700701007387 */ /* 0x0001e20000100800 */
[C---:B------:R-:W-:Y:S02]  /*10b0*/  VIADD R0, R11.reuse, 0x1e800 ;  /* 0x0001e8000b007836 */ /* 0x040fe40000000000 */
[----:B------:R-:W-:Y:S01]  /*10c0*/  IMAD.SHL.U32 R22, R4, 0x4, RZ ;  /* 0x0000000404167824 */ /* 0x000fe200078e00ff */
[----:B------:R1:W-:Y:S01]  /*10d0*/  STL [R1+0x80], R6 ;  /* 0x0000800601007387 */ /* 0x0003e20000100800 */
[----:B------:R-:W-:Y:S02]  /*10e0*/  IADD3 R4, R11, 0x1e820, RZ ;  /* 0x0001e8200b047810 */ /* 0x000fe40007ffe0ff */
[----:B0-----:R-:W-:Y:S02]  /*10f0*/  LOP3.LUT R7, R6, R3, R10, 0xf6, !PT ;  /* 0x0000000306077212 */ /* 0x001fe400078ef60a */
[----:B------:R-:W-:Y:S01]  /*1100*/  SEL R3, R9, 0xffffffc0, !P2 ;  /* 0xffffffc009037807 */ /* 0x000fe20005000000 */
[----:B------:R-:W-:-:S02]  /*1110*/  @P1 VIADD R4, R0, 0xffffffe0 ;  /* 0xffffffe000041836 */ /* 0x000fc40000000000 */
[----:B-1----:R-:W-:Y:S01]  /*1120*/  IMAD R6, R7, 0x2, R2 ;  /* 0x0000000207067824 */ /* 0x002fe200078e0202 */
[----:B------:R-:W-:Y:S01]  /*1130*/  LEA R5, R5, R12, 0x3 ;  /* 0x0000000c05057211 */ /* 0x000fe200078e18ff */
[----:B------:R-:W-:-:S03]  /*1140*/  IMAD.IADD R0, R0, 0x1, R3 ;  /* 0x0000000100007824 */ /* 0x000fc600078e0203 */
[----:B------:R-:W-:Y:S04]  /*1150*/  STL [R1+0xa0], R6 ;  /* 0x0000a00601007387 */ /* 0x000fe80000100800 */
[----:B------:R-:W-:Y:S04]  /*1160*/  STL [R1+0x84], R4 ;  /* 0x0000840401007387 */ /* 0x000fe80000100800 */
[----:B------:R0:W-:Y:S04]  /*1170*/  STL [R1+0xac], R5 ;  /* 0x0000ac0501007387 */ /* 0x0001e80000100800 */
[----:B------:R1:W-:Y:S01]  /*1180*/  STL [R1+0x4c], R0 ;  /* 0x00004c0001007387 */ /* 0x0003e20000100800 */
[----:B0-----:R-:W-:-:S02]  /*1190*/  IMAD.IADD R5, R3, 0x1, R4 ;  /* 0x0000000103057824 */ /* 0x001fc400078e0204 */
[C---:B------:R-:W-:Y:S01]  /*11a0*/  VIADD R3, R4.reuse, 0x6000 ;  /* 0x0000600004037836 */ /* 0x040fe20000000000 */
[----:B-1----:R-:W-:Y:S02]  /*11b0*/  IADD3 R0, R4, 0xc000, RZ ;  /* 0x0000c00004007810 */ /* 0x002fe40007ffe0ff */
[----:B------:R0:W-:Y:S04]  /*11c0*/  STL [R1+0x48], R5 ;  /* 0x0000480501007387 */ /* 0x0001e80000100800 */
[----:B------:R0:W-:Y:S04]  /*11d0*/  STL [R1+0x88], R0 ;  /* 0x0000880001007387 */ /* 0x0001e80000100800 */
[----:B------:R0:W-:Y:S01]  /*11e0*/  STL [R1+0x8c], R3 ;  /* 0x00008c0301007387 */ /* 0x0001e20000100800 */
[----:B------:R-:W-:-:S07]  /*11f0*/  VIADD R154, R22, 0x10 ;  /* 0x00000010169a7836 */ /* 0x000fce0000000000 */
.L_x_515:
[----:B0--3-5:R-:W0:Y:S02]  /*1200*/  LDC.64 R4, c[0x0][0xc88] ;  /* 0x00032200ff047b82 */ /* 0x029e240000000a00 */
[----:B0-----:R-:W-:-:S05]  /*1210*/  IMAD.WIDE R4, R35, 0x4, R4 ;  /* 0x0000000423047825 */ /* 0x001fca00078e0204 */
[----:B--2---:R-:W2:Y:S01]  /*1220*/  LDG.E R10, desc[UR56][R4.64] ;  /* 0x00000038040a7981 */ /* 0x004ea2000c1e1900 */
[----:B------:R-:W-:Y:S05]  /*1230*/  YIELD ;  /* 0x0000000000007946 */ /* 0x000fea0003800000 */
[----:B------:R-:W-:Y:S01]  /*1240*/  ULDC.64 UR4, c[0x0][0xa28] ;  /* 0x00028a0000047ab9 */ /* 0x000fe20000000a00 */
[----:B------:R-:W-:Y:S01]  /*1250*/  ULDC.64 UR8, c[0x0][0xa18] ;  /* 0x0002860000087ab9 */ /* 0x000fe20000000a00 */
[----:B------:R-:W-:Y:S01]  /*1260*/  ISETP.NE.U32.AND P1, PT, RZ, UR4, PT ;  /* 0x00000004ff007c0c */ /* 0x000fe2000bf25070 */
[----:B------:R-:W-:Y:S01]  /*1270*/  ULDC.64 UR6, c[0x0][0xa08] ;  /* 0x0002820000067ab9 */ /* 0x000fe20000000a00 */
[----:B------:R-:W-:Y:S01]  /*1280*/  IMAD.MOV.U32 R3, RZ, RZ, RZ ;  /* 0x000000ffff037224 */ /* 0x000fe200078e00ff */
[----:B------:R-:W-:Y:S01]  /*1290*/  ISETP.NE.U32.AND P0, PT, RZ, UR6, PT ;  /* 0x00000006ff007c0c */ /* 0x000fe2000bf05070 */
[----:B------:R-:W-:Y:S01]  /*12a0*/  IMAD.MOV.U32 R35, RZ, RZ, RZ ;  /* 0x000000ffff237224 */ /* 0x000fe200078e00ff */
[----:B------:R-:W-:-:S02]  /*12b0*/  ISETP.NE.AND.EX P1, PT, RZ, UR5, PT, P1 ;  /* 0x00000005ff007c0c */ /* 0x000fc4000bf25310 */
[----:B------:R-:W-:Y:S02]  /*12c0*/  ISETP.NE.AND.EX P0, PT, RZ, UR7, PT, P0 ;  /* 0x00000007ff007c0c */ /* 0x000fe4000bf05300 */
[----:B--2---:R-:W-:Y:S01]  /*12d0*/  SHF.R.S32.HI R0, RZ, 0x1f, R10 ;  /* 0x0000001fff007819 */ /* 0x004fe2000001140a */
[----:B------:R-:W-:-:S08]  /*12e0*/  IMAD.SHL.U32 R32, R10, 0x4, RZ ;  /* 0x000000040a207824 */ /* 0x000fd000078e00ff */
[C---:B------:R-:W-:Y:S01]  /*12f0*/  @P1 LEA R6, P2, R10.reuse, UR4, 0x2 ;  /* 0x000000040a061c11 */ /* 0x040fe2000f8410ff */
[----:B------:R0:W-:Y:S01]  /*1300*/  STL [R1+0x90], R10 ;  /* 0x0000900a01007387 */ /* 0x0001e20000100800 */
[C-C-:B------:R-:W-:Y:S02]  /*1310*/  SHF.L.U64.HI R36, R10.reuse, 0x2, R0.reuse ;  /* 0x000000020a247819 */ /* 0x140fe40000010200 */
[----:B------:R-:W-:Y:S02]  /*1320*/  @P1 LEA.HI.X R7, R10, UR5, R0, 0x2, P2 ;  /* 0x000000050a071c11 */ /* 0x000fe400090f1400 */
[----:B------:R-:W-:Y:S01]  /*1330*/  ISETP.NE.U32.AND P2, PT, RZ, UR8, PT ;  /* 0x00000008ff007c0c */ /* 0x000fe2000bf45070 */
[----:B------:R-:W-:Y:S01]  /*1340*/  ULDC UR4, c[0x0][0x288] ;  /* 0x0000a20000047ab9 */ /* 0x000fe20000000800 */
[----:B------:R-:W-:Y:S01]  /*1350*/  IADD3 R8, P3, R32, UR6, RZ ;  /* 0x0000000620087c10 */ /* 0x000fe2000ff7e0ff */
[----:B------:R0:W5:Y:S01]  /*1360*/  @P1 LDG.E R3, desc[UR56][R6.64] ;  /* 0x0000003806031981 */ /* 0x000162000c1e1900 */
[----:B------:R-:W-:-:S02]  /*1370*/  ISETP.NE.AND.EX P2, PT, RZ, UR9, PT, P2 ;  /* 0x00000009ff007c0c */ /* 0x000fc4000bf45320 */
[----:B------:R-:W-:Y:S01]  /*1380*/  MOV R25, UR4 ;  /* 0x0000000400197c02 */ /* 0x000fe20008000f00 */
[----:B------:R-:W-:Y:S01]  /*1390*/  ULDC.64 UR4, c[0x0][0x418] ;  /* 0x0001060000047ab9 */ /* 0x000fe20000000a00 */
[----:B------:R-:W-:-:S05]  /*13a0*/  IADD3.X R9, R36, UR7, RZ, P3, !PT ;  /* 0x0000000724097c10 */ /* 0x000fca0009ffe4ff */
[----:B------:R0:W5:Y:S04]  /*13b0*/  @P0 LDG.E R35, desc[UR56][R8.64] ;  /* 0x0000003808230981 */ /* 0x000168000c1e1900 */
[----:B------:R-:W-:-:S04]  /*13c0*/  @P2 IADD3 R4, P1, R32, UR8, RZ ;  /* 0x0000000820042c10 */ /* 0x000fc8000ff3e0ff */
[----:B------:R-:W-:-:S05]  /*13d0*/  @P2 IADD3.X R5, R36, UR9, RZ, P1, !PT ;  /* 0x0000000924052c10 */ /* 0x000fca0008ffe4ff */
[----:B------:R0:W5:Y:S01]  /*13e0*/  @P2 LDG.E R25, desc[UR56][R4.64] ;  /* 0x0000003804192981 */ /* 0x000162000c1e1900 */
[----:B------:R-:W-:-:S03]  /*13f0*/  UISETP.NE.U32.AND UP0, UPT, UR4, URZ, UPT ;  /* 0x0000003f0400728c */ /* 0x000fc6000bf05070 */
[----:B------:R-:W-:Y:S01]  /*1400*/  ULDC UR4, c[0x0][0x424] ;  /* 0x0001090000047ab9 */ /* 0x000fe20000000800 */
[----:B------:R-:W-:-:S03]  /*1410*/  UISETP.NE.AND.EX UP0, UPT, UR5, URZ, UPT, UP0 ;  /* 0x0000003f0500728c */ /* 0x000fc6000bf05300 */
[----:B------:R-:W-:Y:S01]  /*1420*/  ULDC UR5, c[0x0][0x2f0] ;  /* 0x0000bc0000057ab9 */ /* 0x000fe20000000800 */
[----:B------:R-:W-:-:S04]  /*1430*/  USEL UR4, UR4, 0x1, UP0 ;  /* 0x0000000104047887 */ /* 0x000fc80008000000 */
[----:B------:R-:W-:-:S03]  /*1440*/  UIMAD UR4, UR4, UR5, URZ ;  /* 0x00000005040472a4 */ /* 0x000fc6000f8e023f */
[----:B------:R-:W-:Y:S02]  /*1450*/  ULDC UR5, c[0x0][0x348] ;  /* 0x0000d20000057ab9 */ /* 0x000fe40000000800 */
[----:B------:R-:W-:Y:S02]  /*1460*/  IMAD.U32 R29, RZ, RZ, UR5 ;  /* 0x00000005ff1d7e24 */ /* 0x000fe4000f8e00ff */
[----:B------:R-:W-:Y:S02]  /*1470*/  IMAD.U32 R30, RZ, RZ, UR4 ;  /* 0x00000004ff1e7e24 */ /* 0x000fe4000f8e00ff */
[----:B------:R-:W-:Y:S01]  /*1480*/  IMAD.MOV.U32 R31, RZ, RZ, R10 ;  /* 0x000000ffff1f7224 */ /* 0x000fe200078e000a */
[----:B01----:R-:W-:Y:S06]  /*1490*/  @P2 BRA `(.L_x_397) ;  /* 0x0000000000242947 */ /* 0x003fec0003800000 */
[----:B------:R-:W-:Y:S02]  /*14a0*/  ULDC.64 UR4, c[0x0][0xa00] ;  /* 0x0002800000047ab9 */ /* 0x000fe40000000a00 */
[----:B------:R-:W-:-:S04]  /*14b0*/  ISETP.NE.U32.AND P1, PT, RZ, UR4, PT ;  /* 0x00000004ff007c0c */ /* 0x000fc8000bf25070 */
[----:B------:R-:W-:-:S13]  /*14c0*/  ISETP.NE.AND.EX P1, PT, RZ, UR5, PT, P1 ;  /* 0x00000005ff007c0c */ /* 0x000fda000bf25310 */
[----:B------:R-:W-:Y:S05]  /*14d0*/  @!P1 BRA `(.L_x_397) ;  /* 0x0000000000149947 */ /* 0x000fea0003800000 */
[----:B------:R-:W0:Y:S02]  /*14e0*/  LDC.64 R4, c[0x0][0xa00] ;  /* 0x00028000ff047b82 */ /* 0x000e240000000a00 */
[----:B0-----:R-:W-:-:S05]  /*14f0*/  IMAD.WIDE R4, R31, 0x4, R4 ;  /* 0x000000041f047825 */ /* 0x001fca00078e0204 */
[----:B-----5:R-:W2:Y:S04]  /*1500*/  LDG.E R25, desc[UR56][R4.64] ;  /* 0x0000003804197981 */ /* 0x020ea8000c1e1900 */
[----:B------:R-:W2:Y:S02]  /*1510*/  LDG.E R0, desc[UR56][R4.64+0x4] ;  /* 0x0000043804007981 */ /* 0x000ea4000c1e1900 */
[----:B--2---:R-:W-:-:S07]  /*1520*/  IADD3 R25, -R25, R0, RZ ;  /* 0x0000000019197210 */ /* 0x004fce0007ffe1ff */
.L_x_397:
[----:B------:R-:W-:Y:S01]  /*1530*/  ULDC.64 UR4, c[0x0][0xa20] ;  /* 0x0002880000047ab9 */ /* 0x000fe20000000a00 */
[----:B------:R0:W-:Y:S01]  /*1540*/  STL [R1+0x9c], R33 ;  /* 0x00009c2101007387 */ /* 0x0001e20000100800 */
[----:B------:R-:W-:-:S03]  /*1550*/  ISETP.NE.U32.AND P1, PT, RZ, UR4, PT ;  /* 0x00000004ff007c0c */ /* 0x000fc6000bf25070 */
[----:B------:R0:W-:Y:S01]  /*1560*/  STL [R1+0x94], R34 ;  /* 0x0000942201007387 */ /* 0x0001e20000100800 */
[----:B------:R-:W-:-:S13]  /*1570*/  ISETP.NE.AND.EX P1, PT, RZ, UR5, PT, P1 ;  /* 0x00000005ff007c0c */ /* 0x000fda000bf25310 */
[----:B0-----:R-:W-:Y:S05]  /*1580*/  @!P1 BRA `(.L_x_398) ;  /* 0x0000000000109947 */ /* 0x001fea0003800000 */
[----:B------:R-:W-:-:S04]  /*1590*/  IADD3 R4, P0, R32, UR4, RZ ;  /* 0x0000000420047c10 */ /* 0x000fc8000ff1e0ff */
[----:B------:R-:W-:-:S05]  /*15a0*/  IADD3.X R5, R36, UR5, RZ, P0, !PT ;  /* 0x0000000524057c10 */ /* 0x000fca00087fe4ff */
[----:B------:R0:W5:Y:S01]  /*15b0*/  LDG.E R30, desc[UR56][R4.64] ;  /* 0x00000038041e7981 */ /* 0x000162000c1e1900 */
[----:B------:R-:W-:Y:S05]  /*15c0*/  BRA `(.L_x_399) ;  /* 0x0000000000107947 */ /* 0x000fea0003800000 */
.L_x_398:
[----:B------:R-:W-:Y:S05]  /*15d0*/  @!P0 BRA `(.L_x_399) ;  /* 0x00000000000c8947 */ /* 0x000fea0003800000 */
[----:B------:R-:W2:Y:S04]  /*15e0*/  LDG.E R5, desc[UR56][R8.64] ;  /* 0x0000003808057981 */ /* 0x000ea8000c1e1900 */
[----:B------:R-:W2:Y:S02]  /*15f0*/  LDG.E R30, desc[UR56][R8.64+0x4] ;  /* 0x00000438081e7981 */ /* 0x000ea4000c1e1900 */
[----:B--2---:R-:W-:-:S07]  /*1600*/  IMAD.IADD R30, R30, 0x1, -R5 ;  /* 0x000000011e1e7824 */ /* 0x004fce00078e0a05 */
.L_x_399:
[----:B------:R-:W-:Y:S02]  /*1610*/  ULDC.64 UR4, c[0x0][0xa10] ;  /* 0x0002840000047ab9 */ /* 0x000fe40000000a00 */
[----:B------:R-:W-:-:S04]  /*1620*/  ISETP.NE.U32.AND P0, PT, RZ, UR4, PT ;  /* 0x00000004ff007c0c */ /* 0x000fc8000bf05070 */
[----:B------:R-:W-:Y:S01]  /*1630*/  ISETP.NE.AND.EX P0, PT, RZ, UR5, PT, P0 ;  /* 0x00000005ff007c0c */ /* 0x000fe2000bf05300 */
[----:B-----5:R-:W-:Y:S01]  /*1640*/  IMAD.IADD R8, R30, 0x1, -R3 ;  /* 0x000000011e087824 */ /* 0x020fe200078e0a03 */
[----:B------:R-:W-:-:S11]  /*1650*/  ULDC.64 UR4, c[0x0][0xa30] ;  /* 0x00028c0000047ab9 */ /* 0x000fd60000000a00 */
[----:B0-----:R-:W0:Y:S02]  /*1660*/  @P0 LDC.64 R4, c[0x0][0xa10] ;  /* 0x00028400ff040b82 */ /* 0x001e240000000a00 */
[----:B0-----:R-:W-:-:S05]  /*1670*/  @P0 IMAD.WIDE R4, R31, 0x4, R4 ;  /* 0x000000041f040825 */ /* 0x001fca00078e0204 */
[----:B------:R-:W2:Y:S04]  /*1680*/  @P0 LDG.E R0, desc[UR56][R4.64] ;  /* 0x0000003804000981 */ /* 0x000ea8000c1e1900 */
[----:B------:R0:W2:Y:S01]  /*1690*/  @P0 LDG.E R9, desc[UR56][R4.64+0x4] ;  /* 0x0000043804090981 */ /* 0x0000a2000c1e1900 */
[----:B------:R-:W-:Y:S01]  /*16a0*/  ISETP.NE.U32.AND P1, PT, RZ, UR4, PT ;  /* 0x00000004ff007c0c */ /* 0x000fe2000bf25070 */
[----:B------:R-:W-:-:S03]  /*16b0*/  IMAD.MOV.U32 R24, RZ, RZ, R30 ;  /* 0x000000ffff187224 */ /* 0x000fc600078e001e */
[----:B------:R-:W-:Y:S01]  /*16c0*/  ISETP.NE.AND.EX P1, PT, RZ, UR5, PT, P1 ;  /* 0x00000005ff007c0c */ /* 0x000fe2000bf25310 */
[----:B0-----:R-:W-:-:S05]  /*16d0*/  IMAD.MOV R4, RZ, RZ, -R8 ;  /* 0x000000ffff047224 */ /* 0x001fca00078e0a08 */
[----:B------:R-:W-:-:S07]  /*16e0*/  VIMNMX R4, RZ, R4, !PT ;  /* 0x00000004ff047248 */ /* 0x000fce0007fe0100 */
[----:B------:R-:W-:-:S04]  /*16f0*/  @P1 IADD3 R6, P2, R32, UR4, RZ ;  /* 0x0000000420061c10 */ /* 0x000fc8000ff5e0ff */
[----:B------:R-:W-:-:S05]  /*1700*/  @P1 IADD3.X R7, R36, UR5, RZ, P2, !PT ;  /* 0x0000000524071c10 */ /* 0x000fca00097fe4ff */
[----:B------:R0:W5:Y:S01]  /*1710*/  @P1 LDG.E R24, desc[UR56][R6.64] ;  /* 0x0000003806181981 */ /* 0x000162000c1e1900 */
[----:B--2---:R-:W-:-:S05]  /*1720*/  @P0 IADD3 R29, -R0, R9, RZ ;  /* 0x00000009001d0210 */ /* 0x004fca0007ffe1ff */
[----:B------:R-:W-:-:S04]  /*1730*/  IMAD.IADD R127, R8, 0x1, R29 ;  /* 0x00000001087f7824 */ /* 0x000fc800078e021d */
[----:B------:R-:W-:-:S04]  /*1740*/  VIADD R0, R127, 0xbf ;  /* 0x000000bf7f007836 */ /* 0x000fc80000000000 */
[----:B------:R-:W-:-:S05]  /*1750*/  IMAD.HI R0, R0, 0x2aaaaaab, RZ ;  /* 0x2aaaaaab00007827 */ /* 0x000fca00078e02ff */
[----:B------:R-:W-:-:S04]  /*1760*/  SHF.R.U32.HI R155, RZ, 0x1f, R0 ;  /* 0x0000001fff9b7819 */ /* 0x000fc80000011600 */
[----:B------:R-:W-:-:S05]  /*1770*/  LEA.HI.SX32 R155, R0, R155, 0x1b ;  /* 0x0000009b009b7211 */ /* 0x000fca00078fdaff */
[----:B------:R-:W-:-:S05]  /*1780*/  IMAD R0, R155, 0xc0, -R8 ;  /* 0x000000c09b007824 */ /* 0x000fca00078e0a08 */
[----:B------:R-:W-:-:S04]  /*1790*/  VIMNMX R3, R0, R29, PT ;  /* 0x0000001d00037248 */ /* 0x000fc80003fe0100 */
[----:B------:R-:W-:Y:S01]  /*17a0*/  ISETP.GT.AND P0, PT, R3, R4, PT ;  /* 0x000000040300720c */ /* 0x000fe20003f04270 */
[----:B------:R-:W-:-:S05]  /*17b0*/  IMAD.WIDE.U32 R4, R4, -0x55555555, RZ ;  /* 0xaaaaaaab04047825 */ /* 0x000fca00078e00ff */
[----:B------:R-:W-:-:S05]  /*17c0*/  SHF.R.U32.HI R28, RZ, 0x7, R5 ;  /* 0x00000007ff1c7819 */ /* 0x000fca0000011605 */
[----:B------:R-:W-:Y:S02]  /*17d0*/  IMAD.MOV.U32 R27, RZ, RZ, R28 ;  /* 0x000000ffff1b7224 */ /* 0x000fe400078e001c */
[----:B------:R-:W-:-:S05]  /*17e0*/  @P0 IADD3 R0, R3, 0xbf, RZ ;  /* 0x000000bf03000810 */ /* 0x000fca0007ffe0ff */
[----:B------:R-:W-:-:S05]  /*17f0*/  @P0 IMAD.HI R0, R0, 0x2aaaaaab, RZ ;  /* 0x2aaaaaab00000827 */ /* 0x000fca00078e02ff */
[----:B------:R-:W-:-:S04]  /*1800*/  @P0 SHF.R.U32.HI R3, RZ, 0x1f, R0 ;  /* 0x0000001fff030819 */ /* 0x000fc80000011600 */
[----:B------:R-:W-:Y:S02]  /*1810*/  @P0 LEA.HI.SX32 R27, R0, R3, 0x1b ;  /* 0x00000003001b0211 */ /* 0x000fe400078fdaff */
[----:B------:R-:W-:Y:S02]  /*1820*/  PLOP3.LUT P0, PT, PT, PT, PT, 0x80, 0x0 ;  /* 0x000000000000781c */ /* 0x000fe40003f0f070 */
[----:B------:R-:W-:-:S13]  /*1830*/  ISETP.GT.AND P1, PT, R27, R28, PT ;  /* 0x0000001c1b00720c */ /* 0x000fda0003f24270 */
[----:B0-----:R-:W-:Y:S05]  /*1840*/  @!P1 BRA `(.L_x_400) ;  /* 0x0000003c00909947 */ /* 0x001fea0003800000 */
[----:B------:R-:W-:Y:S01]  /*1850*/  VIADD R0, R2, 0x12400 ;  /* 0x0001240002007836 */ /* 0x000fe20000000000 */
[----:B------:R-:W-:Y:S04]  /*1860*/  BSSY B6, `(.L_x_401) ;  /* 0x0000013000067945 */ /* 0x000fe80003800000 */
[----:B------:R-:W-:-:S13]  /*1870*/  LOP3.LUT P0, RZ, R0, 0x3ff, RZ, 0xc0, !PT ;  /* 0x000003ff00ff7812 */ /* 0x000fda000780c0ff */
[----:B------:R-:W-:Y:S05]  /*1880*/  @!P0 BRA `(.L_x_402) ;  /* 0x0000000000408947 */ /* 0x000fea0003800000 */
[----:B------:R-:W-:Y:S01]  /*1890*/  MOV R0, 0x0 ;  /* 0x0000000000007802 */ /* 0x000fe20000000f00 */
[----:B------:R-:W-:Y:S01]  /*18a0*/  ULDC.64 UR4, c[0x4][0xa8] ;  /* 0x01002a0000047ab9 */ /* 0x000fe20000000a00 */
[----:B------:R-:W-:Y:S01]  /*18b0*/  ULDC.64 UR6, c[0x4][0x40] ;  /* 0x0100100000067ab9 */ /* 0x000fe20000000a00 */
[----:B------:R-:W-:Y:S01]  /*18c0*/  IMAD.U32 R4, RZ, RZ, UR4 ;  /* 0x00000004ff047e24 */ /* 0x000fe2000f8e00ff */
[----:B------:R0:W1:Y:S01]  /*18d0*/  LDC.64 R14, c[0x4][R0] ;  /* 0x01000000000e7b82 */ /* 0x0000620000000a00 */
[----:B------:R-:W-:Y:S01]  /*18e0*/  MOV R5, UR5 ;  /* 0x0000000500057c02 */ /* 0x000fe20008000f00 */
[----:B------:R-:W-:Y:S01]  /*18f0*/  ULDC.64 UR4, c[0x4][0xb0] ;  /* 0x01002c0000047ab9 */ /* 0x000fe20000000a00 */
        /* <DEDUP_REMOVED lines=8> */
[----:B-1---5:R-:W-:Y:S05]  /*1980*/  CALL.ABS.NOINC R14 ;  /* 0x000000000e007343 */ /* 0x022fea0003c00000 */
.L_x_402:
[----:B------:R-:W-:Y:S05]  /*1990*/  BSYNC B6 ;  /* 0x0000000000067941 */ /* 0x000fea0003800000 */
.L_x_401:
[----:B------:R-:W-:Y:S01]  /*19a0*/  IADD3 R26, R2, 0x400, RZ ;  /* 0x00000400021a7810 */ /* 0x000fe20007ffe0ff */
[----:B------:R-:W-:Y:S03]  /*19b0*/  BSSY B6, `(.L_x_403) ;  /* 0x0000013000067945 */ /* 0x000fe60003800000 */
[----:B------:R-:W-:-:S13]  /*19c0*/  LOP3.LUT P0, RZ, R26, 0x3ff, RZ, 0xc0, !PT ;  /* 0x000003ff1aff7812 */ /* 0x000fda000780c0ff */
[----:B------:R-:W-:Y:S05]  /*19d0*/  @!P0 BRA `(.L_x_404) ;  /* 0x0000000000408947 */ /* 0x000fea0003800000 */
        /* <DEDUP_REMOVED lines=10> */
[----:B------:R-:W-:Y:S01]  /*1a80*/  MOV R12, 0x1 ;  /* 0x00000001000c7802 */ /* 0x000fe20000000f00 */
[----:B------:R-:W-:-:S02]  /*1a90*/  IMAD.U32 R11, RZ, RZ, UR7 ;  /* 0x00000007ff0b7e24 */ /* 0x000fc4000f8e00ff */
[----:B------:R-:W-:Y:S02]  /*1aa0*/  IMAD.MOV.U32 R8, RZ, RZ, 0x70 ;  /* 0x00000070ff087424 */ /* 0x000fe400078e00ff */
[----:B0-----:R-:W-:-:S07]  /*1ab0*/  IMAD.MOV.U32 R13, RZ, RZ, RZ ;  /* 0x000000ffff0d7224 */ /* 0x001fce00078e00ff */
[----:B------:R-:W-:-:S07]  /*1ac0*/  LEPC R20, `(.L_x_404) ;  /* 0x000000001014794e */ /* 0x000fce0000000000 */
[----:B-1---5:R-:W-:Y:S05]  /*1ad0*/  CALL.ABS.NOINC R14 ;  /* 0x000000000e007343 */ /* 0x022fea0003c00000 */
.L_x_404:
[----:B------:R-:W-:Y:S05]  /*1ae0*/  BSYNC B6 ;  /* 0x0000000000067941 */ /* 0x000fea0003800000 */
.L_x_403:
[----:B------:R-:W2:Y:S01]  /*1af0*/  LDL R14, [R1+0x70] ;  /* 0x00007000010e7983 */ /* 0x000ea20000100800 */
[----:B------:R-:W-:Y:S01]  /*1b00*/  ULDC.64 UR4, c[0x0][0x9f8] ;  /* 0x00027e0000047ab9 */ /* 0x000fe20000000a00 */
[----:B------:R-:W0:Y:S01]  /*1b10*/  LDC.64 R58, c[0x0][0x300] ;  /* 0x0000c000ff3a7b82 */ /* 0x000e220000000a00 */
[----:B------:R-:W-:Y:S01]  /*1b20*/  ISETP.NE.U32.AND P0, PT, RZ, UR4, PT ;  /* 0x00000004ff007c0c */ /* 0x000fe2000bf05070 */
[----:B------:R-:W-:Y:S01]  /*1b30*/  IMAD.IADD R39, R35, 0x1, R30 ;  /* 0x0000000123277824 */ /* 0x000fe200078e021e */
[----:B------:R-:W-:Y:S02]  /*1b40*/  ULDC.64 UR6, c[0x0][0xa08] ;  /* 0x0002820000067ab9 */ /* 0x000fe40000000a00 */
[----:B------:R-:W-:Y:S01]  /*1b50*/  ISETP.NE.AND.EX P0, PT, RZ, UR5, PT, P0 ;  /* 0x00000005ff007c0c */ /* 0x000fe2000bf05300 */
[----:B------:R-:W1:Y:S01]  /*1b60*/  S2R R20, SR_TID.X ;  /* 0x0000000000147919 */ /* 0x000e620000002100 */
[----:B------:R-:W-:Y:S01]  /*1b70*/  SHF.R.S32.HI R11, RZ, 0x1f, R34 ;  /* 0x0000001fff0b7819 */ /* 0x000fe20000011422 */
[----:B------:R-:W3:Y:S01]  /*1b80*/  LDC.64 R8, c[0x0][0x3f8] ;  /* 0x0000fe00ff087b82 */ /* 0x000ee20000000a00 */
[----:B------:R-:W-:-:S07]  /*1b90*/  SHF.R.S32.HI R17, RZ, 0x1f, R16 ;  /* 0x0000001fff117819 */ /* 0x000fce0000011410 */
[----:B------:R-:W4:Y:S02]  /*1ba0*/  LDC R73, c[0x0][0x3f4] ;  /* 0x0000fd00ff497b82 */ /* 0x000f240000000800 */
[----:B------:R-:W-:-:S04]  /*1bb0*/  @P0 IADD3 R4, P1, R32, UR4, RZ ;  /* 0x0000000420040c10 */ /* 0x000fc8000ff3e0ff */
[----:B------:R-:W-:Y:S01]  /*1bc0*/  @P0 IADD3.X R5, R36, UR5, RZ, P1, !PT ;  /* 0x0000000524050c10 */ /* 0x000fe20008ffe4ff */
[----:B------:R-:W-:Y:S01]  /*1bd0*/  ULDC.64 UR4, c[0x0][0x308] ;  /* 0x0000c20000047ab9 */ /* 0x000fe20000000a00 */
[----:B------:R-:W4:Y:S04]  /*1be0*/  LDL.LU R36, [R1] ;  /* 0x0000000001247983 */ /* 0x000f280000300800 */
[----:B------:R1:W3:Y:S01]  /*1bf0*/  @P0 LDG.E R31, desc[UR56][R4.64] ;  /* 0x00000038041f0981 */ /* 0x0002e2000c1e1900 */
[----:B------:R-:W-:Y:S01]  /*1c00*/  SHF.R.S32.HI R41, RZ, 0x1f, R39 ;  /* 0x0000001fff297819 */ /* 0x000fe20000011427 */
[----:B0-----:R-:W-:Y:S01]  /*1c10*/  IMAD.WIDE.U32 R6, R39, R58, RZ ;  /* 0x0000003a27067225 */ /* 0x001fe200078e00ff */
[----:B------:R-:W-:-:S03]  /*1c20*/  ISETP.NE.U32.AND P0, PT, RZ, UR6, PT ;  /* 0x00000006ff007c0c */ /* 0x000fc6000bf05070 */
[----:B------:R-:W-:Y:S01]  /*1c30*/  IMAD R0, R41, R58, RZ ;  /* 0x0000003a29007224 */ /* 0x000fe200078e02ff */
[----:B------:R-:W-:-:S03]  /*1c40*/  ISETP.NE.AND.EX P0, PT, RZ, UR7, PT, P0 ;  /* 0x00000007ff007c0c */ /* 0x000fc6000bf05300 */
[----:B------:R-:W-:Y:S01]  /*1c50*/  IMAD R3, R39, R59, R0 ;  /* 0x0000003b27037224 */ /* 0x000fe200078e0200 */
[----:B-1----:R-:W-:-:S03]  /*1c60*/  SHF.R.U32.HI R42, RZ, 0x7, R20 ;  /* 0x00000007ff2a7819 */ /* 0x002fc60000011614 */
[----:B------:R-:W-:Y:S02]  /*1c70*/  IMAD.IADD R7, R7, 0x1, R3 ;  /* 0x0000000107077824 */ /* 0x000fe400078e0203 */
[----:B------:R-:W-:Y:S01]  /*1c80*/  IMAD R3, R11, UR4, RZ ;  /* 0x000000040b037c24 */ /* 0x000fe2000f8e02ff */
[----:B------:R-:W-:Y:S01]  /*1c90*/  ISETP.NE.AND P6, PT, R42, 0x1, PT ;  /* 0x000000012a00780c */ /* 0x000fe20003fc5270 */
[----:B------:R-:W-:-:S04]  /*1ca0*/  IMAD.WIDE.U32 R4, R34, UR4, R6 ;  /* 0x0000000422047c25 */ /* 0x000fc8000f8e0006 */
[----:B------:R-:W-:Y:S01]  /*1cb0*/  IMAD R3, R34, UR5, R3 ;  /* 0x0000000522037c24 */ /* 0x000fe2000f8e0203 */
[----:B------:R-:W-:-:S04]  /*1cc0*/  ULDC.64 UR4, c[0x0][0x310] ;  /* 0x0000c40000047ab9 */ /* 0x000fc80000000a00 */
[----:B------:R-:W-:Y:S02]  /*1cd0*/  IADD3 R5, R5, R3, RZ ;  /* 0x0000000305057210 */ /* 0x000fe40007ffe0ff */
[----:B------:R-:W-:Y:S01]  /*1ce0*/  SHF.R.S32.HI R38, RZ, 0x1f, R18 ;  /* 0x0000001fff267819 */ /* 0x000fe20000011412 */
[----:B------:R-:W0:Y:S01]  /*1cf0*/  S2R R40, SR_TID.X ;  /* 0x0000000000287919 */ /* 0x000e220000002100 */
[C---:B--2---:R-:W-:Y:S02]  /*1d00*/  SHF.L.U32 R78, R14.reuse, 0x6, RZ ;  /* 0x000000060e4e7819 */ /* 0x044fe400000006ff */
[----:B------:R-:W-:Y:S02]  /*1d10*/  LOP3.LUT P1, RZ, R14, 0x4, RZ, 0xc0, !PT ;  /* 0x000000040eff7812 */ /* 0x000fe4000782c0ff */
[----:B------:R-:W2:Y:S01]  /*1d20*/  LDL R14, [R1+0x80] ;  /* 0x00008000010e7983 */ /* 0x000ea20000100800 */
[----:B------:R-:W-:Y:S01]  /*1d30*/  IMAD.WIDE.U32 R6, R18, R58, R16 ;  /* 0x0000003a12067225 */ /* 0x000fe200078e0010 */
[----:B---3--:R-:W-:-:S02]  /*1d40*/  SHF.R.S32.HI R0, RZ, 0x1f, R31 ;  /* 0x0000001fff007819 */ /* 0x008fc4000001141f */
[----:B------:R-:W-:Y:S02]  /*1d50*/  SEL R61, R31, RZ, !P0 ;  /* 0x000000ff1f3d7207 */ /* 0x000fe40004000000 */
[----:B------:R-:W1:Y:S01]  /*1d60*/  LDC.64 R30, c[0x0][0x408] ;  /* 0x00010200ff1e7b82 */ /* 0x000e620000000a00 */
[----:B------:R-:W-:-:S05]  /*1d70*/  SEL R12, R0, RZ, !P0 ;  /* 0x000000ff000c7207 */ /* 0x000fca0004000000 */
[----:B------:R-:W-:Y:S02]  /*1d80*/  IMAD R0, R12, UR4, RZ ;  /* 0x000000040c007c24 */ /* 0x000fe4000f8e02ff */
[----:B------:R-:W-:-:S04]  /*1d90*/  IMAD.WIDE.U32 R4, R61, UR4, R4 ;  /* 0x000000043d047c25 */ /* 0x000fc8000f8e0004 */
[----:B------:R-:W-:Y:S01]  /*1da0*/  IMAD R3, R61, UR5, R0 ;  /* 0x000000053d037c24 */ /* 0x000fe2000f8e0200 */
[----:B------:R-:W-:Y:S05]  /*1db0*/  @!P6 WARPSYNC.ALL ;  /* 0x000000000000e948 */ /* 0x000fea0003800000 */
[----:B------:R-:W-:Y:S01]  /*1dc0*/  ULDC.64 UR4, c[0x0][0x330] ;  /* 0x0000cc0000047ab9 */ /* 0x000fe20000000a00 */
[----:B------:R-:W-:Y:S02]  /*1dd0*/  IMAD R0, R38, R58, RZ ;  /* 0x0000003a26007224 */ /* 0x000fe400078e02ff */
[----:B------:R-:W-:Y:S02]  /*1de0*/  IMAD R11, R11, UR4, RZ ;  /* 0x000000040b0b7c24 */ /* 0x000fe4000f8e02ff */
[----:B------:R-:W-:-:S02]  /*1df0*/  IMAD R79, R18, R59, R0 ;  /* 0x0000003b124f7224 */ /* 0x000fc400078e0200 */
[C---:B------:R-:W-:Y:S02]  /*1e00*/  IMAD R13, R34.reuse, UR5, R11 ;  /* 0x00000005220d7c24 */ /* 0x040fe4000f8e020b */
[----:B------:R-:W-:Y:S01]  /*1e10*/  IMAD.WIDE.U32 R10, R34, UR4, R16 ;  /* 0x00000004220a7c25 */ /* 0x000fe2000f8e0010 */
[----:B------:R-:W-:-:S03]  /*1e20*/  ULDC.64 UR4, c[0x0][0x338] ;  /* 0x0000ce0000047ab9 */ /* 0x000fc60000000a00 */
[----:B-1----:R-:W-:Y:S02]  /*1e30*/  IMAD R0, R38, R30, RZ ;  /* 0x0000001e26007224 */ /* 0x002fe400078e02ff */
[----:B------:R-:W-:Y:S01]  /*1e40*/  IMAD.IADD R80, R5, 0x1, R3 ;  /* 0x0000000105507824 */ /* 0x000fe200078e0203 */
[----:B------:R-:W-:Y:S01]  /*1e50*/  IADD3 R81, P0, R4, R6, RZ ;  /* 0x0000000604517210 */ /* 0x000fe20007f1e0ff */
[----:B------:R-:W-:Y:S01]  /*1e60*/  IMAD.IADD R11, R11, 0x1, R13 ;  /* 0x000000010b0b7824 */ /* 0x000fe200078e020d */
[----:B------:R-:W-:Y:S01]  /*1e70*/  SHF.R.S32.HI R23, RZ, 0x1f, R22 ;  /* 0x0000001fff177819 */ /* 0x000fe20000011416 */
[----:B------:R-:W-:Y:S02]  /*1e80*/  IMAD R3, R12, UR4, RZ ;  /* 0x000000040c037c24 */ /* 0x000fe4000f8e02ff */
[----:B------:R-:W-:Y:S02]  /*1e90*/  IMAD R13, R18, R31, R0 ;  /* 0x0000001f120d7224 */ /* 0x000fe400078e0200 */
[----:B------:R-:W-:Y:S01]  /*1ea0*/  IMAD R0, R38, R8, RZ ;  /* 0x0000000826007224 */ /* 0x000fe200078e02ff */
[----:B------:R-:W-:Y:S01]  /*1eb0*/  IADD3.X R79, R80, R7, R79, P0, !PT ;  /* 0x00000007504f7210 */ /* 0x000fe200007fe44f */
[----:B------:R-:W-:-:S02]  /*1ec0*/  IMAD R15, R61, UR5, R3 ;  /* 0x000000053d0f7c24 */ /* 0x000fc4000f8e0203 */
[----:B------:R-:W-:-:S04]  /*1ed0*/  IMAD.WIDE.U32 R60, R61, UR4, R10 ;  /* 0x000000043d3c7c25 */ /* 0x000fc8000f8e000a */
[----:B------:R-:W-:-:S04]  /*1ee0*/  IMAD.WIDE.U32 R20, R18, R8, R22 ;  /* 0x0000000812147225 */ /* 0x000fc800078e0016 */
[----:B------:R-:W-:Y:S01]  /*1ef0*/  IMAD R7, R18, R9, R0 ;  /* 0x0000000912077224 */ /* 0x000fe200078e0200 */
[----:B----4-:R-:W-:Y:S01]  /*1f00*/  ISETP.GE.AND P0, PT, R16, R73, PT ;  /* 0x000000491000720c */ /* 0x010fe20003f06270 */
[----:B------:R-:W-:Y:S01]  /*1f10*/  IMAD.WIDE.U32 R10, R18, R8, R16 ;  /* 0x00000008120a7225 */ /* 0x000fe200078e0010 */
[----:B------:R-:W-:Y:S01]  /*1f20*/  LOP3.LUT R36, R36, 0xfffffffb, RZ, 0xc0, !PT ;  /* 0xfffffffb24247812 */ /* 0x000fe200078ec0ff */
[----:B------:R-:W-:Y:S02]  /*1f30*/  ULDC UR4, c[0x0][0x2f4] ;  /* 0x0000bd0000047ab9 */ /* 0x000fe40000000800 */
[----:B------:R-:W-:Y:S02]  /*1f40*/  IMAD.IADD R21, R21, 0x1, R7 ;  /* 0x0000000115157824 */ /* 0x000fe400078e0207 */
[----:B------:R-:W-:Y:S01]  /*1f50*/  IMAD.IADD R11, R7, 0x1, R11 ;  /* 0x00000001070b7824 */ /* 0x000fe200078e020b */
[----:B-----5:R-:W-:Y:S02]  /*1f60*/  SHF.R.S32.HI R7, RZ, 0x1f, R24 ;  /* 0x0000001fff077819 */ /* 0x020fe40000011418 */
[----:B------:R-:W-:-:S03]  /*1f70*/  SEL R3, R73, RZ, P0 ;  /* 0x000000ff49037207 */ /* 0x000fc60000000000 */
[C---:B------:R-:W-:Y:S01]  /*1f80*/  IMAD R6, R7.reuse, R30, RZ ;  /* 0x0000001e07067224 */ /* 0x040fe200078e02ff */
[----:B------:R-:W-:Y:S01]  /*1f90*/  @P1 LOP3.LUT R36, R36, 0x4, RZ, 0xfc, !PT ;  /* 0x0000000424241812 */ /* 0x000fe200078efcff */
[----:B------:R-:W-:Y:S02]  /*1fa0*/  IMAD R7, R7, R8, RZ ;  /* 0x0000000807077224 */ /* 0x000fe400078e02ff */
[----:B------:R-:W-:Y:S01]  /*1fb0*/  IMAD R67, R24, R31, R6 ;  /* 0x0000001f18437224 */ /* 0x000fe200078e0206 */
[----:B------:R-:W-:Y:S01]  /*1fc0*/  IADD3 R6, P1, R18, R39, RZ ;  /* 0x0000002712067210 */ /* 0x000fe20007f3e0ff */
[----:B------:R-:W-:Y:S01]  /*1fd0*/  IMAD.IADD R3, R16, 0x1, R3 ;  /* 0x0000000110037824 */ /* 0x000fe200078e0203 */
[----:B0-----:R-:W-:Y:S01]  /*1fe0*/  IADD3 R40, R40, -0x80, RZ ;  /* 0xffffff8028287810 */ /* 0x001fe20007ffe0ff */
[----:B------:R-:W-:Y:S02]  /*1ff0*/  IMAD R65, R24, R9, R7 ;  /* 0x0000000918417224 */ /* 0x000fe400078e0207 */
[----:B------:R-:W-:Y:S01]  /*2000*/  IMAD.X R7, R38, 0x1, R41, P1 ;  /* 0x0000000126077824 */ /* 0x000fe200008e0629 */
[----:B------:R-:W-:Y:S01]  /*2010*/  SHF.R.S32.HI R38, RZ, 0x1f, R40 ;  /* 0x0000001fff267819 */ /* 0x000fe20000011428 */
[----:B------:R-:W-:Y:S01]  /*2020*/  VIADD R32, R18, 0x60 ;  /* 0x0000006012207836 */ /* 0x000fe20000000000 */
[----:B------:R-:W-:-:S02]  /*2030*/  SHF.R.S32.HI R0, RZ, 0x1f, R3 ;  /* 0x0000001fff007819 */ /* 0x000fc40000011403 */
[----:B------:R-:W-:Y:S02]  /*2040*/  LOP3.LUT R78, R78, 0x1c0, RZ, 0xc0, !PT ;  /* 0x000001c04e4e7812 */ /* 0x000fe400078ec0ff */
[----:B------:R-:W-:Y:S01]  /*2050*/  LEA.HI R38, R38, R40, RZ, 0x5 ;  /* 0x0000002826267211 */ /* 0x000fe200078f28ff */
[----:B------:R-:W-:Y:S01]  /*2060*/  VIADD R40, R18, 0x60 ;  /* 0x0000006012287836 */ /* 0x000fe20000000000 */
[----:B------:R-:W-:Y:S01]  /*2070*/  LEA.HI R3, R0, R3, RZ, 0x3 ;  /* 0x0000000300037211 */ /* 0x000fe200078f18ff */
[----:B------:R0:W-:Y:S01]  /*2080*/  STL [R1], R36 ;  /* 0x0000002401007387 */ /* 0x0001e20000100800 */
[----:B------:R-:W-:Y:S02]  /*2090*/  SHF.R.U32.HI R75, RZ, 0x3, R78 ;  /* 0x00000003ff4b7819 */ /* 0x000fe4000001164e */
[----:B------:R-:W-:Y:S01]  /*20a0*/  LOP3.LUT R0, R78, 0x18, R16, 0xf8, !PT ;  /* 0x000000184e007812 */ /* 0x000fe200078ef810 */
[----:B------:R-:W-:Y:S01]  /*20b0*/  IMAD.SHL.U32 R40, R40, 0x40, RZ ;  /* 0x0000004028287824 */ /* 0x000fe200078e00ff */
[----:B------:R-:W-:Y:S01]  /*20c0*/  SHF.R.S32.HI R76, RZ, 0x1f, R32 ;  /* 0x0000001fff4c7819 */ /* 0x000fe20000011420 */
[----:B------:R-:W-:Y:S01]  /*20d0*/  IMAD.SHL.U32 R32, R32, 0x40, RZ ;  /* 0x0000004020207824 */ /* 0x000fe200078e00ff */
[----:B------:R-:W-:Y:S01]  /*20e0*/  LOP3.LUT R0, R0, R75, RZ, 0x3c, !PT ;  /* 0x0000004b00007212 */ /* 0x000fe200078e3cff */
[----:B------:R-:W-:Y:S01]  /*20f0*/  IMAD.WIDE.U32 R34, R18, R30, R16 ;  /* 0x0000001e12227225 */ /* 0x000fe200078e0010 */
[----:B------:R-:W-:-:S02]  /*2100*/  SHF.R.S32.HI R38, RZ, 0x5, R38 ;  /* 0x00000005ff267819 */ /* 0x000fc40000011426 */
[----:B------:R-:W-:Y:S01]  /*2110*/  LOP3.LUT R40, R40, 0x1c0, RZ, 0xc0, !PT ;  /* 0x000001c028287812 */ /* 0x000fe200078ec0ff */
[-C--:B------:R-:W-:Y:S01]  /*2120*/  IMAD.WIDE.U32 R56, R18, R30.reuse, R22 ;  /* 0x0000001e12387225 */ /* 0x080fe200078e0016 */
[----:B------:R-:W-:Y:S02]  /*2130*/  LOP3.LUT R32, R32, 0x1c0, RZ, 0xc0, !PT ;  /* 0x000001c020207812 */ /* 0x000fe400078ec0ff */
[----:B------:R-:W-:Y:S01]  /*2140*/  IADD3 R35, R13, R35, RZ ;  /* 0x000000230d237210 */ /* 0x000fe20007ffe0ff */
[----:B------:R-:W-:Y:S01]  /*2150*/  IMAD R69, R38, 0x200, R0 ;  /* 0x0000020026457824 */ /* 0x000fe200078e0200 */
[----:B------:R-:W-:Y:S01]  /*2160*/  LOP3.LUT R0, R78, 0x38, R3, 0xf8, !PT ;  /* 0x000000384e007812 */ /* 0x000fe200078ef803 */
[----:B------:R-:W-:Y:S01]  /*2170*/  IMAD.IADD R57, R57, 0x1, R13 ;  /* 0x0000000139397824 */ /* 0x000fe200078e020d */
[----:B------:R-:W-:Y:S02]  /*2180*/  LOP3.LUT R12, R40, 0x38, R3, 0xf8, !PT ;  /* 0x00000038280c7812 */ /* 0x000fe400078ef803 */
[----:B------:R-:W-:Y:S01]  /*2190*/  SHF.R.U32.HI R32, RZ, 0x3, R32 ;  /* 0x00000003ff207819 */ /* 0x000fe20000011620 */
[----:B------:R-:W-:Y:S01]  /*21a0*/  IMAD R71, R31, 0xc0, RZ ;  /* 0x000000c01f477824 */ /* 0x000fe200078e02ff */
[----:B------:R-:W-:Y:S01]  /*21b0*/  LOP3.LUT R0, R0, R75, RZ, 0x3c, !PT ;  /* 0x0000004b00007212 */ /* 0x000fe200078e3cff */
[----:B------:R-:W-:Y:S01]  /*21c0*/  IMAD.WIDE.U32 R56, R24, R30, R56 ;  /* 0x0000001e18387225 */ /* 0x000fe200078e0038 */
[----:B------:R-:W-:-:S03]  /*21d0*/  LOP3.LUT R12, R12, R32, RZ, 0x3c, !PT ;  /* 0x000000200c0c7212 */ /* 0x000fc600078e3cff */
[----:B------:R-:W-:Y:S01]  /*21e0*/  IMAD.WIDE.U32 R34, R24, R30, R34 ;  /* 0x0000001e18227225 */ /* 0x000fe200078e0022 */
[----:B------:R-:W-:-:S03]  /*21f0*/  LOP3.LUT R64, R3, 0xfffffff8, RZ, 0xc0, !PT ;  /* 0xfffffff803407812 */ /* 0x000fc600078ec0ff */
[----:B------:R-:W-:Y:S02]  /*2200*/  IMAD R13, R59, 0xc0, RZ ;  /* 0x000000c03b0d7824 */ /* 0x000fe400078e02ff */
[----:B------:R-:W-:-:S04]  /*2210*/  IMAD.WIDE.U32 R30, R30, 0xc0, RZ ;  /* 0x000000c01e1e7825 */ /* 0x000fc800078e00ff */
[----:B------:R-:W-:Y:S02]  /*2220*/  IMAD R37, R9, 0xc0, RZ ;  /* 0x000000c009257824 */ /* 0x000fe400078e02ff */
[----:B------:R-:W-:-:S04]  /*2230*/  IMAD.WIDE.U32 R20, R24, R8, R20 ;  /* 0x0000000818147225 */ /* 0x000fc800078e0014 */
[----:B------:R-:W-:-:S04]  /*2240*/  IMAD.WIDE.U32 R10, R24, R8, R10 ;  /* 0x00000008180a7225 */ /* 0x000fc800078e000a */
[----:B------:R-:W-:Y:S02]  /*2250*/  VIADD R77, R16, 0x20 ;  /* 0x00000020104d7836 */ /* 0x000fe40000000000 */
[----:B------:R-:W-:Y:S01]  /*2260*/  IMAD.WIDE.U32 R58, R58, 0xc0, RZ ;  /* 0x000000c03a3a7825 */ /* 0x000fe200078e00ff */
[----:B------:R-:W-:-:S03]  /*2270*/  SHF.R.S32.HI R63, RZ, 0x3, R3 ;  /* 0x00000003ff3f7819 */ /* 0x000fc60000011403 */
[----:B------:R-:W-:Y:S01]  /*2280*/  IMAD.WIDE.U32 R8, R8, 0xc0, RZ ;  /* 0x000000c008087825 */ /* 0x000fe200078e00ff */
[----:B------:R-:W-:Y:S02]  /*2290*/  IADD3 R71, R31, R71, RZ ;  /* 0x000000471f477210 */ /* 0x000fe40007ffe0ff */
[----:B------:R-:W-:Y:S01]  /*22a0*/  ISETP.GE.AND P1, PT, R16, UR4, PT ;  /* 0x0000000410007c0c */ /* 0x000fe2000bf26270 */
[----:B------:R-:W-:Y:S01]  /*22b0*/  IMAD.IADD R68, R57, 0x1, R67 ;  /* 0x0000000139447824 */ /* 0x000fe200078e0243 */
[----:B------:R-:W-:Y:S01]  /*22c0*/  IADD3 R67, R67, R35, RZ ;  /* 0x0000002343437210 */ /* 0x000fe20007ffe0ff */
[----:B------:R-:W-:Y:S01]  /*22d0*/  IMAD.IADD R66, R21, 0x1, R65 ;  /* 0x0000000115427824 */ /* 0x000fe200078e0241 */
[----:B------:R-:W-:Y:S01]  /*22e0*/  IADD3 R65, R65, R11, RZ ;  /* 0x0000000b41417210 */ /* 0x000fe20007ffe0ff */
[----:B------:R-:W-:Y:S01]  /*22f0*/  IMAD R32, R38, 0x200, R0 ;  /* 0x0000020026207824 */ /* 0x000fe200078e0200 */
[----:B------:R-:W-:Y:S01]  /*2300*/  ISETP.GE.AND P2, PT, R77, UR4, PT ;  /* 0x000000044d007c0c */ /* 0x000fe2000bf46270 */
[----:B------:R-:W-:Y:S01]  /*2310*/  VIADD R74, R42, 0x8 ;  /* 0x000000082a4a7836 */ /* 0x000fe20000000000 */
[----:B------:R-:W-:Y:S01]  /*2320*/  SHF.R.S32.HI R62, RZ, 0x1f, R64 ;  /* 0x0000001fff3e7819 */ /* 0x000fe20000011440 */
[----:B------:R-:W-:Y:S01]  /*2330*/  IMAD.SHL.U32 R73, R73, 0x2, RZ ;  /* 0x0000000249497824 */ /* 0x000fe200078e00ff */
[----:B------:R-:W-:Y:S01]  /*2340*/  IADD3 R0, R61, R15, RZ ;  /* 0x0000000f3d007210 */ /* 0x000fe20007ffe0ff */
[----:B------:R-:W-:-:S02]  /*2350*/  IMAD.IADD R72, R59, 0x1, R13 ;  /* 0x000000013b487824 */ /* 0x000fc400078e020d */
[----:B------:R-:W-:Y:S02]  /*2360*/  IMAD.IADD R70, R9, 0x1, R37 ;  /* 0x0000000109467824 */ /* 0x000fe400078e0225 */
[----:B--2---:R-:W-:Y:S01]  /*2370*/  IMAD.IADD R3, R14, 0x1, R12 ;  /* 0x000000010e037824 */ /* 0x004fe200078e020c */
[----:B0-----:R-:W-:Y:S06]  /*2380*/  @!P6 BAR.SYNC.DEFER_BLOCKING 0x9, 0x100 ;  /* 0x024400000000eb1d */ /* 0x001fec0000010000 */
.L_x_454:
[----:B------:R-:W2:Y:S01]  /*2390*/  LDL R39, [R1+0x70] ;  /* 0x0000700001277983 */ /* 0x000ea20000100800 */
[----:B------:R-:W0:Y:S03]  /*23a0*/  LDC.64 R84, c[0x0][0x2e8] ;  /* 0x0000ba00ff547b82 */ /* 0x000e260000000a00 */
[----:B------:R-:W3:Y:S01]  /*23b0*/  LDL.LU R38, [R1] ;  /* 0x0000000001267983 */ /* 0x000ee20000300800 */
[----:B------:R-:W-:Y:S01]  /*23c0*/  VIADD R37, R27, 0xffffffff ;  /* 0xffffffff1b257836 */ /* 0x000fe20000000000 */
[----:B------:R-:W-:Y:S05]  /*23d0*/  YIELD ;  /* 0x0000000000007946 */ /* 0x000fea0003800000 */
[----:B------:R-:W-:Y:S01]  /*23e0*/  SHF.R.S32.HI R36, RZ, 0x1f, R37 ;  /* 0x0000001fff247819 */ /* 0x000fe20000011425 */
[-C--:B------:R-:W-:Y:S01]  /*23f0*/  IMAD R13, R72, R37.reuse, RZ ;  /* 0x00000025480d7224 */ /* 0x080fe200078e02ff */
[----:B------:R-:W1:Y:S01]  /*2400*/  LDC.64 R90, c[0x0][0x300] ;  /* 0x0000c000ff5a7b82 */ /* 0x000e620000000a00 */
[----:B------:R-:W-:Y:S01]  /*2410*/  IMAD.WIDE.U32 R14, R58, R37, RZ ;  /* 0x000000253a0e7225 */ /* 0x000fe200078e00ff */
[----:B------:R-:W-:Y:S03]  /*2420*/  BSSY B0, `(.L_x_405) ;  /* 0x00002ce000007945 */ /* 0x000fe60003800000 */
[----:B------:R-:W-:-:S02]  /*2430*/  IMAD R13, R36, R58, R13 ;  /* 0x0000003a240d7224 */ /* 0x000fc400078e020d */
[----:B------:R-:W-:Y:S01]  /*2440*/  IMAD.MOV.U32 R88, RZ, RZ, R14 ;  /* 0x000000ffff587224 */ /* 0x000fe200078e000e */
[----:B------:R-:W-:Y:S01]  /*2450*/  IADD3 R14, P4, R81, R14, RZ ;  /* 0x0000000e510e7210 */ /* 0x000fe20007f9e0ff */
[----:B------:R-:W-:Y:S01]  /*2460*/  IMAD.IADD R89, R15, 0x1, R13 ;  /* 0x000000010f597824 */ /* 0x000fe200078e020d */
[----:B------:R-:W4:Y:S01]  /*2470*/  LDC R92, c[0x0][0x3f4] ;  /* 0x0000fd00ff5c7b82 */ /* 0x000f220000000800 */
[----:B------:R-:W-:-:S03]  /*2480*/  IMAD R87, R19, 0x3000, R69 ;  /* 0x0000300013577824 */ /* 0x000fc600078e0245 */
[----:B------:R-:W-:Y:S01]  /*2490*/  IADD3.X R15, R89, R79, RZ, P4, !PT ;  /* 0x0000004f590f7210 */ /* 0x000fe200027fe4ff */
[----:B------:R-:W-:Y:S01]  /*24a0*/  VIADD R83, R87, 0x20 ;  /* 0x0000002057537836 */ /* 0x000fe20000000000 */
[----:B0-----:R-:W-:-:S04]  /*24b0*/  LEA R42, P4, R14, R84, 0x1 ;  /* 0x000000540e2a7211 */ /* 0x001fc800078808ff */
[----:B------:R-:W-:Y:S02]  /*24c0*/  LEA.HI.X R43, R14, R85, R15, 0x1, P4 ;  /* 0x000000550e2b7211 */ /* 0x000fe400020f0c0f */
[----:B------:R-:W-:Y:S01]  /*24d0*/  ISETP.GT.AND P4, PT, R37, R28, PT ;  /* 0x0000001c2500720c */ /* 0x000fe20003f84270 */
[----:B-1----:R-:W-:-:S04]  /*24e0*/  IMAD.WIDE.U32 R12, R90, 0x60, R88 ;  /* 0x000000605a0c7825 */ /* 0x002fc800078e0058 */
[----:B------:R-:W-:Y:S01]  /*24f0*/  IMAD R27, R91, 0x60, RZ ;  /* 0x000000605b1b7824 */ /* 0x000fe200078e02ff */
[----:B------:R-:W-:-:S04]  /*2500*/  IADD3 R12, P3, R81, R12, RZ ;  /* 0x0000000c510c7210 */ /* 0x000fc80007f7e0ff */
[----:B------:R-:W-:Y:S02]  /*2510*/  IADD3.X R13, R79, R13, R27, P3, !PT ;  /* 0x0000000d4f0d7210 */ /* 0x000fe40001ffe41b */
[C---:B------:R-:W-:Y:S02]  /*2520*/  LEA R40, P3, R12.reuse, R84, 0x1 ;  /* 0x000000540c287211 */ /* 0x040fe400078608ff */
[----:B------:R-:W-:Y:S02]  /*2530*/  MOV R27, R37 ;  /* 0x00000025001b7202 */ /* 0x000fe40000000f00 */
[----:B------:R-:W-:Y:S02]  /*2540*/  LEA.HI.X R41, R12, R85, R13, 0x1, P3 ;  /* 0x000000550c297211 */ /* 0x000fe400018f0c0d */
[----:B----4-:R-:W-:Y:S02]  /*2550*/  ISETP.GE.AND P3, PT, R92, 0x1, PT ;  /* 0x000000015c00780c */ /* 0x010fe40003f66270 */
[----:B--2---:R-:W-:-:S02]  /*2560*/  LOP3.LUT P5, RZ, R39, 0x4, RZ, 0xc0, !PT ;  /* 0x0000000427ff7812 */ /* 0x004fc400078ac0ff */
[----:B---3--:R-:W-:-:S04]  /*2570*/  LOP3.LUT R38, R38, 0xfffffffd, RZ, 0xc0, !PT ;  /* 0xfffffffd26267812 */ /* 0x008fc800078ec0ff */
[----:B------:R-:W-:-:S05]  /*2580*/  @P4 LOP3.LUT R38, R38, 0x2, RZ, 0xfc, !PT ;  /* 0x0000000226264812 */ /* 0x000fca00078efcff */
[----:B------:R0:W-:Y:S02]  /*2590*/  STL [R1], R38 ;  /* 0x0000002601007387 */ /* 0x0001e40000100800 */
[C---:B------:R-:W-:Y:S02]  /*25a0*/  @P5 VIADD R83, R87.reuse, 0xffffffe0 ;  /* 0xffffffe057535836 */ /* 0x040fe40000000000 */
[--C-:B------:R-:W-:Y:S02]  /*25b0*/  IMAD R87, R87, 0x2, R26.reuse ;  /* 0x0000000257577824 */ /* 0x100fe400078e021a */
[----:B------:R-:W-:Y:S01]  /*25c0*/  IMAD R83, R83, 0x2, R26 ;  /* 0x0000000253537824 */ /* 0x000fe200078e021a */
[----:B------:R-:W-:Y:S06]  /*25d0*/  @!P3 BRA `(.L_x_406) ;  /* 0x00000028005cb947 */ /* 0x000fec0003800000 */
[----:B------:R-:W-:Y:S01]  /*25e0*/  ULDC.U8 UR4, c[0x0][0x410] ;  /* 0x0001040000047ab9 */ /* 0x000fe20000000000 */
[-C--:B------:R-:W-:Y:S01]  /*25f0*/  IMAD R13, R70, R37.reuse, RZ ;  /* 0x00000025460d7224 */ /* 0x080fe200078e02ff */
[----:B------:R-:W-:Y:S01]  /*2600*/  ISETP.NE.AND P3, PT, RZ, UR4, PT ;  /* 0x00000004ff007c0c */ /* 0x000fe2000bf65270 */
[-C--:B------:R-:W-:Y:S02]  /*2610*/  IMAD R15, R71, R37.reuse, RZ ;  /* 0x00000025470f7224 */ /* 0x080fe400078e02ff */
[----:B------:R-:W-:Y:S02]  /*2620*/  IMAD R86, R27, -0xc0, R29 ;  /* 0xffffff401b567824 */ /* 0x000fe400078e021d */
[C---:B------:R-:W-:Y:S02]  /*2630*/  IMAD R13, R36.reuse, R8, R13 ;  /* 0x00000008240d7224 */ /* 0x040fe400078e020d */
[----:B------:R-:W-:Y:S01]  /*2640*/  IMAD R15, R36, R30, R15 ;  /* 0x0000001e240f7224 */ /* 0x000fe200078e020f */
[----:B------:R-:W-:Y:S01]  /*2650*/  VIMNMX R86, R86, 0xc0, PT ;  /* 0x000000c056567848 */ /* 0x000fe20003fe0100 */
[----:B------:R-:W-:-:S04]  /*2660*/  IMAD.WIDE.U32 R50, R8, R37, RZ ;  /* 0x0000002508327225 */ /* 0x000fc800078e00ff */
[----:B------:R-:W-:-:S04]  /*2670*/  IMAD.WIDE.U32 R48, R30, R37, RZ ;  /* 0x000000251e307225 */ /* 0x000fc800078e00ff */
[----:B------:R-:W-:Y:S02]  /*2680*/  IMAD.IADD R93, R51, 0x1, R13 ;  /* 0x00000001335d7824 */ /* 0x000fe400078e020d */
[----:B------:R-:W-:Y:S01]  /*2690*/  IMAD.IADD R82, R49, 0x1, R15 ;  /* 0x0000000131527824 */ /* 0x000fe200078e020f */
[----:B------:R-:W-:Y:S06]  /*26a0*/  @!P3 BRA `(.L_x_407) ;  /* 0x0000001000bcb947 */ /* 0x000fec0003800000 */
[----:B------:R-:W-:Y:S01]  /*26b0*/  ISETP.GE.AND P4, PT, R18, R86, PT ;  /* 0x000000561200720c */ /* 0x000fe20003f86270 */
[----:B------:R-:W-:Y:S01]  /*26c0*/  BSSY B1, `(.L_x_408) ;  /* 0x000001e000017945 */ /* 0x000fe20003800000 */
[----:B------:R-:W-:Y:S02]  /*26d0*/  CS2R R36, SRZ ;  /* 0x0000000000247805 */ /* 0x000fe4000001ff00 */
[----:B------:R-:W-:Y:S02]  /*26e0*/  CS2R R52, SRZ ;  /* 0x0000000000347805 */ /* 0x000fe4000001ff00 */
[----:B------:R-:W-:Y:S02]  /*26f0*/  CS2R R84, SRZ ;  /* 0x0000000000547805 */ /* 0x000fe4000001ff00 */
[----:B------:R-:W-:Y:S02]  /*2700*/  CS2R R54, SRZ ;  /* 0x0000000000367805 */ /* 0x000fe4000001ff00 */
[----:B------:R-:W-:-:S02]  /*2710*/  CS2R R44, SRZ ;  /* 0x00000000002c7805 */ /* 0x000fc4000001ff00 */
[----:B0-----:R-:W-:Y:S02]  /*2720*/  CS2R R38, SRZ ;  /* 0x0000000000267805 */ /* 0x001fe4000001ff00 */
[----:B------:R-:W-:Y:S02]  /*2730*/  CS2R R46, SRZ ;  /* 0x00000000002e7805 */ /* 0x000fe4000001ff00 */
[----:B------:R-:W-:Y:S01]  /*2740*/  CS2R R88, SRZ ;  /* 0x0000000000587805 */ /* 0x000fe2000001ff00 */
[----:B------:R-:W-:Y:S06]  /*2750*/  @P4 BRA `(.L_x_409) ;  /* 0x0000000000504947 */ /* 0x000fec0003800000 */
[----:B------:R-:W-:Y:S01]  /*2760*/  IADD3 R13, P3, R20, R50, RZ ;  /* 0x00000032140d7210 */ /* 0x000fe20007f7e0ff */
[----:B------:R-:W-:Y:S01]  /*2770*/  ULDC.64 UR4, c[0x0][0x3e8] ;  /* 0x0000fa0000047ab9 */ /* 0x000fe20000000a00 */
[----:B------:R-:W-:Y:S02]  /*2780*/  CS2R R84, SRZ ;  /* 0x0000000000547805 */ /* 0x000fe4000001ff00 */
[----:B------:R-:W-:Y:S02]  /*2790*/  CS2R R88, SRZ ;  /* 0x0000000000587805 */ /* 0x000fe4000001ff00 */
[----:B------:R-:W-:Y:S02]  /*27a0*/  IADD3.X R14, R93, R66, RZ, P3, !PT ;  /* 0x000000425d0e7210 */ /* 0x000fe40001ffe4ff */
[----:B------:R-:W-:-:S05]  /*27b0*/  IADD3 R15, P3, R56, R48, RZ ;  /* 0x00000030380f7210 */ /* 0x000fca0007f7e0ff */
[----:B------:R-:W-:Y:S01]  /*27c0*/  IMAD.X R52, R82, 0x1, R68, P3 ;  /* 0x0000000152347824 */ /* 0x000fe200018e0644 */
[----:B------:R-:W-:-:S04]  /*27d0*/  LEA R12, P3, R13, UR4, 0x1 ;  /* 0x000000040d0c7c11 */ /* 0x000fc8000f8608ff */
[----:B------:R-:W-:Y:S01]  /*27e0*/  LEA.HI.X R13, R13, UR5, R14, 0x1, P3 ;  /* 0x000000050d0d7c11 */ /* 0x000fe200098f0c0e */
[----:B------:R-:W-:Y:S02]  /*27f0*/  ULDC.64 UR4, c[0x0][0x400] ;  /* 0x0001000000047ab9 */ /* 0x000fe40000000a00 */
[----:B------:R-:W-:-:S04]  /*2800*/  LEA R14, P3, R15, UR4, 0x1 ;  /* 0x000000040f0e7c11 */ /* 0x000fc8000f8608ff */
[----:B------:R-:W-:Y:S02]  /*2810*/  LEA.HI.X R15, R15, UR5, R52, 0x1, P3 ;  /* 0x000000050f0f7c11 */ /* 0x000fe400098f0c34 */
[----:B------:R-:W-:Y:S02]  /*2820*/  ISETP.GE.AND P3, PT, R22, R92, PT ;  /* 0x0000005c1600720c */ /* 0x000fe40003f66270 */
[----:B------:R-:W-:Y:S02]  /*2830*/  CS2R R52, SRZ ;  /* 0x0000000000347805 */ /* 0x000fe4000001ff00 */
[----:B------:R-:W-:-:S09]  /*2840*/  CS2R R54, SRZ ;  /* 0x0000000000367805 */ /* 0x000fd2000001ff00 */
[----:B------:R0:W5:Y:S04]  /*2850*/  @!P3 LDG.E.64 R84, desc[UR56][R12.64] ;  /* 0x000000380c54b981 */ /* 0x000168000c1e1b00 */
[----:B------:R0:W5:Y:S01]  /*2860*/  @!P3 LDG.E.64 R88, desc[UR56][R14.64] ;  /* 0x000000380e58b981 */ /* 0x000162000c1e1b00 */
[----:B------:R-:W-:-:S13]  /*2870*/  ISETP.GE.AND P3, PT, R154, R92, PT ;  /* 0x0000005c9a00720c */ /* 0x000fda0003f66270 */
[----:B------:R0:W5:Y:S04]  /*2880*/  @!P3 LDG.E.64 R52, desc[UR56][R12.64+0x20] ;  /* 0x000020380c34b981 */ /* 0x000168000c1e1b00 */
[----:B------:R0:W5:Y:S02]  /*2890*/  @!P3 LDG.E.64 R54, desc[UR56][R14.64+0x20] ;  /* 0x000020380e36b981 */ /* 0x000164000c1e1b00 */
.L_x_409:
[----:B------:R-:W-:Y:S05]  /*28a0*/  BSYNC B1 ;  /* 0x0000000000017941 */ /* 0x000fea0003800000 */
.L_x_408:
[----:B0-----:R-:W-:Y:S01]  /*28b0*/  VIADD R12, R18, 0x60 ;  /* 0x00000060120c7836 */ /* 0x001fe20000000000 */
[----:B------:R-:W-:Y:S01]  /*28c0*/  BSSY B1, `(.L_x_410) ;  /* 0x0000021000017945 */ /* 0x000fe20003800000 */
[----:B-----5:R-:W-:Y:S01]  /*28d0*/  IMAD.MOV.U32 R90, RZ, RZ, R52 ;  /* 0x000000ffff5a7224 */ /* 0x020fe200078e0034 */
[----:B------:R-:W-:Y:S02]  /*28e0*/  MOV R91, R53 ;  /* 0x00000035005b7202 */ /* 0x000fe40000000f00 */
[----:B------:R-:W-:-:S13]  /*28f0*/  ISETP.GE.AND P5, PT, R12, R86, PT ;  /* 0x000000560c00720c */ /* 0x000fda0003fa6270 */
[----:B------:R-:W-:Y:S05]  /*2900*/  @P5 BRA `(.L_x_411) ;  /* 0x0000000000705947 */ /* 0x000fea0003800000 */
[----:B------:R-:W0:Y:S01]  /*2910*/  LDC.64 R12, c[0x0][0x3f8] ;  /* 0x0000fe00ff0c7b82 */ /* 0x000e220000000a00 */
[----:B------:R-:W-:Y:S01]  /*2920*/  IMAD.MOV.U32 R51, RZ, RZ, R93 ;  /* 0x000000ffff337224 */ /* 0x000fe200078e005d */
[----:B------:R-:W-:Y:S01]  /*2930*/  ULDC.64 UR4, c[0x0][0x3e8] ;  /* 0x0000fa0000047ab9 */ /* 0x000fe20000000a00 */
[----:B------:R-:W-:Y:S01]  /*2940*/  IMAD.MOV.U32 R49, RZ, RZ, R82 ;  /* 0x000000ffff317224 */ /* 0x000fe200078e0052 */
[----:B------:R-:W-:Y:S02]  /*2950*/  CS2R R44, SRZ ;  /* 0x00000000002c7805 */ /* 0x000fe4000001ff00 */
[----:B------:R-:W-:Y:S01]  /*2960*/  CS2R R46, SRZ ;  /* 0x00000000002e7805 */ /* 0x000fe2000001ff00 */
[----:B0-----:R-:W-:-:S04]  /*2970*/  IMAD.WIDE.U32 R50, R12, 0x60, R50 ;  /* 0x000000600c327825 */ /* 0x001fc800078e0032 */
[----:B------:R-:W-:Y:S01]  /*2980*/  IMAD R13, R13, 0x60, RZ ;  /* 0x000000600d0d7824 */ /* 0x000fe200078e02ff */
[----:B------:R-:W-:-:S04]  /*2990*/  IADD3 R14, P3, R20, R50, RZ ;  /* 0x00000032140e7210 */ /* 0x000fc80007f7e0ff */
[----:B------:R-:W-:Y:S02]  /*29a0*/  IADD3.X R51, R66, R51, R13, P3, !PT ;  /* 0x0000003342337210 */ /* 0x000fe40001ffe40d */
[----:B------:R-:W0:Y:S02]  /*29b0*/  LDC.64 R12, c[0x0][0x408] ;  /* 0x00010200ff0c7b82 */ /* 0x000e240000000a00 */
[----:B0-----:R-:W-:-:S04]  /*29c0*/  IMAD.WIDE.U32 R48, R12, 0x60, R48 ;  /* 0x000000600c307825 */ /* 0x001fc800078e0030 */
[----:B------:R-:W-:Y:S01]  /*29d0*/  IMAD R13, R13, 0x60, RZ ;  /* 0x000000600d0d7824 */ /* 0x000fe200078e02ff */
[----:B------:R-:W-:-:S04]  /*29e0*/  IADD3 R15, P3, R56, R48, RZ ;  /* 0x00000030380f7210 */ /* 0x000fc80007f7e0ff */
[----:B------:R-:W-:Y:S02]  /*29f0*/  IADD3.X R48, R68, R49, R13, P3, !PT ;  /* 0x0000003144307210 */ /* 0x000fe40001ffe40d */
        /* <DEDUP_REMOVED lines=13> */
.L_x_411:
[----:B------:R-:W-:Y:S05]  /*2ad0*/  BSYNC B1 ;  /* 0x0000000000017941 */ /* 0x000fea0003800000 */
.L_x_410:
[----:B------:R-:W2:Y:S01]  /*2ae0*/  LDL R82, [R1+0x14] ;  /* 0x0000140001527983 */ /* 0x000ea20000100800 */
[----:B0-----:R-:W-:Y:S01]  /*2af0*/  IMAD.MOV.U32 R12, RZ, RZ, R84 ;  /* 0x000000ffff0c7224 */ /* 0x001fe200078e0054 */
[----:B------:R-:W-:Y:S01]  /*2b00*/  MOV R13, R85 ;  /* 0x00000055000d7202 */ /* 0x000fe20000000f00 */
[----:B------:R-:W-:Y:S01]  /*2b10*/  IMAD.MOV.U32 R14, RZ, RZ, R88 ;  /* 0x000000ffff0e7224 */ /* 0x000fe200078e0058 */
[----:B------:R-:W-:Y:S02]  /*2b20*/  PRMT R91, R91, 0x5410, R90 ;  /* 0x000054105b5b7816 */ /* 0x000fe4000000005a */
[----:B------:R-:W-:Y:S01]  /*2b30*/  PRMT R95, R12, 0x7610, R95 ;  /* 0x000076100c5f7816 */ /* 0x000fe2000000005f */
[----:B------:R-:W-:Y:S01]  /*2b40*/  IMAD.MOV.U32 R12, RZ, RZ, R54 ;  /* 0x000000ffff0c7224 */ /* 0x000fe200078e0036 */
[----:B------:R-:W-:Y:S01]  /*2b50*/  PRMT R97, R13, 0x7610, R97 ;  /* 0x000076100d617816 */ /* 0x000fe20000000061 */
[----:B------:R-:W-:Y:S01]  /*2b60*/  IMAD.MOV.U32 R13, RZ, RZ, R55 ;  /* 0x000000ffff0d7224 */ /* 0x000fe200078e0037 */
[----:B------:R-:W-:-:S02]  /*2b70*/  PRMT R90, R91, 0x7610, R90 ;  /* 0x000076105b5a7816 */ /* 0x000fc4000000005a */
[----:B------:R-:W-:Y:S02]  /*2b80*/  MOV R15, R89 ;  /* 0x00000059000f7202 */ /* 0x000fe40000000f00 */
[----:B------:R-:W-:Y:S01]  /*2b90*/  PRMT R91, R12, 0x7610, R91 ;  /* 0x000076100c5b7816 */ /* 0x000fe2000000005b */
[----:B-----5:R-:W-:Y:S01]  /*2ba0*/  IMAD.MOV.U32 R12, RZ, RZ, R36 ;  /* 0x000000ffff0c7224 */ /* 0x020fe200078e0024 */
[----:B------:R-:W-:Y:S01]  /*2bb0*/  PRMT R90, R90, 0x5410, R13 ;  /* 0x000054105a5a7816 */ /* 0x000fe2000000000d */
[----:B------:R-:W-:Y:S01]  /*2bc0*/  IMAD.MOV.U32 R13, RZ, RZ, R37 ;  /* 0x000000ffff0d7224 */ /* 0x000fe200078e0025 */
[----:B------:R-:W-:Y:S01]  /*2bd0*/  PRMT R95, R95, 0x5410, R14 ;  /* 0x000054105f5f7816 */ /* 0x000fe2000000000e */
[----:B------:R-:W-:Y:S01]  /*2be0*/  IMAD.MOV.U32 R14, RZ, RZ, R44 ;  /* 0x000000ffff0e7224 */ /* 0x000fe200078e002c */
[----:B------:R-:W-:Y:S02]  /*2bf0*/  PRMT R97, R97, 0x5410, R15 ;  /* 0x0000541061617816 */ /* 0x000fe4000000000f */
[----:B------:R-:W-:-:S02]  /*2c00*/  MOV R15, R45 ;  /* 0x0000002d000f7202 */ /* 0x000fc40000000f00 */
[----:B------:R-:W-:Y:S01]  /*2c10*/  PRMT R48, R12, 0x5410, R13 ;  /* 0x000054100c307816 */ /* 0x000fe2000000000d */
[----:B------:R-:W-:Y:S01]  /*2c20*/  IMAD.MOV.U32 R12, RZ, RZ, R38 ;  /* 0x000000ffff0c7224 */ /* 0x000fe200078e0026 */
[----:B------:R-:W-:Y:S01]  /*2c30*/  PRMT R50, R14, 0x5410, R15 ;  /* 0x000054100e327816 */ /* 0x000fe2000000000f */
[----:B------:R-:W-:Y:S01]  /*2c40*/  IMAD.MOV.U32 R13, RZ, RZ, R39 ;  /* 0x000000ffff0d7224 */ /* 0x000fe200078e0027 */
[----:B------:R-:W-:Y:S01]  /*2c50*/  MOV R15, R47 ;  /* 0x0000002f000f7202 */ /* 0x000fe20000000f00 */
[----:B------:R-:W-:-:S03]  /*2c60*/  IMAD.MOV.U32 R14, RZ, RZ, R46 ;  /* 0x000000ffff0e7224 */ /* 0x000fc600078e002e */
[----:B------:R-:W-:Y:S02]  /*2c70*/  PRMT R49, R12, 0x5410, R13 ;  /* 0x000054100c317816 */ /* 0x000fe4000000000d */
[----:B------:R-:W-:Y:S02]  /*2c80*/  PRMT R51, R14, 0x5410, R15 ;  /* 0x000054100e337816 */ /* 0x000fe4000000000f */
[----:B--2---:R-:W-:-:S13]  /*2c90*/  ISETP.NE.AND P3, PT, R82, 0x3, PT ;  /* 0x000000035200780c */ /* 0x004fda0003f65270 */
[----:B------:R-:W-:Y:S05]  /*2ca0*/  @!P3 BRA `(.L_x_412) ;  /* 0x000000000004b947 */ /* 0x000fea0003800000 */
[----:B------:R-:W-:Y:S01]  /*2cb0*/  BPT.TRAP 0x1 ;  /* 0x000000040000795c */ /* 0x000fe20000300000 */
.L_x_412:
[----:B------:R-:W-:Y:S01]  /*2cc0*/  IMAD R82, R19, 0x8, R2 ;  /* 0x0000000813527824 */ /* 0x000fe200078e0202 */
[----:B------:R-:W-:Y:S01]  /*2cd0*/  SHF.L.U32 R94, R153, 0x1f, RZ ;  /* 0x0000001f995e7819 */ /* 0x000fe200000006ff */
[----:B------:R-:W-:Y:S03]  /*2ce0*/  BSSY B1, `(.L_x_413) ;  /* 0x0000003000017945 */ /* 0x000fe60003800000 */
[----:B------:R-:W0:Y:S02]  /*2cf0*/  SYNCS.PHASECHK.TRANS64.TRYWAIT P6, [R82+URZ+0x30890], R94 ;  /* 0x0308905e520075a7 */ /* 0x000e2400080c017f */
[----:B0-----:R-:W-:Y:S05]  /*2d00*/  @!P6 BRA `(.L_x_414) ;  /* 0x000001540004e947 */ /* 0x001fea0003800000 */
.L_x_658:
[----:B------:R-:W-:Y:S05]  /*2d10*/  BSYNC B1 ;  /* 0x0000000000017941 */ /* 0x000fea0003800000 */
.L_x_413:
[----:B------:R-:W-:Y:S04]  /*2d20*/  BSSY B1, `(.L_x_415) ;  /* 0x0000063000017945 */ /* 0x000fe80003800000 */
[----:B------:R-:W-:Y:S05]  /*2d30*/  @P4 BRA `(.L_x_416) ;  /* 0x0000000400844947 */ /* 0x000fea0003800000 */
[----:B------:R-:W-:Y:S04]  /*2d40*/  BSSY B2, `(.L_x_417) ;  /* 0x0000030000027945 */ /* 0x000fe80003800000 */
[----:B------:R-:W-:Y:S05]  /*2d50*/  @P1 BRA `(.L_x_418) ;  /* 0x0000000000b81947 */ /* 0x000fea0003800000 */
[----:B------:R1:W2:Y:S01]  /*2d60*/  LDS.128 R12, [R87+0x12000] ;  /* 0x01200000570c7984 */ /* 0x0002a20000000c00 */
[----:B------:R-:W-:Y:S01]  /*2d70*/  ISETP.GE.AND P4, PT, R22, R92, PT ;  /* 0x0000005c1600720c */ /* 0x000fe20003f86270 */
[----:B------:R-:W-:-:S12]  /*2d80*/  BSSY B3, `(.L_x_419) ;  /* 0x000002a000037945 */ /* 0x000fd80003800000 */
[----:B-1----:R-:W-:Y:S05]  /*2d90*/  @P4 BRA `(.L_x_420) ;  /* 0x0000000000a04947 */ /* 0x002fea0003800000 */
[----:B------:R-:W-:Y:S02]  /*2da0*/  SHF.R.U64 R93, R84, 0x10, R85 ;  /* 0x00000010545d7819 */ /* 0x000fe40000001255 */
[--C-:B------:R-:W-:Y:S02]  /*2db0*/  SHF.R.U64 R84, R88, 0x10, R89.reuse ;  /* 0x0000001058547819 */ /* 0x100fe40000001259 */
[----:B------:R-:W-:Y:S01]  /*2dc0*/  SHF.R.U32.HI R98, RZ, 0x10, R89 ;  /* 0x00000010ff627819 */ /* 0x000fe20000011659 */
[----:B------:R-:W-:Y:S01]  /*2dd0*/  HADD2.F32 R88, -RZ, R93.H0_H0 ;  /* 0x2000005dff587230 */ /* 0x000fe20000004100 */
[----:B------:R-:W-:Y:S01]  /*2de0*/  SHF.R.U32.HI R96, RZ, 0x10, R85 ;  /* 0x00000010ff607819 */ /* 0x000fe20000011655 */
[----:B------:R-:W-:Y:S02]  /*2df0*/  HADD2.F32 R89, -RZ, R84.H0_H0 ;  /* 0x20000054ff597230 */ /* 0x000fe40000004100 */
[----:B------:R-:W-:Y:S02]  /*2e00*/  HADD2.F32 R98, -RZ, R98.H0_H0 ;  /* 0x20000062ff627230 */ /* 0x000fe40000004100 */
[----:B--2---:R-:W-:-:S02]  /*2e10*/  HADD2.F32 R84, -RZ, R13.H1_H1 ;  /* 0x3000000dff547230 */ /* 0x004fc40000004100 */
[----:B------:R-:W-:Y:S02]  /*2e20*/  HADD2.F32 R85, -RZ, R15.H1_H1 ;  /* 0x3000000fff557230 */ /* 0x000fe40000004100 */
[----:B------:R-:W-:Y:S02]  /*2e30*/  HADD2.F32 R13, -RZ, R13.H0_H0 ;  /* 0x2000000dff0d7230 */ /* 0x000fe40000004100 */
[-C--:B------:R-:W-:Y:S01]  /*2e40*/  FMUL.FTZ R100, R84, R89.reuse ;  /* 0x0000005954647220 */ /* 0x080fe20000410000 */
[----:B------:R-:W-:Y:S02]  /*2e50*/  HADD2.F32 R15, -RZ, R15.H0_H0 ;  /* 0x2000000fff0f7230 */ /* 0x000fe40000004100 */
[----:B------:R-:W-:Y:S01]  /*2e60*/  FMUL.FTZ R102, R85, R98 ;  /* 0x0000006255667220 */ /* 0x000fe20000410000 */
[----:B------:R-:W-:Y:S02]  /*2e70*/  HADD2.F32 R96, -RZ, R96.H0_H0 ;  /* 0x20000060ff607230 */ /* 0x000fe40000004100 */
[C---:B------:R-:W-:Y:S01]  /*2e80*/  FMUL.FTZ R89, R13.reuse, R89 ;  /* 0x000000590d597220 */ /* 0x040fe20000410000 */
[----:B------:R-:W-:Y:S01]  /*2e90*/  FFMA.FTZ R13, R13, R88, -R100 ;  /* 0x000000580d0d7223 */ /* 0x000fe20000010864 */
[----:B------:R-:W-:Y:S01]  /*2ea0*/  FMUL.FTZ R98, R15, R98 ;  /* 0x000000620f627220 */ /* 0x000fe20000410000 */
[----:B------:R-:W-:-:S02]  /*2eb0*/  HADD2.F32 R93, -RZ, R95.H1_H1 ;  /* 0x3000005fff5d7230 */ /* 0x000fc40000004100 */
[----:B------:R-:W-:Y:S01]  /*2ec0*/  FFMA.FTZ R102, R15, R96, -R102 ;  /* 0x000000600f667223 */ /* 0x000fe20000010866 */
[----:B------:R-:W-:Y:S01]  /*2ed0*/  FFMA.FTZ R84, R84, R88, R89 ;  /* 0x0000005854547223 */ /* 0x000fe20000010059 */
[----:B------:R-:W-:Y:S01]  /*2ee0*/  FFMA.FTZ R99, R85, R96, R98 ;  /* 0x0000006055637223 */ /* 0x000fe20000010062 */
[--C-:B------:R-:W-:Y:S02]  /*2ef0*/  HADD2.F32 R15, -RZ, R12.reuse.H1_H1 ;  /* 0x3000000cff0f7230 */ /* 0x100fe40000004100 */
[----:B------:R-:W-:Y:S01]  /*2f00*/  HADD2.F32 R88, -RZ, R95.H0_H0 ;  /* 0x2000005fff587230 */ /* 0x000fe20000004100 */
[----:B------:R-:W-:Y:S01]  /*2f10*/  F2FP.F16.F32.PACK_AB R13, R84, R13 ;  /* 0x0000000d540d723e */ /* 0x000fe200000000ff */
[----:B------:R-:W-:Y:S02]  /*2f20*/  HADD2.F32 R12, -RZ, R12.H0_H0 ;  /* 0x2000000cff0c7230 */ /* 0x000fe40000004100 */
[----:B------:R-:W-:Y:S02]  /*2f30*/  HADD2.F32 R85, -RZ, R14.H1_H1 ;  /* 0x3000000eff557230 */ /* 0x000fe40000004100 */
[----:B------:R-:W-:-:S02]  /*2f40*/  HADD2.F32 R95, -RZ, R97.H1_H1 ;  /* 0x30000061ff5f7230 */ /* 0x000fc40000004100 */
[-C--:B------:R-:W-:Y:S01]  /*2f50*/  FMUL.FTZ R96, R12, R93.reuse ;  /* 0x0000005d0c607220 */ /* 0x080fe20000410000 */
[----:B------:R-:W-:Y:S02]  /*2f60*/  HADD2.F32 R14, -RZ, R14.H0_H0 ;  /* 0x2000000eff0e7230 */ /* 0x000fe40000004100 */
[----:B------:R-:W-:Y:S02]  /*2f70*/  HADD2.F32 R89, -RZ, R97.H0_H0 ;  /* 0x20000061ff597230 */ /* 0x000fe40000004100 */
[----:B------:R-:W-:Y:S01]  /*2f80*/  FMUL.FTZ R97, R15, R93 ;  /* 0x0000005d0f617220 */ /* 0x000fe20000410000 */
[-C--:B------:R-:W-:Y:S01]  /*2f90*/  FMUL.FTZ R93, R85, R95.reuse ;  /* 0x0000005f555d7220 */ /* 0x080fe20000410000 */
[----:B------:R-:W-:Y:S01]  /*2fa0*/  FMUL.FTZ R98, R14, R95 ;  /* 0x0000005f0e627220 */ /* 0x000fe20000410000 */
[-C--:B------:R-:W-:Y:S01]  /*2fb0*/  FFMA.FTZ R96, R15, R88.reuse, R96 ;  /* 0x000000580f607223 */ /* 0x080fe20000010060 */
[----:B------:R-:W-:Y:S01]  /*2fc0*/  FFMA.FTZ R97, R12, R88, -R97 ;  /* 0x000000580c617223 */ /* 0x000fe20000010861 */
[-C--:B------:R-:W-:Y:S01]  /*2fd0*/  FFMA.FTZ R93, R14, R89.reuse, -R93 ;  /* 0x000000590e5d7223 */ /* 0x080fe2000001085d */
[----:B------:R-:W-:Y:S01]  /*2fe0*/  FFMA.FTZ R98, R85, R89, R98 ;  /* 0x0000005955627223 */ /* 0x000fe20000010062 */
[----:B------:R-:W-:-:S02]  /*2ff0*/  F2FP.F16.F32.PACK_AB R15, R99, R102 ;  /* 0x00000066630f723e */ /* 0x000fc400000000ff */
[----:B------:R-:W-:Y:S02]  /*3000*/  F2FP.F16.F32.PACK_AB R12, R96, R97 ;  /* 0x00000061600c723e */ /* 0x000fe400000000ff */
[----:B------:R-:W-:-:S07]  /*3010*/  F2FP.F16.F32.PACK_AB R14, R98, R93 ;  /* 0x0000005d620e723e */ /* 0x000fce00000000ff */
.L_x_420:
[----:B------:R-:W-:Y:S05]  /*3020*/  BSYNC B3 ;  /* 0x0000000000037941 */ /* 0x000fea0003800000 */
.L_x_419:
[----:B--2---:R1:W-:Y:S02]  /*3030*/  STG.E.128 desc[UR56][R42.64], R12 ;  /* 0x0000000c2a007986 */ /* 0x0043e4000c101d38 */
.L_x_418:
[----:B------:R-:W-:Y:S05]  /*3040*/  BSYNC B2 ;  /* 0x0000000000027941 */ /* 0x000fea0003800000 */
.L_x_417:
[----:B------:R-:W-:Y:S05]  /*3050*/  @P2 BRA `(.L_x_416) ;  /* 0x0000000000bc2947 */ /* 0x000fea0003800000 */
[----:B-1----:R1:W2:Y:S01]  /*3060*/  LDS.128 R12, [R83+0x12000] ;  /* 0x01200000530c7984 */ /* 0x0022a20000000c00 */
[----:B------:R-:W-:Y:S01]  /*3070*/  ISETP.GE.AND P4, PT, R154, R92, PT ;  /* 0x0000005c9a00720c */ /* 0x000fe20003f86270 */
[----:B------:R-:W-:-:S12]  /*3080*/  BSSY B2, `(.L_x_421) ;  /* 0x000002b000027945 */ /* 0x000fd80003800000 */
[----:B-1----:R-:W-:Y:S05]  /*3090*/  @P4 BRA `(.L_x_422) ;  /* 0x0000000000a44947 */ /* 0x002fea0003800000 */
[--C-:B------:R-:W-:Y:S01]  /*30a0*/  SHF.R.U64 R85, R52, 0x10, R53.reuse ;  /* 0x0000001034557819 */ /* 0x100fe20000001235 */
[----:B--2---:R-:W-:Y:S01]  /*30b0*/  IMAD.MOV.U32 R52, RZ, RZ, R14 ;  /* 0x000000ffff347224 */ /* 0x004fe200078e000e */
[----:B------:R-:W-:Y:S01]  /*30c0*/  SHF.R.U32.HI R84, RZ, 0x10, R53 ;  /* 0x00000010ff547819 */ /* 0x000fe20000011635 */
[--C-:B------:R-:W-:Y:S01]  /*30d0*/  HADD2.F32 R14, -RZ, R13.reuse.H1_H1 ;  /* 0x3000000dff0e7230 */ /* 0x100fe20000004100 */
[--C-:B------:R-:W-:Y:S01]  /*30e0*/  SHF.R.U64 R53, R54, 0x10, R55.reuse ;  /* 0x0000001036357819 */ /* 0x100fe20000001237 */
[----:B------:R-:W-:Y:S01]  /*30f0*/  HADD2.F32 R13, -RZ, R13.H0_H0 ;  /* 0x2000000dff0d7230 */ /* 0x000fe20000004100 */
[----:B------:R-:W-:Y:S01]  /*3100*/  SHF.R.U32.HI R88, RZ, 0x10, R55 ;  /* 0x00000010ff587819 */ /* 0x000fe20000011637 */
[----:B------:R-:W-:Y:S02]  /*3110*/  HADD2.F32 R54, -RZ, R85.H0_H0 ;  /* 0x20000055ff367230 */ /* 0x000fe40000004100 */
[----:B------:R-:W-:Y:S02]  /*3120*/  HADD2.F32 R55, -RZ, R53.H0_H0 ;  /* 0x20000035ff377230 */ /* 0x000fe40000004100 */
[----:B------:R-:W-:-:S02]  /*3130*/  HADD2.F32 R88, -RZ, R88.H0_H0 ;  /* 0x20000058ff587230 */ /* 0x000fc40000004100 */
[--C-:B------:R-:W-:Y:S02]  /*3140*/  HADD2.F32 R53, -RZ, R15.reuse.H1_H1 ;  /* 0x3000000fff357230 */ /* 0x100fe40000004100 */
[-C--:B------:R-:W-:Y:S01]  /*3150*/  FMUL.FTZ R96, R14, R55.reuse ;  /* 0x000000370e607220 */ /* 0x080fe20000410000 */
[----:B------:R-:W-:Y:S02]  /*3160*/  HADD2.F32 R15, -RZ, R15.H0_H0 ;  /* 0x2000000fff0f7230 */ /* 0x000fe40000004100 */
[----:B------:R-:W-:Y:S01]  /*3170*/  FMUL.FTZ R55, R13, R55 ;  /* 0x000000370d377220 */ /* 0x000fe20000410000 */
[----:B------:R-:W-:Y:S02]  /*3180*/  HADD2.F32 R84, -RZ, R84.H0_H0 ;  /* 0x20000054ff547230 */ /* 0x000fe40000004100 */
[----:B------:R-:W-:Y:S01]  /*3190*/  FMUL.FTZ R98, R53, R88 ;  /* 0x0000005835627220 */ /* 0x000fe20000410000 */
[----:B------:R-:W-:Y:S01]  /*31a0*/  FFMA.FTZ R96, R13, R54, -R96 ;  /* 0x000000360d607223 */ /* 0x000fe20000010860 */
[----:B------:R-:W-:Y:S01]  /*31b0*/  FMUL.FTZ R88, R15, R88 ;  /* 0x000000580f587220 */ /* 0x000fe20000410000 */
[----:B------:R-:W-:-:S02]  /*31c0*/  HADD2.F32 R13, -RZ, R12.H1_H1 ;  /* 0x3000000cff0d7230 */ /* 0x000fc40000004100 */
[----:B------:R-:W-:Y:S01]  /*31d0*/  FFMA.FTZ R98, R15, R84, -R98 ;  /* 0x000000540f627223 */ /* 0x000fe20000010862 */
[--C-:B------:R-:W-:Y:S02]  /*31e0*/  HADD2.F32 R15, -RZ, R91.reuse.H1_H1 ;  /* 0x3000005bff0f7230 */ /* 0x100fe40000004100 */
[----:B------:R-:W-:Y:S01]  /*31f0*/  FFMA.FTZ R89, R14, R54, R55 ;  /* 0x000000360e597223 */ /* 0x000fe20000010037 */
[----:B------:R-:W-:Y:S02]  /*3200*/  HADD2.F32 R91, -RZ, R91.H0_H0 ;  /* 0x2000005bff5b7230 */ /* 0x000fe40000004100 */
[----:B------:R-:W-:Y:S01]  /*3210*/  FFMA.FTZ R93, R53, R84, R88 ;  /* 0x00000054355d7223 */ /* 0x000fe20000010058 */
[----:B------:R-:W-:Y:S02]  /*3220*/  HADD2.F32 R12, -RZ, R12.H0_H0 ;  /* 0x2000000cff0c7230 */ /* 0x000fe40000004100 */
[----:B------:R-:W-:Y:S02]  /*3230*/  HADD2.F32 R55, -RZ, R90.H1_H1 ;  /* 0x3000005aff377230 */ /* 0x000fe40000004100 */
[----:B------:R-:W-:Y:S01]  /*3240*/  FMUL.FTZ R85, R13, R91 ;  /* 0x0000005b0d557220 */ /* 0x000fe20000410000 */
[----:B------:R-:W-:-:S02]  /*3250*/  HADD2.F32 R14, -RZ, R52.H1_H1 ;  /* 0x30000034ff0e7230 */ /* 0x000fc40000004100 */
[C---:B------:R-:W-:Y:S01]  /*3260*/  FMUL.FTZ R54, R12.reuse, R91 ;  /* 0x0000005b0c367220 */ /* 0x040fe20000410000 */
[----:B------:R-:W-:Y:S02]  /*3270*/  HADD2.F32 R52, -RZ, R52.H0_H0 ;  /* 0x20000034ff347230 */ /* 0x000fe40000004100 */
[----:B------:R-:W-:Y:S01]  /*3280*/  FFMA.FTZ R85, R12, R15, -R85 ;  /* 0x0000000f0c557223 */ /* 0x000fe20000010855 */
[----:B------:R-:W-:Y:S02]  /*3290*/  HADD2.F32 R53, -RZ, R90.H0_H0 ;  /* 0x2000005aff357230 */ /* 0x000fe40000004100 */
[----:B------:R-:W-:Y:S01]  /*32a0*/  FMUL.FTZ R91, R14, R55 ;  /* 0x000000370e5b7220 */ /* 0x000fe20000410000 */
[----:B------:R-:W-:Y:S01]  /*32b0*/  FFMA.FTZ R54, R13, R15, R54 ;  /* 0x0000000f0d367223 */ /* 0x000fe20000010036 */
[C---:B------:R-:W-:Y:S01]  /*32c0*/  FMUL.FTZ R55, R52.reuse, R55 ;  /* 0x0000003734377220 */ /* 0x040fe20000410000 */
[----:B------:R-:W-:Y:S01]  /*32d0*/  F2FP.F16.F32.PACK_AB R13, R89, R96 ;  /* 0x00000060590d723e */ /* 0x000fe200000000ff */
[-C--:B------:R-:W-:Y:S01]  /*32e0*/  FFMA.FTZ R91, R52, R53.reuse, -R91 ;  /* 0x00000035345b7223 */ /* 0x080fe2000001085b */
[----:B------:R-:W-:Y:S01]  /*32f0*/  F2FP.F16.F32.PACK_AB R15, R93, R98 ;  /* 0x000000625d0f723e */ /* 0x000fe200000000ff */
[----:B------:R-:W-:Y:S01]  /*3300*/  FFMA.FTZ R14, R14, R53, R55 ;  /* 0x000000350e0e7223 */ /* 0x000fe20000010037 */
[----:B------:R-:W-:-:S04]  /*3310*/  F2FP.F16.F32.PACK_AB R12, R54, R85 ;  /* 0x00000055360c723e */ /* 0x000fc800000000ff */
[----:B------:R-:W-:-:S07]  /*3320*/  F2FP.F16.F32.PACK_AB R14, R14, R91 ;  /* 0x0000005b0e0e723e */ /* 0x000fce00000000ff */
.L_x_422:
[----:B------:R-:W-:Y:S05]  /*3330*/  BSYNC B2 ;  /* 0x0000000000027941 */ /* 0x000fea0003800000 */
.L_x_421:
[----:B--2---:R2:W-:Y:S02]  /*3340*/  STG.E.128 desc[UR56][R42.64+0x40], R12 ;  /* 0x0000400c2a007986 */ /* 0x0045e4000c101d38 */
.L_x_416:
[----:B------:R-:W-:Y:S05]  /*3350*/  BSYNC B1 ;  /* 0x0000000000017941 */ /* 0x000fea0003800000 */
.L_x_415:
[----:B------:R-:W-:Y:S05]  /*3360*/  @P5 BRA `(.L_x_423) ;  /* 0x0000001c00645947 */ /* 0x000fea0003800000 */
[----:B------:R-:W-:Y:S04]  /*3370*/  BSSY B1, `(.L_x_424) ;  /* 0x0000031000017945 */ /* 0x000fe80003800000 */
[----:B------:R-:W-:Y:S05]  /*3380*/  @P1 BRA `(.L_x_425) ;  /* 0x0000000000bc1947 */ /* 0x000fea0003800000 */
[----:B-12---:R1:W2:Y:S01]  /*3390*/  LDS.128 R12, [R87+0x15000] ;  /* 0x01500000570c7984 */ /* 0x0062a20000000c00 */
        /* <DEDUP_REMOVED lines=14> */
[CC--:B------:R-:W-:Y:S01]  /*3480*/  FMUL.FTZ R54, R14.reuse, R45.reuse ;  /* 0x0000002d0e367220 */ /* 0x0c0fe20000410000 */
[C---:B------:R-:W-:Y:S01]  /*3490*/  FMUL.FTZ R45, R13.reuse, R45 ;  /* 0x0000002d0d2d7220 */ /* 0x040fe20000410000 */
[----:B------:R-:W-:Y:S02]  /*34a0*/  HADD2.F32 R15, -RZ, R15.H0_H0 ;  /* 0x2000000fff0f7230 */ /* 0x000fe40000004100 */
[-C--:B------:R-:W-:Y:S01]  /*34b0*/  FFMA.FTZ R54, R13, R44.reuse, -R54 ;  /* 0x0000002c0d367223 */ /* 0x080fe20000010836 */
[----:B------:R-:W-:Y:S01]  /*34c0*/  FFMA.FTZ R47, R14, R44, R45 ;  /* 0x0000002c0e2f7223 */ /* 0x000fe2000001002d */
[----:B------:R-:W-:Y:S02]  /*34d0*/  HADD2.F32 R46, -RZ, R53.H0_H0 ;  /* 0x20000035ff2e7230 */ /* 0x000fe40000004100 */
[----:B------:R-:W-:Y:S01]  /*34e0*/  FMUL.FTZ R84, R43, R52 ;  /* 0x000000342b547220 */ /* 0x000fe20000410000 */
[----:B------:R-:W-:-:S02]  /*34f0*/  HADD2.F32 R44, -RZ, R51.H0_H0 ;  /* 0x20000033ff2c7230 */ /* 0x000fc40000004100 */
[C---:B------:R-:W-:Y:S01]  /*3500*/  FMUL.FTZ R52, R15.reuse, R52 ;  /* 0x000000340f347220 */ /* 0x040fe20000410000 */
[----:B------:R-:W-:Y:S02]  /*3510*/  HADD2.F32 R51, -RZ, R51.H1_H1 ;  /* 0x30000033ff337230 */ /* 0x000fe40000004100 */
[-C--:B------:R-:W-:Y:S01]  /*3520*/  FFMA.FTZ R84, R15, R46.reuse, -R84 ;  /* 0x0000002e0f547223 */ /* 0x080fe20000010854 */
[----:B------:R-:W-:Y:S02]  /*3530*/  HADD2.F32 R13, -RZ, R12.H1_H1 ;  /* 0x3000000cff0d7230 */ /* 0x000fe40000004100 */
[----:B------:R-:W-:Y:S01]  /*3540*/  FFMA.FTZ R55, R43, R46, R52 ;  /* 0x0000002e2b377223 */ /* 0x000fe20000010034 */
[----:B------:R-:W-:Y:S02]  /*3550*/  HADD2.F32 R14, -RZ, R42.H1_H1 ;  /* 0x3000002aff0e7230 */ /* 0x000fe40000004100 */
[----:B------:R-:W-:Y:S02]  /*3560*/  HADD2.F32 R12, -RZ, R12.H0_H0 ;  /* 0x2000000cff0c7230 */ /* 0x000fe40000004100 */
[----:B------:R-:W-:Y:S01]  /*3570*/  FMUL.FTZ R45, R13, R44 ;  /* 0x0000002c0d2d7220 */ /* 0x000fe20000410000 */
[----:B------:R-:W-:-:S02]  /*3580*/  HADD2.F32 R42, -RZ, R42.H0_H0 ;  /* 0x2000002aff2a7230 */ /* 0x000fc40000004100 */
[-C--:B------:R-:W-:Y:S01]  /*3590*/  FMUL.FTZ R53, R14, R51.reuse ;  /* 0x000000330e357220 */ /* 0x080fe20000410000 */
[--C-:B------:R-:W-:Y:S02]  /*35a0*/  HADD2.F32 R15, -RZ, R50.reuse.H0_H0 ;  /* 0x20000032ff0f7230 */ /* 0x100fe40000004100 */
[----:B------:R-:W-:Y:S01]  /*35b0*/  FMUL.FTZ R44, R12, R44 ;  /* 0x0000002c0c2c7220 */ /* 0x000fe20000410000 */
[----:B------:R-:W-:Y:S02]  /*35c0*/  HADD2.F32 R43, -RZ, R50.H1_H1 ;  /* 0x30000032ff2b7230 */ /* 0x000fe40000004100 */
[----:B------:R-:W-:Y:S01]  /*35d0*/  FMUL.FTZ R51, R42, R51 ;  /* 0x000000332a337220 */ /* 0x000fe20000410000 */
[-C--:B------:R-:W-:Y:S01]  /*35e0*/  FFMA.FTZ R45, R12, R15.reuse, -R45 ;  /* 0x0000000f0c2d7223 */ /* 0x080fe2000001082d */
[----:B------:R-:W-:Y:S01]  /*35f0*/  FFMA.FTZ R44, R13, R15, R44 ;  /* 0x0000000f0d2c7223 */ /* 0x000fe2000001002c */
[-C--:B------:R-:W-:Y:S01]  /*3600*/  FFMA.FTZ R53, R42, R43.reuse, -R53 ;  /* 0x0000002b2a357223 */ /* 0x080fe20000010835 */
[----:B------:R-:W-:Y:S01]  /*3610*/  FFMA.FTZ R14, R14, R43, R51 ;  /* 0x0000002b0e0e7223 */ /* 0x000fe20000010033 */
[----:B------:R-:W-:-:S02]  /*3620*/  F2FP.F16.F32.PACK_AB R13, R47, R54 ;  /* 0x000000362f0d723e */ /* 0x000fc400000000ff */
[----:B------:R-:W-:Y:S02]  /*3630*/  F2FP.F16.F32.PACK_AB R15, R55, R84 ;  /* 0x00000054370f723e */ /* 0x000fe400000000ff */
[----:B------:R-:W-:Y:S02]  /*3640*/  F2FP.F16.F32.PACK_AB R12, R44, R45 ;  /* 0x0000002d2c0c723e */ /* 0x000fe400000000ff */
[----:B------:R-:W-:-:S07]  /*3650*/  F2FP.F16.F32.PACK_AB R14, R14, R53 ;  /* 0x000000350e0e723e */ /* 0x000fce00000000ff */
.L_x_427:
[----:B------:R-:W-:Y:S05]  /*3660*/  BSYNC B2 ;  /* 0x0000000000027941 */ /* 0x000fea0003800000 */
.L_x_426:
[----:B--2---:R3:W-:Y:S02]  /*3670*/  STG.E.128 desc[UR56][R40.64], R12 ;  /* 0x0000000c28007986 */ /* 0x0047e4000c101d38 */
.L_x_425:
[----:B------:R-:W-:Y:S05]  /*3680*/  BSYNC B1 ;  /* 0x0000000000017941 */ /* 0x000fea0003800000 */
.L_x_424:
[----:B------:R-:W-:Y:S05]  /*3690*/  @P2 BRA `(.L_x_423) ;  /* 0x0000001800982947 */ /* 0x000fea0003800000 */
[----:B-123--:R1:W2:Y:S01]  /*36a0*/  LDS.128 R12, [R83+0x15000] ;  /* 0x01500000530c7984 */ /* 0x00e2a20000000c00 */
[----:B------:R-:W-:Y:S01]  /*36b0*/  ISETP.GE.AND P4, PT, R154, R92, PT ;  /* 0x0000005c9a00720c */ /* 0x000fe20003f86270 */
[----:B------:R-:W-:-:S12]  /*36c0*/  BSSY B1, `(.L_x_428) ;  /* 0x000002b000017945 */ /* 0x000fd80003800000 */
[----:B-1----:R-:W-:Y:S05]  /*36d0*/  @P4 BRA `(.L_x_429) ;  /* 0x0000000000a44947 */ /* 0x002fea0003800000 */
[--C-:B------:R-:W-:Y:S02]  /*36e0*/  SHF.R.U64 R43, R36, 0x10, R37.reuse ;  /* 0x00000010242b7819 */ /* 0x100fe40000001225 */
[----:B------:R-:W-:Y:S02]  /*36f0*/  SHF.R.U32.HI R42, RZ, 0x10, R37 ;  /* 0x00000010ff2a7819 */ /* 0x000fe40000011625 */
[--C-:B------:R-:W-:Y:S01]  /*3700*/  SHF.R.U64 R37, R38, 0x10, R39.reuse ;  /* 0x0000001026257819 */ /* 0x100fe20000001227 */
[----:B------:R-:W-:Y:S01]  /*3710*/  HADD2.F32 R38, -RZ, R43.H0_H0 ;  /* 0x2000002bff267230 */ /* 0x000fe20000004100 */
[----:B------:R-:W-:Y:S01]  /*3720*/  SHF.R.U32.HI R44, RZ, 0x10, R39 ;  /* 0x00000010ff2c7819 */ /* 0x000fe20000011627 */
[----:B------:R-:W-:Y:S01]  /*3730*/  HADD2.F32 R42, -RZ, R42.H0_H0 ;  /* 0x2000002aff2a7230 */ /* 0x000fe20000004100 */
[----:B--2---:R-:W-:Y:S01]  /*3740*/  MOV R36, R14 ;  /* 0x0000000e00247202 */ /* 0x004fe20000000f00 */
[----:B------:R-:W-:Y:S02]  /*3750*/  HADD2.F32 R39, -RZ, R37.H0_H0 ;  /* 0x20000025ff277230 */ /* 0x000fe40000004100 */
[----:B------:R-:W-:-:S02]  /*3760*/  HADD2.F32 R14, -RZ, R13.H1_H1 ;  /* 0x3000000dff0e7230 */ /* 0x000fc40000004100 */
[----:B------:R-:W-:Y:S02]  /*3770*/  HADD2.F32 R13, -RZ, R13.H0_H0 ;  /* 0x2000000dff0d7230 */ /* 0x000fe40000004100 */
[----:B------:R-:W-:Y:S02]  /*3780*/  HADD2.F32 R44, -RZ, R44.H0_H0 ;  /* 0x2000002cff2c7230 */ /* 0x000fe40000004100 */
[-C--:B------:R-:W-:Y:S01]  /*3790*/  FMUL.FTZ R46, R14, R39.reuse ;  /* 0x000000270e2e7220 */ /* 0x080fe20000410000 */
[--C-:B------:R-:W-:Y:S02]  /*37a0*/  HADD2.F32 R37, -RZ, R15.reuse.H1_H1 ;  /* 0x3000000fff257230 */ /* 0x100fe40000004100 */
[C---:B------:R-:W-:Y:S01]  /*37b0*/  FMUL.FTZ R39, R13.reuse, R39 ;  /* 0x000000270d277220 */ /* 0x040fe20000410000 */
[----:B------:R-:W-:Y:S02]  /*37c0*/  HADD2.F32 R15, -RZ, R15.H0_H0 ;  /* 0x2000000fff0f7230 */ /* 0x000fe40000004100 */
[----:B------:R-:W-:Y:S01]  /*37d0*/  FFMA.FTZ R46, R13, R38, -R46 ;  /* 0x000000260d2e7223 */ /* 0x000fe2000001082e */
[----:B------:R-:W-:-:S02]  /*37e0*/  HADD2.F32 R13, -RZ, R12.H1_H1 ;  /* 0x3000000cff0d7230 */ /* 0x000fc40000004100 */
[----:B------:R-:W-:Y:S01]  /*37f0*/  FFMA.FTZ R43, R14, R38, R39 ;  /* 0x000000260e2b7223 */ /* 0x000fe20000010027 */
[-C--:B------:R-:W-:Y:S01]  /*3800*/  FMUL.FTZ R50, R37, R44.reuse ;  /* 0x0000002c25327220 */ /* 0x080fe20000410000 */
[--C-:B------:R-:W-:Y:S02]  /*3810*/  HADD2.F32 R38, -RZ, R49.reuse.H0_H0 ;  /* 0x20000031ff267230 */ /* 0x100fe40000004100 */
[C---:B------:R-:W-:Y:S01]  /*3820*/  FMUL.FTZ R44, R15.reuse, R44 ;  /* 0x0000002c0f2c7220 */ /* 0x040fe20000410000 */
[----:B------:R-:W-:Y:S02]  /*3830*/  HADD2.F32 R49, -RZ, R49.H1_H1 ;  /* 0x30000031ff317230 */ /* 0x000fe40000004100 */
[-C--:B------:R-:W-:Y:S01]  /*3840*/  FFMA.FTZ R50, R15, R42.reuse, -R50 ;  /* 0x0000002a0f327223 */ /* 0x080fe20000010832 */
[----:B------:R-:W-:Y:S02]  /*3850*/  HADD2.F32 R14, -RZ, R36.H1_H1 ;  /* 0x30000024ff0e7230 */ /* 0x000fe40000004100 */
[----:B------:R-:W-:Y:S01]  /*3860*/  FFMA.FTZ R47, R37, R42, R44 ;  /* 0x0000002a252f7223 */ /* 0x000fe2000001002c */
[----:B------:R-:W-:-:S02]  /*3870*/  HADD2.F32 R12, -RZ, R12.H0_H0 ;  /* 0x2000000cff0c7230 */ /* 0x000fc40000004100 */
[CC--:B------:R-:W-:Y:S01]  /*3880*/  FMUL.FTZ R39, R13.reuse, R38.reuse ;  /* 0x000000260d277220 */ /* 0x0c0fe20000410000 */
[----:B------:R-:W-:Y:S02]  /*3890*/  HADD2.F32 R36, -RZ, R36.H0_H0 ;  /* 0x20000024ff247230 */ /* 0x000fe40000004100 */
        /* <DEDUP_REMOVED lines=13> */
.L_x_429:
[----:B------:R-:W-:Y:S05]  /*3970*/  BSYNC B1 ;  /* 0x0000000000017941 */ /* 0x000fea0003800000 */
.L_x_428:
[----:B--2---:R1:W-:Y:S01]  /*3980*/  STG.E.128 desc[UR56][R40.64+0x40], R12 ;  /* 0x0000400c28007986 */ /* 0x0043e2000c101d38 */
[----:B------:R-:W-:Y:S05]  /*3990*/  BRA `(.L_x_423) ;  /* 0x0000001400d87947 */ /* 0x000fea0003800000 */
.L_x_407:
[C---:B------:R-:W-:Y:S02]  /*39a0*/  ISETP.GE.AND P3, PT, R18.reuse, R86, PT ;  /* 0x000000561200720c */ /* 0x040fe40003f66270 */
[----:B0-----:R-:W-:Y:S02]  /*39b0*/  CS2R R38, SRZ ;  /* 0x0000000000267805 */ /* 0x001fe4000001ff00 */
[----:B------:R-:W-:Y:S01]  /*39c0*/  CS2R R36, SRZ ;  /* 0x0000000000247805 */ /* 0x000fe2000001ff00 */
[----:B------:R-:W-:Y:S01]  /*39d0*/  VIADD R44, R18, 0x60 ;  /* 0x00000060122c7836 */ /* 0x000fe20000000000 */
[----:B------:R-:W-:-:S13]  /*39e0*/  ISETP.GE.OR P3, PT, R16, R92, P3 ;  /* 0x0000005c1000720c */ /* 0x000fda0001f66670 */
[----:B------:R-:W0:Y:S01]  /*39f0*/  @!P3 LDC.64 R40, c[0x0][0x3e8] ;  /* 0x0000fa00ff28bb82 */ /* 0x000e220000000a00 */
[----:B------:R-:W-:-:S05]  /*3a00*/  @!P3 IADD3 R14, P4, R10, R50, RZ ;  /* 0x000000320a0eb210 */ /* 0x000fca0007f9e0ff */
[----:B------:R-:W-:Y:S01]  /*3a10*/  @!P3 IMAD.X R15, R93, 0x1, R65, P4 ;  /* 0x000000015d0fb824 */ /* 0x000fe200020e0641 */
[----:B------:R-:W-:Y:S01]  /*3a20*/  @!P3 IADD3 R12, P4, R34, R48, RZ ;  /* 0x00000030220cb210 */ /* 0x000fe20007f9e0ff */
[----:B------:R-:W1:Y:S04]  /*3a30*/  @!P3 LDC.64 R42, c[0x0][0x400] ;  /* 0x00010000ff2abb82 */ /* 0x000e680000000a00 */
[----:B------:R-:W-:Y:S01]  /*3a40*/  @!P3 IMAD.X R13, R82, 0x1, R67, P4 ;  /* 0x00000001520db824 */ /* 0x000fe200020e0643 */
[----:B0-----:R-:W-:-:S04]  /*3a50*/  @!P3 LEA R40, P4, R14, R40, 0x1 ;  /* 0x000000280e28b211 */ /* 0x001fc800078808ff */
[----:B------:R-:W-:Y:S02]  /*3a60*/  @!P3 LEA.HI.X R41, R14, R41, R15, 0x1, P4 ;  /* 0x000000290e29b211 */ /* 0x000fe400020f0c0f */
[----:B------:R-:W-:Y:S02]  /*3a70*/  CS2R R14, SRZ ;  /* 0x00000000000e7805 */ /* 0x000fe4000001ff00 */
[----:B-1----:R-:W-:-:S04]  /*3a80*/  @!P3 LEA R42, P4, R12, R42, 0x1 ;  /* 0x0000002a0c2ab211 */ /* 0x002fc800078808ff */
[----:B------:R-:W-:Y:S02]  /*3a90*/  @!P3 LEA.HI.X R43, R12, R43, R13, 0x1, P4 ;  /* 0x0000002b0c2bb211 */ /* 0x000fe400020f0c0d */
[----:B------:R-:W-:-:S03]  /*3aa0*/  CS2R R12, SRZ ;  /* 0x00000000000c7805 */ /* 0x000fc6000001ff00 */
[----:B------:R0:W5:Y:S04]  /*3ab0*/  @!P3 LDG.E.128 R36, desc[UR56][R42.64] ;  /* 0x000000382a24b981 */ /* 0x000168000c1e1d00 */
[----:B------:R1:W5:Y:S01]  /*3ac0*/  @!P3 LDG.E.128 R12, desc[UR56][R40.64] ;  /* 0x00000038280cb981 */ /* 0x000362000c1e1d00 */
[----:B------:R-:W-:-:S04]  /*3ad0*/  ISETP.GE.AND P3, PT, R44, R86, PT ;  /* 0x000000562c00720c */ /* 0x000fc80003f66270 */
[CC--:B------:R-:W-:Y:S01]  /*3ae0*/  ISETP.GE.OR P3, PT, R16.reuse, R92.reuse, P3 ;  /* 0x0000005c1000720c */ /* 0x0c0fe20001f66670 */
[----:B------:R-:W-:Y:S01]  /*3af0*/  BSSY B1, `(.L_x_430) ;  /* 0x000001b000017945 */ /* 0x000fe20003800000 */
[----:B0-----:R-:W-:Y:S02]  /*3b00*/  CS2R R42, SRZ ;  /* 0x00000000002a7805 */ /* 0x001fe4000001ff00 */
[----:B------:R-:W-:Y:S02]  /*3b10*/  CS2R R46, SRZ ;  /* 0x00000000002e7805 */ /* 0x000fe4000001ff00 */
[----:B------:R-:W-:Y:S02]  /*3b20*/  CS2R R44, SRZ ;  /* 0x00000000002c7805 */ /* 0x000fe4000001ff00 */
[----:B-1----:R-:W-:Y:S02]  /*3b30*/  CS2R R40, SRZ ;  /* 0x0000000000287805 */ /* 0x002fe4000001ff00 */
[----:B------:R-:W-:-:S03]  /*3b40*/  ISETP.GE.AND P4, PT, R16, R92, PT ;  /* 0x0000005c1000720c */ /* 0x000fc60003f86270 */
[----:B------:R-:W-:Y:S10]  /*3b50*/  @P3 BRA `(.L_x_431) ;  /* 0x0000000000503947 */ /* 0x000ff40003800000 */
[----:B------:R-:W0:Y:S01]  /*3b60*/  LDC.64 R40, c[0x0][0x3f8] ;  /* 0x0000fe00ff287b82 */ /* 0x000e220000000a00 */
[----:B------:R-:W-:Y:S01]  /*3b70*/  MOV R51, R93 ;  /* 0x0000005d00337202 */ /* 0x000fe20000000f00 */
[----:B------:R-:W-:Y:S01]  /*3b80*/  IMAD.MOV.U32 R49, RZ, RZ, R82 ;  /* 0x000000ffff317224 */ /* 0x000fe200078e0052 */
[----:B------:R-:W-:Y:S01]  /*3b90*/  ULDC.64 UR4, c[0x0][0x3e8] ;  /* 0x0000fa0000047ab9 */ /* 0x000fe20000000a00 */
        /* <DEDUP_REMOVED lines=14> */
[----:B------:R-:W5:Y:S04]  /*3c80*/  LDG.E.128 R40, desc[UR56][R40.64] ;  /* 0x0000003828287981 */ /* 0x000f68000c1e1d00 */
[----:B------:R-:W5:Y:S03]  /*3c90*/  LDG.E.128 R44, desc[UR56][R44.64] ;  /* 0x000000382c2c7981 */ /* 0x000f66000c1e1d00 */
.L_x_431:
[----:B------:R-:W-:Y:S05]  /*3ca0*/  BSYNC B1 ;  /* 0x0000000000017941 */ /* 0x000fea0003800000 */
.L_x_430:
[----:B------:R-:W2:Y:S01]  /*3cb0*/  LDL R52, [R1+0x14] ;  /* 0x0000140001347983 */ /* 0x000ea20000100800 */
[----:B-----5:R-:W-:Y:S01]  /*3cc0*/  IMAD.MOV.U32 R48, RZ, RZ, R42 ;  /* 0x000000ffff307224 */ /* 0x020fe200078e002a */
[----:B------:R-:W-:Y:S01]  /*3cd0*/  MOV R50, R40 ;  /* 0x0000002800327202 */ /* 0x000fe20000000f00 */
[----:B------:R-:W-:Y:S02]  /*3ce0*/  IMAD.MOV.U32 R49, RZ, RZ, R43 ;  /* 0x000000ffff317224 */ /* 0x000fe400078e002b */
[----:B------:R-:W-:-:S03]  /*3cf0*/  IMAD.MOV.U32 R51, RZ, RZ, R41 ;  /* 0x000000ffff337224 */ /* 0x000fc600078e0029 */
[----:B------:R-:W-:Y:S01]  /*3d00*/  PRMT R102, R48, 0x5410, R49 ;  /* 0x0000541030667816 */ /* 0x000fe20000000031 */
[----:B------:R-:W-:Y:S01]  /*3d10*/  IMAD.MOV.U32 R48, RZ, RZ, R46 ;  /* 0x000000ffff307224 */ /* 0x000fe200078e002e */
[----:B------:R-:W-:Y:S01]  /*3d20*/  PRMT R103, R50, 0x5410, R51 ;  /* 0x0000541032677816 */ /* 0x000fe20000000033 */
[----:B------:R-:W-:Y:S01]  /*3d30*/  IMAD.MOV.U32 R49, RZ, RZ, R47 ;  /* 0x000000ffff317224 */ /* 0x000fe200078e002f */
[----:B------:R-:W-:Y:S01]  /*3d40*/  MOV R50, R44 ;  /* 0x0000002c00327202 */ /* 0x000fe20000000f00 */
[----:B------:R-:W-:-:S03]  /*3d50*/  IMAD.MOV.U32 R51, RZ, RZ, R45 ;  /* 0x000000ffff337224 */ /* 0x000fc600078e002d */
[----:B------:R-:W-:Y:S01]  /*3d60*/  PRMT R104, R48, 0x5410, R49 ;  /* 0x0000541030687816 */ /* 0x000fe20000000031 */
[----:B------:R-:W-:Y:S01]  /*3d70*/  IMAD.MOV.U32 R48, RZ, RZ, R14 ;  /* 0x000000ffff307224 */ /* 0x000fe200078e000e */
[----:B------:R-:W-:Y:S01]  /*3d80*/  PRMT R105, R50, 0x5410, R51 ;  /* 0x0000541032697816 */ /* 0x000fe20000000033 */
[----:B------:R-:W-:Y:S01]  /*3d90*/  IMAD.MOV.U32 R49, RZ, RZ, R15 ;  /* 0x000000ffff317224 */ /* 0x000fe200078e000f */
[----:B------:R-:W-:Y:S01]  /*3da0*/  MOV R50, R12 ;  /* 0x0000000c00327202 */ /* 0x000fe20000000f00 */
[----:B------:R-:W-:Y:S01]  /*3db0*/  IMAD.MOV.U32 R51, RZ, RZ, R13 ;  /* 0x000000ffff337224 */ /* 0x000fe200078e000d */
[----:B------:R-:W-:Y:S01]  /*3dc0*/  PRMT R107, R107, 0x5410, R48 ;  /* 0x000054106b6b7816 */ /* 0x000fe20000000030 */
[----:B------:R-:W-:Y:S01]  /*3dd0*/  IMAD.MOV.U32 R48, RZ, RZ, R38 ;  /* 0x000000ffff307224 */ /* 0x000fe200078e0026 */
[----:B------:R-:W-:Y:S01]  /*3de0*/  PRMT R112, R49, 0x7610, R112 ;  /* 0x0000761031707816 */ /* 0x000fe20000000070 */
[----:B------:R-:W-:Y:S01]  /*3df0*/  IMAD.MOV.U32 R49, RZ, RZ, R39 ;  /* 0x000000ffff317224 */ /* 0x000fe200078e0027 */
[----:B------:R-:W-:Y:S01]  /*3e00*/  PRMT R111, R51, 0x7610, R111 ;  /* 0x00007610336f7816 */ /* 0x000fe2000000006f */
[----:B------:R-:W-:Y:S01]  /*3e10*/  IMAD.MOV.U32 R51, RZ, RZ, R37 ;  /* 0x000000ffff337224 */ /* 0x000fe200078e0025 */
[----:B------:R-:W-:-:S02]  /*3e20*/  PRMT R109, R109, 0x5410, R50 ;  /* 0x000054106d6d7816 */ /* 0x000fc40000000032 */
[----:B------:R-:W-:Y:S02]  /*3e30*/  MOV R50, R36 ;  /* 0x0000002400327202 */ /* 0x000fe40000000f00 */
[----:B------:R-:W-:Y:S02]  /*3e40*/  PRMT R107, R48, 0x7610, R107 ;  /* 0x00007610306b7816 */ /* 0x000fe4000000006b */
[----:B------:R-:W-:Y:S02]  /*3e50*/  PRMT R110, R49, 0x7610, R110 ;  /* 0x00007610316e7816 */ /* 0x000fe4000000006e */
[----:B------:R-:W-:Y:S02]  /*3e60*/  PRMT R109, R50, 0x7610, R109 ;  /* 0x00007610326d7816 */ /* 0x000fe4000000006d */
[----:B------:R-:W-:Y:S02]  /*3e70*/  PRMT R113, R51, 0x7610, R113 ;  /* 0x0000761033717816 */ /* 0x000fe40000000071 */
[----:B--2---:R-:W-:-:S13]  /*3e80*/  ISETP.NE.AND P3, PT, R52, 0x3, PT ;  /* 0x000000033400780c */ /* 0x004fda0003f65270 */
[----:B------:R-:W-:Y:S05]  /*3e90*/  @!P3 BRA `(.L_x_432) ;  /* 0x000000000004b947 */ /* 0x000fea0003800000 */
[----:B------:R-:W-:Y:S01]  /*3ea0*/  BPT.TRAP 0x1 ;  /* 0x000000040000795c */ /* 0x000fe20000300000 */
.L_x_432:
[----:B------:R-:W-:Y:S01]  /*3eb0*/  IMAD R82, R19, 0x8, R2 ;  /* 0x0000000813527824 */ /* 0x000fe200078e0202 */
[----:B------:R-:W-:Y:S01]  /*3ec0*/  SHF.L.U32 R94, R153, 0x1f, RZ ;  /* 0x0000001f995e7819 */ /* 0x000fe200000006ff */
[----:B------:R-:W0:Y:S01]  /*3ed0*/  LDC R96, c[0x0][0x2f4] ;  /* 0x0000bd00ff607b82 */ /* 0x000e220000000800 */
[----:B------:R-:W-:Y:S02]  /*3ee0*/  BSSY B1, `(.L_x_433) ;  /* 0x0000004000017945 */ /* 0x000fe40003800000 */
[----:B------:R-:W1:Y:S01]  /*3ef0*/  SYNCS.PHASECHK.TRANS64.TRYWAIT P5, [R82+URZ+0x30890], R94 ;  /* 0x0308905e520075a7 */ /* 0x000e6200080a017f */
[----:B0-----:R-:W-:Y:S01]  /*3f00*/  IMAD.IADD R98, R96, 0x1, -R73 ;  /* 0x0000000160627824 */ /* 0x001fe200078e0a49 */
[----:B-1----:R-:W-:Y:S06]  /*3f10*/  @!P5 BRA `(.L_x_434) ;  /* 0x000001400094d947 */ /* 0x002fec0003800000 */
.L_x_659:
[----:B------:R-:W-:Y:S05]  /*3f20*/  BSYNC B1 ;  /* 0x0000000000017941 */ /* 0x000fea0003800000 */
.L_x_433:
[----:B------:R-:W-:Y:S01]  /*3f30*/  ISETP.GE.OR P5, PT, R18, R86, P1 ;  /* 0x000000561200720c */ /* 0x000fe20000fa6670 */
[----:B------:R-:W-:-:S12]  /*3f40*/  BSSY B1, `(.L_x_435) ;  /* 0x000007e000017945 */ /* 0x000fd80003800000 */
[----:B------:R-:W-:Y:S05]  /*3f50*/  @P5 BRA `(.L_x_436) ;  /* 0x0000000400f05947 */ /* 0x000fea0003800000 */
[----:B------:R-:W1:Y:S01]  /*3f60*/  S2R R49, SR_TID.X ;  /* 0x0000000000317919 */ /* 0x000e620000002100 */
[----:B------:R-:W-:Y:S01]  /*3f70*/  SHF.R.S32.HI R48, RZ, 0x1f, R18 ;  /* 0x0000001fff307819 */ /* 0x000fe20000011412 */
[-C--:B------:R-:W-:Y:S01]  /*3f80*/  IMAD.WIDE.U32 R92, R18, R90.reuse, R88 ;  /* 0x0000005a125c7225 */ /* 0x080fe200078e0058 */
[----:B------:R-:W-:Y:S03]  /*3f90*/  BSSY B2, `(.L_x_437) ;  /* 0x000006c000027945 */ /* 0x000fe60003800000 */
[----:B------:R-:W-:Y:S01]  /*3fa0*/  IMAD R48, R48, R90, RZ ;  /* 0x0000005a30307224 */ /* 0x000fe200078e02ff */
[----:B------:R-:W-:-:S03]  /*3fb0*/  IADD3 R95, P5, P6, R4, R92, R64 ;  /* 0x0000005c045f7210 */ /* 0x000fc60007ebe040 */
[----:B------:R-:W-:Y:S01]  /*3fc0*/  IMAD R97, R18, R91, R48 ;  /* 0x0000005b12617224 */ /* 0x000fe200078e0230 */
[----:B------:R-:W-:-:S04]  /*3fd0*/  SEL R48, R73, R98, !P0 ;  /* 0x0000006249307207 */ /* 0x000fc80004000000 */
[----:B------:R-:W-:-:S04]  /*3fe0*/  IADD3 R97, R97, R93, RZ ;  /* 0x0000005d61617210 */ /* 0x000fc80007ffe0ff */
[----:B------:R-:W-:Y:S01]  /*3ff0*/  IADD3.X R100, R80, R97, R62, P5, P6 ;  /* 0x0000006150647210 */ /* 0x000fe20002fec43e */
[----:B-1----:R-:W-:Y:S01]  /*4000*/  VIADD R51, R49, 0xffffff80 ;  /* 0xffffff8031337836 */ /* 0x002fe20000000000 */
[----:B------:R-:W-:-:S04]  /*4010*/  SHF.R.S32.HI R49, RZ, 0x1f, R48 ;  /* 0x0000001fff317819 */ /* 0x000fc80000011430 */
[----:B------:R-:W-:Y:S01]  /*4020*/  LEA.HI R48, R49, R48, RZ, 0x4 ;  /* 0x0000003031307211 */ /* 0x000fe200078f20ff */
[----:B------:R-:W-:Y:S01]  /*4030*/  IMAD R49, R19, 0x3000, R32 ;  /* 0x0000300013317824 */ /* 0x000fe200078e0220 */
[----:B------:R-:W-:Y:S02]  /*4040*/  SHF.R.S32.HI R50, RZ, 0x1f, R51 ;  /* 0x0000001fff327819 */ /* 0x000fe40000011433 */
[----:B------:R-:W-:Y:S02]  /*4050*/  LEA.HI.SX32 R48, R48, R63, 0x1c ;  /* 0x0000003f30307211 */ /* 0x000fe400078fe2ff */
[----:B------:R-:W-:Y:S02]  /*4060*/  LEA.HI R50, R50, R51, RZ, 0x5 ;  /* 0x0000003332327211 */ /* 0x000fe400078f28ff */
[----:B------:R-:W-:Y:S01]  /*4070*/  LEA R49, R49, R2, 0x1 ;  /* 0x0000000231317211 */ /* 0x000fe200078e08ff */
[----:B------:R-:W-:Y:S01]  /*4080*/  IMAD.SHL.U32 R99, R48, 0x8, RZ ;  /* 0x0000000830637824 */ /* 0x000fe200078e00ff */
[----:B------:R-:W-:-:S04]  /*4090*/  SHF.R.S32.HI R50, RZ, 0x5, R50 ;  /* 0x00000005ff327819 */ /* 0x000fc80000011432 */
[----:B------:R-:W-:-:S04]  /*40a0*/  LOP3.LUT R48, R78, 0x38, R99, 0xf8, !PT ;  /* 0x000000384e307812 */ /* 0x000fc800078ef863 */
[----:B------:R-:W-:-:S05]  /*40b0*/  LOP3.LUT R48, R48, R75, RZ, 0x3c, !PT ;  /* 0x0000004b30307212 */ /* 0x000fca00078e3cff */
[----:B------:R-:W-:-:S04]  /*40c0*/  IMAD R48, R50, 0x200, R48 ;  /* 0x0000020032307824 */ /* 0x000fc800078e0230 */
[----:B------:R-:W-:-:S04]  /*40d0*/  IMAD R51, R19, 0x3000, R48 ;  /* 0x0000300013337824 */ /* 0x000fc800078e0230 */
[----:B------:R-:W-:Y:S02]  /*40e0*/  IMAD R52, R51, 0x2, R2 ;  /* 0x0000000233347824 */ /* 0x000fe400078e0202 */
[----:B------:R-:W1:Y:S04]  /*40f0*/  LDS.128 R48, [R49+0x12400] ;  /* 0x0124000031307984 */ /* 0x000e680000000c00 */
[----:B------:R-:W2:Y:S01]  /*4100*/  LDS.128 R52, [R52+0x12400] ;  /* 0x0124000034347984 */ /* 0x000ea20000000c00 */
[----:B------:R-:W-:Y:S05]  /*4110*/  @P4 BRA `(.L_x_438) ;  /* 0x00000004004c4947 */ /* 0x000fea0003800000 */
[--C-:B------:R-:W-:Y:S01]  /*4120*/  SHF.R.U64 R12, R12, 0x10, R13.reuse ;  /* 0x000000100c0c7819 */ /* 0x100fe2000000120d */
[----:B------:R-:W-:Y:S01]  /*4130*/  HADD2.F32 R113, -RZ, R113.H0_H0 ;  /* 0x20000071ff717230 */ /* 0x000fe20000004100 */
[----:B------:R-:W-:Y:S01]  /*4140*/  SHF.R.U32.HI R101, RZ, 0x10, R13 ;  /* 0x00000010ff657819 */ /* 0x000fe2000001160d */
[----:B--2---:R-:W-:Y:S01]  /*4150*/  HADD2.F32 R106, -RZ, R53.H0_H0 ;  /* 0x20000035ff6a7230 */ /* 0x004fe20000004100 */
[----:B------:R-:W-:Y:S01]  /*4160*/  SHF.R.U64 R13, R36, 0x10, R37 ;  /* 0x00000010240d7819 */ /* 0x000fe20000001225 */
[----:B-1----:R-:W-:Y:S01]  /*4170*/  HADD2.F32 R108, -RZ, R49.H0_H0 ;  /* 0x20000031ff6c7230 */ /* 0x002fe20000004100 */
[--C-:B------:R-:W-:Y:S01]  /*4180*/  SHF.R.U64 R14, R14, 0x10, R15.reuse ;  /* 0x000000100e0e7819 */ /* 0x100fe2000000120f */
[----:B------:R-:W-:Y:S01]  /*4190*/  HADD2.F32 R111, -RZ, R111.H0_H0 ;  /* 0x2000006fff6f7230 */ /* 0x000fe20000004100 */
[----:B------:R-:W-:Y:S01]  /*41a0*/  SHF.R.U32.HI R36, RZ, 0x10, R15 ;  /* 0x00000010ff247819 */ /* 0x000fe2000001160f */
[----:B------:R-:W-:Y:S01]  /*41b0*/  HADD2.F32 R53, -RZ, R53.H1_H1 ;  /* 0x30000035ff357230 */ /* 0x000fe20000004100 */
[--C-:B------:R-:W-:Y:S01]  /*41c0*/  SHF.R.U64 R15, R38, 0x10, R39.reuse ;  /* 0x00000010260f7819 */ /* 0x100fe20000001227 */
[----:B------:R-:W-:Y:S01]  /*41d0*/  HADD2.F32 R49, -RZ, R49.H1_H1 ;  /* 0x30000031ff317230 */ /* 0x000fe20000004100 */
[----:B------:R-:W-:Y:S01]  /*41e0*/  SHF.R.U32.HI R38, RZ, 0x10, R39 ;  /* 0x00000010ff267819 */ /* 0x000fe20000011627 */
[-C--:B------:R-:W-:Y:S01]  /*41f0*/  FMUL.FTZ R39, R106, R113.reuse ;  /* 0x000000716a277220 */ /* 0x080fe20000410000 */
[----:B------:R-:W-:Y:S01]  /*4200*/  SHF.R.U32.HI R37, RZ, 0x10, R37 ;  /* 0x00000010ff257819 */ /* 0x000fe20000011625 */
[----:B------:R-:W-:Y:S01]  /*4210*/  FMUL.FTZ R113, R108, R113 ;  /* 0x000000716c717220 */ /* 0x000fe20000410000 */
[----:B------:R-:W-:-:S02]  /*4220*/  HADD2.F32 R114, -RZ, R101.H0_H0 ;  /* 0x20000065ff727230 */ /* 0x000fc40000004100 */
[-C--:B------:R-:W-:Y:S01]  /*4230*/  FFMA.FTZ R39, R108, R111.reuse, -R39 ;  /* 0x0000006f6c277223 */ /* 0x080fe20000010827 */
[----:B------:R-:W-:Y:S02]  /*4240*/  HADD2.F32 R110, -RZ, R110.H0_H0 ;  /* 0x2000006eff6e7230 */ /* 0x000fe40000004100 */
[----:B------:R-:W-:Y:S02]  /*4250*/  HADD2.F32 R108, -RZ, R37.H0_H0 ;  /* 0x20000025ff6c7230 */ /* 0x000fe40000004100 */
[----:B------:R-:W-:Y:S01]  /*4260*/  FFMA.FTZ R37, R106, R111, R113 ;  /* 0x0000006f6a257223 */ /* 0x000fe20000010071 */
[----:B------:R-:W-:Y:S02]  /*4270*/  HADD2.F32 R112, -RZ, R112.H0_H0 ;  /* 0x20000070ff707230 */ /* 0x000fe40000004100 */
[----:B------:R-:W-:Y:S02]  /*4280*/  HADD2.F32 R13, -RZ, R13.H0_H0 ;  /* 0x2000000dff0d7230 */ /* 0x000fe40000004100 */
[-C--:B------:R-:W-:Y:S01]  /*4290*/  FMUL.FTZ R106, R53, R108.reuse ;  /* 0x0000006c356a7220 */ /* 0x080fe20000410000 */
[----:B------:R-:W-:-:S03]  /*42a0*/  FMUL.FTZ R108, R49, R108 ;  /* 0x0000006c316c7220 */ /* 0x000fc60000410000 */
[-C--:B------:R-:W-:Y:S01]  /*42b0*/  FFMA.FTZ R106, R49, R114.reuse, -R106 ;  /* 0x00000072316a7223 */ /* 0x080fe2000001086a */
[----:B------:R-:W-:Y:S02]  /*42c0*/  HADD2.F32 R49, -RZ, R55.H0_H0 ;  /* 0x20000037ff317230 */ /* 0x000fe40000004100 */
[----:B------:R-:W-:Y:S01]  /*42d0*/  FFMA.FTZ R108, R53, R114, R108 ;  /* 0x00000072356c7223 */ /* 0x000fe2000001006c */
[----:B------:R-:W-:Y:S02]  /*42e0*/  HADD2.F32 R53, -RZ, R51.H0_H0 ;  /* 0x20000033ff357230 */ /* 0x000fe40000004100 */
[----:B------:R-:W-:Y:S02]  /*42f0*/  HADD2.F32 R55, -RZ, R55.H1_H1 ;  /* 0x30000037ff377230 */ /* 0x000fe40000004100 */
[-C--:B------:R-:W-:Y:S01]  /*4300*/  FMUL.FTZ R116, R49, R110.reuse ;  /* 0x0000006e31747220 */ /* 0x080fe20000410000 */
[----:B------:R-:W-:Y:S02]  /*4310*/  HADD2.F32 R114, -RZ, R38.H0_H0 ;  /* 0x20000026ff727230 */ /* 0x000fe40000004100 */
[----:B------:R-:W-:Y:S01]  /*4320*/  FMUL.FTZ R118, R53, R110 ;  /* 0x0000006e35767220 */ /* 0x000fe20000410000 */
[----:B------:R-:W-:-:S02]  /*4330*/  HADD2.F32 R51, -RZ, R51.H1_H1 ;  /* 0x30000033ff337230 */ /* 0x000fc40000004100 */
[----:B------:R-:W-:Y:S01]  /*4340*/  FFMA.FTZ R38, R53, R112, -R116 ;  /* 0x0000007035267223 */ /* 0x000fe20000010874 */
[----:B------:R-:W-:Y:S02]  /*4350*/  HADD2.F32 R110, -RZ, R36.H0_H0 ;  /* 0x20000024ff6e7230 */ /* 0x000fe40000004100 */
[----:B------:R-:W-:Y:S01]  /*4360*/  FMUL.FTZ R116, R55, R114 ;  /* 0x0000007237747220 */ /* 0x000fe20000410000 */
[----:B------:R-:W-:Y:S01]  /*4370*/  FFMA.FTZ R36, R49, R112, R118 ;  /* 0x0000007031247223 */ /* 0x000fe20000010076 */
[C---:B------:R-:W-:Y:S01]  /*4380*/  FMUL.FTZ R114, R51.reuse, R114 ;  /* 0x0000007233727220 */ /* 0x040fe20000410000 */
[--C-:B------:R-:W-:Y:S02]  /*4390*/  HADD2.F32 R53, -RZ, R109.reuse.H1_H1 ;  /* 0x3000006dff357230 */ /* 0x100fe40000004100 */
[-C--:B------:R-:W-:Y:S01]  /*43a0*/  FFMA.FTZ R49, R51, R110.reuse, -R116 ;  /* 0x0000006e33317223 */ /* 0x080fe20000010874 */
[----:B------:R-:W-:Y:S02]  /*43b0*/  HADD2.F32 R109, -RZ, R109.H0_H0 ;  /* 0x2000006dff6d7230 */ /* 0x000fe40000004100 */
[----:B------:R-:W-:Y:S01]  /*43c0*/  FFMA.FTZ R51, R55, R110, R114 ;  /* 0x0000006e37337223 */ /* 0x000fe20000010072 */
[----:B------:R-:W-:Y:S01]  /*43d0*/  HADD2.F32 R110, -RZ, R52.H0_H0 ;  /* 0x20000034ff6e7230 */ /* 0x000fe20000004100 */
[----:B------:R-:W-:Y:S01]  /*43e0*/  F2FP.F16.F32.PACK_AB R39, R106, R39 ;  /* 0x000000276a27723e */ /* 0x000fe200000000ff */
[----:B------:R-:W-:Y:S01]  /*43f0*/  HADD2.F32 R112, -RZ, R48.H0_H0 ;  /* 0x20000030ff707230 */ /* 0x000fe20000004100 */
[----:B------:R-:W-:Y:S01]  /*4400*/  F2FP.F16.F32.PACK_AB R37, R108, R37 ;  /* 0x000000256c25723e */ /* 0x000fe200000000ff */
[----:B------:R-:W-:-:S02]  /*4410*/  HADD2.F32 R52, -RZ, R52.H1_H1 ;  /* 0x30000034ff347230 */ /* 0x000fc40000004100 */
[-C--:B------:R-:W-:Y:S01]  /*4420*/  FMUL.FTZ R101, R110, R109.reuse ;  /* 0x0000006d6e657220 */ /* 0x080fe20000410000 */
[----:B------:R-:W-:Y:S02]  /*4430*/  HADD2.F32 R48, -RZ, R48.H1_H1 ;  /* 0x30000030ff307230 */ /* 0x000fe40000004100 */
[----:B------:R-:W-:Y:S01]  /*4440*/  FMUL.FTZ R109, R112, R109 ;  /* 0x0000006d706d7220 */ /* 0x000fe20000410000 */
[----:B------:R-:W-:Y:S02]  /*4450*/  HADD2.F32 R55, -RZ, R12.H0_H0 ;  /* 0x2000000cff377230 */ /* 0x000fe40000004100 */
[----:B------:R-:W-:Y:S01]  /*4460*/  FMUL.FTZ R111, R52, R13 ;  /* 0x0000000d346f7220 */ /* 0x000fe20000410000 */
[----:B------:R-:W-:Y:S01]  /*4470*/  FFMA.FTZ R12, R112, R53, -R101 ;  /* 0x00000035700c7223 */ /* 0x000fe20000010865 */
[----:B------:R-:W-:Y:S01]  /*4480*/  FMUL.FTZ R113, R48, R13 ;  /* 0x0000000d30717220 */ /* 0x000fe20000410000 */
[----:B------:R-:W-:Y:S01]  /*4490*/  FFMA.FTZ R13, R110, R53, R109 ;  /* 0x000000356e0d7223 */ /* 0x000fe2000001006d */
[----:B------:R-:W-:Y:S01]  /*44a0*/  FFMA.FTZ R53, R48, R55, -R111 ;  /* 0x0000003730357223 */ /* 0x000fe2000001086f */
[----:B------:R-:W-:-:S02]  /*44b0*/  HADD2.F32 R48, -RZ, R107.H1_H1 ;  /* 0x3000006bff307230 */ /* 0x000fc40000004100 */
[----:B------:R-:W-:Y:S01]  /*44c0*/  FFMA.FTZ R52, R52, R55, R113 ;  /* 0x0000003734347223 */ /* 0x000fe20000010071 */
[----:B------:R-:W-:Y:S01]  /*44d0*/  HADD2.F32 R110, -RZ, R107.H0_H0 ;  /* 0x2000006bff6e7230 */ /* 0x000fe20000004100 */
[----:B------:R-:W-:Y:S01]  /*44e0*/  F2FP.F16.F32.PACK_AB R38, R49, R38 ;  /* 0x000000263126723e */ /* 0x000fe200000000ff */
[----:B------:R-:W-:Y:S02]  /*44f0*/  HADD2.F32 R107, -RZ, R15.H0_H0 ;  /* 0x2000000fff6b7230 */ /* 0x000fe40000004100 */
[----:B------:R-:W-:Y:S01]  /*4500*/  HADD2.F32 R55, -RZ, R54.H0_H0 ;  /* 0x20000036ff377230 */ /* 0x000fe20000004100 */
[----:B------:R-:W-:Y:S01]  /*4510*/  F2FP.F16.F32.PACK_AB R52, R52, R13 ;  /* 0x0000000d3434723e */ /* 0x000fe200000000ff */
[----:B------:R-:W-:Y:S02]  /*4520*/  HADD2.F32 R15, -RZ, R50.H0_H0 ;  /* 0x20000032ff0f7230 */ /* 0x000fe40000004100 */
[----:B------:R-:W-:Y:S02]  /*4530*/  HADD2.F32 R54, -RZ, R54.H1_H1 ;  /* 0x30000036ff367230 */ /* 0x000fe40000004100 */
[----:B------:R-:W-:-:S02]  /*4540*/  HADD2.F32 R50, -RZ, R50.H1_H1 ;  /* 0x30000032ff327230 */ /* 0x000fc40000004100 */
[----:B------:R-:W-:Y:S02]  /*4550*/  HADD2.F32 R101, -RZ, R14.H0_H0 ;  /* 0x2000000eff657230 */ /* 0x000fe40000004100 */
[-C--:B------:R-:W-:Y:S01]  /*4560*/  FMUL.FTZ R14, R55, R110.reuse ;  /* 0x0000006e370e7220 */ /* 0x080fe20000410000 */
[-C--:B------:R-:W-:Y:S01]  /*4570*/  FMUL.FTZ R109, R54, R107.reuse ;  /* 0x0000006b366d7220 */ /* 0x080fe20000410000 */
[C---:B------:R-:W-:Y:S01]  /*4580*/  FMUL.FTZ R110, R15.reuse, R110 ;  /* 0x0000006e0f6e7220 */ /* 0x040fe20000410000 */
[C---:B------:R-:W-:Y:S01]  /*4590*/  FMUL.FTZ R107, R50.reuse, R107 ;  /* 0x0000006b326b7220 */ /* 0x040fe20000410000 */
[-C--:B------:R-:W-:Y:S01]  /*45a0*/  FFMA.FTZ R14, R15, R48.reuse, -R14 ;  /* 0x000000300f0e7223 */ /* 0x080fe2000001080e */
[-C--:B------:R-:W-:Y:S01]  /*45b0*/  FFMA.FTZ R109, R50, R101.reuse, -R109 ;  /* 0x00000065326d7223 */ /* 0x080fe2000001086d */
[----:B------:R-:W-:Y:S01]  /*45c0*/  FFMA.FTZ R110, R55, R48, R110 ;  /* 0x00000030376e7223 */ /* 0x000fe2000001006e */
[----:B------:R-:W-:Y:S01]  /*45d0*/  FFMA.FTZ R107, R54, R101, R107 ;  /* 0x00000065366b7223 */ /* 0x000fe2000001006b */
[----:B------:R-:W-:Y:S01]  /*45e0*/  F2FP.F16.F32.PACK_AB R55, R51, R36 ;  /* 0x000000243337723e */ /* 0x000fe200000000ff */
[----:B------:R-:W-:Y:S01]  /*45f0*/  IMAD.MOV.U32 R49, RZ, RZ, R39 ;  /* 0x000000ffff317224 */ /* 0x000fe200078e0027 */
[----:B------:R-:W-:Y:S01]  /*4600*/  F2FP.F16.F32.PACK_AB R48, R53, R12 ;  /* 0x0000000c3530723e */ /* 0x000fe200000000ff */
[----:B------:R-:W-:Y:S01]  /*4610*/  IMAD.MOV.U32 R53, RZ, RZ, R37 ;  /* 0x000000ffff357224 */ /* 0x000fe200078e0025 */
[----:B------:R-:W-:-:S02]  /*4620*/  F2FP.F16.F32.PACK_AB R50, R109, R14 ;  /* 0x0000000e6d32723e */ /* 0x000fc400000000ff */
[----:B------:R-:W-:Y:S02]  /*4630*/  F2FP.F16.F32.PACK_AB R54, R107, R110 ;  /* 0x0000006e6b36723e */ /* 0x000fe400000000ff */
[----:B------:R-:W-:-:S07]  /*4640*/  MOV R51, R38 ;  /* 0x0000002600337202 */ /* 0x000fce0000000f00 */
.L_x_438:
[----:B------:R-:W-:Y:S05]  /*4650*/  BSYNC B2 ;  /* 0x0000000000027941 */ /* 0x000fea0003800000 */
.L_x_437:
[----:B------:R-:W-:Y:S02]  /*4660*/  ISETP.GE.AND P5, PT, R99, R96, PT ;  /* 0x000000606300720c */ /* 0x000fe40003fa6270 */
[----:B------:R-:W-:-:S11]  /*4670*/  P2R R13, PR, RZ, 0x1 ;  /* 0x00000001ff0d7803 */ /* 0x000fd60000000000 */
[--C-:B------:R-:W-:Y:S02]  /*4680*/  @!P5 SHF.R.S32.HI R12, RZ, 0x1f, R99.reuse ;  /* 0x0000001fff0cd819 */ /* 0x100fe40000011463 */
[----:B------:R-:W-:-:S04]  /*4690*/  @!P5 IADD3 R92, P0, P6, R4, R92, R99 ;  /* 0x0000005c045cd210 */ /* 0x000fc80007e1e063 */
[----:B------:R-:W-:Y:S02]  /*46a0*/  @!P5 IADD3.X R97, R80, R97, R12, P0, P6 ;  /* 0x000000615061d210 */ /* 0x000fe400007ec40c */
[-C--:B------:R-:W-:Y:S02]  /*46b0*/  LEA R12, P6, R95, R84.reuse, 0x1 ;  /* 0x000000545f0c7211 */ /* 0x080fe400078c08ff */
[----:B------:R-:W-:Y:S02]  /*46c0*/  ISETP.NE.AND P0, PT, R13, RZ, PT ;  /* 0x000000ff0d00720c */ /* 0x000fe40003f05270 */
[----:B------:R-:W-:Y:S02]  /*46d0*/  LEA.HI.X R13, R95, R85, R100, 0x1, P6 ;  /* 0x000000555f0d7211 */ /* 0x000fe400030f0c64 */
[----:B------:R-:W-:-:S03]  /*46e0*/  @!P5 LEA R14, P6, R92, R84, 0x1 ;  /* 0x000000545c0ed211 */ /* 0x000fc600078c08ff */
[----:B-1----:R1:W-:Y:S01]  /*46f0*/  STG.E.128 desc[UR56][R12.64], R48 ;  /* 0x000000300c007986 */ /* 0x0023e2000c101d38 */
[----:B------:R-:W-:-:S05]  /*4700*/  @!P5 LEA.HI.X R15, R92, R85, R97, 0x1, P6 ;  /* 0x000000555c0fd211 */ /* 0x000fca00030f0c61 */
[----:B--2---:R1:W-:Y:S04]  /*4710*/  @!P5 STG.E.128 desc[UR56][R14.64], R52 ;  /* 0x000000340e00d986 */ /* 0x0043e8000c101d38 */
.L_x_436:
[----:B------:R-:W-:Y:S05]  /*4720*/  BSYNC B1 ;  /* 0x0000000000017941 */ /* 0x000fea0003800000 */
.L_x_435:
[----:B-1----:R-:W-:Y:S02]  /*4730*/  VIADD R13, R18, 0x60 ;  /* 0x00000060120d7836 */ /* 0x002fe40000000000 */
[-C--:B------:R-:W-:Y:S02]  /*4740*/  IMAD R12, R76, R90.reuse, RZ ;  /* 0x0000005a4c0c7224 */ /* 0x080fe400078e02ff */
[C---:B------:R-:W-:Y:S01]  /*4750*/  IMAD.WIDE.U32 R88, R13.reuse, R90, R88 ;  /* 0x0000005a0d587225 */ /* 0x040fe200078e0058 */
[----:B------:R-:W-:-:S03]  /*4760*/  ISETP.GE.OR P5, PT, R13, R86, P1 ;  /* 0x000000560d00720c */ /* 0x000fc60000fa6670 */
[----:B------:R-:W-:-:S10]  /*4770*/  IMAD R51, R13, R91, R12 ;  /* 0x0000005b0d337224 */ /* 0x000fd400078e020c */
[----:B------:R-:W-:Y:S05]  /*4780*/  @P5 BRA `(.L_x_423) ;  /* 0x00000008005c5947 */ /* 0x000fea0003800000 */
[----:B------:R-:W2:Y:S01]  /*4790*/  LDL R14, [R1+0x80] ;  /* 0x00008000010e7983 */ /* 0x000ea20000100800 */
[----:B------:R-:W-:Y:S01]  /*47a0*/  IMAD.IADD R51, R89, 0x1, R51 ;  /* 0x0000000159337824 */ /* 0x000fe200078e0233 */
[----:B------:R-:W-:Y:S01]  /*47b0*/  IADD3 R12, P5, P6, R4, R88, R64 ;  /* 0x00000058040c7210 */ /* 0x000fe20007ebe040 */
[C---:B------:R-:W-:Y:S01]  /*47c0*/  VIADD R15, R18.reuse, 0x60 ;  /* 0x00000060120f7836 */ /* 0x040fe20000000000 */
[----:B------:R-:W-:Y:S01]  /*47d0*/  SEL R98, R73, R98, !P0 ;  /* 0x0000006249627207 */ /* 0x000fe20004000000 */
[----:B------:R-:W-:Y:S01]  /*47e0*/  VIADD R36, R18, 0x60 ;  /* 0x0000006012247836 */ /* 0x000fe20000000000 */
[----:B------:R-:W-:Y:S01]  /*47f0*/  IADD3.X R13, R80, R51, R62, P5, P6 ;  /* 0x00000033500d7210 */ /* 0x000fe20002fec43e */
[----:B------:R-:W-:Y:S01]  /*4800*/  BSSY B1, `(.L_x_439) ;  /* 0x000006a000017945 */ /* 0x000fe20003800000 */
[----:B------:R-:W-:Y:S01]  /*4810*/  LEA R48, P5, R12, R84, 0x1 ;  /* 0x000000540c307211 */ /* 0x000fe200078a08ff */
[----:B------:R-:W-:Y:S01]  /*4820*/  IMAD.SHL.U32 R36, R36, 0x40, RZ ;  /* 0x0000004024247824 */ /* 0x000fe200078e00ff */
[----:B------:R-:W-:-:S02]  /*4830*/  SHF.L.U32 R15, R15, 0x6, RZ ;  /* 0x000000060f0f7819 */ /* 0x000fc400000006ff */
[----:B------:R-:W-:Y:S02]  /*4840*/  LEA.HI.X R49, R12, R85, R13, 0x1, P5 ;  /* 0x000000550c317211 */ /* 0x000fe400028f0c0d */
[----:B------:R-:W-:Y:S02]  /*4850*/  SHF.R.S32.HI R13, RZ, 0x1f, R98 ;  /* 0x0000001fff0d7819 */ /* 0x000fe40000011462 */
[----:B------:R-:W-:Y:S02]  /*4860*/  LOP3.LUT R15, R15, 0x1c0, RZ, 0xc0, !PT ;  /* 0x000001c00f0f7812 */ /* 0x000fe400078ec0ff */
[----:B------:R-:W-:Y:S01]  /*4870*/  LEA.HI R98, R13, R98, RZ, 0x4 ;  /* 0x000000620d627211 */ /* 0x000fe200078f20ff */
[----:B------:R-:W-:Y:S01]  /*4880*/  IMAD R13, R19, 0x3000, R3 ;  /* 0x00003000130d7824 */ /* 0x000fe200078e0203 */
[----:B------:R-:W-:Y:S02]  /*4890*/  LOP3.LUT R36, R36, 0x1c0, RZ, 0xc0, !PT ;  /* 0x000001c024247812 */ /* 0x000fe400078ec0ff */
[----:B------:R-:W-:Y:S01]  /*48a0*/  LEA.HI.SX32 R53, R98, R63, 0x1c ;  /* 0x0000003f62357211 */ /* 0x000fe200078fe2ff */
[----:B------:R-:W-:Y:S01]  /*48b0*/  IMAD R13, R13, 0x2, R2 ;  /* 0x000000020d0d7824 */ /* 0x000fe200078e0202 */
[----:B------:R-:W-:-:S03]  /*48c0*/  SHF.R.U32.HI R15, RZ, 0x3, R15 ;  /* 0x00000003ff0f7819 */ /* 0x000fc6000001160f */
[----:B------:R-:W-:-:S05]  /*48d0*/  IMAD.SHL.U32 R53, R53, 0x8, RZ ;  /* 0x0000000835357824 */ /* 0x000fca00078e00ff */
[----:B------:R-:W-:-:S04]  /*48e0*/  LOP3.LUT R12, R36, 0x38, R53, 0xf8, !PT ;  /* 0x00000038240c7812 */ /* 0x000fc800078ef835 */
[----:B------:R-:W-:-:S04]  /*48f0*/  LOP3.LUT R12, R12, R15, RZ, 0x3c, !PT ;  /* 0x0000000f0c0c7212 */ /* 0x000fc800078e3cff */
[----:B--2---:R-:W-:-:S05]  /*4900*/  IADD3 R12, R14, R12, RZ ;  /* 0x0000000c0e0c7210 */ /* 0x004fca0007ffe0ff */
[----:B------:R-:W-:-:S04]  /*4910*/  IMAD R15, R19, 0x3000, R12 ;  /* 0x00003000130f7824 */ /* 0x000fc800078e020c */
[----:B------:R-:W-:Y:S02]  /*4920*/  IMAD R36, R15, 0x2, R2 ;  /* 0x000000020f247824 */ /* 0x000fe400078e0202 */
[----:B------:R-:W1:Y:S04]  /*4930*/  LDS.128 R12, [R13+0x12400] ;  /* 0x012400000d0c7984 */ /* 0x000e680000000c00 */
[----:B------:R-:W2:Y:S01]  /*4940*/  LDS.128 R36, [R36+0x12400] ;  /* 0x0124000024247984 */ /* 0x000ea20000000c00 */
[----:B------:R-:W-:Y:S05]  /*4950*/  @P4 BRA `(.L_x_440) ;  /* 0x0000000400504947 */ /* 0x000fea0003800000 */
[----:B------:R-:W-:Y:S01]  /*4960*/  SHF.R.U64 R44, R44, 0x10, R45 ;  /* 0x000000102c2c7819 */ /* 0x000fe2000000122d */
[----:B--2---:R-:W-:Y:S01]  /*4970*/  IMAD.MOV.U32 R52, RZ, RZ, R39 ;  /* 0x000000ffff347224 */ /* 0x004fe200078e0027 */
[----:B------:R-:W-:Y:S01]  /*4980*/  SHF.R.U32.HI R55, RZ, 0x10, R45 ;  /* 0x00000010ff377819 */ /* 0x000fe2000001162d */
[----:B------:R-:W-:Y:S01]  /*4990*/  IMAD.MOV.U32 R45, RZ, RZ, R37 ;  /* 0x000000ffff2d7224 */ /* 0x000fe200078e0025 */
[--C-:B------:R-:W-:Y:S01]  /*49a0*/  SHF.R.U64 R40, R40, 0x10, R41.reuse ;  /* 0x0000001028287819 */ /* 0x100fe20000001229 */
[----:B------:R-:W-:Y:S01]  /*49b0*/  HADD2.F32 R90, -RZ, R105.H1_H1 ;  /* 0x30000069ff5a7230 */ /* 0x000fe20000004100 */
[----:B------:R-:W-:Y:S01]  /*49c0*/  SHF.R.U32.HI R54, RZ, 0x10, R41 ;  /* 0x00000010ff367819 */ /* 0x000fe20000011629 */
[----:B------:R-:W-:Y:S01]  /*49d0*/  HADD2.F32 R55, -RZ, R55.H0_H0 ;  /* 0x20000037ff377230 */ /* 0x000fe20000004100 */
[----:B------:R-:W-:Y:S01]  /*49e0*/  SHF.R.U64 R41, R42, 0x10, R43 ;  /* 0x000000102a297819 */ /* 0x000fe2000000122b */
[----:B------:R-:W-:Y:S01]  /*49f0*/  HADD2.F32 R39, -RZ, R45.H0_H0 ;  /* 0x2000002dff277230 */ /* 0x000fe20000004100 */
[----:B-1----:R-:W-:Y:S01]  /*4a00*/  MOV R37, R15 ;  /* 0x0000000f00257202 */ /* 0x002fe20000000f00 */
[----:B------:R-:W-:Y:S01]  /*4a10*/  HADD2.F32 R15, -RZ, R13.H0_H0 ;  /* 0x2000000dff0f7230 */ /* 0x000fe20000004100 */
[----:B------:R-:W-:Y:S01]  /*4a20*/  SHF.R.U64 R42, R46, 0x10, R47 ;  /* 0x000000102e2a7819 */ /* 0x000fe2000000122f */
[----:B------:R-:W-:-:S02]  /*4a30*/  HADD2.F32 R45, -RZ, R45.H1_H1 ;  /* 0x3000002dff2d7230 */ /* 0x000fc40000004100 */
[-C--:B------:R-:W-:Y:S01]  /*4a40*/  FMUL.FTZ R92, R39, R90.reuse ;  /* 0x0000005a275c7220 */ /* 0x080fe20000410000 */
[----:B------:R-:W-:Y:S02]  /*4a50*/  HADD2.F32 R46, -RZ, R13.H1_H1 ;  /* 0x3000000dff2e7230 */ /* 0x000fe40000004100 */
[----:B------:R-:W-:Y:S01]  /*4a60*/  FMUL.FTZ R90, R15, R90 ;  /* 0x0000005a0f5a7220 */ /* 0x000fe20000410000 */
[----:B------:R-:W-:Y:S01]  /*4a70*/  HADD2.F32 R50, -RZ, R103.H1_H1 ;  /* 0x30000067ff327230 */ /* 0x000fe20000004100 */
[----:B------:R-:W-:Y:S01]  /*4a80*/  SHF.R.U32.HI R47, RZ, 0x10, R47 ;  /* 0x00000010ff2f7819 */ /* 0x000fe2000001162f */
[----:B------:R-:W-:Y:S02]  /*4a90*/  HADD2.F32 R54, -RZ, R54.H0_H0 ;  /* 0x20000036ff367230 */ /* 0x000fe40000004100 */
[-C--:B------:R-:W-:Y:S01]  /*4aa0*/  FMUL.FTZ R91, R45, R55.reuse ;  /* 0x000000372d5b7220 */ /* 0x080fe20000410000 */
[C---:B------:R-:W-:Y:S01]  /*4ab0*/  FMUL.FTZ R98, R46.reuse, R55 ;  /* 0x000000372e627220 */ /* 0x040fe20000410000 */
[-C--:B------:R-:W-:Y:S01]  /*4ac0*/  FFMA.FTZ R13, R15, R50.reuse, -R92 ;  /* 0x000000320f0d7223 */ /* 0x080fe2000001085c */
[----:B------:R-:W-:Y:S01]  /*4ad0*/  FFMA.FTZ R15, R39, R50, R90 ;  /* 0x00000032270f7223 */ /* 0x000fe2000001005a */
[-C--:B------:R-:W-:Y:S01]  /*4ae0*/  FFMA.FTZ R46, R46, R54.reuse, -R91 ;  /* 0x000000362e2e7223 */ /* 0x080fe2000001085b */
[----:B------:R-:W-:Y:S01]  /*4af0*/  FFMA.FTZ R50, R45, R54, R98 ;  /* 0x000000362d327223 */ /* 0x000fe20000010062 */
[----:B------:R-:W-:Y:S01]  /*4b00*/  SHF.R.U32.HI R43, RZ, 0x10, R43 ;  /* 0x00000010ff2b7819 */ /* 0x000fe2000001162b */
[----:B------:R-:W-:-:S02]  /*4b10*/  HADD2.F32 R45, -RZ, R52.H0_H0 ;  /* 0x20000034ff2d7230 */ /* 0x000fc40000004100 */
[----:B------:R-:W-:Y:S01]  /*4b20*/  HADD2.F32 R54, -RZ, R52.H1_H1 ;  /* 0x30000034ff367230 */ /* 0x000fe20000004100 */
[----:B------:R-:W-:Y:S01]  /*4b30*/  F2FP.F16.F32.PACK_AB R13, R46, R13 ;  /* 0x0000000d2e0d723e */ /* 0x000fe200000000ff */
[----:B------:R-:W-:Y:S02]  /*4b40*/  HADD2.F32 R47, -RZ, R47.H0_H0 ;  /* 0x2000002fff2f7230 */ /* 0x000fe40000004100 */
[----:B------:R-:W-:Y:S02]  /*4b50*/  HADD2.F32 R52, -RZ, R37.H1_H1 ;  /* 0x30000025ff347230 */ /* 0x000fe40000004100 */
[----:B------:R-:W-:Y:S02]  /*4b60*/  HADD2.F32 R92, -RZ, R104.H1_H1 ;  /* 0x30000068ff5c7230 */ /* 0x000fe40000004100 */
[-C--:B------:R-:W-:Y:S01]  /*4b70*/  FMUL.FTZ R55, R54, R47.reuse ;  /* 0x0000002f36377220 */ /* 0x080fe20000410000 */
[----:B------:R-:W-:Y:S02]  /*4b80*/  HADD2.F32 R43, -RZ, R43.H0_H0 ;  /* 0x2000002bff2b7230 */ /* 0x000fe40000004100 */
[----:B------:R-:W-:Y:S01]  /*4b90*/  FMUL.FTZ R47, R52, R47 ;  /* 0x0000002f342f7220 */ /* 0x000fe20000410000 */
[----:B------:R-:W-:-:S02]  /*4ba0*/  HADD2.F32 R39, -RZ, R37.H0_H0 ;  /* 0x20000025ff277230 */ /* 0x000fc40000004100 */
[-C--:B------:R-:W-:Y:S01]  /*4bb0*/  FMUL.FTZ R98, R45, R92.reuse ;  /* 0x0000005c2d627220 */ /* 0x080fe20000410000 */
[----:B------:R-:W-:Y:S02]  /*4bc0*/  HADD2.F32 R90, -RZ, R102.H1_H1 ;  /* 0x30000066ff5a7230 */ /* 0x000fe40000004100 */
[-C--:B------:R-:W-:Y:S01]  /*4bd0*/  FFMA.FTZ R54, R54, R43.reuse, R47 ;  /* 0x0000002b36367223 */ /* 0x080fe2000001002f */
[----:B------:R-:W-:Y:S02]  /*4be0*/  HADD2.F32 R47, -RZ, R44.H0_H0 ;  /* 0x2000002cff2f7230 */ /* 0x000fe40000004100 */
[C---:B------:R-:W-:Y:S01]  /*4bf0*/  FMUL.FTZ R92, R39.reuse, R92 ;  /* 0x0000005c275c7220 */ /* 0x040fe20000410000 */
[----:B------:R-:W-:Y:S01]  /*4c00*/  FFMA.FTZ R52, R52, R43, -R55 ;  /* 0x0000002b34347223 */ /* 0x000fe20000010837 */
[----:B------:R-:W-:Y:S02]  /*4c10*/  HADD2.F32 R105, -RZ, R105.H0_H0 ;  /* 0x20000069ff697230 */ /* 0x000fe40000004100 */
[----:B------:R-:W-:Y:S01]  /*4c20*/  FFMA.FTZ R37, R39, R90, -R98 ;  /* 0x0000005a27257223 */ /* 0x000fe20000010862 */
[----:B------:R-:W-:-:S02]  /*4c30*/  HADD2.F32 R44, -RZ, R36.H0_H0 ;  /* 0x20000024ff2c7230 */ /* 0x000fc40000004100 */
[----:B------:R-:W-:Y:S01]  /*4c40*/  FFMA.FTZ R39, R45, R90, R92 ;  /* 0x0000005a2d277223 */ /* 0x000fe2000001005c */
[----:B------:R-:W-:Y:S02]  /*4c50*/  HADD2.F32 R43, -RZ, R12.H0_H0 ;  /* 0x2000000cff2b7230 */ /* 0x000fe40000004100 */
[----:B------:R-:W-:Y:S01]  /*4c60*/  HADD2.F32 R36, -RZ, R36.H1_H1 ;  /* 0x30000024ff247230 */ /* 0x000fe20000004100 */
[----:B------:R-:W-:Y:S01]  /*4c70*/  F2FP.F16.F32.PACK_AB R52, R52, R37 ;  /* 0x000000253434723e */ /* 0x000fe200000000ff */
[----:B------:R-:W-:Y:S01]  /*4c80*/  HADD2.F32 R12, -RZ, R12.H1_H1 ;  /* 0x3000000cff0c7230 */ /* 0x000fe20000004100 */
[----:B------:R-:W-:Y:S01]  /*4c90*/  F2FP.F16.F32.PACK_AB R37, R50, R15 ;  /* 0x0000000f3225723e */ /* 0x000fe200000000ff */
[----:B------:R-:W-:Y:S02]  /*4ca0*/  HADD2.F32 R45, -RZ, R40.H0_H0 ;  /* 0x20000028ff2d7230 */ /* 0x000fe40000004100 */
[----:B------:R-:W-:Y:S01]  /*4cb0*/  FMUL.FTZ R40, R44, R105 ;  /* 0x000000692c287220 */ /* 0x000fe20000410000 */
[----:B------:R-:W-:-:S02]  /*4cc0*/  HADD2.F32 R103, -RZ, R103.H0_H0 ;  /* 0x20000067ff677230 */ /* 0x000fc40000004100 */
[C---:B------:R-:W-:Y:S01]  /*4cd0*/  FMUL.FTZ R105, R43.reuse, R105 ;  /* 0x000000692b697220 */ /* 0x040fe20000410000 */
[-C--:B------:R-:W-:Y:S01]  /*4ce0*/  FMUL.FTZ R55, R36, R47.reuse ;  /* 0x0000002f24377220 */ /* 0x080fe20000410000 */
[----:B------:R-:W-:Y:S01]  /*4cf0*/  FMUL.FTZ R47, R12, R47 ;  /* 0x0000002f0c2f7220 */ /* 0x000fe20000410000 */
[----:B------:R-:W-:Y:S02]  /*4d00*/  HADD2.F32 R41, -RZ, R41.H0_H0 ;  /* 0x20000029ff297230 */ /* 0x000fe40000004100 */
[----:B------:R-:W-:Y:S01]  /*4d10*/  FFMA.FTZ R105, R44, R103, R105 ;  /* 0x000000672c697223 */ /* 0x000fe20000010069 */
[-C--:B------:R-:W-:Y:S01]  /*4d20*/  FFMA.FTZ R55, R12, R45.reuse, -R55 ;  /* 0x0000002d0c377223 */ /* 0x080fe20000010837 */
[----:B------:R-:W-:Y:S01]  /*4d30*/  FFMA.FTZ R44, R36, R45, R47 ;  /* 0x0000002d242c7223 */ /* 0x000fe2000001002f */
[----:B------:R-:W-:Y:S02]  /*4d40*/  HADD2.F32 R36, -RZ, R38.H0_H0 ;  /* 0x20000026ff247230 */ /* 0x000fe40000004100 */
[----:B------:R-:W-:Y:S01]  /*4d50*/  FFMA.FTZ R40, R43, R103, -R40 ;  /* 0x000000672b287223 */ /* 0x000fe20000010828 */
[----:B------:R-:W-:Y:S01]  /*4d60*/  HADD2.F32 R45, -RZ, R104.H0_H0 ;  /* 0x20000068ff2d7230 */ /* 0x000fe20000004100 */
[----:B------:R-:W-:Y:S01]  /*4d70*/  F2FP.F16.F32.PACK_AB R39, R54, R39 ;  /* 0x000000273627723e */ /* 0x000fe200000000ff */
[----:B------:R-:W-:-:S02]  /*4d80*/  HADD2.F32 R47, -RZ, R42.H0_H0 ;  /* 0x2000002aff2f7230 */ /* 0x000fc40000004100 */
[----:B------:R-:W-:Y:S02]  /*4d90*/  HADD2.F32 R12, -RZ, R14.H0_H0 ;  /* 0x2000000eff0c7230 */ /* 0x000fe40000004100 */
[-C--:B------:R-:W-:Y:S01]  /*4da0*/  FMUL.FTZ R91, R36, R45.reuse ;  /* 0x0000002d245b7220 */ /* 0x080fe20000410000 */
[----:B------:R-:W-:Y:S02]  /*4db0*/  HADD2.F32 R38, -RZ, R38.H1_H1 ;  /* 0x30000026ff267230 */ /* 0x000fe40000004100 */
[----:B------:R-:W-:Y:S02]  /*4dc0*/  HADD2.F32 R14, -RZ, R14.H1_H1 ;  /* 0x3000000eff0e7230 */ /* 0x000fe40000004100 */
[----:B------:R-:W-:Y:S01]  /*4dd0*/  FMUL.FTZ R45, R12, R45 ;  /* 0x0000002d0c2d7220 */ /* 0x000fe20000410000 */
[----:B------:R-:W-:Y:S02]  /*4de0*/  HADD2.F32 R43, -RZ, R102.H0_H0 ;  /* 0x20000066ff2b7230 */ /* 0x000fe40000004100 */
[----:B------:R-:W-:Y:S01]  /*4df0*/  FMUL.FTZ R93, R38, R47 ;  /* 0x0000002f265d7220 */ /* 0x000fe20000410000 */
[----:B------:R-:W-:-:S02]  /*4e00*/  IMAD.MOV.U32 R15, RZ, RZ, R52 ;  /* 0x000000ffff0f7224 */ /* 0x000fc400078e0034 */
[----:B------:R-:W-:Y:S01]  /*4e10*/  FMUL.FTZ R47, R14, R47 ;  /* 0x0000002f0e2f7220 */ /* 0x000fe20000410000 */
[-C--:B------:R-:W-:Y:S01]  /*4e20*/  FFMA.FTZ R91, R12, R43.reuse, -R91 ;  /* 0x0000002b0c5b7223 */ /* 0x080fe2000001085b */
[----:B------:R-:W-:Y:S01]  /*4e30*/  FFMA.FTZ R45, R36, R43, R45 ;  /* 0x0000002b242d7223 */ /* 0x000fe2000001002d */
[-C--:B------:R-:W-:Y:S01]  /*4e40*/  FFMA.FTZ R14, R14, R41.reuse, -R93 ;  /* 0x000000290e0e7223 */ /* 0x080fe2000001085d */
[----:B------:R-:W-:Y:S01]  /*4e50*/  FFMA.FTZ R38, R38, R41, R47 ;  /* 0x0000002926267223 */ /* 0x000fe2000001002f */
[----:B------:R-:W-:Y:S02]  /*4e60*/  F2FP.F16.F32.PACK_AB R12, R55, R40 ;  /* 0x00000028370c723e */ /* 0x000fe400000000ff */
[----:B------:R-:W-:Y:S02]  /*4e70*/  F2FP.F16.F32.PACK_AB R36, R44, R105 ;  /* 0x000000692c24723e */ /* 0x000fe400000000ff */
[----:B------:R-:W-:Y:S02]  /*4e80*/  F2FP.F16.F32.PACK_AB R14, R14, R91 ;  /* 0x0000005b0e0e723e */ /* 0x000fe400000000ff */
[----:B------:R-:W-:-:S07]  /*4e90*/  F2FP.F16.F32.PACK_AB R38, R38, R45 ;  /* 0x0000002d2626723e */ /* 0x000fce00000000ff */
.L_x_440:
[----:B------:R-:W-:Y:S05]  /*4ea0*/  BSYNC B1 ;  /* 0x0000000000017941 */ /* 0x000fea0003800000 */
.L_x_439:
[----:B-1----:R3:W-:Y:S01]  /*4eb0*/  STG.E.128 desc[UR56][R48.64], R12 ;  /* 0x0000000c30007986 */ /* 0x0027e2000c101d38 */
[----:B------:R-:W-:-:S13]  /*4ec0*/  ISETP.GE.AND P4, PT, R53, R96, PT ;  /* 0x000000603500720c */ /* 0x000fda0003f86270 */
[----:B------:R-:W-:Y:S05]  /*4ed0*/  @P4 BRA `(.L_x_423) ;  /* 0x0000000000884947 */ /* 0x000fea0003800000 */
[--C-:B---3--:R-:W-:Y:S02]  /*4ee0*/  SHF.R.S32.HI R12, RZ, 0x1f, R53.reuse ;  /* 0x0000001fff0c7819 */ /* 0x108fe40000011435 */
[----:B------:R-:W-:-:S04]  /*4ef0*/  IADD3 R53, P4, P5, R4, R88, R53 ;  /* 0x0000005804357210 */ /* 0x000fc80007d9e035 */
[----:B------:R-:W-:Y:S02]  /*4f00*/  IADD3.X R12, R80, R51, R12, P4, P5 ;  /* 0x00000033500c7210 */ /* 0x000fe400027ea40c */
[----:B------:R-:W-:-:S04]  /*4f10*/  LEA R84, P4, R53, R84, 0x1 ;  /* 0x0000005435547211 */ /* 0x000fc800078808ff */
[----:B------:R-:W-:-:S05]  /*4f20*/  LEA.HI.X R85, R53, R85, R12, 0x1, P4 ;  /* 0x0000005535557211 */ /* 0x000fca00020f0c0c */
[----:B--2---:R4:W-:Y:S01]  /*4f30*/  STG.E.128 desc[UR56][R84.64], R36 ;  /* 0x0000002454007986 */ /* 0x0049e2000c101d38 */
[----:B------:R-:W-:Y:S05]  /*4f40*/  BRA `(.L_x_423) ;  /* 0x00000000006c7947 */ /* 0x000fea0003800000 */
.L_x_406:
[----:B------:R-:W2:Y:S02]  /*4f50*/  LDL R12, [R1+0x14] ;  /* 0x00001400010c7983 */ /* 0x000ea40000100800 */
[----:B--2---:R-:W-:-:S13]  /*4f60*/  ISETP.NE.AND P3, PT, R12, 0x3, PT ;  /* 0x000000030c00780c */ /* 0x004fda0003f65270 */
[----:B------:R-:W-:Y:S05]  /*4f70*/  @!P3 BRA `(.L_x_441) ;  /* 0x000000000004b947 */ /* 0x000fea0003800000 */
[----:B------:R-:W-:Y:S01]  /*4f80*/  BPT.TRAP 0x1 ;  /* 0x000000040000795c */ /* 0x000fe20000300000 */
.L_x_441:
[----:B------:R-:W-:Y:S01]  /*4f90*/  IMAD R82, R19, 0x8, R2 ;  /* 0x0000000813527824 */ /* 0x000fe200078e0202 */
[----:B------:R-:W-:Y:S01]  /*4fa0*/  SHF.L.U32 R94, R153, 0x1f, RZ ;  /* 0x0000001f995e7819 */ /* 0x000fe200000006ff */
[----:B------:R-:W-:Y:S01]  /*4fb0*/  IMAD R86, R27, -0xc0, R29 ;  /* 0xffffff401b567824 */ /* 0x000fe200078e021d */
[----:B------:R-:W-:Y:S02]  /*4fc0*/  BSSY B1, `(.L_x_442) ;  /* 0x0000004000017945 */ /* 0x000fe40003800000 */
[----:B------:R-:W1:Y:S02]  /*4fd0*/  SYNCS.PHASECHK.TRANS64.TRYWAIT P4, [R82+URZ+0x30890], R94 ;  /* 0x0308905e520075a7 */ /* 0x000e64000808017f */
[----:B------:R-:W-:Y:S01]  /*4fe0*/  VIMNMX R86, R86, 0xc0, PT ;  /* 0x000000c056567848 */ /* 0x000fe20003fe0100 */
[----:B-1----:R-:W-:Y:S06]  /*4ff0*/  @!P4 BRA `(.L_x_443) ;  /* 0x000001300070c947 */ /* 0x002fec0003800000 */
.L_x_660:
[----:B------:R-:W-:Y:S05]  /*5000*/  BSYNC B1 ;  /* 0x0000000000017941 */ /* 0x000fea0003800000 */
.L_x_442:
[----:B------:R-:W-:Y:S01]  /*5010*/  ISETP.GE.AND P4, PT, R18, R86, PT ;  /* 0x000000561200720c */ /* 0x000fe20003f86270 */
[----:B------:R-:W-:-:S12]  /*5020*/  BSSY B1, `(.L_x_444) ;  /* 0x0000006000017945 */ /* 0x000fd80003800000 */
[----:B------:R-:W-:Y:S05]  /*5030*/  @P4 BRA `(.L_x_445) ;  /* 0x0000000000104947 */ /* 0x000fea0003800000 */
[----:B------:R-:W2:Y:S04]  /*5040*/  @!P1 LDS.128 R12, [R87+0x12000] ;  /* 0x01200000570c9984 */ /* 0x000ea80000000c00 */
[----:B0-----:R-:W0:Y:S04]  /*5050*/  @!P2 LDS.128 R36, [R83+0x12000] ;  /* 0x012000005324a984 */ /* 0x001e280000000c00 */
[----:B--2---:R2:W-:Y:S04]  /*5060*/  @!P1 STG.E.128 desc[UR56][R42.64], R12 ;  /* 0x0000000c2a009986 */ /* 0x0045e8000c101d38 */
[----:B0-----:R2:W-:Y:S02]  /*5070*/  @!P2 STG.E.128 desc[UR56][R42.64+0x40], R36 ;  /* 0x000040242a00a986 */ /* 0x0015e4000c101d38 */
.L_x_445:
[----:B------:R-:W-:Y:S05]  /*5080*/  BSYNC B1 ;  /* 0x0000000000017941 */ /* 0x000fea0003800000 */
.L_x_444:
[----:B--2---:R-:W-:-:S04]  /*5090*/  IADD3 R12, R18, 0x60, RZ ;  /* 0x00000060120c7810 */ /* 0x004fc80007ffe0ff */
[----:B------:R-:W-:-:S13]  /*50a0*/  ISETP.GE.AND P4, PT, R12, R86, PT ;  /* 0x000000560c00720c */ /* 0x000fda0003f86270 */
[----:B------:R-:W-:Y:S05]  /*50b0*/  @P4 BRA `(.L_x_423) ;  /* 0x0000000000104947 */ /* 0x000fea0003800000 */
[----:B------:R-:W2:Y:S04]  /*50c0*/  @!P1 LDS.128 R12, [R87+0x15000] ;  /* 0x01500000570c9984 */ /* 0x000ea80000000c00 */
[----:B0-----:R-:W0:Y:S04]  /*50d0*/  @!P2 LDS.128 R36, [R83+0x15000] ;  /* 0x015000005324a984 */ /* 0x001e280000000c00 */
[----:B--2---:R2:W-:Y:S04]  /*50e0*/  @!P1 STG.E.128 desc[UR56][R40.64], R12 ;  /* 0x0000000c28009986 */ /* 0x0045e8000c101d38 */
[----:B0-----:R2:W-:Y:S02]  /*50f0*/  @!P2 STG.E.128 desc[UR56][R40.64+0x40], R36 ;  /* 0x000040242800a986 */ /* 0x0015e4000c101d38 */
.L_x_423:
[----:B------:R-:W-:Y:S05]  /*5100*/  BSYNC B0 ;  /* 0x0000000000007941 */ /* 0x000fea0003800000 */
.L_x_405:
[----:B-123--:R-:W1:Y:S01]  /*5110*/  S2R R12, SR_TID.X ;  /* 0x00000000000c7919 */ /* 0x00ee620000002100 */
[----:B------:R-:W-:Y:S01]  /*5120*/  @!PT LDS RZ, [RZ] ;  /* 0x00000000fffff984 */ /* 0x000fe20000000800 */
[----:B------:R-:W-:Y:S01]  /*5130*/  @!PT LDS RZ, [RZ] ;  /* 0x00000000fffff984 */ /* 0x000fe20000000800 */
[----:B------:R-:W-:Y:S01]  /*5140*/  @!PT LDS RZ, [RZ] ;  /* 0x00000000fffff984 */ /* 0x000fe20000000800 */
[----:B------:R-:W-:Y:S01]  /*5150*/  @!PT LDS RZ, [RZ] ;  /* 0x00000000fffff984 */ /* 0x000fe20000000800 */
[----:B------:R2:W-:Y:S06]  /*5160*/  MEMBAR.ALL.CTA ;  /* 0x0000000000007992 */ /* 0x0005ec0000008000 */
[----:B--2---:R-:W2:Y:S01]  /*5170*/  FENCE.VIEW.ASYNC.S ;  /* 0x00000000000073c6 */ /* 0x004ea20000000000 */
[----:B------:R-:W-:Y:S05]  /*5180*/  WARPSYNC.ALL ;  /* 0x0000000000007948 */ /* 0x000fea0003800000 */
[----:B------:R-:W-:Y:S01]  /*5190*/  BSSY B0, `(.L_x_446) ;  /* 0x0000009000007945 */ /* 0x000fe20003800000 */
[----:B-1----:R-:W-:Y:S01]  /*51a0*/  LOP3.LUT R12, R12, 0x7f, RZ, 0xc0, !PT ;  /* 0x0000007f0c0c7812 */ /* 0x002fe200078ec0ff */
[----:B--2---:R1:W-:Y:S03]  /*51b0*/  BAR.SYNC.DEFER_BLOCKING R74, 0x80 ;  /* 0x0002004a0000751d */ /* 0x0043e60000010000 */
[----:B------:R-:W-:-:S13]  /*51c0*/  ISETP.NE.AND P4, PT, R12, RZ, PT ;  /* 0x000000ff0c00720c */ /* 0x000fda0003f85270 */
[----:B------:R-:W-:-:S05]  /*51d0*/  @!P4 VIADD R12, R82, 0x308a0 ;  /* 0x000308a0520cc836 */ /* 0x000fca0000000000 */
[----:B------:R-:W-:-:S04]  /*51e0*/  @!P4 PRMT R12, RZ, 0x654, R12 ;  /* 0x00000654ff0cc816 */ /* 0x000fc8000000000c */
[----:B------:R1:W-:Y:S01]  /*51f0*/  @!P4 SYNCS.ARRIVE.TRANS64.RED.A1T0 RZ, [R12+URZ], RZ ;  /* 0x000000ff0cffc9a7 */ /* 0x0003e2000810043f */
[----:B------:R-:W-:Y:S05]  /*5200*/  @!P3 BRA `(.L_x_447) ;  /* 0x000000000004b947 */ /* 0x000fea0003800000 */
[----:B------:R-:W-:Y:S01]  /*5210*/  BPT.TRAP 0x1 ;  /* 0x000000040000795c */ /* 0x000fe20000300000 */
.L_x_447:
[----:B------:R-:W-:Y:S05]  /*5220*/  BSYNC B0 ;  /* 0x0000000000007941 */ /* 0x000fea0003800000 */
.L_x_446:
[----:B------:R-:W2:Y:S01]  /*5230*/  SYNCS.PHASECHK.TRANS64.TRYWAIT P3, [R82+URZ+0x308b0], R94 ;  /* 0x0308b05e520075a7 */ /* 0x000ea2000806017f */
[----:B------:R-:W-:Y:S01]  /*5240*/  ULDC UR58, c[0x0][0x2f4] ;  /* 0x0000bd00003a7ab9 */ /* 0x000fe20000000800 */
[----:B------:R-:W-:Y:S01]  /*5250*/  ULDC.64 UR38, c[0x0][0x328] ;  /* 0x0000ca0000267ab9 */ /* 0x000fe20000000a00 */
[----:B------:R-:W-:Y:S01]  /*5260*/  ULDC.64 UR36, c[0x0][0x318] ;  /* 0x0000c60000247ab9 */ /* 0x000fe20000000a00 */
[----:B------:R-:W-:Y:S01]  /*5270*/  BSSY B0, `(.L_x_448) ;  /* 0x0000003000007945 */ /* 0x000fe20003800000 */
[----:B----4-:R-:W-:-:S03]  /*5280*/  IMAD.WIDE R36, R27, 0xc0, R6 ;  /* 0x000000c01b247825 */ /* 0x010fc600078e0206 */
[----:B--2---:R-:W-:Y:S05]  /*5290*/  @!P3 BRA `(.L_x_449) ;  /* 0x0000012c00dcb947 */ /* 0x004fea0003800000 */
.L_x_661:
[----:B------:R-:W-:Y:S05]  /*52a0*/  BSYNC B0 ;  /* 0x0000000000007941 */ /* 0x000fea0003800000 */
.L_x_448:
[----:B------:R-:W-:Y:S01]  /*52b0*/  ISETP.GE.AND P3, PT, R18, R86, PT ;  /* 0x000000561200720c */ /* 0x000fe20003f66270 */
[----:B------:R-:W-:-:S12]  /*52c0*/  BSSY B0, `(.L_x_450) ;  /* 0x0000010000007945 */ /* 0x000fd80003800000 */
[----:B------:R-:W-:Y:S05]  /*52d0*/  @P3 BRA `(.L_x_451) ;  /* 0x0000000000383947 */ /* 0x000fea0003800000 */
[----:B------:R-:W-:Y:S02]  /*52e0*/  IMAD R15, R37, UR38, RZ ;  /* 0x00000026250f7c24 */ /* 0x000fe4000f8e02ff */
[----:B-1----:R-:W-:Y:S02]  /*52f0*/  IMAD.MOV.U32 R12, RZ, RZ, R60 ;  /* 0x000000ffff0c7224 */ /* 0x002fe400078e003c */
[----:B------:R-:W-:Y:S02]  /*5300*/  IMAD.MOV.U32 R13, RZ, RZ, R0 ;  /* 0x000000ffff0d7224 */ /* 0x000fe400078e0000 */
[C---:B------:R-:W-:Y:S02]  /*5310*/  IMAD R15, R36.reuse, UR39, R15 ;  /* 0x00000027240f7c24 */ /* 0x040fe4000f8e020f */
[----:B------:R-:W-:-:S05]  /*5320*/  IMAD.WIDE.U32 R12, R36, UR38, R12 ;  /* 0x00000026240c7c25 */ /* 0x000fca000f8e000c */
[----:B------:R-:W-:Y:S02]  /*5330*/  IADD3 R13, R13, R15, RZ ;  /* 0x0000000f0d0d7210 */ /* 0x000fe40007ffe0ff */
[----:B0-----:R-:W-:-:S04]  /*5340*/  LEA R38, P3, R12, UR36, 0x1 ;  /* 0x000000240c267c11 */ /* 0x001fc8000f8608ff */
[----:B------:R-:W-:Y:S02]  /*5350*/  LEA.HI.X R39, R12, UR37, R13, 0x1, P3 ;  /* 0x000000250c277c11 */ /* 0x000fe400098f0c0d */
[----:B------:R-:W-:-:S13]  /*5360*/  ISETP.GE.AND P3, PT, R16, UR58, PT ;  /* 0x0000003a10007c0c */ /* 0x000fda000bf66270 */
[----:B------:R-:W0:Y:S04]  /*5370*/  @!P3 LDS.128 R12, [R87] ;  /* 0x00000000570cb984 */ /* 0x000e280000000c00 */
[----:B0-----:R-:W-:Y:S01]  /*5380*/  @!P3 STG.E.128 desc[UR56][R38.64], R12 ;  /* 0x0000000c2600b986 */ /* 0x001fe2000c101d38 */
[----:B------:R-:W-:-:S13]  /*5390*/  ISETP.GE.AND P3, PT, R77, UR58, PT ;  /* 0x0000003a4d007c0c */ /* 0x000fda000bf66270 */
[----:B------:R-:W0:Y:S04]  /*53a0*/  @!P3 LDS.128 R12, [R83] ;  /* 0x00000000530cb984 */ /* 0x000e280000000c00 */
[----:B0-----:R3:W-:Y:S02]  /*53b0*/  @!P3 STG.E.128 desc[UR56][R38.64+0x40], R12 ;  /* 0x0000400c2600b986 */ /* 0x0017e4000c101d38 */
.L_x_451:
[----:B------:R-:W-:Y:S05]  /*53c0*/  BSYNC B0 ;  /* 0x0000000000007941 */ /* 0x000fea0003800000 */
.L_x_450:
[----:B-1-3--:R-:W-:Y:S01]  /*53d0*/  VIADD R12, R18, 0x60 ;  /* 0x00000060120c7836 */ /* 0x00afe20000000000 */
[----:B------:R-:W-:Y:S04]  /*53e0*/  BSSY B0, `(.L_x_452) ;  /* 0x0000013000007945 */ /* 0x000fe80003800000 */
[----:B------:R-:W-:-:S13]  /*53f0*/  ISETP.GE.AND P3, PT, R12, R86, PT ;  /* 0x000000560c00720c */ /* 0x000fda0003f66270 */
[----:B------:R-:W-:Y:S05]  /*5400*/  @P3 BRA `(.L_x_453) ;  /* 0x0000000000403947 */ /* 0x000fea0003800000 */
[----:B------:R-:W-:Y:S01]  /*5410*/  IADD3 R15, P3, R36, 0x60, RZ ;  /* 0x00000060240f7810 */ /* 0x000fe20007f7e0ff */
[----:B------:R-:W-:Y:S01]  /*5420*/  IMAD.MOV.U32 R12, RZ, RZ, R60 ;  /* 0x000000ffff0c7224 */ /* 0x000fe200078e003c */
[----:B------:R-:W-:-:S03]  /*5430*/  MOV R13, R0 ;  /* 0x00000000000d7202 */ /* 0x000fc60000000f00 */
[----:B------:R-:W-:Y:S02]  /*5440*/  IMAD.X R36, RZ, RZ, R37, P3 ;  /* 0x000000ffff247224 */ /* 0x000fe400018e0625 */
[----:B------:R-:W-:-:S04]  /*5450*/  IMAD.WIDE.U32 R12, R15, UR38, R12 ;  /* 0x000000260f0c7c25 */ /* 0x000fc8000f8e000c */
[----:B------:R-:W-:-:S04]  /*5460*/  IMAD R36, R36, UR38, RZ ;  /* 0x0000002624247c24 */ /* 0x000fc8000f8e02ff */
[----:B------:R-:W-:Y:S01]  /*5470*/  IMAD R15, R15, UR39, R36 ;  /* 0x000000270f0f7c24 */ /* 0x000fe2000f8e0224 */
[----:B------:R-:W-:-:S03]  /*5480*/  LEA R36, P3, R12, UR36, 0x1 ;  /* 0x000000240c247c11 */ /* 0x000fc6000f8608ff */
[----:B------:R-:W-:-:S05]  /*5490*/  IMAD.IADD R13, R13, 0x1, R15 ;  /* 0x000000010d0d7824 */ /* 0x000fca00078e020f */
[----:B------:R-:W-:Y:S02]  /*54a0*/  LEA.HI.X R37, R12, UR37, R13, 0x1, P3 ;  /* 0x000000250c257c11 */ /* 0x000fe400098f0c0d */
[----:B------:R-:W-:-:S13]  /*54b0*/  ISETP.GE.AND P3, PT, R16, UR58, PT ;  /* 0x0000003a10007c0c */ /* 0x000fda000bf66270 */
[----:B------:R-:W1:Y:S04]  /*54c0*/  @!P3 LDS.128 R12, [R87+0x3000] ;  /* 0x00300000570cb984 */ /* 0x000e680000000c00 */
[----:B-1----:R-:W-:Y:S01]  /*54d0*/  @!P3 STG.E.128 desc[UR56][R36.64], R12 ;  /* 0x0000000c2400b986 */ /* 0x002fe2000c101d38 */
[----:B------:R-:W-:-:S13]  /*54e0*/  ISETP.GE.AND P3, PT, R77, UR58, PT ;  /* 0x0000003a4d007c0c */ /* 0x000fda000bf66270 */
[----:B------:R-:W1:Y:S04]  /*54f0*/  @!P3 LDS.128 R12, [R83+0x3000] ;  /* 0x00300000530cb984 */ /* 0x000e680000000c00 */
[----:B-1----:R1:W-:Y:S02]  /*5500*/  @!P3 STG.E.128 desc[UR56][R36.64+0x40], R12 ;  /* 0x0000400c2400b986 */ /* 0x0023e4000c101d38 */
.L_x_453:
[----:B------:R-:W-:Y:S05]  /*5510*/  BSYNC B0 ;  /* 0x0000000000007941 */ /* 0x000fea0003800000 */
.L_x_452:
[----:B-1----:R-:W3:Y:S01]  /*5520*/  LDL R12, [R1] ;  /* 0x00000000010c7983 */ /* 0x002ee20000100800 */
[----:B------:R-:W-:Y:S02]  /*5530*/  VIADD R19, R19, 0x1 ;  /* 0x0000000113137836 */ /* 0x000fe40000000000 */
[----:B0-2---:R-:W-:Y:S01]  /*5540*/  @!P4 VIADD R82, R82, 0x308c0 ;  /* 0x000308c05252c836 */ /* 0x005fe20000000000 */
[----:B------:R-:W-:Y:S01]  /*5550*/  @!PT LDS RZ, [RZ] ;  /* 0x00000000fffff984 */ /* 0x000fe20000000800 */
[----:B------:R-:W-:Y:S01]  /*5560*/  @!PT LDS RZ, [RZ] ;  /* 0x00000000fffff984 */ /* 0x000fe20000000800 */
[----:B------:R-:W-:Y:S01]  /*5570*/  @!PT LDS RZ, [RZ] ;  /* 0x00000000fffff984 */ /* 0x000fe20000000800 */
[----:B------:R-:W-:Y:S01]  /*5580*/  @!PT LDS RZ, [RZ] ;  /* 0x00000000fffff984 */ /* 0x000fe20000000800 */
[----:B------:R0:W-:Y:S06]  /*5590*/  MEMBAR.ALL.CTA ;  /* 0x0000000000007992 */ /* 0x0001ec0000008000 */
[----:B0-----:R-:W0:Y:S02]  /*55a0*/  FENCE.VIEW.ASYNC.S ;  /* 0x00000000000073c6 */ /* 0x001e240000000000 */
[----:B0-----:R0:W-:Y:S01]  /*55b0*/  BAR.SYNC.DEFER_BLOCKING R74, 0x80 ;  /* 0x0002004a0000751d */ /* 0x0011e20000010000 */
[----:B------:R-:W-:-:S02]  /*55c0*/  ISETP.NE.AND P3, PT, R19, 0x2, PT ;  /* 0x000000021300780c */ /* 0x000fc40003f65270 */
[----:B------:R-:W-:Y:S02]  /*55d0*/  @!P4 PRMT R82, RZ, 0x654, R82 ;  /* 0x00000654ff52c816 */ /* 0x000fe40000000052 */
[----:B------:R-:W-:Y:S02]  /*55e0*/  SEL R19, R19, RZ, P3 ;  /* 0x000000ff13137207 */ /* 0x000fe40001800000 */
[----:B------:R0:W-:Y:S01]  /*55f0*/  @!P4 SYNCS.ARRIVE.TRANS64.RED.A1T0 RZ, [R82+URZ], RZ ;  /* 0x000000ff52ffc9a7 */ /* 0x0001e2000810043f */
[----:B---3--:R-:W-:Y:S02]  /*5600*/  LOP3.LUT P5, RZ, R12, 0x2, RZ, 0xc0, !PT ;  /* 0x000000020cff7812 */ /* 0x008fe400078ac0ff */
[----:B------:R-:W-:-:S04]  /*5610*/  SEL R12, RZ, 0x1, P3 ;  /* 0x00000001ff0c7807 */ /* 0x000fc80001800000 */
[----:B------:R-:W-:-:S07]  /*5620*/  LOP3.LUT R153, R153, R12, RZ, 0x3c, !PT ;  /* 0x0000000c99997212 */ /* 0x000fce00078e3cff */
[----:B0-----:R-:W-:Y:S05]  /*5630*/  @P5 BRA `(.L_x_454) ;  /* 0xffffffcc00545947 */ /* 0x001fea000383ffff */
[----:B------:R-:W0:Y:S01]  /*5640*/  S2R R13, SR_TID.X ;  /* 0x00000000000d7919 */ /* 0x000e220000002100 */
[----:B------:R-:W-:Y:S02]  /*5650*/  PLOP3.LUT P0, PT, PT, PT, PT, 0x8, 0x0 ;  /* 0x000000000000781c */ /* 0x000fe40003f0e170 */
[----:B0-----:R-:W-:-:S04]  /*5660*/  SHF.R.U32.HI R13, RZ, 0x7, R13 ;  /* 0x00000007ff0d7819 */ /* 0x001fc8000001160d */
[----:B------:R-:W-:-:S13]  /*5670*/  ISETP.NE.AND P5, PT, R13, 0x1, PT ;  /* 0x000000010d00780c */ /* 0x000fda0003fa5270 */
[----:B------:R-:W-:Y:S06]  /*5680*/  @!P5 BAR.ARV 0x9, 0x100 ;  /* 0x024400000000db1d */ /* 0x000fec0000002000 */
.L_x_400:
[----:B------:R-:W-:Y:S01]  /*5690*/  ISETP.GE.AND P2, PT, R127, 0x1, PT ;  /* 0x000000017f00780c */ /* 0x000fe20003f46270 */
[----:B------:R-:W-:Y:S01]  /*56a0*/  IMAD.MOV.U32 R31, RZ, RZ, RZ ;  /* 0x000000ffff1f7224 */ /* 0x000fe200078e00ff */
[----:B------:R-:W-:Y:S01]  /*56b0*/  PLOP3.LUT P1, PT, PT, PT, PT, 0x80, 0x0 ;  /* 0x000000000000781c */ /* 0x000fe20003f2f070 */
[----:B------:R-:W-:Y:S01]  /*56c0*/  IMAD.MOV.U32 R151, RZ, RZ, RZ ;  /* 0x000000ffff977224 */ /* 0x000fe200078e00ff */
[----:B------:R-:W-:Y:S02]  /*56d0*/  MOV R0, RZ ;  /* 0x000000ff00007202 */ /* 0x000fe40000000f00 */
        /* <DEDUP_REMOVED lines=13> */
[----:B------:R-:W-:Y:S01]  /*57b0*/  IMAD.MOV.U32 R58, RZ, RZ, RZ ;  /* 0x000000ffff3a7224 */ /* 0x000fe200078e00ff */
[----:B------:R-:W-:Y:S01]  /*57c0*/  MOV R13, RZ ;  /* 0x000000ff000d7202 */ /* 0x000fe20000000f00 */
[----:B------:R-:W-:Y:S01]  /*57d0*/  IMAD.MOV.U32 R60, RZ, RZ, RZ ;  /* 0x000000ffff3c7224 */ /* 0x000fe200078e00ff */
[----:B------:R-:W-:Y:S06]  /*57e0*/  @P0 BRA `(.L_x_455) ;  /* 0x00000000000c0947 */ /* 0x000fec0003800000 */
[----:B------:R-:W0:Y:S01]  /*57f0*/  FENCE.VIEW.ASYNC.G ;  /* 0x00000000000073c6 */ /* 0x000e220000000100 */
[----:B------:R-:W-:Y:S05]  /*5800*/  WARPSYNC.ALL ;  /* 0x0000000000007948 */ /* 0x000fea0003800000 */
[----:B0-----:R-:W-:Y:S06]  /*5810*/  BAR.ARV 0xc, 0x200 ;  /* 0x0308000000007b1d */ /* 0x001fec0000002000 */
.L_x_455:
[----:B------:R-:W-:Y:S02]  /*5820*/  IMAD.MOV.U32 R12, RZ, RZ, RZ ;  /* 0x000000ffff0c7224 */ /* 0x000fe400078e00ff */
[----:B------:R-:W-:Y:S01]  /*5830*/  IMAD.MOV.U32 R59, RZ, RZ, RZ ;  /* 0x000000ffff3b7224 */ /* 0x000fe200078e00ff */
[----:B------:R-:W-:Y:S06]  /*5840*/  @!P2 BRA `(.L_x_456) ;  /* 0x000000ac005ca947 */ /* 0x000fec0003800000 */
[----:B------:R-:W-:-:S03]  /*5850*/  UMOV UR4, 0xffffffff ;  /* 0xffffffff00047882 */ /* 0x000fc60000000000 */
[----:B------:R-:W-:Y:S05]  /*5860*/  BRA.DIV UR4, `(.L_x_457) ;  /* 0x0000012a047c7947 */ /* 0x000fea000b800000 */
[----:B------:R-:W0:Y:S02]  /*5870*/  S2R R0, SR_TID.X ;  /* 0x0000000000007919 */ /* 0x000e240000002100 */
[----:B0-----:R-:W-:-:S04]  /*5880*/  IADD3 R3, R0, -0x80, RZ ;  /* 0xffffff8000037810 */ /* 0x001fc80007ffe0ff */
[----:B------:R-:W-:-:S04]  /*5890*/  SHF.R.S32.HI R0, RZ, 0x1f, R3 ;  /* 0x0000001fff007819 */ /* 0x000fc80000011403 */
[----:B------:R-:W-:-:S04]  /*58a0*/  LEA.HI R0, R0, R3, RZ, 0x7 ;  /* 0x0000000300007211 */ /* 0x000fc800078f38ff */
[----:B------:R-:W-:-:S06]  /*58b0*/  SHF.R.S32.HI R0, RZ, 0x7, R0 ;  /* 0x00000007ff007819 */ /* 0x000fcc0000011400 */
[----:B------:R-:W0:Y:S04]  /*58c0*/  SHFL.IDX PT, R0, R0, RZ, 0x1f ;  /* 0x00001fff00007589 */ /* 0x000e2800000e0000 */
[----:B0-----:R1:W-:Y:S02]  /*58d0*/  STL [R1+0x78], R0 ;  /* 0x0000780001007387 */ /* 0x0013e40000100800 */
.L_x_664:
[----:B------:R-:W1:Y:S01]  /*58e0*/  LDL R4, [R1+0x78] ;  /* 0x0000780001047983 */ /* 0x000e620000100800 */
[----:B------:R-:W-:Y:S01]  /*58f0*/  VIADD R3, R2, 0x1e800 ;  /* 0x0001e80002037836 */ /* 0x000fe20000000000 */
[----:B------:R-:W-:Y:S04]  /*5900*/  BSSY B6, `(.L_x_458) ;  /* 0x0000016000067945 */ /* 0x000fe80003800000 */
[----:B------:R-:W-:Y:S01]  /*5910*/  LOP3.LUT P0, RZ, R3, 0x3ff, RZ, 0xc0, !PT ;  /* 0x000003ff03ff7812 */ /* 0x000fe2000780c0ff */
[----:B-1----:R-:W-:-:S05]  /*5920*/  IMAD.HI R0, R4, 0x55555556, RZ ;  /* 0x5555555604007827 */ /* 0x002fca00078e02ff */
[----:B------:R-:W-:-:S05]  /*5930*/  LEA.HI R29, R0, R0, RZ, 0x1 ;  /* 0x00000000001d7211 */ /* 0x000fca00078f08ff */
[----:B------:R-:W-:Y:S02]  /*5940*/  IMAD R29, R29, -0x3, R4 ;  /* 0xfffffffd1d1d7824 */ /* 0x000fe400078e0204 */
[----:B------:R-:W-:Y:S05]  /*5950*/  @!P0 BRA `(.L_x_459) ;  /* 0x0000000000408947 */ /* 0x000fea0003800000 */
[----:B------:R-:W-:Y:S01]  /*5960*/  MOV R0, 0x0 ;  /* 0x0000000000007802 */ /* 0x000fe20000000f00 */
[----:B------:R-:W-:Y:S01]  /*5970*/  ULDC.64 UR4, c[0x4][0xa8] ;  /* 0x01002a0000047ab9 */ /* 0x000fe20000000a00 */
[----:B------:R-:W-:Y:S01]  /*5980*/  ULDC.64 UR6, c[0x4][0xb0] ;  /* 0x01002c0000067ab9 */ /* 0x000fe20000000a00 */
[----:B------:R-:W-:Y:S01]  /*5990*/  IMAD.U32 R4, RZ, RZ, UR4 ;  /* 0x00000004ff047e24 */ /* 0x000fe2000f8e00ff */
[----:B0-----:R0:W1:Y:S01]  /*59a0*/  LDC.64 R14, c[0x4][R0] ;  /* 0x01000000000e7b82 */ /* 0x0010620000000a00 */
[----:B------:R-:W-:Y:S01]  /*59b0*/  IMAD.U32 R5, RZ, RZ, UR5 ;  /* 0x00000005ff057e24 */ /* 0x000fe2000f8e00ff */
[----:B------:R-:W-:Y:S01]  /*59c0*/  ULDC.64 UR4, c[0x4][0x48] ;  /* 0x0100120000047ab9 */ /* 0x000fe20000000a00 */
[----:B------:R-:W-:Y:S01]  /*59d0*/  MOV R6, UR6 ;  /* 0x0000000600067c02 */ /* 0x000fe20008000f00 */
[----:B------:R-:W-:Y:S01]  /*59e0*/  IMAD.U32 R7, RZ, RZ, UR7 ;  /* 0x00000007ff077e24 */ /* 0x000fe2000f8e00ff */
[----:B------:R-:W-:Y:S01]  /*59f0*/  MOV R8, 0x70 ;  /* 0x0000007000087802 */ /* 0x000fe20000000f00 */
[----:B------:R-:W-:-:S02]  /*5a00*/  IMAD.U32 R10, RZ, RZ, UR4 ;  /* 0x00000004ff0a7e24 */ /* 0x000fc4000f8e00ff */
[----:B------:R-:W-:Y:S02]  /*5a10*/  IMAD.U32 R11, RZ, RZ, UR5 ;  /* 0x00000005ff0b7e24 */ /* 0x000fe4000f8e00ff */
[----:B------:R-:W-:Y:S02]  /*5a20*/  IMAD.MOV.U32 R12, RZ, RZ, 0x1 ;  /* 0x00000001ff0c7424 */ /* 0x000fe400078e00ff */
[----:B0-----:R-:W-:-:S07]  /*5a30*/  IMAD.MOV.U32 R13, RZ, RZ, RZ ;  /* 0x000000ffff0d7224 */ /* 0x001fce00078e00ff */
[----:B------:R-:W-:-:S07]  /*5a40*/  LEPC R20, `(.L_x_459) ;  /* 0x000000001014794e */ /* 0x000fce0000000000 */
[----:B-1---5:R-:W-:Y:S05]  /*5a50*/  CALL.ABS.NOINC R14 ;  /* 0x000000000e007343 */ /* 0x022fea0003c00000 */
.L_x_459:
[----:B------:R-:W-:Y:S05]  /*5a60*/  BSYNC B6 ;  /* 0x0000000000067941 */ /* 0x000fea0003800000 */
.L_x_458:
[----:B------:R-:W-:Y:S02]  /*5a70*/  ULDC UR4, c[0x0][0x3f4] ;  /* 0x0000fd0000047ab9 */ /* 0x000fe40000000800 */
[----:B------:R-:W-:-:S13]  /*5a80*/  ISETP.LT.AND P0, PT, RZ, UR4, PT ;  /* 0x00000004ff007c0c */ /* 0x000fda000bf01270 */
[----:B------:R-:W-:Y:S05]  /*5a90*/  @P0 BRA `(.L_x_460) ;  /* 0x0000000000400947 */ /* 0x000fea0003800000 */
[----:B------:R-:W2:Y:S02]  /*5aa0*/  LDL R20, [R1+0x98] ;  /* 0x0000980001147983 */ /* 0x000ea40000100800 */
[----:B--2---:R-:W-:-:S04]  /*5ab0*/  LEA.HI R0, R20, R20, RZ, 0x1 ;  /* 0x0000001414007211 */ /* 0x004fc800078f08ff */
[----:B------:R-:W-:-:S05]  /*5ac0*/  LOP3.LUT R0, R0, 0xfffffffe, RZ, 0xc0, !PT ;  /* 0xfffffffe00007812 */ /* 0x000fca00078ec0ff */
[----:B------:R-:W-:-:S05]  /*5ad0*/  IMAD.IADD R0, R20, 0x1, -R0 ;  /* 0x0000000114007824 */ /* 0x000fca00078e0a00 */
[----:B------:R-:W-:-:S04]  /*5ae0*/  SHF.L.U32 R3, R0, 0x1f, RZ ;  /* 0x0000001f00037819 */ /* 0x000fc800000006ff */
[----:B------:R1:W2:Y:S03]  /*5af0*/  SYNCS.PHASECHK.TRANS64.TRYWAIT P0, [R2+URZ+0x30800], R3 ;  /* 0x03080003020075a7 */ /* 0x0002a6000800017f */
[----:B--2---:R-:W-:Y:S05]  /*5b00*/  @!P0 NANOSLEEP.SYNCS 0x989680 ;  /* 0x009896800000895d */ /* 0x004fea0003900000 */
[----:B------:R-:W2:Y:S01]  /*5b10*/  @!P0 SYNCS.PHASECHK.TRANS64 P0, [R2+URZ+0x30800], R3 ;  /* 0x03080003020085a7 */ /* 0x000ea2000800007f */
[----:B------:R-:W-:Y:S04]  /*5b20*/  BSSY B0, `(.L_x_461) ;  /* 0x0000006000007945 */ /* 0x000fe80003800000 */
[----:B--2---:R-:W-:Y:S05]  /*5b30*/  @P0 BRA `(.L_x_462) ;  /* 0x0000000000100947 */ /* 0x004fea0003800000 */
.L_x_463:
[----:B--2---:R2:W3:Y:S02]  /*5b40*/  SYNCS.PHASECHK.TRANS64.TRYWAIT P0, [R2+URZ+0x30800], R3 ;  /* 0x03080003020075a7 */ /* 0x0044e4000800017f */
[----:B---3--:R-:W-:Y:S05]  /*5b50*/  @!P0 NANOSLEEP.SYNCS 0x989680 ;  /* 0x009896800000895d */ /* 0x008fea0003900000 */
[----:B------:R-:W3:Y:S02]  /*5b60*/  @!P0 SYNCS.PHASECHK.TRANS64 P0, [R2+URZ+0x30800], R3 ;  /* 0x03080003020085a7 */ /* 0x000ee4000800007f */
[----:B---3--:R-:W-:Y:S05]  /*5b70*/  @!P0 BRA `(.L_x_463) ;  /* 0xfffffffc00f08947 */ /* 0x008fea000383ffff */
.L_x_462:
[----:B------:R-:W-:Y:S05]  /*5b80*/  BSYNC B0 ;  /* 0x0000000000007941 */ /* 0x000fea0003800000 */
.L_x_461:
[----:B------:R-:W-:Y:S05]  /*5b90*/  BRA `(.L_x_464) ;  /* 0x0000002000f87947 */ /* 0x000fea0003800000 */
.L_x_460:
[----:B-----5:R-:W-:Y:S01]  /*5ba0*/  SHF.R.S32.HI R0, RZ, 0x1f, R24 ;  /* 0x0000001fff007819 */ /* 0x020fe20000011418 */
[----:B------:R-:W-:Y:S01]  /*5bb0*/  ULDC.64 UR4, c[0x0][0x3f8] ;  /* 0x0000fe0000047ab9 */ /* 0x000fe20000000a00 */
[----:B------:R-:W-:Y:S01]  /*5bc0*/  IADD3 R4, R2, 0xc400, RZ ;  /* 0x0000c40002047810 */ /* 0x000fe20007ffe0ff */
[----:B------:R-:W-:Y:S01]  /*5bd0*/  ULDC.64 UR6, c[0x0][0x408] ;  /* 0x0001020000067ab9 */ /* 0x000fe20000000a00 */
[----:B------:R-:W-:Y:S01]  /*5be0*/  BSSY B6, `(.L_x_465) ;  /* 0x0000021000067945 */ /* 0x000fe20003800000 */
[----:B------:R-:W-:Y:S01]  /*5bf0*/  IMAD R3, R0, UR4, RZ ;  /* 0x0000000400037c24 */ /* 0x000fe2000f8e02ff */
[----:B------:R-:W-:Y:S01]  /*5c00*/  LOP3.LUT P0, RZ, R4, 0x3ff, RZ, 0xc0, !PT ;  /* 0x000003ff04ff7812 */ /* 0x000fe2000780c0ff */
[----:B------:R-:W-:Y:S02]  /*5c10*/  IMAD R9, R0, UR6, RZ ;  /* 0x0000000600097c24 */ /* 0x000fe4000f8e02ff */
[----:B------:R-:W-:-:S04]  /*5c20*/  IMAD.WIDE.U32 R4, R24, UR4, RZ ;  /* 0x0000000418047c25 */ /* 0x000fc8000f8e00ff */
[C---:B------:R-:W-:Y:S01]  /*5c30*/  IMAD R3, R24.reuse, UR5, R3 ;  /* 0x0000000518037c24 */ /* 0x040fe2000f8e0203 */
[----:B------:R-:W-:Y:S01]  /*5c40*/  ULDC.64 UR4, c[0x0][0x3e8] ;  /* 0x0000fa0000047ab9 */ /* 0x000fe20000000a00 */
[----:B------:R-:W-:-:S04]  /*5c50*/  IMAD.WIDE.U32 R6, R24, UR6, RZ ;  /* 0x0000000618067c25 */ /* 0x000fc8000f8e00ff */
[----:B------:R-:W-:Y:S01]  /*5c60*/  IMAD R9, R24, UR7, R9 ;  /* 0x0000000718097c24 */ /* 0x000fe2000f8e0209 */
[----:B------:R-:W-:Y:S01]  /*5c70*/  ULDC.64 UR6, c[0x0][0x400] ;  /* 0x0001000000067ab9 */ /* 0x000fe20000000a00 */
[----:B------:R-:W-:Y:S01]  /*5c80*/  IMAD.IADD R5, R3, 0x1, R5 ;  /* 0x0000000103057824 */ /* 0x000fe200078e0205 */
[----:B------:R-:W-:Y:S01]  /*5c90*/  LEA R24, P1, R4, UR4, 0x1 ;  /* 0x0000000404187c11 */ /* 0x000fe2000f8208ff */
[----:B------:R-:W-:Y:S01]  /*5ca0*/  IMAD.IADD R3, R9, 0x1, R7 ;  /* 0x0000000109037824 */ /* 0x000fe200078e0207 */
[----:B------:R-:W-:Y:S02]  /*5cb0*/  LEA R27, P2, R6, UR6, 0x1 ;  /* 0x00000006061b7c11 */ /* 0x000fe4000f8408ff */
[----:B------:R-:W-:Y:S02]  /*5cc0*/  LEA.HI.X R26, R4, UR5, R5, 0x1, P1 ;  /* 0x00000005041a7c11 */ /* 0x000fe400088f0c05 */
[----:B------:R-:W-:Y:S01]  /*5cd0*/  LEA.HI.X R28, R6, UR7, R3, 0x1, P2 ;  /* 0x00000007061c7c11 */ /* 0x000fe200090f0c03 */
[----:B------:R-:W-:Y:S08]  /*5ce0*/  @!P0 BRA `(.L_x_466) ;  /* 0x0000000000408947 */ /* 0x000ff00003800000 */
[----:B------:R-:W-:Y:S01]  /*5cf0*/  MOV R0, 0x0 ;  /* 0x0000000000007802 */ /* 0x000fe20000000f00 */
[----:B------:R-:W-:Y:S01]  /*5d00*/  ULDC.64 UR4, c[0x4][0xa8] ;  /* 0x01002a0000047ab9 */ /* 0x000fe20000000a00 */
[----:B------:R-:W-:Y:S01]  /*5d10*/  ULDC.64 UR6, c[0x4][0xb0] ;  /* 0x01002c0000067ab9 */ /* 0x000fe20000000a00 */
[----:B------:R-:W-:Y:S01]  /*5d20*/  IMAD.U32 R4, RZ, RZ, UR4 ;  /* 0x00000004ff047e24 */ /* 0x000fe2000f8e00ff */
[----:B0-----:R0:W1:Y:S01]  /*5d30*/  LDC.64 R14, c[0x4][R0] ;  /* 0x01000000000e7b82 */ /* 0x0010620000000a00 */
        /* <DEDUP_REMOVED lines=11> */
.L_x_466:
[----:B------:R-:W-:Y:S05]  /*5df0*/  BSYNC B6 ;  /* 0x0000000000067941 */ /* 0x000fea0003800000 */
.L_x_465:
[----:B------:R-:W-:Y:S01]  /*5e00*/  ULDC.U8 UR4, c[0x0][0x410] ;  /* 0x0001040000047ab9 */ /* 0x000fe20000000000 */
[----:B------:R-:W-:Y:S01]  /*5e10*/  BSSY B0, `(.L_x_467) ;  /* 0x000020e000007945 */ /* 0x000fe20003800000 */
[----:B------:R-:W-:Y:S01]  /*5e20*/  ISETP.NE.AND P0, PT, RZ, UR4, PT ;  /* 0x00000004ff007c0c */ /* 0x000fe2000bf05270 */
[----:B------:R-:W-:-:S12]  /*5e30*/  IMAD R4, R33, 0xc0, R18 ;  /* 0x000000c021047824 */ /* 0x000fd800078e0212 */
[----:B------:R-:W-:Y:S05]  /*5e40*/  @!P0 BRA `(.L_x_468) ;  /* 0x00000010002c8947 */ /* 0x000fea0003800000 */
[----:B------:R-:W-:-:S03]  /*5e50*/  UMOV UR4, 0xffffffff ;  /* 0xffffffff00047882 */ /* 0x000fc60000000000 */
[----:B------:R-:W-:Y:S05]  /*5e60*/  BRA.DIV UR4, `(.L_x_469) ;  /* 0x00000126043c7947 */ /* 0x000fea000b800000 */
[----:B------:R1:W2:Y:S04]  /*5e70*/  SHFL.IDX PT, R3, R26, RZ, 0x1c1f ;  /* 0x001c1fff1a037589 */ /* 0x0002a800000e0000 */
[----:B------:R1:W3:Y:S04]  /*5e80*/  SHFL.IDX PT, R0, R24, RZ, 0x1c1f ;  /* 0x001c1fff18007589 */ /* 0x0002e800000e0000 */
[----:B------:R1:W4:Y:S04]  /*5e90*/  SHFL.IDX PT, R5, R28, RZ, 0x1c1f ;  /* 0x001c1fff1c057589 */ /* 0x00032800000e0000 */
[----:B0-----:R1:W0:Y:S02]  /*5ea0*/  SHFL.IDX PT, R14, R27, RZ, 0x1c1f ;  /* 0x001c1fff1b0e7589 */ /* 0x00122400000e0000 */
.L_x_670:
[----:B------:R-:W5:Y:S01]  /*5eb0*/  LDL R30, [R1+0x70] ;  /* 0x00007000011e7983 */ /* 0x000f620000100800 */
[----:B------:R-:W-:-:S03]  /*5ec0*/  ULDC UR4, c[0x0][0x448] ;  /* 0x0001120000047ab9 */ /* 0x000fc60000000800 */
[----:B------:R-:W2:Y:S01]  /*5ed0*/  LDL R12, [R1+0x98] ;  /* 0x00009800010c7983 */ /* 0x000ea20000100800 */
[----:B------:R-:W-:-:S05]  /*5ee0*/  IMAD R25, R25, UR4, RZ ;  /* 0x0000000419197c24 */ /* 0x000fca000f8e02ff */
[----:B------:R-:W-:Y:S01]  /*5ef0*/  ISETP.GE.AND P0, PT, R4, R25, PT ;  /* 0x000000190400720c */ /* 0x000fe20003f06270 */
[----:B------:R-:W-:Y:S01]  /*5f00*/  BSSY B1, `(.L_x_470) ;  /* 0x0000026000017945 */ /* 0x000fe20003800000 */
[----:B-1----:R-:W-:Y:S01]  /*5f10*/  IMAD R26, R33, -0xc0, R25 ;  /* 0xffffff40211a7824 */ /* 0x002fe200078e0219 */
[----:B------:R-:W-:Y:S02]  /*5f20*/  CS2R R10, SRZ ;  /* 0x00000000000a7805 */ /* 0x000fe4000001ff00 */
[----:B-----5:R-:W-:-:S04]  /*5f30*/  SHF.L.U32 R6, R30, 0x6, RZ ;  /* 0x000000061e067819 */ /* 0x020fc800000006ff */
[----:B------:R-:W-:Y:S02]  /*5f40*/  LOP3.LUT R7, R6, 0x1c0, RZ, 0xc0, !PT ;  /* 0x000001c006077812 */ /* 0x000fe400078ec0ff */
[----:B--2---:R-:W-:Y:S02]  /*5f50*/  LEA.HI R6, R12, R12, RZ, 0x1 ;  /* 0x0000000c0c067211 */ /* 0x004fe400078f08ff */
[----:B------:R-:W-:Y:S02]  /*5f60*/  LOP3.LUT R8, R7, 0x18, R16, 0xf8, !PT ;  /* 0x0000001807087812 */ /* 0x000fe400078ef810 */
[----:B------:R-:W-:Y:S02]  /*5f70*/  LOP3.LUT R4, R6, 0xfffffffe, RZ, 0xc0, !PT ;  /* 0xfffffffe06047812 */ /* 0x000fe400078ec0ff */
[----:B------:R-:W-:-:S03]  /*5f80*/  SHF.R.U32.HI R7, RZ, 0x3, R7 ;  /* 0x00000003ff077819 */ /* 0x000fc60000011607 */
[----:B------:R-:W-:Y:S01]  /*5f90*/  IMAD.IADD R27, R12, 0x1, -R4 ;  /* 0x000000010c1b7824 */ /* 0x000fe200078e0a04 */
[----:B------:R-:W-:Y:S02]  /*5fa0*/  LOP3.LUT R28, R8, R7, RZ, 0x3c, !PT ;  /* 0x00000007081c7212 */ /* 0x000fe400078e3cff */
[----:B------:R-:W-:Y:S02]  /*5fb0*/  CS2R R6, SRZ ;  /* 0x0000000000067805 */ /* 0x000fe4000001ff00 */
[----:B------:R-:W-:Y:S02]  /*5fc0*/  CS2R R8, SRZ ;  /* 0x0000000000087805 */ /* 0x000fe4000001ff00 */
[----:B------:R-:W-:Y:S01]  /*5fd0*/  CS2R R12, SRZ ;  /* 0x00000000000c7805 */ /* 0x000fe2000001ff00 */
[----:B------:R-:W-:Y:S06]  /*5fe0*/  @P0 BRA `(.L_x_471) ;  /* 0x00000000005c0947 */ /* 0x000fec0003800000 */
[----:B------:R-:W-:Y:S01]  /*5ff0*/  ULDC UR4, c[0x0][0x3f4] ;  /* 0x0000fd0000047ab9 */ /* 0x000fe20000000800 */
[C---:B------:R-:W-:Y:S01]  /*6000*/  IMAD.SHL.U32 R9, R154.reuse, 0x2, RZ ;  /* 0x000000029a097824 */ /* 0x040fe200078e00ff */
[----:B------:R-:W-:Y:S01]  /*6010*/  ISETP.GE.AND P3, PT, R154, UR4, PT ;  /* 0x000000049a007c0c */ /* 0x000fe2000bf66270 */
[----:B---3--:R-:W-:Y:S01]  /*6020*/  IMAD.MOV.U32 R6, RZ, RZ, R0 ;  /* 0x000000ffff067224 */ /* 0x008fe200078e0000 */
[----:B------:R-:W-:Y:S02]  /*6030*/  ISETP.GE.AND P2, PT, R22, UR4, PT ;  /* 0x0000000416007c0c */ /* 0x000fe4000bf46270 */
[----:B------:R-:W-:Y:S02]  /*6040*/  SHF.R.S32.HI R13, RZ, 0x1f, R154 ;  /* 0x0000001fff0d7819 */ /* 0x000fe4000001149a */
[----:B------:R-:W-:Y:S02]  /*6050*/  MOV R7, R3 ;  /* 0x0000000300077202 */ /* 0x000fe40000000f00 */
[----:B------:R-:W-:-:S02]  /*6060*/  CS2R R10, SRZ ;  /* 0x00000000000a7805 */ /* 0x000fc4000001ff00 */
[----:B------:R-:W-:Y:S01]  /*6070*/  SHF.L.U64.HI R8, R154, 0x1, R13 ;  /* 0x000000019a087819 */ /* 0x000fe2000001020d */
[----:B----4-:R-:W-:Y:S02]  /*6080*/  IMAD.MOV.U32 R15, RZ, RZ, R5 ;  /* 0x000000ffff0f7224 */ /* 0x010fe400078e0005 */
[-C--:B------:R-:W-:Y:S02]  /*6090*/  @!P3 IADD3 R24, P0, R0, R9.reuse, RZ ;  /* 0x000000090018b210 */ /* 0x080fe40007f1e0ff */
[----:B0-----:R-:W-:Y:S01]  /*60a0*/  @!P3 IADD3 R4, P1, R14, R9, RZ ;  /* 0x000000090e04b210 */ /* 0x001fe20007f3e0ff */
[C---:B------:R-:W-:Y:S01]  /*60b0*/  @!P2 IMAD.WIDE R20, R22.reuse, 0x2, R6 ;  /* 0x000000021614a825 */ /* 0x040fe200078e0206 */
[----:B------:R-:W-:Y:S02]  /*60c0*/  CS2R R6, SRZ ;  /* 0x0000000000067805 */ /* 0x000fe4000001ff00 */
[----:B------:R-:W-:Y:S01]  /*60d0*/  CS2R R12, SRZ ;  /* 0x00000000000c7805 */ /* 0x000fe2000001ff00 */
[--C-:B------:R-:W-:Y:S01]  /*60e0*/  @!P3 IMAD.X R25, R3, 0x1, R8.reuse, P0 ;  /* 0x000000010319b824 */ /* 0x100fe200000e0608 */
[----:B------:R1:W5:Y:S01]  /*60f0*/  @!P2 LD.E.64 R10, desc[UR56][R20.64] ;  /* 0x00000038140aa980 */ /* 0x000362000c101b00 */
[----:B------:R-:W-:Y:S01]  /*6100*/  @!P3 IMAD.X R5, R5, 0x1, R8, P1 ;  /* 0x000000010505b824 */ /* 0x000fe200008e0608 */
[----:B------:R-:W-:Y:S01]  /*6110*/  CS2R R8, SRZ ;  /* 0x0000000000087805 */ /* 0x000fe2000001ff00 */
[----:B------:R-:W-:Y:S01]  /*6120*/  @!P2 IMAD.WIDE R14, R22, 0x2, R14 ;  /* 0x00000002160ea825 */ /* 0x000fe200078e020e */
[----:B------:R1:W5:Y:S04]  /*6130*/  @!P3 LD.E.64 R12, desc[UR56][R24.64] ;  /* 0x00000038180cb980 */ /* 0x000368000c101b00 */
[----:B------:R1:W5:Y:S04]  /*6140*/  @!P2 LD.E.64 R6, desc[UR56][R14.64] ;  /* 0x000000380e06a980 */ /* 0x000368000c101b00 */
[----:B------:R1:W5:Y:S02]  /*6150*/  @!P3 LD.E.64 R8, desc[UR56][R4.64] ;  /* 0x000000380408b980 */ /* 0x000364000c101b00 */
.L_x_471:
[----:B------:R-:W-:Y:S05]  /*6160*/  BSYNC B1 ;  /* 0x0000000000017941 */ /* 0x000fea0003800000 */
.L_x_470:
[----:B---3--:R-:W2:Y:S01]  /*6170*/  S2R R0, SR_TID.X ;  /* 0x0000000000007919 */ /* 0x008ea20000002100 */
[----:B-1--4-:R-:W-:Y:S01]  /*6180*/  SHF.L.U32 R5, R27, 0x1f, RZ ;  /* 0x0000001f1b057819 */ /* 0x012fe200000006ff */
[----:B-----5:R-:W-:Y:S01]  /*6190*/  IMAD.MOV.U32 R34, RZ, RZ, R10 ;  /* 0x000000ffff227224 */ /* 0x020fe200078e000a */
[----:B------:R-:W-:Y:S01]  /*61a0*/  LOP3.LUT P1, RZ, R30, 0x4, RZ, 0xc0, !PT ;  /* 0x000000041eff7812 */ /* 0x000fe2000782c0ff */
[--C-:B0-----:R-:W-:Y:S01]  /*61b0*/  IMAD.MOV.U32 R14, RZ, RZ, R11.reuse ;  /* 0x000000ffff0e7224 */ /* 0x101fe200078e000b */
[----:B------:R-:W0:Y:S01]  /*61c0*/  SYNCS.PHASECHK.TRANS64.TRYWAIT P0, [R2+URZ+0x30800], R5 ;  /* 0x03080005020075a7 */ /* 0x000e22000800017f */
[----:B------:R-:W-:Y:S01]  /*61d0*/  SHF.R.U64 R35, R10, 0x10, R11 ;  /* 0x000000100a237819 */ /* 0x000fe2000000120b */
[----:B------:R-:W-:Y:S01]  /*61e0*/  IMAD.MOV.U32 R10, RZ, RZ, R13 ;  /* 0x000000ffff0a7224 */ /* 0x000fe200078e000d */
[----:B------:R-:W-:Y:S01]  /*61f0*/  SHF.R.U32.HI R15, RZ, 0x10, R11 ;  /* 0x00000010ff0f7819 */ /* 0x000fe2000001160b */
[----:B------:R-:W-:Y:S01]  /*6200*/  IMAD.MOV.U32 R32, RZ, RZ, R6 ;  /* 0x000000ffff207224 */ /* 0x000fe200078e0006 */
[----:B------:R-:W-:Y:S01]  /*6210*/  MOV R11, R12 ;  /* 0x0000000c000b7202 */ /* 0x000fe20000000f00 */
[----:B------:R-:W-:Y:S01]  /*6220*/  BSSY B1, `(.L_x_472) ;  /* 0x000001e000017945 */ /* 0x000fe20003800000 */
[----:B------:R-:W-:-:S02]  /*6230*/  SHF.R.U64 R20, R12, 0x10, R13 ;  /* 0x000000100c147819 */ /* 0x000fc4000000120d */
[----:B------:R-:W-:Y:S01]  /*6240*/  SHF.R.U64 R36, R6, 0x10, R7 ;  /* 0x0000001006247819 */ /* 0x000fe20000001207 */
[----:B------:R-:W-:Y:S01]  /*6250*/  IMAD.MOV.U32 R6, RZ, RZ, R8 ;  /* 0x000000ffff067224 */ /* 0x000fe200078e0008 */
[----:B------:R-:W-:Y:S02]  /*6260*/  SHF.R.U32.HI R13, RZ, 0x10, R13 ;  /* 0x00000010ff0d7819 */ /* 0x000fe4000001160d */
[----:B------:R-:W-:Y:S02]  /*6270*/  MOV R12, R7 ;  /* 0x00000007000c7202 */ /* 0x000fe40000000f00 */
[----:B------:R-:W-:Y:S02]  /*6280*/  SHF.R.U32.HI R21, RZ, 0x10, R7 ;  /* 0x00000010ff157819 */ /* 0x000fe40000011607 */
[----:B------:R-:W-:Y:S02]  /*6290*/  MOV R7, R9 ;  /* 0x0000000900077202 */ /* 0x000fe40000000f00 */
[----:B------:R-:W-:-:S02]  /*62a0*/  VIMNMX R33, R26, 0xc0, PT ;  /* 0x000000c01a217848 */ /* 0x000fc40003fe0100 */
[--C-:B------:R-:W-:Y:S02]  /*62b0*/  SHF.R.U64 R24, R8, 0x10, R9.reuse ;  /* 0x0000001008187819 */ /* 0x100fe40000001209 */
[----:B------:R-:W-:Y:S02]  /*62c0*/  SHF.R.U32.HI R25, RZ, 0x10, R9 ;  /* 0x00000010ff197819 */ /* 0x000fe40000011609 */
[----:B------:R-:W-:Y:S02]  /*62d0*/  PRMT R8, R10, 0x5410, R13 ;  /* 0x000054100a087816 */ /* 0x000fe4000000000d */
[----:B--2---:R-:W-:Y:S02]  /*62e0*/  IADD3 R3, R0, -0x80, RZ ;  /* 0xffffff8000037810 */ /* 0x004fe40007ffe0ff */
[----:B------:R-:W-:Y:S02]  /*62f0*/  PRMT R34, R34, 0x5410, R14 ;  /* 0x0000541022227816 */ /* 0x000fe4000000000e */
[----:B------:R-:W-:-:S02]  /*6300*/  SHF.R.S32.HI R0, RZ, 0x1f, R3 ;  /* 0x0000001fff007819 */ /* 0x000fc40000011403 */
[----:B------:R-:W-:Y:S02]  /*6310*/  PRMT R35, R35, 0x5410, R15 ;  /* 0x0000541023237816 */ /* 0x000fe4000000000f */
[----:B------:R-:W-:Y:S02]  /*6320*/  LEA.HI R0, R0, R3, RZ, 0x5 ;  /* 0x0000000300007211 */ /* 0x000fe400078f28ff */
[----:B------:R-:W-:Y:S02]  /*6330*/  PRMT R10, R20, 0x7610, R10 ;  /* 0x00007610140a7816 */ /* 0x000fe4000000000a */
[----:B------:R-:W-:Y:S02]  /*6340*/  SHF.R.S32.HI R0, RZ, 0x5, R0 ;  /* 0x00000005ff007819 */ /* 0x000fe40000011400 */
[----:B------:R-:W-:Y:S02]  /*6350*/  PRMT R32, R32, 0x5410, R12 ;  /* 0x0000541020207816 */ /* 0x000fe4000000000c */
[----:B------:R-:W-:Y:S01]  /*6360*/  PRMT R36, R36, 0x5410, R21 ;  /* 0x0000541024247816 */ /* 0x000fe20000000015 */
[----:B------:R-:W-:Y:S01]  /*6370*/  IMAD R3, R0, 0x200, R28 ;  /* 0x0000020000037824 */ /* 0x000fe200078e021c */
[----:B------:R-:W-:-:S02]  /*6380*/  PRMT R11, R11, 0x5410, R6 ;  /* 0x000054100b0b7816 */ /* 0x000fc40000000006 */
[----:B------:R-:W-:Y:S01]  /*6390*/  PRMT R9, R7, 0x7610, R9 ;  /* 0x0000761007097816 */ /* 0x000fe20000000009 */
[----:B------:R-:W-:-:S04]  /*63a0*/  IMAD R3, R3, 0x2, R2 ;  /* 0x0000000203037824 */ /* 0x000fc800078e0202 */
[C---:B------:R-:W-:Y:S02]  /*63b0*/  VIADD R4, R3.reuse, 0xc400 ;  /* 0x0000c40003047836 */ /* 0x040fe40000000000 */
[----:B------:R-:W-:Y:S02]  /*63c0*/  VIADD R0, R3, 0xc440 ;  /* 0x0000c44003007836 */ /* 0x000fe40000000000 */
[----:B------:R-:W-:Y:S01]  /*63d0*/  @P1 VIADD R0, R4, 0xffffffc0 ;  /* 0xffffffc004001836 */ /* 0x000fe20000000000 */
[----:B------:R-:W-:Y:S01]  /*63e0*/  ISETP.GE.AND P1, PT, R18, R33, PT ;  /* 0x000000211200720c */ /* 0x000fe20003f26270 */
[----:B0-----:R-:W-:-:S12]  /*63f0*/  @!P0 BRA `(.L_x_473) ;  /* 0x0000012000488947 */ /* 0x001fd80003800000 */
.L_x_671:
[----:B------:R-:W-:Y:S05]  /*6400*/  BSYNC B1 ;  /* 0x0000000000017941 */ /* 0x000fea0003800000 */
.L_x_472:
[----:B------:R-:W-:Y:S01]  /*6410*/  BSSY B1, `(.L_x_474) ;  /* 0x0000057000017945 */ /* 0x000fe20003800000 */
[----:B------:R-:W-:Y:S02]  /*6420*/  PRMT R10, R10, 0x5410, R24 ;  /* 0x000054100a0a7816 */ /* 0x000fe40000000018 */
[----:B------:R-:W-:Y:S01]  /*6430*/  PRMT R9, R9, 0x5410, R25 ;  /* 0x0000541009097816 */ /* 0x000fe20000000019 */
[----:B------:R-:W-:Y:S06]  /*6440*/  @P1 BRA `(.L_x_475) ;  /* 0x00000004004c1947 */ /* 0x000fec0003800000 */
[----:B0-----:R-:W0:Y:S01]  /*6450*/  LDC R5, c[0x0][0x3f4] ;  /* 0x0000fd00ff057b82 */ /* 0x001e220000000800 */
[----:B------:R-:W-:Y:S01]  /*6460*/  BSSY B2, `(.L_x_476) ;  /* 0x000002a000027945 */ /* 0x000fe20003800000 */
[-C--:B0-----:R-:W-:Y:S02]  /*6470*/  ISETP.GE.AND P0, PT, R22, R5.reuse, PT ;  /* 0x000000051600720c */ /* 0x081fe40003f06270 */
[----:B------:R-:W-:-:S11]  /*6480*/  ISETP.GE.AND P1, PT, R154, R5, PT ;  /* 0x000000059a00720c */ /* 0x000fd60003f26270 */
[----:B------:R-:W-:Y:S05]  /*6490*/  @P0 BRA `(.L_x_477) ;  /* 0x0000000000980947 */ /* 0x000fea0003800000 */
[----:B------:R-:W0:Y:S01]  /*64a0*/  LDS.128 R4, [R3+0xc400] ;  /* 0x00c4000003047984 */ /* 0x000e220000000c00 */
[----:B------:R-:W-:Y:S02]  /*64b0*/  HADD2.F32 R25, -RZ, R32.H0_H0 ;  /* 0x20000020ff197230 */ /* 0x000fe40000004100 */
[----:B------:R-:W-:Y:S02]  /*64c0*/  HADD2.F32 R21, -RZ, R34.H0_H0 ;  /* 0x20000022ff157230 */ /* 0x000fe40000004100 */
[----:B------:R-:W-:Y:S02]  /*64d0*/  HADD2.F32 R20, -RZ, R35.H0_H0 ;  /* 0x20000023ff147230 */ /* 0x000fe40000004100 */
[----:B------:R-:W-:Y:S02]  /*64e0*/  HADD2.F32 R24, -RZ, R36.H0_H0 ;  /* 0x20000024ff187230 */ /* 0x000fe40000004100 */
[--C-:B0-----:R-:W-:Y:S02]  /*64f0*/  HADD2.F32 R12, -RZ, R4.reuse.H0_H0 ;  /* 0x20000004ff0c7230 */ /* 0x101fe40000004100 */
[----:B------:R-:W-:-:S02]  /*6500*/  HADD2.F32 R4, -RZ, R4.H1_H1 ;  /* 0x30000004ff047230 */ /* 0x000fc40000004100 */
[--C-:B------:R-:W-:Y:S02]  /*6510*/  HADD2.F32 R13, -RZ, R5.reuse.H0_H0 ;  /* 0x20000005ff0d7230 */ /* 0x100fe40000004100 */
[----:B------:R-:W-:Y:S02]  /*6520*/  HADD2.F32 R5, -RZ, R5.H1_H1 ;  /* 0x30000005ff057230 */ /* 0x000fe40000004100 */
[C---:B------:R-:W-:Y:S01]  /*6530*/  FMUL.FTZ R27, R4.reuse, R25 ;  /* 0x00000019041b7220 */ /* 0x040fe20000410000 */
[-C--:B------:R-:W-:Y:S01]  /*6540*/  FMUL.FTZ R4, R4, R21.reuse ;  /* 0x0000001504047220 */ /* 0x080fe20000410000 */
[--C-:B------:R-:W-:Y:S02]  /*6550*/  HADD2.F32 R14, -RZ, R6.reuse.H0_H0 ;  /* 0x20000006ff0e7230 */ /* 0x100fe40000004100 */
[----:B------:R-:W-:Y:S02]  /*6560*/  HADD2.F32 R15, -RZ, R7.H0_H0 ;  /* 0x20000007ff0f7230 */ /* 0x000fe40000004100 */
[C---:B------:R-:W-:Y:S01]  /*6570*/  FMUL.FTZ R28, R5.reuse, R24 ;  /* 0x00000018051c7220 */ /* 0x040fe20000410000 */
[C---:B------:R-:W-:Y:S01]  /*6580*/  FFMA.FTZ R27, R12.reuse, R21, -R27 ;  /* 0x000000150c1b7223 */ /* 0x040fe2000001081b */
[----:B------:R-:W-:Y:S01]  /*6590*/  FFMA.FTZ R26, R12, R25, R4 ;  /* 0x000000190c1a7223 */ /* 0x000fe20000010004 */
[----:B------:R-:W-:Y:S01]  /*65a0*/  FMUL.FTZ R30, R5, R20 ;  /* 0x00000014051e7220 */ /* 0x000fe20000410000 */
[----:B------:R-:W-:-:S02]  /*65b0*/  HADD2.F32 R6, -RZ, R6.H1_H1 ;  /* 0x30000006ff067230 */ /* 0x000fc40000004100 */
[C---:B------:R-:W-:Y:S01]  /*65c0*/  FFMA.FTZ R28, R13.reuse, R20, -R28 ;  /* 0x000000140d1c7223 */ /* 0x040fe2000001081c */
[----:B------:R-:W-:Y:S02]  /*65d0*/  HADD2.F32 R7, -RZ, R7.H1_H1 ;  /* 0x30000007ff077230 */ /* 0x000fe40000004100 */
[----:B------:R-:W-:Y:S01]  /*65e0*/  FFMA.FTZ R13, R13, R24, R30 ;  /* 0x000000180d0d7223 */ /* 0x000fe2000001001e */
[----:B------:R-:W-:Y:S02]  /*65f0*/  HADD2.F32 R21, -RZ, R32.H1_H1 ;  /* 0x30000020ff157230 */ /* 0x000fe40000004100 */
[----:B------:R-:W-:Y:S02]  /*6600*/  HADD2.F32 R5, -RZ, R34.H1_H1 ;  /* 0x30000022ff057230 */ /* 0x000fe40000004100 */
[----:B------:R-:W-:Y:S02]  /*6610*/  HADD2.F32 R12, -RZ, R36.H1_H1 ;  /* 0x30000024ff0c7230 */ /* 0x000fe40000004100 */
[----:B------:R-:W-:Y:S01]  /*6620*/  FMUL.FTZ R25, R6, R21 ;  /* 0x0000001506197220 */ /* 0x000fe20000410000 */
[----:B------:R-:W-:-:S02]  /*6630*/  HADD2.F32 R4, -RZ, R35.H1_H1 ;  /* 0x30000023ff047230 */ /* 0x000fc40000004100 */
[-C--:B------:R-:W-:Y:S01]  /*6640*/  FMUL.FTZ R20, R6, R5.reuse ;  /* 0x0000000506147220 */ /* 0x080fe20000410000 */
[C---:B------:R-:W-:Y:S01]  /*6650*/  FMUL.FTZ R24, R7.reuse, R12 ;  /* 0x0000000c07187220 */ /* 0x040fe20000410000 */
[C---:B------:R-:W-:Y:S01]  /*6660*/  FFMA.FTZ R6, R14.reuse, R5, -R25 ;  /* 0x000000050e067223 */ /* 0x040fe20000010819 */
[-C--:B------:R-:W-:Y:S01]  /*6670*/  FMUL.FTZ R31, R7, R4.reuse ;  /* 0x00000004071f7220 */ /* 0x080fe20000410000 */
[----:B------:R-:W-:Y:S01]  /*6680*/  FFMA.FTZ R21, R14, R21, R20 ;  /* 0x000000150e157223 */ /* 0x000fe20000010014 */
[C---:B------:R-:W-:Y:S01]  /*6690*/  FFMA.FTZ R7, R15.reuse, R4, -R24 ;  /* 0x000000040f077223 */ /* 0x040fe20000010818 */
[----:B------:R-:W-:Y:S01]  /*66a0*/  F2FP.F16.F32.PACK_AB R4, R26, R27 ;  /* 0x0000001b1a04723e */ /* 0x000fe200000000ff */
[----:B------:R-:W-:Y:S01]  /*66b0*/  FFMA.FTZ R12, R15, R12, R31 ;  /* 0x0000000c0f0c7223 */ /* 0x000fe2000001001f */
[----:B------:R-:W-:Y:S02]  /*66c0*/  F2FP.F16.F32.PACK_AB R5, R13, R28 ;  /* 0x0000001c0d05723e */ /* 0x000fe400000000ff */
[----:B------:R-:W-:-:S02]  /*66d0*/  F2FP.F16.F32.PACK_AB R6, R21, R6 ;  /* 0x000000061506723e */ /* 0x000fc400000000ff */
[----:B------:R-:W-:-:S05]  /*66e0*/  F2FP.F16.F32.PACK_AB R7, R12, R7 ;  /* 0x000000070c07723e */ /* 0x000fca00000000ff */
[----:B------:R0:W-:Y:S02]  /*66f0*/  STS.128 [R3+0xc400], R4 ;  /* 0x00c4000403007388 */ /* 0x0001e40000000c00 */
.L_x_477:
[----:B------:R-:W-:Y:S05]  /*6700*/  BSYNC B2 ;  /* 0x0000000000027941 */ /* 0x000fea0003800000 */
.L_x_476:
[----:B------:R-:W-:Y:S05]  /*6710*/  @P1 BRA `(.L_x_475) ;  /* 0x0000000000981947 */ /* 0x000fea0003800000 */
[----:B0-----:R-:W0:Y:S01]  /*6720*/  LDS.128 R4, [R0] ;  /* 0x0000000000047984 */ /* 0x001e220000000c00 */
[--C-:B------:R-:W-:Y:S02]  /*6730*/  HADD2.F32 R25, -RZ, R11.reuse.H1_H1 ;  /* 0x3000000bff197230 */ /* 0x100fe40000004100 */
[----:B------:R-:W-:Y:S02]  /*6740*/  HADD2.F32 R21, -RZ, R11.H0_H0 ;  /* 0x2000000bff157230 */ /* 0x000fe40000004100 */
[--C-:B------:R-:W-:Y:S02]  /*6750*/  HADD2.F32 R20, -RZ, R10.reuse.H0_H0 ;  /* 0x2000000aff147230 */ /* 0x100fe40000004100 */
[----:B------:R-:W-:Y:S02]  /*6760*/  HADD2.F32 R24, -RZ, R10.H1_H1 ;  /* 0x3000000aff187230 */ /* 0x000fe40000004100 */
        /* <DEDUP_REMOVED lines=16> */
[--C-:B------:R-:W-:Y:S02]  /*6870*/  HADD2.F32 R21, -RZ, R9.reuse.H0_H0 ;  /* 0x20000009ff157230 */ /* 0x100fe40000004100 */
[--C-:B------:R-:W-:Y:S02]  /*6880*/  HADD2.F32 R5, -RZ, R8.reuse.H0_H0 ;  /* 0x20000008ff057230 */ /* 0x100fe40000004100 */
        /* <DEDUP_REMOVED lines=14> */
[----:B------:R1:W-:Y:S02]  /*6970*/  STS.128 [R0], R4 ;  /* 0x0000000400007388 */ /* 0x0003e40000000c00 */
.L_x_475:
[----:B------:R-:W-:Y:S05]  /*6980*/  BSYNC B1 ;  /* 0x0000000000017941 */ /* 0x000fea0003800000 */
.L_x_474:
[----:B01----:R-:W-:-:S05]  /*6990*/  VIADD R4, R18, 0x60 ;  /* 0x0000006012047836 */ /* 0x003fca0000000000 */
[----:B------:R-:W-:-:S13]  /*69a0*/  ISETP.GE.AND P0, PT, R4, R33, PT ;  /* 0x000000210400720c */ /* 0x000fda0003f06270 */
[----:B------:R-:W-:Y:S05]  /*69b0*/  @P0 BRA `(.L_x_478) ;  /* 0x00000014004c0947 */ /* 0x000fea0003800000 */
[----:B------:R-:W0:Y:S01]  /*69c0*/  LDC R5, c[0x0][0x3f4] ;  /* 0x0000fd00ff057b82 */ /* 0x000e220000000800 */
        /* <DEDUP_REMOVED lines=9> */
[----:B------:R-:W-:Y:S02]  /*6a60*/  HADD2.F32 R28, -RZ, R32.H1_H1 ;  /* 0x30000020ff1c7230 */ /* 0x000fe40000004100 */
[----:B------:R-:W-:-:S02]  /*6a70*/  HADD2.F32 R33, -RZ, R36.H1_H1 ;  /* 0x30000024ff217230 */ /* 0x000fc40000004100 */
[--C-:B0-----:R-:W-:Y:S02]  /*6a80*/  HADD2.F32 R12, -RZ, R4.reuse.H0_H0 ;  /* 0x20000004ff0c7230 */ /* 0x101fe40000004100 */
[----:B------:R-:W-:Y:S02]  /*6a90*/  HADD2.F32 R4, -RZ, R4.H1_H1 ;  /* 0x30000004ff047230 */ /* 0x000fe40000004100 */
[--C-:B------:R-:W-:Y:S02]  /*6aa0*/  HADD2.F32 R13, -RZ, R5.reuse.H0_H0 ;  /* 0x20000005ff0d7230 */ /* 0x100fe40000004100 */
[----:B------:R-:W-:Y:S02]  /*6ab0*/  HADD2.F32 R5, -RZ, R5.H1_H1 ;  /* 0x30000005ff057230 */ /* 0x000fe40000004100 */
[-C--:B------:R-:W-:Y:S01]  /*6ac0*/  FMUL.FTZ R21, R26, R4.reuse ;  /* 0x000000041a157220 */ /* 0x080fe20000410000 */
[----:B------:R-:W-:Y:S01]  /*6ad0*/  FMUL.FTZ R25, R24, R4 ;  /* 0x0000000418197220 */ /* 0x000fe20000410000 */
[----:B------:R-:W-:-:S02]  /*6ae0*/  HADD2.F32 R14, -RZ, R6.H0_H0 ;  /* 0x20000006ff0e7230 */ /* 0x000fc40000004100 */
[-C--:B------:R-:W-:Y:S01]  /*6af0*/  FMUL.FTZ R20, R31, R5.reuse ;  /* 0x000000051f147220 */ /* 0x080fe20000410000 */
[-C--:B------:R-:W-:Y:S01]  /*6b00*/  FFMA.FTZ R4, R24, R12.reuse, -R21 ;  /* 0x0000000c18047223 */ /* 0x080fe20000010815 */
[----:B------:R-:W-:Y:S01]  /*6b10*/  FFMA.FTZ R25, R26, R12, R25 ;  /* 0x0000000c1a197223 */ /* 0x000fe20000010019 */
[C---:B------:R-:W-:Y:S01]  /*6b20*/  FMUL.FTZ R12, R27.reuse, R5 ;  /* 0x000000051b0c7220 */ /* 0x040fe20000410000 */
[--C-:B------:R-:W-:Y:S02]  /*6b30*/  HADD2.F32 R15, -RZ, R7.reuse.H0_H0 ;  /* 0x20000007ff0f7230 */ /* 0x100fe40000004100 */
[-C--:B------:R-:W-:Y:S01]  /*6b40*/  FFMA.FTZ R5, R27, R13.reuse, -R20 ;  /* 0x0000000d1b057223 */ /* 0x080fe20000010814 */
[----:B------:R-:W-:Y:S02]  /*6b50*/  HADD2.F32 R6, -RZ, R6.H1_H1 ;  /* 0x30000006ff067230 */ /* 0x000fe40000004100 */
[----:B------:R-:W-:Y:S01]  /*6b60*/  FFMA.FTZ R12, R31, R13, R12 ;  /* 0x0000000d1f0c7223 */ /* 0x000fe2000001000c */
[----:B------:R-:W-:Y:S01]  /*6b70*/  HADD2.F32 R7, -RZ, R7.H1_H1 ;  /* 0x30000007ff077230 */ /* 0x000fe20000004100 */
[----:B------:R-:W-:Y:S01]  /*6b80*/  F2FP.F16.F32.PACK_AB R4, R25, R4 ;  /* 0x000000041904723e */ /* 0x000fe200000000ff */
[----:B------:R-:W-:-:S02]  /*6b90*/  HADD2.F32 R26, -RZ, R34.H1_H1 ;  /* 0x30000022ff1a7230 */ /* 0x000fc40000004100 */
[-C--:B------:R-:W-:Y:S01]  /*6ba0*/  FMUL.FTZ R13, R28, R6.reuse ;  /* 0x000000061c0d7220 */ /* 0x080fe20000410000 */
[----:B------:R-:W-:Y:S02]  /*6bb0*/  HADD2.F32 R27, -RZ, R35.H1_H1 ;  /* 0x30000023ff1b7230 */ /* 0x000fe40000004100 */
[----:B------:R-:W-:Y:S01]  /*6bc0*/  FMUL.FTZ R20, R33, R7 ;  /* 0x0000000721147220 */ /* 0x000fe20000410000 */
[----:B------:R-:W-:Y:S01]  /*6bd0*/  F2FP.F16.F32.PACK_AB R5, R12, R5 ;  /* 0x000000050c05723e */ /* 0x000fe200000000ff */
[C---:B------:R-:W-:Y:S01]  /*6be0*/  FMUL.FTZ R21, R26.reuse, R6 ;  /* 0x000000061a157220 */ /* 0x040fe20000410000 */
[-C--:B------:R-:W-:Y:S01]  /*6bf0*/  FFMA.FTZ R6, R26, R14.reuse, -R13 ;  /* 0x0000000e1a067223 */ /* 0x080fe2000001080d */
[C---:B------:R-:W-:Y:S01]  /*6c00*/  FMUL.FTZ R24, R27.reuse, R7 ;  /* 0x000000071b187220 */ /* 0x040fe20000410000 */
[-C--:B------:R-:W-:Y:S01]  /*6c10*/  FFMA.FTZ R7, R27, R15.reuse, -R20 ;  /* 0x0000000f1b077223 */ /* 0x080fe20000010814 */
[----:B------:R-:W-:Y:S02]  /*6c20*/  FFMA.FTZ R21, R28, R14, R21 ;  /* 0x0000000e1c157223 */ /* 0x000fe40000010015 */
[----:B------:R-:W-:-:S03]  /*6c30*/  FFMA.FTZ R24, R33, R15, R24 ;  /* 0x0000000f21187223 */ /* 0x000fc60000010018 */
[----:B------:R-:W-:Y:S02]  /*6c40*/  F2FP.F16.F32.PACK_AB R6, R21, R6 ;  /* 0x000000061506723e */ /* 0x000fe400000000ff */
[----:B------:R-:W-:-:S05]  /*6c50*/  F2FP.F16.F32.PACK_AB R7, R24, R7 ;  /* 0x000000071807723e */ /* 0x000fca00000000ff */
[----:B------:R0:W-:Y:S02]  /*6c60*/  STS.128 [R3+0xf400], R4 ;  /* 0x00f4000403007388 */ /* 0x0001e40000000c00 */
.L_x_480:
[----:B------:R-:W-:Y:S05]  /*6c70*/  BSYNC B1 ;  /* 0x0000000000017941 */ /* 0x000fea0003800000 */
.L_x_479:
[----:B------:R-:W-:Y:S05]  /*6c80*/  @P1 BRA `(.L_x_478) ;  /* 0x0000001000981947 */ /* 0x000fea0003800000 */
[----:B0-----:R-:W0:Y:S01]  /*6c90*/  LDS.128 R4, [R0+0x3000] ;  /* 0x0030000000047984 */ /* 0x001e220000000c00 */
[--C-:B------:R-:W-:Y:S02]  /*6ca0*/  HADD2.F32 R21, -RZ, R11.reuse.H1_H1 ;  /* 0x3000000bff157230 */ /* 0x100fe40000004100 */
[--C-:B------:R-:W-:Y:S02]  /*6cb0*/  HADD2.F32 R24, -RZ, R10.reuse.H0_H0 ;  /* 0x2000000aff187230 */ /* 0x100fe40000004100 */
[----:B------:R-:W-:Y:S02]  /*6cc0*/  HADD2.F32 R26, -RZ, R10.H1_H1 ;  /* 0x3000000aff1a7230 */ /* 0x000fe40000004100 */
[----:B------:R-:W-:Y:S02]  /*6cd0*/  HADD2.F32 R15, -RZ, R11.H0_H0 ;  /* 0x2000000bff0f7230 */ /* 0x000fe40000004100 */
[----:B------:R-:W-:Y:S02]  /*6ce0*/  HADD2.F32 R25, -RZ, R9.H0_H0 ;  /* 0x20000009ff197230 */ /* 0x000fe40000004100 */
[----:B0-----:R-:W-:-:S02]  /*6cf0*/  HADD2.F32 R3, -RZ, R4.H0_H0 ;  /* 0x20000004ff037230 */ /* 0x001fc40000004100 */
[----:B------:R-:W-:Y:S02]  /*6d00*/  HADD2.F32 R4, -RZ, R4.H1_H1 ;  /* 0x30000004ff047230 */ /* 0x000fe40000004100 */
[--C-:B------:R-:W-:Y:S02]  /*6d10*/  HADD2.F32 R10, -RZ, R5.reuse.H0_H0 ;  /* 0x20000005ff0a7230 */ /* 0x100fe40000004100 */
[----:B------:R-:W-:Y:S02]  /*6d20*/  HADD2.F32 R5, -RZ, R5.H1_H1 ;  /* 0x30000005ff057230 */ /* 0x000fe40000004100 */
[-C--:B------:R-:W-:Y:S01]  /*6d30*/  FMUL.FTZ R14, R21, R4.reuse ;  /* 0x00000004150e7220 */ /* 0x080fe20000410000 */
[C---:B------:R-:W-:Y:S01]  /*6d40*/  FMUL.FTZ R20, R15.reuse, R4 ;  /* 0x000000040f147220 */ /* 0x040fe20000410000 */
[----:B------:R-:W-:Y:S02]  /*6d50*/  HADD2.F32 R11, -RZ, R6.H0_H0 ;  /* 0x20000006ff0b7230 */ /* 0x000fe40000004100 */
[----:B------:R-:W-:Y:S01]  /*6d60*/  FMUL.FTZ R13, R26, R5 ;  /* 0x000000051a0d7220 */ /* 0x000fe20000410000 */
[----:B------:R-:W-:Y:S01]  /*6d70*/  FFMA.FTZ R4, R15, R3, -R14 ;  /* 0x000000030f047223 */ /* 0x000fe2000001080e */
[----:B------:R-:W-:Y:S01]  /*6d80*/  FMUL.FTZ R15, R24, R5 ;  /* 0x00000005180f7220 */ /* 0x000fe20000410000 */
[----:B------:R-:W-:-:S02]  /*6d90*/  HADD2.F32 R12, -RZ, R7.H0_H0 ;  /* 0x20000007ff0c7230 */ /* 0x000fc40000004100 */
[-C--:B------:R-:W-:Y:S01]  /*6da0*/  FFMA.FTZ R5, R24, R10.reuse, -R13 ;  /* 0x0000000a18057223 */ /* 0x080fe2000001080d */
[----:B------:R-:W-:Y:S02]  /*6db0*/  HADD2.F32 R6, -RZ, R6.H1_H1 ;  /* 0x30000006ff067230 */ /* 0x000fe40000004100 */
[----:B------:R-:W-:Y:S01]  /*6dc0*/  FFMA.FTZ R3, R21, R3, R20 ;  /* 0x0000000315037223 */ /* 0x000fe20000010014 */
[----:B------:R-:W-:Y:S02]  /*6dd0*/  HADD2.F32 R7, -RZ, R7.H1_H1 ;  /* 0x30000007ff077230 */ /* 0x000fe40000004100 */
[----:B------:R-:W-:Y:S01]  /*6de0*/  FFMA.FTZ R10, R26, R10, R15 ;  /* 0x0000000a1a0a7223 */ /* 0x000fe2000001000f */
[----:B------:R-:W-:Y:S02]  /*6df0*/  HADD2.F32 R24, -RZ, R9.H1_H1 ;  /* 0x30000009ff187230 */ /* 0x000fe40000004100 */
[--C-:B------:R-:W-:Y:S01]  /*6e00*/  HADD2.F32 R21, -RZ, R8.reuse.H0_H0 ;  /* 0x20000008ff157230 */ /* 0x100fe20000004100 */
[----:B------:R-:W-:Y:S01]  /*6e10*/  F2FP.F16.F32.PACK_AB R4, R3, R4 ;  /* 0x000000040304723e */ /* 0x000fe200000000ff */
[----:B------:R-:W-:-:S02]  /*6e20*/  HADD2.F32 R20, -RZ, R8.H1_H1 ;  /* 0x30000008ff147230 */ /* 0x000fc40000004100 */
[-C--:B------:R-:W-:Y:S01]  /*6e30*/  FMUL.FTZ R8, R25, R6.reuse ;  /* 0x0000000619087220 */ /* 0x080fe20000410000 */
[----:B------:R-:W-:Y:S01]  /*6e40*/  FMUL.FTZ R9, R24, R7 ;  /* 0x0000000718097220 */ /* 0x000fe20000410000 */
[C---:B------:R-:W-:Y:S01]  /*6e50*/  FMUL.FTZ R14, R21.reuse, R6 ;  /* 0x00000006150e7220 */ /* 0x040fe20000410000 */
[----:B------:R-:W-:Y:S01]  /*6e60*/  F2FP.F16.F32.PACK_AB R5, R10, R5 ;  /* 0x000000050a05723e */ /* 0x000fe200000000ff */
[C---:B------:R-:W-:Y:S01]  /*6e70*/  FMUL.FTZ R13, R20.reuse, R7 ;  /* 0x00000007140d7220 */ /* 0x040fe20000410000 */
[-C--:B------:R-:W-:Y:S01]  /*6e80*/  FFMA.FTZ R6, R21, R11.reuse, -R8 ;  /* 0x0000000b15067223 */ /* 0x080fe20000010808 */
[-C--:B------:R-:W-:Y:S01]  /*6e90*/  FFMA.FTZ R7, R20, R12.reuse, -R9 ;  /* 0x0000000c14077223 */ /* 0x080fe20000010809 */
[----:B------:R-:W-:Y:S01]  /*6ea0*/  FFMA.FTZ R11, R25, R11, R14 ;  /* 0x0000000b190b7223 */ /* 0x000fe2000001000e */
[----:B------:R-:W-:-:S04]  /*6eb0*/  FFMA.FTZ R12, R24, R12, R13 ;  /* 0x0000000c180c7223 */ /* 0x000fc8000001000d */
[----:B------:R-:W-:Y:S02]  /*6ec0*/  F2FP.F16.F32.PACK_AB R6, R11, R6 ;  /* 0x000000060b06723e */ /* 0x000fe400000000ff */
[----:B------:R-:W-:-:S05]  /*6ed0*/  F2FP.F16.F32.PACK_AB R7, R12, R7 ;  /* 0x000000070c07723e */ /* 0x000fca00000000ff */
[----:B------:R1:W-:Y:S01]  /*6ee0*/  STS.128 [R0+0x3000], R4 ;  /* 0x0030000400007388 */ /* 0x0003e20000000c00 */
[----:B------:R-:W-:Y:S05]  /*6ef0*/  BRA `(.L_x_478) ;  /* 0x0000000c00fc7947 */ /* 0x000fea0003800000 */
.L_x_468:
[----:B------:R-:W-:-:S03]  /*6f00*/  UMOV UR4, 0xffffffff ;  /* 0xffffffff00047882 */ /* 0x000fc60000000000 */
[----:B------:R-:W-:Y:S05]  /*6f10*/  BRA.DIV UR4, `(.L_x_481) ;  /* 0x0000011604947947 */ /* 0x000fea000b800000 */
[----:B------:R1:W2:Y:S04]  /*6f20*/  SHFL.IDX PT, R0, R26, RZ, 0x1c1f ;  /* 0x001c1fff1a007589 */ /* 0x0002a800000e0000 */
[----:B------:R1:W3:Y:S04]  /*6f30*/  SHFL.IDX PT, R3, R24, RZ, 0x1c1f ;  /* 0x001c1fff18037589 */ /* 0x0002e800000e0000 */
[----:B------:R1:W4:Y:S04]  /*6f40*/  SHFL.IDX PT, R20, R28, RZ, 0x1c1f ;  /* 0x001c1fff1c147589 */ /* 0x00032800000e0000 */
[----:B0-----:R1:W0:Y:S02]  /*6f50*/  SHFL.IDX PT, R14, R27, RZ, 0x1c1f ;  /* 0x001c1fff1b0e7589 */ /* 0x00122400000e0000 */
.L_x_677:
[----:B------:R-:W5:Y:S01]  /*6f60*/  LDL R6, [R1+0x98] ;  /* 0x0000980001067983 */ /* 0x000f620000100800 */
[----:B------:R-:W-:Y:S01]  /*6f70*/  ULDC UR4, c[0x0][0x448] ;  /* 0x0001120000047ab9 */ /* 0x000fe20000000800 */
[----:B------:R-:W-:Y:S01]  /*6f80*/  BSSY B1, `(.L_x_482) ;  /* 0x000001a000017945 */ /* 0x000fe20003800000 */
[----:B------:R-:W-:Y:S01]  /*6f90*/  IMAD R21, R25, UR4, RZ ;  /* 0x0000000419157c24 */ /* 0x000fe2000f8e02ff */
[----:B------:R-:W-:Y:S02]  /*6fa0*/  CS2R R8, SRZ ;  /* 0x0000000000087805 */ /* 0x000fe4000001ff00 */
[----:B------:R-:W-:Y:S02]  /*6fb0*/  CS2R R10, SRZ ;  /* 0x00000000000a7805 */ /* 0x000fe4000001ff00 */
[----:B------:R-:W-:Y:S01]  /*6fc0*/  ISETP.GE.AND P0, PT, R4, R21, PT ;  /* 0x000000150400720c */ /* 0x000fe20003f06270 */
[----:B------:R-:W-:Y:S01]  /*6fd0*/  IMAD R21, R33, -0xc0, R21 ;  /* 0xffffff4021157824 */ /* 0x000fe200078e0215 */
[----:B-----5:R-:W-:-:S04]  /*6fe0*/  LEA.HI R5, R6, R6, RZ, 0x1 ;  /* 0x0000000606057211 */ /* 0x020fc800078f08ff */
[----:B------:R-:W-:-:S05]  /*6ff0*/  LOP3.LUT R5, R5, 0xfffffffe, RZ, 0xc0, !PT ;  /* 0xfffffffe05057812 */ /* 0x000fca00078ec0ff */
[----:B------:R-:W-:Y:S01]  /*7000*/  IMAD.IADD R25, R6, 0x1, -R5 ;  /* 0x0000000106197824 */ /* 0x000fe200078e0a05 */
[----:B------:R-:W-:Y:S02]  /*7010*/  CS2R R4, SRZ ;  /* 0x0000000000047805 */ /* 0x000fe4000001ff00 */
[----:B------:R-:W-:Y:S02]  /*7020*/  CS2R R6, SRZ ;  /* 0x0000000000067805 */ /* 0x000fe4000001ff00 */
[----:B------:R-:W-:Y:S01]  /*7030*/  SHF.L.U32 R25, R25, 0x1f, RZ ;  /* 0x0000001f19197819 */ /* 0x000fe200000006ff */
[----:B------:R-:W-:Y:S06]  /*7040*/  @P0 BRA `(.L_x_483) ;  /* 0x0000000000340947 */ /* 0x000fec0003800000 */
[----:B------:R-:W-:Y:S01]  /*7050*/  ULDC UR4, c[0x0][0x3f4] ;  /* 0x0000fd0000047ab9 */ /* 0x000fe20000000800 */
[C---:B------:R-:W-:Y:S02]  /*7060*/  SHF.L.U32 R15, R16.reuse, 0x1, RZ ;  /* 0x00000001100f7819 */ /* 0x040fe400000006ff */
[C---:B------:R-:W-:Y:S02]  /*7070*/  ISETP.GE.AND P2, PT, R16.reuse, UR4, PT ;  /* 0x0000000410007c0c */ /* 0x040fe4000bf46270 */
[----:B------:R-:W-:Y:S02]  /*7080*/  SHF.R.S32.HI R5, RZ, 0x1f, R16 ;  /* 0x0000001fff057819 */ /* 0x000fe40000011410 */
[----:B---3--:R-:W-:Y:S02]  /*7090*/  IADD3 R12, P0, R3, R15, RZ ;  /* 0x0000000f030c7210 */ /* 0x008fe40007f1e0ff */
[----:B------:R-:W-:Y:S02]  /*70a0*/  SHF.L.U64.HI R3, R16, 0x1, R5 ;  /* 0x0000000110037819 */ /* 0x000fe40000010205 */
[----:B------:R-:W-:-:S02]  /*70b0*/  CS2R R4, SRZ ;  /* 0x0000000000047805 */ /* 0x000fc4000001ff00 */
[----:B0-----:R-:W-:Y:S01]  /*70c0*/  IADD3 R14, P1, R14, R15, RZ ;  /* 0x0000000f0e0e7210 */ /* 0x001fe20007f3e0ff */
[----:B--2---:R-:W-:-:S04]  /*70d0*/  IMAD.X R13, R0, 0x1, R3, P0 ;  /* 0x00000001000d7824 */ /* 0x004fc800000e0603 */
[----:B----4-:R-:W-:Y:S01]  /*70e0*/  IMAD.X R15, R20, 0x1, R3, P1 ;  /* 0x00000001140f7824 */ /* 0x010fe200008e0603 */
[----:B------:R-:W-:Y:S07]  /*70f0*/  @P2 BRA `(.L_x_483) ;  /* 0x0000000000082947 */ /* 0x000fee0003800000 */
[----:B------:R0:W5:Y:S04]  /*7100*/  LD.E.128 R4, desc[UR56][R12.64] ;  /* 0x000000380c047980 */ /* 0x000168000c101d00 */
[----:B------:R0:W5:Y:S02]  /*7110*/  LD.E.128 R8, desc[UR56][R14.64] ;  /* 0x000000380e087980 */ /* 0x000164000c101d00 */
.L_x_483:
[----:B------:R-:W-:Y:S05]  /*7120*/  BSYNC B1 ;  /* 0x0000000000017941 */ /* 0x000fea0003800000 */
.L_x_482:
[----:B------:R-:W1:Y:S01]  /*7130*/  SYNCS.PHASECHK.TRANS64.TRYWAIT P1, [R2+URZ+0x30800], R25 ;  /* 0x03080019020075a7 */ /* 0x000e62000802017f */
[----:B----45:R-:W-:Y:S01]  /*7140*/  IMAD.MOV.U32 R20, RZ, RZ, R4 ;  /* 0x000000ffff147224 */ /* 0x030fe200078e0004 */
[----:B0-----:R-:W-:Y:S01]  /*7150*/  SHF.R.U64 R13, R4, 0x10, R5 ;  /* 0x00000010040d7819 */ /* 0x001fe20000001205 */
[----:B------:R-:W-:Y:S01]  /*7160*/  IMAD.MOV.U32 R14, RZ, RZ, R10 ;  /* 0x000000ffff0e7224 */ /* 0x000fe200078e000a */
[----:B---3--:R-:W-:Y:S01]  /*7170*/  MOV R3, R9 ;  /* 0x0000000900037202 */ /* 0x008fe20000000f00 */
[----:B------:R-:W-:Y:S01]  /*7180*/  IMAD.MOV.U32 R12, RZ, RZ, R6 ;  /* 0x000000ffff0c7224 */ /* 0x000fe200078e0006 */
[--C-:B------:R-:W-:Y:S01]  /*7190*/  SHF.R.U64 R10, R10, 0x10, R11.reuse ;  /* 0x000000100a0a7819 */ /* 0x100fe2000000120b */
[----:B------:R-:W-:Y:S01]  /*71a0*/  IMAD.MOV.U32 R44, RZ, RZ, R8 ;  /* 0x000000ffff2c7224 */ /* 0x000fe200078e0008 */
[----:B------:R-:W-:Y:S01]  /*71b0*/  MOV R15, R5 ;  /* 0x00000005000f7202 */ /* 0x000fe20000000f00 */
[----:B------:R-:W-:Y:S01]  /*71c0*/  IMAD.MOV.U32 R4, RZ, RZ, R11 ;  /* 0x000000ffff047224 */ /* 0x000fe200078e000b */
[--C-:B------:R-:W-:Y:S01]  /*71d0*/  SHF.R.U64 R6, R6, 0x10, R7.reuse ;  /* 0x0000001006067819 */ /* 0x100fe20000001207 */
[----:B--2---:R-:W-:Y:S01]  /*71e0*/  IMAD.MOV.U32 R0, RZ, RZ, R7 ;  /* 0x000000ffff007224 */ /* 0x004fe200078e0007 */
[----:B------:R-:W-:Y:S01]  /*71f0*/  SHF.R.U64 R8, R8, 0x10, R9 ;  /* 0x0000001008087819 */ /* 0x000fe20000001209 */
[----:B-1----:R-:W-:Y:S01]  /*7200*/  VIADD R24, R18, 0x60 ;  /* 0x0000006012187836 */ /* 0x002fe20000000000 */
[----:B------:R-:W-:Y:S01]  /*7210*/  SHF.R.U32.HI R11, RZ, 0x10, R11 ;  /* 0x00000010ff0b7819 */ /* 0x000fe2000001160b */
[----:B------:R-:W-:Y:S01]  /*7220*/  BSSY B1, `(.L_x_484) ;  /* 0x0000013000017945 */ /* 0x000fe20003800000 */
[----:B------:R-:W0:Y:S01]  /*7230*/  LDC R27, c[0x0][0x3f4] ;  /* 0x0000fd00ff1b7b82 */ /* 0x000e220000000800 */
[----:B------:R-:W-:-:S02]  /*7240*/  VIMNMX R21, R21, 0xc0, PT ;  /* 0x000000c015157848 */ /* 0x000fc40003fe0100 */
[----:B------:R-:W-:Y:S02]  /*7250*/  SHF.R.U32.HI R5, RZ, 0x10, R5 ;  /* 0x00000010ff057819 */ /* 0x000fe40000011605 */
[----:B------:R-:W-:Y:S02]  /*7260*/  SHF.R.U32.HI R7, RZ, 0x10, R7 ;  /* 0x00000010ff077819 */ /* 0x000fe40000011607 */
[----:B------:R-:W-:Y:S02]  /*7270*/  SHF.R.U32.HI R9, RZ, 0x10, R9 ;  /* 0x00000010ff097819 */ /* 0x000fe40000011609 */
[----:B------:R-:W-:Y:S02]  /*7280*/  PRMT R20, R3, 0x5410, R20 ;  /* 0x0000541003147816 */ /* 0x000fe40000000014 */
[----:B------:R-:W-:Y:S02]  /*7290*/  PRMT R15, R15, 0x5410, R13 ;  /* 0x000054100f0f7816 */ /* 0x000fe4000000000d */
[----:B------:R-:W-:-:S02]  /*72a0*/  PRMT R3, R4, 0x5410, R11 ;  /* 0x0000541004037816 */ /* 0x000fc4000000000b */
[----:B------:R-:W-:Y:S02]  /*72b0*/  PRMT R13, R10, 0x5410, R5 ;  /* 0x000054100a0d7816 */ /* 0x000fe40000000005 */
[----:B------:R-:W-:Y:S02]  /*72c0*/  PRMT R12, R6, 0x5410, R12 ;  /* 0x00005410060c7816 */ /* 0x000fe4000000000c */
[----:B------:R-:W-:Y:S02]  /*72d0*/  PRMT R0, R7, 0x5410, R0 ;  /* 0x0000541007007816 */ /* 0x000fe40000000000 */
[----:B------:R-:W-:Y:S02]  /*72e0*/  PRMT R44, R44, 0x5410, R8 ;  /* 0x000054102c2c7816 */ /* 0x000fe40000000008 */
[----:B------:R-:W-:Y:S02]  /*72f0*/  PRMT R14, R14, 0x5410, R9 ;  /* 0x000054100e0e7816 */ /* 0x000fe40000000009 */
[----:B0-----:R-:W-:-:S02]  /*7300*/  ISETP.GE.AND P0, PT, R16, R27, PT ;  /* 0x0000001b1000720c */ /* 0x001fc40003f06270 */
[----:B------:R-:W-:Y:S02]  /*7310*/  IADD3 R4, R16, R27, RZ ;  /* 0x0000001b10047210 */ /* 0x000fe40007ffe0ff */
[-C--:B------:R-:W-:Y:S02]  /*7320*/  ISETP.GE.OR P2, PT, R18, R21.reuse, P0 ;  /* 0x000000151200720c */ /* 0x080fe40000746670 */
[----:B------:R-:W-:Y:S01]  /*7330*/  ISETP.GE.OR P0, PT, R24, R21, P0 ;  /* 0x000000151800720c */ /* 0x000fe20000706670 */
[----:B------:R-:W-:-:S12]  /*7340*/  @!P1 BRA `(.L_x_485) ;  /* 0x0000011000f89947 */ /* 0x000fd80003800000 */
.L_x_678:
[----:B------:R-:W-:Y:S05]  /*7350*/  BSYNC B1 ;  /* 0x0000000000017941 */ /* 0x000fea0003800000 */
.L_x_484:
[----:B------:R-:W-:Y:S01]  /*7360*/  BSSY B1, `(.L_x_486) ;  /* 0x000005f000017945 */ /* 0x000fe20003800000 */
[----:B------:R-:W-:-:S03]  /*7370*/  LOP3.LUT R21, R4, 0x38, RZ, 0xc0, !PT ;  /* 0x0000003804157812 */ /* 0x000fc600078ec0ff */
[----:B------:R-:W-:Y:S05]  /*7380*/  @P2 BRA `(.L_x_487) ;  /* 0x0000000400702947 */ /* 0x000fea0003800000 */
[----:B------:R-:W2:Y:S01]  /*7390*/  LDL R6, [R1+0x70] ;  /* 0x0000700001067983 */ /* 0x000ea20000100800 */
[----:B------:R-:W1:Y:S02]  /*73a0*/  S2R R5, SR_TID.X ;  /* 0x0000000000057919 */ /* 0x000e640000002100 */
[----:B-1----:R-:W-:-:S05]  /*73b0*/  VIADD R5, R5, 0xffffff80 ;  /* 0xffffff8005057836 */ /* 0x002fca0000000000 */
[----:B------:R-:W-:-:S04]  /*73c0*/  SHF.R.S32.HI R9, RZ, 0x1f, R5 ;  /* 0x0000001fff097819 */ /* 0x000fc80000011405 */
[----:B------:R-:W-:-:S04]  /*73d0*/  LEA.HI R9, R9, R5, RZ, 0x5 ;  /* 0x0000000509097211 */ /* 0x000fc800078f28ff */
[----:B------:R-:W-:Y:S01]  /*73e0*/  SHF.R.S32.HI R9, RZ, 0x5, R9 ;  /* 0x00000005ff097819 */ /* 0x000fe20000011409 */
[----:B------:R-:W-:Y:S02]  /*73f0*/  HADD2.F32 R35, -RZ, R44.H0_H0 ;  /* 0x2000002cff237230 */ /* 0x000fe40000004100 */
[----:B------:R-:W-:Y:S02]  /*7400*/  HADD2.F32 R33, -RZ, R20.H1_H1 ;  /* 0x30000014ff217230 */ /* 0x000fe40000004100 */
[----:B------:R-:W-:Y:S02]  /*7410*/  HADD2.F32 R37, -RZ, R44.H1_H1 ;  /* 0x3000002cff257230 */ /* 0x000fe40000004100 */
[----:B------:R-:W-:Y:S02]  /*7420*/  HADD2.F32 R34, -RZ, R14.H1_H1 ;  /* 0x3000000eff227230 */ /* 0x000fe40000004100 */
[----:B--2---:R-:W-:-:S05]  /*7430*/  IMAD.SHL.U32 R4, R6, 0x40, RZ ;  /* 0x0000004006047824 */ /* 0x004fca00078e00ff */
[----:B------:R-:W-:-:S04]  /*7440*/  LOP3.LUT R8, R4, 0x1c0, RZ, 0xc0, !PT ;  /* 0x000001c004087812 */ /* 0x000fc800078ec0ff */
[----:B------:R-:W-:Y:S02]  /*7450*/  LOP3.LUT R4, R8, 0x38, R16, 0xf8, !PT ;  /* 0x0000003808047812 */ /* 0x000fe400078ef810 */
[----:B------:R-:W-:-:S04]  /*7460*/  SHF.R.U32.HI R7, RZ, 0x3, R8 ;  /* 0x00000003ff077819 */ /* 0x000fc80000011608 */
[----:B------:R-:W-:Y:S02]  /*7470*/  LOP3.LUT R4, R4, R7, RZ, 0x3c, !PT ;  /* 0x0000000704047212 */ /* 0x000fe400078e3cff */
[----:B------:R-:W-:-:S03]  /*7480*/  LOP3.LUT R8, R7, R21, R8, 0x1e, !PT ;  /* 0x0000001507087212 */ /* 0x000fc600078e1e08 */
[C---:B------:R-:W-:Y:S02]  /*7490*/  IMAD R5, R9.reuse, 0x200, R4 ;  /* 0x0000020009057824 */ /* 0x040fe400078e0204 */
[----:B------:R-:W-:-:S04]  /*74a0*/  IMAD R9, R9, 0x200, R8 ;  /* 0x0000020009097824 */ /* 0x000fc800078e0208 */
[----:B------:R-:W-:Y:S01]  /*74b0*/  IMAD R42, R9, 0x2, R2 ;  /* 0x00000002092a7824 */ /* 0x000fe200078e0202 */
[----:B------:R-:W-:-:S04]  /*74c0*/  LEA R40, R5, R2, 0x1 ;  /* 0x0000000205287211 */ /* 0x000fc800078e08ff */
[----:B------:R-:W1:Y:S04]  /*74d0*/  LDS.128 R8, [R42+0xc400] ;  /* 0x00c400002a087984 */ /* 0x000e680000000c00 */
[----:B------:R-:W2:Y:S01]  /*74e0*/  LDS.128 R4, [R40+0xc400] ;  /* 0x00c4000028047984 */ /* 0x000ea20000000c00 */
[----:B-1----:R-:W-:Y:S02]  /*74f0*/  HADD2.F32 R28, -RZ, R8.H0_H0 ;  /* 0x20000008ff1c7230 */ /* 0x002fe40000004100 */
[----:B--2---:R-:W-:-:S03]  /*7500*/  HADD2.F32 R24, -RZ, R4.H0_H0 ;  /* 0x20000004ff187230 */ /* 0x004fc60000004100 */
[C---:B------:R-:W-:Y:S01]  /*7510*/  FMUL.FTZ R39, R28.reuse, R35 ;  /* 0x000000231c277220 */ /* 0x040fe20000410000 */
[----:B------:R-:W-:Y:S02]  /*7520*/  HADD2.F32 R8, -RZ, R8.H1_H1 ;  /* 0x30000008ff087230 */ /* 0x000fe40000004100 */
[-C--:B------:R-:W-:Y:S01]  /*7530*/  FMUL.FTZ R41, R28, R33.reuse ;  /* 0x000000211c297220 */ /* 0x080fe20000410000 */
[C---:B------:R-:W-:Y:S01]  /*7540*/  FFMA.FTZ R39, R24.reuse, R33, -R39 ;  /* 0x0000002118277223 */ /* 0x040fe20000010827 */
[----:B------:R-:W-:Y:S02]  /*7550*/  HADD2.F32 R33, -RZ, R15.H1_H1 ;  /* 0x3000000fff217230 */ /* 0x000fe40000004100 */
[----:B------:R-:W-:Y:S01]  /*7560*/  FFMA.FTZ R41, R24, R35, R41 ;  /* 0x0000002318297223 */ /* 0x000fe20000010029 */
[----:B------:R-:W-:Y:S02]  /*7570*/  HADD2.F32 R4, -RZ, R4.H1_H1 ;  /* 0x30000004ff047230 */ /* 0x000fe40000004100 */
[----:B------:R-:W-:Y:S01]  /*7580*/  FMUL.FTZ R43, R8, R37 ;  /* 0x00000025082b7220 */ /* 0x000fe20000410000 */
[----:B------:R-:W-:-:S02]  /*7590*/  HADD2.F32 R30, -RZ, R9.H0_H0 ;  /* 0x20000009ff1e7230 */ /* 0x000fc40000004100 */
[----:B------:R-:W-:Y:S02]  /*75a0*/  HADD2.F32 R28, -RZ, R20.H0_H0 ;  /* 0x20000014ff1c7230 */ /* 0x000fe40000004100 */
[----:B------:R-:W-:Y:S02]  /*75b0*/  HADD2.F32 R24, -RZ, R15.H0_H0 ;  /* 0x2000000fff187230 */ /* 0x000fe40000004100 */
[-C--:B------:R-:W-:Y:S01]  /*75c0*/  FMUL.FTZ R35, R8, R33.reuse ;  /* 0x0000002108237220 */ /* 0x080fe20000410000 */
[----:B0-----:R-:W-:Y:S02]  /*75d0*/  HADD2.F32 R25, -RZ, R5.H0_H0 ;  /* 0x20000005ff197230 */ /* 0x001fe40000004100 */
[----:B------:R-:W-:Y:S01]  /*75e0*/  FFMA.FTZ R36, R4, R33, -R43 ;  /* 0x0000002104247223 */ /* 0x000fe2000001082b */
[C---:B------:R-:W-:Y:S01]  /*75f0*/  FMUL.FTZ R8, R30.reuse, R28 ;  /* 0x0000001c1e087220 */ /* 0x040fe20000410000 */
[----:B------:R-:W-:Y:S01]  /*7600*/  FMUL.FTZ R43, R30, R24 ;  /* 0x000000181e2b7220 */ /* 0x000fe20000410000 */
[----:B------:R-:W-:Y:S01]  /*7610*/  FFMA.FTZ R30, R4, R37, R35 ;  /* 0x00000025041e7223 */ /* 0x000fe20000010023 */
[----:B------:R-:W-:-:S02]  /*7620*/  HADD2.F32 R9, -RZ, R9.H1_H1 ;  /* 0x30000009ff097230 */ /* 0x000fc40000004100 */
[----:B------:R-:W-:Y:S02]  /*7630*/  HADD2.F32 R4, -RZ, R13.H1_H1 ;  /* 0x3000000dff047230 */ /* 0x000fe40000004100 */
[C---:B------:R-:W-:Y:S01]  /*7640*/  FFMA.FTZ R33, R25.reuse, R24, -R8 ;  /* 0x0000001819217223 */ /* 0x040fe20000010808 */
[----:B------:R-:W-:Y:S02]  /*7650*/  HADD2.F32 R31, -RZ, R10.H0_H0 ;  /* 0x2000000aff1f7230 */ /* 0x000fe40000004100 */
[----:B------:R-:W-:Y:S01]  /*7660*/  FFMA.FTZ R43, R25, R28, R43 ;  /* 0x0000001c192b7223 */ /* 0x000fe2000001002b */
[----:B------:R-:W-:Y:S02]  /*7670*/  HADD2.F32 R24, -RZ, R14.H0_H0 ;  /* 0x2000000eff187230 */ /* 0x000fe40000004100 */
[C---:B------:R-:W-:Y:S01]  /*7680*/  FMUL.FTZ R28, R9.reuse, R34 ;  /* 0x00000022091c7220 */ /* 0x040fe20000410000 */
[----:B------:R-:W-:Y:S02]  /*7690*/  HADD2.F32 R5, -RZ, R5.H1_H1 ;  /* 0x30000005ff057230 */ /* 0x000fe40000004100 */
[----:B------:R-:W-:Y:S01]  /*76a0*/  FMUL.FTZ R38, R9, R4 ;  /* 0x0000000409267220 */ /* 0x000fe20000410000 */
[----:B------:R-:W-:-:S02]  /*76b0*/  HADD2.F32 R8, -RZ, R12.H1_H1 ;  /* 0x3000000cff087230 */ /* 0x000fc40000004100 */
[----:B------:R-:W-:Y:S02]  /*76c0*/  HADD2.F32 R10, -RZ, R10.H1_H1 ;  /* 0x3000000aff0a7230 */ /* 0x000fe40000004100 */
[----:B------:R-:W-:Y:S02]  /*76d0*/  HADD2.F32 R25, -RZ, R13.H0_H0 ;  /* 0x2000000dff197230 */ /* 0x000fe40000004100 */
[----:B------:R-:W-:Y:S01]  /*76e0*/  FMUL.FTZ R35, R31, R24 ;  /* 0x000000181f237220 */ /* 0x000fe20000410000 */
[--C-:B------:R-:W-:Y:S02]  /*76f0*/  HADD2.F32 R26, -RZ, R6.reuse.H0_H0 ;  /* 0x20000006ff1a7230 */ /* 0x100fe40000004100 */
[----:B------:R-:W-:Y:S01]  /*7700*/  FFMA.FTZ R28, R5, R4, -R28 ;  /* 0x00000004051c7223 */ /* 0x000fe2000001081c */
[----:B------:R-:W-:Y:S02]  /*7710*/  HADD2.F32 R6, -RZ, R6.H1_H1 ;  /* 0x30000006ff067230 */ /* 0x000fe40000004100 */
[----:B------:R-:W-:Y:S01]  /*7720*/  FMUL.FTZ R31, R31, R8 ;  /* 0x000000081f1f7220 */ /* 0x000fe20000410000 */
[----:B------:R-:W-:-:S02]  /*7730*/  HADD2.F32 R9, -RZ, R12.H0_H0 ;  /* 0x2000000cff097230 */ /* 0x000fc40000004100 */
[----:B------:R-:W-:Y:S01]  /*7740*/  FFMA.FTZ R38, R5, R34, R38 ;  /* 0x0000002205267223 */ /* 0x000fe20000010026 */
[----:B------:R-:W-:Y:S01]  /*7750*/  FMUL.FTZ R5, R10, R25 ;  /* 0x000000190a057220 */ /* 0x000fe20000410000 */
[----:B------:R-:W-:Y:S01]  /*7760*/  FFMA.FTZ R31, R26, R24, R31 ;  /* 0x000000181a1f7223 */ /* 0x000fe2000001001f */
[--C-:B------:R-:W-:Y:S02]  /*7770*/  HADD2.F32 R32, -RZ, R11.reuse.H0_H0 ;  /* 0x2000000bff207230 */ /* 0x100fe40000004100 */
[-C--:B------:R-:W-:Y:S01]  /*7780*/  FMUL.FTZ R37, R10, R9.reuse ;  /* 0x000000090a257220 */ /* 0x080fe20000410000 */
[----:B------:R-:W-:Y:S01]  /*7790*/  FFMA.FTZ R24, R6, R9, -R5 ;  /* 0x0000000906187223 */ /* 0x000fe20000010805 */
[----:B------:R-:W-:Y:S02]  /*77a0*/  HADD2.F32 R11, -RZ, R11.H1_H1 ;  /* 0x3000000bff0b7230 */ /* 0x000fe40000004100 */
[----:B------:R-:W-:Y:S01]  /*77b0*/  FFMA.FTZ R35, R26, R8, -R35 ;  /* 0x000000081a237223 */ /* 0x000fe20000010823 */
[----:B------:R-:W-:-:S02]  /*77c0*/  HADD2.F32 R5, -RZ, R3.H0_H0 ;  /* 0x20000003ff057230 */ /* 0x000fc40000004100 */
[----:B------:R-:W-:Y:S02]  /*77d0*/  HADD2.F32 R10, -RZ, R3.H1_H1 ;  /* 0x30000003ff0a7230 */ /* 0x000fe40000004100 */
[--C-:B------:R-:W-:Y:S02]  /*77e0*/  HADD2.F32 R4, -RZ, R0.reuse.H1_H1 ;  /* 0x30000000ff047230 */ /* 0x100fe40000004100 */
[----:B------:R-:W-:Y:S02]  /*77f0*/  HADD2.F32 R8, -RZ, R0.H0_H0 ;  /* 0x20000000ff087230 */ /* 0x000fe40000004100 */
[----:B------:R-:W-:Y:S01]  /*7800*/  FFMA.FTZ R26, R6, R25, R37 ;  /* 0x00000019061a7223 */ /* 0x000fe20000010025 */
[--C-:B------:R-:W-:Y:S02]  /*7810*/  HADD2.F32 R27, -RZ, R7.reuse.H0_H0 ;  /* 0x20000007ff1b7230 */ /* 0x100fe40000004100 */
[----:B------:R-:W-:Y:S01]  /*7820*/  FMUL.FTZ R6, R32, R5 ;  /* 0x0000000520067220 */ /* 0x000fe20000410000 */
[----:B------:R-:W-:-:S02]  /*7830*/  HADD2.F32 R7, -RZ, R7.H1_H1 ;  /* 0x30000007ff077230 */ /* 0x000fc40000004100 */
[C---:B------:R-:W-:Y:S01]  /*7840*/  FMUL.FTZ R34, R11.reuse, R10 ;  /* 0x0000000a0b227220 */ /* 0x040fe20000410000 */
[----:B------:R-:W-:Y:S01]  /*7850*/  FMUL.FTZ R32, R32, R4 ;  /* 0x0000000420207220 */ /* 0x000fe20000410000 */
[----:B------:R-:W-:Y:S01]  /*7860*/  FMUL.FTZ R9, R11, R8 ;  /* 0x000000080b097220 */ /* 0x000fe20000410000 */
[----:B------:R-:W-:Y:S01]  /*7870*/  FFMA.FTZ R11, R27, R4, -R6 ;  /* 0x000000041b0b7223 */ /* 0x000fe20000010806 */
[----:B------:R-:W-:Y:S01]  /*7880*/  FFMA.FTZ R34, R7, R8, -R34 ;  /* 0x0000000807227223 */ /* 0x000fe20000010822 */
[----:B------:R-:W-:Y:S01]  /*7890*/  FFMA.FTZ R32, R27, R5, R32 ;  /* 0x000000051b207223 */ /* 0x000fe20000010020 */
[----:B------:R-:W-:Y:S01]  /*78a0*/  FFMA.FTZ R25, R7, R10, R9 ;  /* 0x0000000a07197223 */ /* 0x000fe20000010009 */
[----:B------:R-:W-:Y:S02]  /*78b0*/  F2FP.F16.F32.PACK_AB R4, R36, R39 ;  /* 0x000000272404723e */ /* 0x000fe400000000ff */
[----:B------:R-:W-:Y:S02]  /*78c0*/  F2FP.F16.F32.PACK_AB R5, R28, R33 ;  /* 0x000000211c05723e */ /* 0x000fe400000000ff */
[----:B------:R-:W-:-:S02]  /*78d0*/  F2FP.F16.F32.PACK_AB R6, R24, R35 ;  /* 0x000000231806723e */ /* 0x000fc400000000ff */
[----:B------:R-:W-:Y:S02]  /*78e0*/  F2FP.F16.F32.PACK_AB R7, R34, R11 ;  /* 0x0000000b2207723e */ /* 0x000fe400000000ff */
[----:B------:R-:W-:Y:S02]  /*78f0*/  F2FP.F16.F32.PACK_AB R8, R30, R41 ;  /* 0x000000291e08723e */ /* 0x000fe400000000ff */
[----:B------:R-:W-:Y:S02]  /*7900*/  F2FP.F16.F32.PACK_AB R9, R38, R43 ;  /* 0x0000002b2609723e */ /* 0x000fe400000000ff */
[----:B------:R-:W-:Y:S02]  /*7910*/  F2FP.F16.F32.PACK_AB R10, R26, R31 ;  /* 0x0000001f1a0a723e */ /* 0x000fe400000000ff */
[----:B------:R-:W-:Y:S01]  /*7920*/  F2FP.F16.F32.PACK_AB R11, R25, R32 ;  /* 0x00000020190b723e */ /* 0x000fe200000000ff */
[----:B------:R1:W-:Y:S04]  /*7930*/  STS.128 [R40+0xc400], R4 ;  /* 0x00c4000428007388 */ /* 0x0003e80000000c00 */
[----:B------:R1:W-:Y:S02]  /*7940*/  STS.128 [R42+0xc400], R8 ;  /* 0x00c400082a007388 */ /* 0x0003e40000000c00 */
.L_x_487:
[----:B------:R-:W-:Y:S05]  /*7950*/  BSYNC B1 ;  /* 0x0000000000017941 */ /* 0x000fea0003800000 */
.L_x_486:
[----:B------:R-:W-:Y:S05]  /*7960*/  @P0 BRA `(.L_x_478) ;  /* 0x0000000400600947 */ /* 0x000fea0003800000 */
[----:B-1----:R-:W2:Y:S01]  /*7970*/  LDL R8, [R1+0x80] ;  /* 0x0000800001087983 */ /* 0x002ea20000100800 */
[C---:B------:R-:W-:Y:S02]  /*7980*/  VIADD R4, R18.reuse, 0x60 ;  /* 0x0000006012047836 */ /* 0x040fe40000000000 */
[----:B------:R-:W-:Y:S01]  /*7990*/  VIADD R5, R18, 0x60 ;  /* 0x0000006012057836 */ /* 0x000fe20000000000 */
[----:B------:R-:W3:Y:S02]  /*79a0*/  LDL R40, [R1+0xa0] ;  /* 0x0000a00001287983 */ /* 0x000ee40000100800 */
[----:B------:R-:W-:Y:S01]  /*79b0*/  SHF.L.U32 R4, R4, 0x6, RZ ;  /* 0x0000000604047819 */ /* 0x000fe200000006ff */
[----:B------:R-:W-:-:S03]  /*79c0*/  IMAD.SHL.U32 R5, R5, 0x40, RZ ;  /* 0x0000004005057824 */ /* 0x000fc600078e00ff */
[----:B------:R-:W-:Y:S02]  /*79d0*/  LOP3.LUT R4, R4, 0x1c0, RZ, 0xc0, !PT ;  /* 0x000001c004047812 */ /* 0x000fe400078ec0ff */
[----:B------:R-:W-:Y:S02]  /*79e0*/  LOP3.LUT R5, R5, 0x1c0, RZ, 0xc0, !PT ;  /* 0x000001c005057812 */ /* 0x000fe400078ec0ff */
[----:B------:R-:W-:-:S04]  /*79f0*/  SHF.R.U32.HI R4, RZ, 0x3, R4 ;  /* 0x00000003ff047819 */ /* 0x000fc80000011604 */
[----:B------:R-:W-:Y:S01]  /*7a00*/  LOP3.LUT R21, R4, R21, R5, 0x1e, !PT ;  /* 0x0000001504157212 */ /* 0x000fe200078e1e05 */
[----:B------:R-:W-:Y:S02]  /*7a10*/  HADD2.F32 R34, -RZ, R20.H1_H1 ;  /* 0x30000014ff227230 */ /* 0x000fe40000004100 */
[--C-:B------:R-:W-:Y:S02]  /*7a20*/  HADD2.F32 R36, -RZ, R44.reuse.H0_H0 ;  /* 0x2000002cff247230 */ /* 0x100fe40000004100 */
[----:B------:R-:W-:Y:S02]  /*7a30*/  HADD2.F32 R38, -RZ, R44.H1_H1 ;  /* 0x3000002cff267230 */ /* 0x000fe40000004100 */
[----:B------:R-:W-:Y:S02]  /*7a40*/  HADD2.F32 R39, -RZ, R15.H0_H0 ;  /* 0x2000000fff277230 */ /* 0x000fe40000004100 */
[----:B------:R-:W-:Y:S02]  /*7a50*/  HADD2.F32 R41, -RZ, R20.H0_H0 ;  /* 0x20000014ff297230 */ /* 0x000fe40000004100 */
[----:B--2---:R-:W-:Y:S01]  /*7a60*/  IMAD.IADD R21, R8, 0x1, R21 ;  /* 0x0000000108157824 */ /* 0x004fe200078e0215 */
[----:B---3--:R-:W1:Y:S04]  /*7a70*/  LDS.128 R4, [R40+0xc400] ;  /* 0x00c4000028047984 */ /* 0x008e680000000c00 */
[----:B------:R-:W-:-:S05]  /*7a80*/  LEA R21, R21, R2, 0x1 ;  /* 0x0000000215157211 */ /* 0x000fca00078e08ff */
[----:B------:R-:W2:Y:S01]  /*7a90*/  LDS.128 R8, [R21+0xc400] ;  /* 0x00c4000015087984 */ /* 0x000ea20000000c00 */
[----:B-1----:R-:W-:Y:S02]  /*7aa0*/  HADD2.F32 R24, -RZ, R4.H0_H0 ;  /* 0x20000004ff187230 */ /* 0x002fe40000004100 */
[--C-:B--2---:R-:W-:Y:S02]  /*7ab0*/  HADD2.F32 R28, -RZ, R8.reuse.H0_H0 ;  /* 0x20000008ff1c7230 */ /* 0x104fe40000004100 */
[----:B------:R-:W-:-:S03]  /*7ac0*/  HADD2.F32 R8, -RZ, R8.H1_H1 ;  /* 0x30000008ff087230 */ /* 0x000fc60000004100 */
[-C--:B------:R-:W-:Y:S01]  /*7ad0*/  FMUL.FTZ R33, R36, R28.reuse ;  /* 0x0000001c24217220 */ /* 0x080fe20000410000 */
[----:B------:R-:W-:Y:S01]  /*7ae0*/  FMUL.FTZ R35, R34, R28 ;  /* 0x0000001c22237220 */ /* 0x000fe20000410000 */
[----:B------:R-:W-:Y:S02]  /*7af0*/  HADD2.F32 R28, -RZ, R15.H1_H1 ;  /* 0x3000000fff1c7230 */ /* 0x000fe40000004100 */
[-C--:B------:R-:W-:Y:S01]  /*7b00*/  FMUL.FTZ R37, R38, R8.reuse ;  /* 0x0000000826257220 */ /* 0x080fe20000410000 */
[----:B------:R-:W-:Y:S02]  /*7b10*/  HADD2.F32 R4, -RZ, R4.H1_H1 ;  /* 0x30000004ff047230 */ /* 0x000fe40000004100 */
[--C-:B------:R-:W-:Y:S02]  /*7b20*/  HADD2.F32 R30, -RZ, R9.reuse.H0_H0 ;  /* 0x20000009ff1e7230 */ /* 0x100fe40000004100 */
[----:B------:R-:W-:Y:S01]  /*7b30*/  FMUL.FTZ R15, R28, R8 ;  /* 0x000000081c0f7220 */ /* 0x000fe20000410000 */
[----:B------:R-:W-:-:S02]  /*7b40*/  HADD2.F32 R9, -RZ, R9.H1_H1 ;  /* 0x30000009ff097230 */ /* 0x000fc40000004100 */
[-C--:B------:R-:W-:Y:S01]  /*7b50*/  FFMA.FTZ R8, R28, R4.reuse, -R37 ;  /* 0x000000041c087223 */ /* 0x080fe20000010825 */
[--C-:B------:R-:W-:Y:S02]  /*7b60*/  HADD2.F32 R37, -RZ, R14.reuse.H1_H1 ;  /* 0x3000000eff257230 */ /* 0x100fe40000004100 */
[----:B------:R-:W-:Y:S01]  /*7b70*/  FFMA.FTZ R20, R38, R4, R15 ;  /* 0x0000000426147223 */ /* 0x000fe2000001000f */
[----:B0-----:R-:W-:Y:S02]  /*7b80*/  HADD2.F32 R25, -RZ, R5.H0_H0 ;  /* 0x20000005ff197230 */ /* 0x001fe40000004100 */
[----:B------:R-:W-:Y:S02]  /*7b90*/  HADD2.F32 R15, -RZ, R13.H1_H1 ;  /* 0x3000000dff0f7230 */ /* 0x000fe40000004100 */
[----:B------:R-:W-:Y:S01]  /*7ba0*/  FMUL.FTZ R4, R37, R9 ;  /* 0x0000000925047220 */ /* 0x000fe20000410000 */
[----:B------:R-:W-:Y:S02]  /*7bb0*/  HADD2.F32 R5, -RZ, R5.H1_H1 ;  /* 0x30000005ff057230 */ /* 0x000fe40000004100 */
[----:B------:R-:W-:Y:S01]  /*7bc0*/  FFMA.FTZ R33, R34, R24, -R33 ;  /* 0x0000001822217223 */ /* 0x000fe20000010821 */
[----:B------:R-:W-:-:S02]  /*7bd0*/  HADD2.F32 R34, -RZ, R14.H0_H0 ;  /* 0x2000000eff227230 */ /* 0x000fc40000004100 */
[C---:B------:R-:W-:Y:S01]  /*7be0*/  FMUL.FTZ R14, R15.reuse, R9 ;  /* 0x000000090f0e7220 */ /* 0x040fe20000410000 */
[--C-:B------:R-:W-:Y:S02]  /*7bf0*/  HADD2.F32 R31, -RZ, R10.reuse.H0_H0 ;  /* 0x2000000aff1f7230 */ /* 0x100fe40000004100 */
[----:B------:R-:W-:Y:S01]  /*7c00*/  FFMA.FTZ R9, R15, R5, -R4 ;  /* 0x000000050f097223 */ /* 0x000fe20000010804 */
[----:B------:R-:W-:Y:S02]  /*7c10*/  HADD2.F32 R10, -RZ, R10.H1_H1 ;  /* 0x3000000aff0a7230 */ /* 0x000fe40000004100 */
[----:B------:R-:W-:Y:S01]  /*7c20*/  FFMA.FTZ R35, R36, R24, R35 ;  /* 0x0000001824237223 */ /* 0x000fe20000010023 */
[----:B------:R-:W-:Y:S02]  /*7c30*/  HADD2.F32 R4, -RZ, R13.H0_H0 ;  /* 0x2000000dff047230 */ /* 0x000fe40000004100 */
[----:B------:R-:W-:Y:S01]  /*7c40*/  FMUL.FTZ R24, R41, R30 ;  /* 0x0000001e29187220 */ /* 0x000fe20000410000 */
[----:B------:R-:W-:-:S02]  /*7c50*/  HADD2.F32 R28, -RZ, R12.H1_H1 ;  /* 0x3000000cff1c7230 */ /* 0x000fc40000004100 */
[----:B------:R-:W-:Y:S01]  /*7c60*/  FMUL.FTZ R30, R39, R30 ;  /* 0x0000001e271e7220 */ /* 0x000fe20000410000 */
[----:B------:R-:W-:Y:S02]  /*7c70*/  HADD2.F32 R26, -RZ, R6.H0_H0 ;  /* 0x20000006ff1a7230 */ /* 0x000fe40000004100 */
[----:B------:R-:W-:Y:S01]  /*7c80*/  FFMA.FTZ R13, R37, R5, R14 ;  /* 0x00000005250d7223 */ /* 0x000fe2000001000e */
[----:B------:R-:W-:Y:S02]  /*7c90*/  HADD2.F32 R12, -RZ, R12.H0_H0 ;  /* 0x2000000cff0c7230 */ /* 0x000fe40000004100 */
[----:B------:R-:W-:Y:S01]  /*7ca0*/  FMUL.FTZ R5, R4, R10 ;  /* 0x0000000a04057220 */ /* 0x000fe20000410000 */
[----:B------:R-:W-:Y:S02]  /*7cb0*/  HADD2.F32 R6, -RZ, R6.H1_H1 ;  /* 0x30000006ff067230 */ /* 0x000fe40000004100 */
[-C--:B------:R-:W-:Y:S01]  /*7cc0*/  FFMA.FTZ R24, R39, R25.reuse, -R24 ;  /* 0x0000001927187223 */ /* 0x080fe20000010818 */
[----:B------:R-:W-:Y:S01]  /*7cd0*/  FFMA.FTZ R30, R41, R25, R30 ;  /* 0x00000019291e7223 */ /* 0x000fe2000001001e */
[----:B------:R-:W-:-:S02]  /*7ce0*/  HADD2.F32 R32, -RZ, R11.H0_H0 ;  /* 0x2000000bff207230 */ /* 0x000fc40000004100 */
[C---:B------:R-:W-:Y:S01]  /*7cf0*/  FMUL.FTZ R25, R12.reuse, R10 ;  /* 0x0000000a0c197220 */ /* 0x040fe20000410000 */
[----:B------:R-:W-:Y:S02]  /*7d00*/  HADD2.F32 R11, -RZ, R11.H1_H1 ;  /* 0x3000000bff0b7230 */ /* 0x000fe40000004100 */
[----:B------:R-:W-:Y:S01]  /*7d10*/  FFMA.FTZ R10, R12, R6, -R5 ;  /* 0x000000060c0a7223 */ /* 0x000fe20000010805 */
[--C-:B------:R-:W-:Y:S02]  /*7d20*/  HADD2.F32 R39, -RZ, R3.reuse.H0_H0 ;  /* 0x20000003ff277230 */ /* 0x100fe40000004100 */
[----:B------:R-:W-:Y:S02]  /*7d30*/  HADD2.F32 R41, -RZ, R3.H1_H1 ;  /* 0x30000003ff297230 */ /* 0x000fe40000004100 */
[--C-:B------:R-:W-:Y:S02]  /*7d40*/  HADD2.F32 R5, -RZ, R0.reuse.H1_H1 ;  /* 0x30000000ff057230 */ /* 0x100fe40000004100 */
[----:B------:R-:W-:-:S02]  /*7d50*/  HADD2.F32 R37, -RZ, R0.H0_H0 ;  /* 0x20000000ff257230 */ /* 0x000fc40000004100 */
[----:B------:R-:W-:Y:S01]  /*7d60*/  FFMA.FTZ R0, R4, R6, R25 ;  /* 0x0000000604007223 */ /* 0x000fe20000010019 */
[--C-:B------:R-:W-:Y:S02]  /*7d70*/  HADD2.F32 R27, -RZ, R7.reuse.H0_H0 ;  /* 0x20000007ff1b7230 */ /* 0x100fe40000004100 */
[----:B------:R-:W-:Y:S01]  /*7d80*/  FMUL.FTZ R15, R34, R31 ;  /* 0x0000001f220f7220 */ /* 0x000fe20000410000 */
[----:B------:R-:W-:Y:S02]  /*7d90*/  HADD2.F32 R7, -RZ, R7.H1_H1 ;  /* 0x30000007ff077230 */ /* 0x000fe40000004100 */
[-C--:B------:R-:W-:Y:S01]  /*7da0*/  FMUL.FTZ R4, R39, R32.reuse ;  /* 0x0000002027047220 */ /* 0x080fe20000410000 */
[----:B------:R-:W-:Y:S01]  /*7db0*/  FMUL.FTZ R6, R41, R11 ;  /* 0x0000000b29067220 */ /* 0x000fe20000410000 */
[C---:B------:R-:W-:Y:S01]  /*7dc0*/  FMUL.FTZ R31, R28.reuse, R31 ;  /* 0x0000001f1c1f7220 */ /* 0x040fe20000410000 */
[----:B------:R-:W-:Y:S01]  /*7dd0*/  FMUL.FTZ R32, R5, R32 ;  /* 0x0000002005207220 */ /* 0x000fe20000410000 */
[----:B------:R-:W-:Y:S01]  /*7de0*/  FMUL.FTZ R14, R37, R11 ;  /* 0x0000000b250e7220 */ /* 0x000fe20000410000 */
[-C--:B------:R-:W-:Y:S01]  /*7df0*/  FFMA.FTZ R15, R28, R26.reuse, -R15 ;  /* 0x0000001a1c0f7223 */ /* 0x080fe2000001080f */
[----:B------:R-:W-:Y:S01]  /*7e00*/  FFMA.FTZ R3, R5, R27, -R4 ;  /* 0x0000001b05037223 */ /* 0x000fe20000010804 */
[----:B------:R-:W-:Y:S01]  /*7e10*/  FFMA.FTZ R12, R37, R7, -R6 ;  /* 0x00000007250c7223 */ /* 0x000fe20000010806 */
[----:B------:R-:W-:Y:S01]  /*7e20*/  FFMA.FTZ R31, R34, R26, R31 ;  /* 0x0000001a221f7223 */ /* 0x000fe2000001001f */
[----:B------:R-:W-:Y:S01]  /*7e30*/  FFMA.FTZ R11, R39, R27, R32 ;  /* 0x0000001b270b7223 */ /* 0x000fe20000010020 */
[----:B------:R-:W-:Y:S01]  /*7e40*/  FFMA.FTZ R14, R41, R7, R14 ;  /* 0x00000007290e7223 */ /* 0x000fe2000001000e */
        /* <DEDUP_REMOVED lines=8> */
[----:B------:R2:W-:Y:S04]  /*7ed0*/  STS.128 [R40+0xc400], R4 ;  /* 0x00c4000428007388 */ /* 0x0005e80000000c00 */
[----:B------:R2:W-:Y:S02]  /*7ee0*/  STS.128 [R21+0xc400], R8 ;  /* 0x00c4000815007388 */ /* 0x0005e40000000c00 */
.L_x_478:
[----:B------:R-:W-:Y:S05]  /*7ef0*/  BSYNC B0 ;  /* 0x0000000000007941 */ /* 0x000fea0003800000 */
.L_x_467:
[----:B------:R-:W-:Y:S01]  /*7f00*/  @!PT LDS RZ, [RZ] ;  /* 0x00000000fffff984 */ /* 0x000fe20000000800 */
[----:B------:R-:W-:Y:S01]  /*7f10*/  @!PT LDS RZ, [RZ] ;  /* 0x00000000fffff984 */ /* 0x000fe20000000800 */
[----:B------:R-:W-:Y:S01]  /*7f20*/  @!PT LDS RZ, [RZ] ;  /* 0x00000000fffff984 */ /* 0x000fe20000000800 */
[----:B------:R-:W-:Y:S01]  /*7f30*/  @!PT LDS RZ, [RZ] ;  /* 0x00000000fffff984 */ /* 0x000fe20000000800 */
[----:B------:R3:W-:Y:S06]  /*7f40*/  MEMBAR.ALL.CTA ;  /* 0x0000000000007992 */ /* 0x0007ec0000008000 */
[----:B---3--:R-:W3:Y:S01]  /*7f50*/  FENCE.VIEW.ASYNC.S ;  /* 0x00000000000073c6 */ /* 0x008ee20000000000 */
[----:B------:R-:W-:Y:S05]  /*7f60*/  WARPSYNC.ALL ;  /* 0x0000000000007948 */ /* 0x000fea0003800000 */
[----:B---3--:R-:W-:Y:S06]  /*7f70*/  BAR.SYNC.DEFER_BLOCKING 0xd, 0x180 ;  /* 0x0346000000007b1d */ /* 0x008fec0000010000 */
.L_x_464:
[----:B-1----:R-:W3:Y:S02]  /*7f80*/  LDL R0, [R1+0x14] ;  /* 0x0000140001007983 */ /* 0x002ee40000100800 */
[----:B---3--:R-:W-:-:S13]  /*7f90*/  ISETP.NE.AND P0, PT, R0, 0x3, PT ;  /* 0x000000030000780c */ /* 0x008fda0003f05270 */
[----:B------:R-:W-:Y:S05]  /*7fa0*/  @!P0 BRA `(.L_x_488) ;  /* 0x0000000000048947 */ /* 0x000fea0003800000 */
[----:B------:R-:W-:Y:S01]  /*7fb0*/  BPT.TRAP 0x1 ;  /* 0x000000040000795c */ /* 0x000fe20000300000 */
.L_x_488:
[----:B0-2---:R-:W2:Y:S01]  /*7fc0*/  LDL R3, [R1+0x30] ;  /* 0x0000300001037983 */ /* 0x005ea20000100800 */
[----:B------:R-:W-:Y:S01]  /*7fd0*/  IMAD R0, R152, 0x8, R2 ;  /* 0x0000000898007824 */ /* 0x000fe200078e0202 */
[----:B--2---:R-:W-:-:S04]  /*7fe0*/  SHF.L.U32 R5, R3, 0x1f, RZ ;  /* 0x0000001f03057819 */ /* 0x004fc800000006ff */
[----:B------:R0:W1:Y:S01]  /*7ff0*/  SYNCS.PHASECHK.TRANS64.TRYWAIT P1, [R0+URZ+0x30830], R5 ;  /* 0x03083005000075a7 */ /* 0x000062000802017f */
[----:B------:R-:W-:Y:S05]  /*8000*/  @!P0 BRA `(.L_x_489) ;  /* 0x0000000000048947 */ /* 0x000fea0003800000 */
[----:B------:R-:W-:Y:S01]  /*8010*/  BPT.TRAP 0x1 ;  /* 0x000000040000795c */ /* 0x000fe20000300000 */
.L_x_489:
[----:B------:R-:W-:Y:S02]  /*8020*/  VIADD R3, R2, 0x12400 ;  /* 0x0001240002037836 */ /* 0x000fe40000000000 */
[----:B------:R-:W-:-:S03]  /*8030*/  IMAD R4, R29, 0x2000, R2 ;  /* 0x000020001d047824 */ /* 0x000fc600078e0202 */
[----:B------:R-:W-:Y:S02]  /*8040*/  SHF.R.U32.HI R3, RZ, 0x4, R3 ;  /* 0x00000004ff037819 */ /* 0x000fe40000011603 */
[----:B------:R2:W-:Y:S02]  /*8050*/  STL [R1+0x74], R4 ;  /* 0x0000740401007387 */ /* 0x0005e40000100800 */
[----:B------:R-:W-:-:S04]  /*8060*/  LOP3.LUT R3, R3, 0x3fff, RZ, 0xc0, !PT ;  /* 0x00003fff03037812 */ /* 0x000fc800078ec0ff */
[----:B------:R-:W-:Y:S02]  /*8070*/  LOP3.LUT R3, R3, 0x10000, RZ, 0xfc, !PT ;  /* 0x0001000003037812 */ /* 0x000fe400078efcff */
[----:B--2---:R-:W-:-:S03]  /*8080*/  IADD3 R4, R4, 0xc400, RZ ;  /* 0x0000c40004047810 */ /* 0x004fc60007ffe0ff */
[----:B------:R2:W-:Y:S01]  /*8090*/  STL [R1+0x7c], R3 ;  /* 0x00007c0301007387 */ /* 0x0005e20000100800 */
[----:B------:R-:W-:-:S04]  /*80a0*/  SHF.R.U32.HI R4, RZ, 0x4, R4 ;  /* 0x00000004ff047819 */ /* 0x000fc80000011604 */
[----:B------:R-:W-:Y:S01]  /*80b0*/  LOP3.LUT R4, R4, 0x3fff, RZ, 0xc0, !PT ;  /* 0x00003fff04047812 */ /* 0x000fe200078ec0ff */
[----:B-1----:R-:W-:Y:S06]  /*80c0*/  @P1 BRA `(.L_x_490) ;  /* 0x0000000000081947 */ /* 0x002fec0003800000 */
[----:B------:R-:W1:Y:S02]  /*80d0*/  SYNCS.PHASECHK.TRANS64.TRYWAIT P1, [R0+URZ+0x30830], R5 ;  /* 0x03083005000075a7 */ /* 0x000e64000802017f */
[----:B-1----:R-:W-:Y:S05]  /*80e0*/  @!P1 BRA `(.L_x_491) ;  /* 0x0000010400a49947 */ /* 0x002fea0003800000 */
.L_x_490:
[----:B--2---:R-:W2:Y:S01]  /*80f0*/  LDL R3, [R1+0x7c] ;  /* 0x00007c0001037983 */ /* 0x004ea20000100800 */
[----:B------:R-:W-:Y:S01]  /*8100*/  LOP3.LUT R8, R4, 0x10000, RZ, 0xfc, !PT ;  /* 0x0001000004087812 */ /* 0x000fe200078efcff */
[----:B01----:R-:W-:Y:S01]  /*8110*/  IMAD.MOV.U32 R5, RZ, RZ, 0x40000040 ;  /* 0x40000040ff057424 */ /* 0x003fe200078e00ff */
[----:B------:R-:W-:Y:S05]  /*8120*/  WARPSYNC.ALL ;  /* 0x0000000000007948 */ /* 0x000fea0003800000 */
[----:B------:R-:W-:Y:S01]  /*8130*/  IMAD.MOV.U32 R9, RZ, RZ, 0x40000040 ;  /* 0x40000040ff097424 */ /* 0x000fe200078e00ff */
[----:B------:R-:W-:Y:S01]  /*8140*/  R2UR UR7, R5 ;  /* 0x00000000050772ca */ /* 0x000fe200000e0000 */
[----:B-----5:R-:W-:Y:S01]  /*8150*/  WARPGROUP.ARRIVE ;  /* 0x00000000000079c5 */ /* 0x020fe20000000000 */
[C---:B------:R-:W-:Y:S01]  /*8160*/  R2UR UR4, R8.reuse ;  /* 0x00000000080472ca */ /* 0x040fe200000e0000 */
[C---:B------:R-:W-:Y:S01]  /*8170*/  VIADD R12, R8.reuse, 0x2 ;  /* 0x00000002080c7836 */ /* 0x040fe20000000000 */
[----:B------:R-:W-:Y:S01]  /*8180*/  R2UR UR5, R9 ;  /* 0x00000000090572ca */ /* 0x000fe200000e0000 */
[----:B------:R-:W-:Y:S01]  /*8190*/  IMAD.MOV.U32 R13, RZ, RZ, 0x40000040 ;  /* 0x40000040ff0d7424 */ /* 0x000fe200078e00ff */
[----:B------:R-:W-:Y:S01]  /*81a0*/  MOV R7, 0x40000040 ;  /* 0x4000004000077802 */ /* 0x000fe20000000f00 */
[----:B------:R-:W-:Y:S01]  /*81b0*/  VIADD R10, R8, 0x4 ;  /* 0x00000004080a7836 */ /* 0x000fe20000000000 */
[----:B------:R-:W-:Y:S01]  /*81c0*/  MOV R5, 0x40000040 ;  /* 0x4000004000057802 */ /* 0x000fe20000000f00 */
[----:B------:R-:W-:Y:S01]  /*81d0*/  IMAD.MOV.U32 R11, RZ, RZ, 0x40000040 ;  /* 0x40000040ff0b7424 */ /* 0x000fe200078e00ff */
[----:B------:R-:W-:Y:S04]  /*81e0*/  STL.64 [R1+0x50], R8 ;  /* 0x0000500801007387 */ /* 0x000fe80000100a00 */
[----:B------:R0:W-:Y:S04]  /*81f0*/  STL.64 [R1+0x68], R12 ;  /* 0x0000680c01007387 */ /* 0x0001e80000100a00 */
[----:B------:R-:W-:Y:S01]  /*8200*/  STL.64 [R1+0x60], R10 ;  /* 0x0000600a01007387 */ /* 0x000fe20000100a00 */
[----:B--2---:R-:W-:-:S04]  /*8210*/  IMAD R4, R152, 0x600, R3 ;  /* 0x0000060098047824 */ /* 0x004fc800078e0203 */
[C---:B------:R-:W-:Y:S01]  /*8220*/  VIADD R6, R4.reuse, 0x2 ;  /* 0x0000000204067836 */ /* 0x040fe20000000000 */
[----:B------:R-:W-:-:S13]  /*8230*/  R2UR UR6, R4 ;  /* 0x00000000040672ca */ /* 0x000fda00000e0000 */
[----:B------:R-:W-:Y:S01]  /*8240*/  HGMMA.64x192x16.F32 R24, gdesc[UR4], RZ, !UPT, gsb0 ;  /* 0x02e00000041879f0 */ /* 0x000fe2000c0008ff */
[----:B------:R-:W-:Y:S01]  /*8250*/  R2UR UR6, R6 ;  /* 0x00000000060672ca */ /* 0x000fe200000e0000 */
[C---:B------:R-:W-:Y:S01]  /*8260*/  VIADD R6, R4.reuse, 0x4 ;  /* 0x0000000404067836 */ /* 0x040fe20000000000 */
[----:B------:R-:W-:Y:S01]  /*8270*/  R2UR UR7, R7 ;  /* 0x00000000070772ca */ /* 0x000fe200000e0000 */
[----:B------:R-:W-:Y:S01]  /*8280*/  VIADD R4, R4, 0x6 ;  /* 0x0000000604047836 */ /* 0x000fe20000000000 */
[----:B------:R-:W-:Y:S02]  /*8290*/  R2UR UR4, R12 ;  /* 0x000000000c0472ca */ /* 0x000fe400000e0000 */
[----:B------:R-:W-:Y:S02]  /*82a0*/  R2UR UR5, R13 ;  /* 0x000000000d0572ca */ /* 0x000fe400000e0000 */
[----:B------:R-:W-:Y:S01]  /*82b0*/  MOV R7, 0x40000040 ;  /* 0x4000004000077802 */ /* 0x000fe20000000f00 */
[----:B------:R-:W-:-:S02]  /*82c0*/  WARPGROUP.DEPBAR.LE gsb0, 0x0 ;  /* 0x00008000000079c5 */ /* 0x000fc40000010000 */
[----:B------:R-:W-:-:S08]  /*82d0*/  WARPGROUP.ARRIVE ;  /* 0x00000000000079c5 */ /* 0x000fd00000000000 */
[----:B------:R-:W-:Y:S01]  /*82e0*/  HGMMA.64x192x16.F32 R24, gdesc[UR4], R24, gsb0 ;  /* 0x02e00000041879f0 */ /* 0x000fe20008000818 */
[----:B------:R-:W-:Y:S01]  /*82f0*/  R2UR UR6, R6 ;  /* 0x00000000060672ca */ /* 0x000fe200000e0000 */
[----:B------:R-:W-:Y:S01]  /*8300*/  VIADD R6, R8, 0x6 ;  /* 0x0000000608067836 */ /* 0x000fe20000000000 */
[----:B------:R-:W-:Y:S01]  /*8310*/  R2UR UR7, R7 ;  /* 0x00000000070772ca */ /* 0x000fe200000e0000 */
[----:B------:R-:W-:Y:S01]  /*8320*/  IMAD.MOV.U32 R7, RZ, RZ, 0x40000040 ;  /* 0x40000040ff077424 */ /* 0x000fe200078e00ff */
[----:B------:R-:W-:Y:S02]  /*8330*/  R2UR UR4, R10 ;  /* 0x000000000a0472ca */ /* 0x000fe400000e0000 */
[----:B------:R-:W-:Y:S02]  /*8340*/  R2UR UR5, R11 ;  /* 0x000000000b0572ca */ /* 0x000fe400000e0000 */
[----:B------:R1:W-:Y:S01]  /*8350*/  STL.64 [R1+0x58], R6 ;  /* 0x0000580601007387 */ /* 0x0003e20000100a00 */
[----:B------:R-:W-:-:S02]  /*8360*/  WARPGROUP.DEPBAR.LE gsb0, 0x0 ;  /* 0x00008000000079c5 */ /* 0x000fc40000010000 */
[----:B------:R-:W-:-:S08]  /*8370*/  WARPGROUP.ARRIVE ;  /* 0x00000000000079c5 */ /* 0x000fd00000000000 */
[----:B------:R-:W-:Y:S01]  /*8380*/  HGMMA.64x192x16.F32 R24, gdesc[UR4], R24, gsb0 ;  /* 0x02e00000041879f0 */ /* 0x000fe20008000818 */
[----:B------:R-:W-:Y:S02]  /*8390*/  R2UR UR7, R5 ;  /* 0x00000000050772ca */ /* 0x000fe400000e0000 */
[----:B------:R-:W2:Y:S01]  /*83a0*/  LDL R5, [R1+0xa8] ;  /* 0x0000a80001057983 */ /* 0x000ea20000100800 */
[----:B------:R-:W-:Y:S02]  /*83b0*/  R2UR UR6, R4 ;  /* 0x00000000040672ca */ /* 0x000fe400000e0000 */
[----:B------:R-:W-:Y:S02]  /*83c0*/  R2UR UR4, R6 ;  /* 0x00000000060472ca */ /* 0x000fe400000e0000 */
[----:B------:R-:W-:Y:S01]  /*83d0*/  R2UR UR5, R7 ;  /* 0x00000000070572ca */ /* 0x000fe200000e0000 */
[----:B------:R-:W-:Y:S02]  /*83e0*/  WARPGROUP.DEPBAR.LE gsb0, 0x0 ;  /* 0x00008000000079c5 */ /* 0x000fe40000010000 */
[----:B------:R-:W-:-:S10]  /*83f0*/  WARPGROUP.ARRIVE ;  /* 0x00000000000079c5 */ /* 0x000fd40000000000 */
[----:B------:R-:W-:Y:S01]  /*8400*/  HGMMA.64x192x16.F32 R24, gdesc[UR4], R24, gsb0 ;  /* 0x02e00000041879f0 */ /* 0x000fe20008000818 */
[----:B------:R-:W-:Y:S01]  /*8410*/  ULDC UR4, c[0x0][0x9d8] ;  /* 0x0002760000047ab9 */ /* 0x000fe20000000800 */
[----:B------:R-:W-:Y:S01]  /*8420*/  ULDC UR5, c[0x0][0x988] ;  /* 0x0002620000057ab9 */ /* 0x000fe20000000800 */
[----:B------:R-:W-:Y:S02]  /*8430*/  WARPGROUP.DEPBAR.LE gsb0, 0x0 ;  /* 0x00008000000079c5 */ /* 0x000fe40000010000 */
[----:B------:R-:W-:Y:S01]  /*8440*/  FMUL.FTZ R126, R24, UR4 ;  /* 0x00000004187e7c20 */ /* 0x000fe20008410000 */
[----:B0-----:R-:W-:Y:S01]  /*8450*/  FMUL.FTZ R12, R26, UR4 ;  /* 0x000000041a0c7c20 */ /* 0x001fe20008410000 */
[----:B------:R-:W-:Y:S01]  /*8460*/  FMUL.FTZ R124, R25, UR4 ;  /* 0x00000004197c7c20 */ /* 0x000fe20008410000 */
[----:B------:R-:W-:Y:S01]  /*8470*/  FMUL.FTZ R120, R33, UR4 ;  /* 0x0000000421787c20 */ /* 0x000fe20008410000 */
[----:B------:R-:W-:Y:S01]  /*8480*/  FMUL.FTZ R25, R35, UR4 ;  /* 0x0000000423197c20 */ /* 0x000fe20008410000 */
[----:B-1----:R-:W-:Y:S01]  /*8490*/  FMUL.FTZ R7, R48, UR4 ;  /* 0x0000000430077c20 */ /* 0x002fe20008410000 */
[----:B------:R-:W-:Y:S01]  /*84a0*/  MUFU.TANH R126, R126 ;  /* 0x0000007e007e7308 */ /* 0x000fe20000002400 */
[----:B------:R-:W-:Y:S01]  /*84b0*/  FMUL.FTZ R48, R51, UR4 ;  /* 0x0000000433307c20 */ /* 0x000fe20008410000 */
[----:B------:R-:W-:Y:S01]  /*84c0*/  FMUL.FTZ R51, R55, UR4 ;  /* 0x0000000437337c20 */ /* 0x000fe20008410000 */
[----:B------:R-:W-:Y:S01]  /*84d0*/  FMUL.FTZ R122, R29, UR4 ;  /* 0x000000041d7a7c20 */ /* 0x000fe20008410000 */
[----:B------:R-:W-:Y:S01]  /*84e0*/  FMUL.FTZ R15, R31, UR4 ;  /* 0x000000041f0f7c20 */ /* 0x000fe20008410000 */
[----:B------:R-:W-:-:S03]  /*84f0*/  FMUL.FTZ R55, R66, UR4 ;  /* 0x0000000442377c20 */ /* 0x000fc60008410000 */
[----:B------:R-:W0:Y:S01]  /*8500*/  MUFU.TANH R12, R12 ;  /* 0x0000000c000c7308 */ /* 0x000e220000002400 */
[----:B------:R-:W-:Y:S01]  /*8510*/  FMUL.FTZ R4, R44, UR4 ;  /* 0x000000042c047c20 */ /* 0x000fe20008410000 */
[----:B--2---:R-:W-:Y:S02]  /*8520*/  IMAD.IADD R66, R5, 0x1, R127 ;  /* 0x0000000105427824 */ /* 0x004fe400078e027f */
[----:B------:R-:W-:Y:S01]  /*8530*/  FMUL.FTZ R125, R28, UR4 ;  /* 0x000000041c7d7c20 */ /* 0x000fe20008410000 */
[----:B------:R-:W-:-:S03]  /*8540*/  FMUL.FTZ R3, R40, UR4 ;  /* 0x0000000428037c20 */ /* 0x000fc60008410000 */
[----:B------:R-:W-:Y:S01]  /*8550*/  MUFU.TANH R120, R120 ;  /* 0x0000007800787308 */ /* 0x000fe20000002400 */
[----:B------:R-:W-:-:S07]  /*8560*/  IMAD R5, R155, -0xc0, R66 ;  /* 0xffffff409b057824 */ /* 0x000fce00078e0242 */
[----:B------:R-:W1:Y:S01]  /*8570*/  MUFU.TANH R25, R25 ;  /* 0x0000001900197308 */ /* 0x000e620000002400 */
[----:B------:R-:W-:Y:S01]  /*8580*/  FMUL.FTZ R123, R32, UR4 ;  /* 0x00000004207b7c20 */ /* 0x000fe20008410000 */
[----:B------:R-:W-:-:S06]  /*8590*/  ISETP.GT.AND P3, PT, R5, RZ, PT ;  /* 0x000000ff0500720c */ /* 0x000fcc0003f64270 */
[----:B------:R-:W2:Y:S01]  /*85a0*/  MUFU.TANH R124, R124 ;  /* 0x0000007c007c7308 */ /* 0x000ea20000002400 */
[----:B------:R-:W-:-:S07]  /*85b0*/  FMUL.FTZ R13, R27, UR4 ;  /* 0x000000041b0d7c20 */ /* 0x000fce0008410000 */
[----:B------:R-:W-:Y:S08]  /*85c0*/  MUFU.TANH R122, R122 ;  /* 0x0000007a007a7308 */ /* 0x000ff00000002400 */
[----:B------:R-:W3:Y:S01]  /*85d0*/  MUFU.TANH R15, R15 ;  /* 0x0000000f000f7308 */ /* 0x000ee20000002400 */
[----:B0-----:R-:W-:-:S07]  /*85e0*/  FSEL R12, R12, -INF , P3 ;  /* 0xff8000000c0c7808 */ /* 0x001fce0001800000 */
[----:B------:R-:W0:Y:S01]  /*85f0*/  MUFU.TANH R4, R4 ;  /* 0x0000000400047308 */ /* 0x000e220000002400 */
[----:B------:R-:W-:-:S07]  /*8600*/  FSEL R126, R126, -INF , P3 ;  /* 0xff8000007e7e7808 */ /* 0x000fce0001800000 */
[----:B------:R-:W4:Y:S01]  /*8610*/  MUFU.TANH R125, R125 ;  /* 0x0000007d007d7308 */ /* 0x000f220000002400 */
[----:B------:R-:W-:Y:S01]  /*8620*/  ISETP.GT.AND P3, PT, R5, 0x11, PT ;  /* 0x000000110500780c */ /* 0x000fe20003f64270 */
[----:B------:R-:W-:-:S06]  /*8630*/  FMUL.FTZ R14, R30, UR4 ;  /* 0x000000041e0e7c20 */ /* 0x000fcc0008410000 */
[----:B------:R-:W4:Y:S01]  /*8640*/  MUFU.TANH R3, R3 ;  /* 0x0000000300037308 */ /* 0x000f220000002400 */
[C---:B------:R-:W-:Y:S01]  /*8650*/  ISETP.GT.AND P4, PT, R5.reuse, 0x1, PT ;  /* 0x000000010500780c */ /* 0x040fe20003f84270 */
[----:B------:R-:W-:Y:S01]  /*8660*/  FMUL.FTZ R121, R36, UR4 ;  /* 0x0000000424797c20 */ /* 0x000fe20008410000 */
[----:B------:R-:W-:Y:S01]  /*8670*/  ISETP.GT.AND P1, PT, R5, 0x9, PT ;  /* 0x000000090500780c */ /* 0x000fe20003f24270 */
[----:B------:R-:W-:Y:S01]  /*8680*/  FMUL.FTZ R30, R46, UR4 ;  /* 0x000000042e1e7c20 */ /* 0x000fe20008410000 */
[----:B-1----:R-:W-:-:S03]  /*8690*/  FSEL R25, R25, -INF , P3 ;  /* 0xff80000019197808 */ /* 0x002fc60001800000 */
[----:B------:R-:W1:Y:S01]  /*86a0*/  MUFU.TANH R123, R123 ;  /* 0x0000007b007b7308 */ /* 0x000e620000002400 */
[----:B------:R-:W-:Y:S01]  /*86b0*/  FSEL R120, R120, -INF , P3 ;  /* 0xff80000078787808 */ /* 0x000fe20001800000 */
[----:B------:R-:W-:Y:S01]  /*86c0*/  FMUL.FTZ R46, R68, UR4 ;  /* 0x00000004442e7c20 */ /* 0x000fe20008410000 */
[----:B------:R-:W-:Y:S01]  /*86d0*/  ISETP.GT.AND P3, PT, R5, 0x28, PT ;  /* 0x000000280500780c */ /* 0x000fe20003f64270 */
[----:B------:R-:W-:Y:S01]  /*86e0*/  FMUL.FTZ R6, R37, UR4 ;  /* 0x0000000425067c20 */ /* 0x000fe20008410000 */
[----:B------:R-:W-:-:S03]  /*86f0*/  ISETP.GT.AND P5, PT, R5, 0x8, PT ;  /* 0x000000080500780c */ /* 0x000fc60003fa4270 */
[----:B------:R-:W1:Y:S01]  /*8700*/  MUFU.TANH R13, R13 ;  /* 0x0000000d000d7308 */ /* 0x000e620000002400 */
[----:B--2---:R-:W-:Y:S01]  /*8710*/  FSEL R124, R124, -INF , P4 ;  /* 0xff8000007c7c7808 */ /* 0x004fe20002000000 */
[----:B------:R-:W-:Y:S01]  /*8720*/  FMUL.FTZ R68, R79, UR4 ;  /* 0x000000044f447c20 */ /* 0x000fe20008410000 */
[----:B------:R-:W-:Y:S01]  /*8730*/  FMUL.FTZ R79, R91, UR4 ;  /* 0x000000045b4f7c20 */ /* 0x000fe20008410000 */
[----:B---3--:R-:W-:Y:S02]  /*8740*/  FSEL R15, R15, -INF , P1 ;  /* 0xff8000000f0f7808 */ /* 0x008fe40000800000 */
[----:B------:R-:W-:Y:S02]  /*8750*/  FSEL R122, R122, -INF , P1 ;  /* 0xff8000007a7a7808 */ /* 0x000fe40000800000 */
[----:B------:R-:W2:Y:S01]  /*8760*/  MUFU.TANH R14, R14 ;  /* 0x0000000e000e7308 */ /* 0x000ea20000002400 */
[----:B------:R-:W-:Y:S01]  /*8770*/  ISETP.GT.AND P1, PT, R5, 0x20, PT ;  /* 0x000000200500780c */ /* 0x000fe20003f24270 */
[----:B------:R-:W-:Y:S01]  /*8780*/  FMUL.FTZ R24, R34, UR4 ;  /* 0x0000000422187c20 */ /* 0x000fe20008410000 */
[----:B0-----:R-:W-:-:S02]  /*8790*/  FSEL R91, R4, -INF , P3 ;  /* 0xff800000045b7808 */ /* 0x001fc40001800000 */
[----:B----4-:R-:W-:Y:S02]  /*87a0*/  FSEL R125, R125, -INF , P5 ;  /* 0xff8000007d7d7808 */ /* 0x010fe40002800000 */
[----:B------:R-:W-:Y:S01]  /*87b0*/  FMNMX.FTZ R4, R126, R124, !PT ;  /* 0x0000007c7e047209 */ /* 0x000fe20007810000 */
[----:B------:R-:W0:Y:S01]  /*87c0*/  MUFU.TANH R121, R121 ;  /* 0x0000007900797308 */ /* 0x000e220000002400 */
[----:B------:R-:W-:Y:S01]  /*87d0*/  FMUL.FTZ R35, R93, UR4 ;  /* 0x000000045d237c20 */ /* 0x000fe20008410000 */
[----:B------:R-:W-:Y:S01]  /*87e0*/  FSEL R93, R3, -INF , P1 ;  /* 0xff800000035d7808 */ /* 0x000fe20000800000 */
[----:B------:R-:W-:Y:S01]  /*87f0*/  FMUL.FTZ R8, R41, UR4 ;  /* 0x0000000429087c20 */ /* 0x000fe20008410000 */
[----:B------:R-:W-:Y:S02]  /*8800*/  ISETP.GT.AND P2, PT, R5, 0x10, PT ;  /* 0x000000100500780c */ /* 0x000fe40003f44270 */
[----:B------:R-:W-:Y:S02]  /*8810*/  FMNMX.FTZ R3, R125, R4, !PT ;  /* 0x000000047d037209 */ /* 0x000fe40007810000 */
[----:B------:R-:W3:Y:S01]  /*8820*/  MUFU.TANH R6, R6 ;  /* 0x0000000600067308 */ /* 0x000ee20000002400 */
[----:B------:R-:W-:Y:S01]  /*8830*/  FMUL.FTZ R26, R38, UR4 ;  /* 0x00000004261a7c20 */ /* 0x000fe20008410000 */
[----:B-1----:R-:W-:-:S02]  /*8840*/  FSEL R123, R123, -INF , P2 ;  /* 0xff8000007b7b7808 */ /* 0x002fc40001000000 */
[----:B------:R-:W-:-:S04]  /*8850*/  FMNMX.FTZ R4, R122, R3, !PT ;  /* 0x000000037a047209 */ /* 0x000fc80007810000 */
[----:B------:R-:W1:Y:S01]  /*8860*/  MUFU.TANH R24, R24 ;  /* 0x0000001800187308 */ /* 0x000e620000002400 */
[----:B------:R-:W-:Y:S01]  /*8870*/  FSEL R13, R13, -INF , P4 ;  /* 0xff8000000d0d7808 */ /* 0x000fe20002000000 */
[----:B------:R-:W-:Y:S01]  /*8880*/  FMUL.FTZ R27, R39, UR4 ;  /* 0x00000004271b7c20 */ /* 0x000fe20008410000 */
[----:B------:R-:W-:Y:S01]  /*8890*/  ISETP.GT.AND P4, PT, R5, 0x18, PT ;  /* 0x000000180500780c */ /* 0x000fe20003f84270 */
[----:B------:R-:W-:Y:S01]  /*88a0*/  FMUL.FTZ R10, R45, UR4 ;  /* 0x000000042d0a7c20 */ /* 0x000fe20008410000 */
[----:B------:R-:W-:-:S03]  /*88b0*/  FMNMX.FTZ R3, R123, R4, !PT ;  /* 0x000000047b037209 */ /* 0x000fc60007810000 */
[----:B------:R-:W4:Y:S01]  /*88c0*/  MUFU.TANH R8, R8 ;  /* 0x0000000800087308 */ /* 0x000f220000002400 */
[----:B--2---:R-:W-:Y:S01]  /*88d0*/  FSEL R14, R14, -INF , P5 ;  /* 0xff8000000e0e7808 */ /* 0x004fe20002800000 */
[----:B------:R-:W-:Y:S01]  /*88e0*/  FMUL.FTZ R28, R42, UR4 ;  /* 0x000000042a1c7c20 */ /* 0x000fe20008410000 */
[----:B------:R-:W-:Y:S02]  /*88f0*/  ISETP.GT.AND P5, PT, R5, 0x19, PT ;  /* 0x000000190500780c */ /* 0x000fe40003fa4270 */
[----:B0-----:R-:W-:-:S03]  /*8900*/  FSEL R121, R121, -INF , P4 ;  /* 0xff80000079797808 */ /* 0x001fc60002000000 */
[----:B------:R-:W0:Y:S01]  /*8910*/  MUFU.TANH R26, R26 ;  /* 0x0000001a001a7308 */ /* 0x000e220000002400 */
[----:B------:R-:W-:Y:S01]  /*8920*/  FMNMX.FTZ R4, R120, R3, !PT ;  /* 0x0000000378047209 */ /* 0x000fe20007810000 */
[----:B------:R-:W-:Y:S01]  /*8930*/  FMUL.FTZ R33, R92, UR4 ;  /* 0x000000045c217c20 */ /* 0x000fe20008410000 */
[----:B------:R-:W-:Y:S01]  /*8940*/  FMUL.FTZ R29, R43, UR4 ;  /* 0x000000042b1d7c20 */ /* 0x000fe20008410000 */
[----:B---3--:R-:W-:Y:S01]  /*8950*/  FSEL R92, R6, -INF , P5 ;  /* 0xff800000065c7808 */ /* 0x008fe20002800000 */
[----:B------:R-:W-:Y:S01]  /*8960*/  FMUL.FTZ R32, R49, UR4 ;  /* 0x0000000431207c20 */ /* 0x000fe20008410000 */
[----:B------:R-:W-:Y:S02]  /*8970*/  FMNMX.FTZ R3, R121, R4, !PT ;  /* 0x0000000479037209 */ /* 0x000fe40007810000 */
[----:B------:R-:W2:Y:S01]  /*8980*/  MUFU.TANH R27, R27 ;  /* 0x0000001b001b7308 */ /* 0x000ea20000002400 */
[----:B-1----:R-:W-:Y:S01]  /*8990*/  FSEL R24, R24, -INF , P2 ;  /* 0xff80000018187808 */ /* 0x002fe20001000000 */
[----:B------:R-:W-:Y:S01]  /*89a0*/  FMUL.FTZ R9, R52, UR4 ;  /* 0x0000000434097c20 */ /* 0x000fe20008410000 */
[----:B------:R-:W-:-:S05]  /*89b0*/  ISETP.GT.AND P2, PT, R5, 0x21, PT ;  /* 0x000000210500780c */ /* 0x000fca0003f44270 */
[----:B------:R-:W1:Y:S01]  /*89c0*/  MUFU.TANH R10, R10 ;  /* 0x0000000a000a7308 */ /* 0x000e620000002400 */
[----:B------:R-:W-:Y:S01]  /*89d0*/  FMNMX.FTZ R4, R92, R3, !PT ;  /* 0x000000035c047209 */ /* 0x000fe20007810000 */
[----:B------:R-:W-:Y:S01]  /*89e0*/  FMUL.FTZ R52, R58, UR4 ;  /* 0x000000043a347c20 */ /* 0x000fe20008410000 */
[----:B------:R-:W-:-:S05]  /*89f0*/  FMUL.FTZ R58, R67, UR4 ;  /* 0x00000004433a7c20 */ /* 0x000fca0008410000 */
[----:B------:R-:W3:Y:S01]  /*8a00*/  MUFU.TANH R28, R28 ;  /* 0x0000001c001c7308 */ /* 0x000ee20000002400 */
[----:B------:R-:W-:Y:S01]  /*8a10*/  FMUL.FTZ R67, R82, UR4 ;  /* 0x0000000452437c20 */ /* 0x000fe20008410000 */
[----:B------:R-:W-:Y:S01]  /*8a20*/  FMUL.FTZ R31, R47, UR4 ;  /* 0x000000042f1f7c20 */ /* 0x000fe20008410000 */
[----:B----4-:R-:W-:-:S05]  /*8a30*/  FSEL R82, R8, -INF , P2 ;  /* 0xff80000008527808 */ /* 0x010fca0001000000 */
[----:B------:R-:W4:Y:S01]  /*8a40*/  MUFU.TANH R7, R7 ;  /* 0x0000000700077308 */ /* 0x000f220000002400 */
[----:B------:R-:W-:Y:S01]  /*8a50*/  FMNMX.FTZ R3, R93, R4, !PT ;  /* 0x000000045d037209 */ /* 0x000fe20007810000 */
[----:B------:R-:W-:Y:S01]  /*8a60*/  FMUL.FTZ R34, R53, UR4 ;  /* 0x0000000435227c20 */ /* 0x000fe20008410000 */
[----:B0-----:R-:W-:-:S05]  /*8a70*/  FSEL R26, R26, -INF , P4 ;  /* 0xff8000001a1a7808 */ /* 0x001fca0002000000 */
[----:B------:R-:W0:Y:S01]  /*8a80*/  MUFU.TANH R29, R29 ;  /* 0x0000001d001d7308 */ /* 0x000e220000002400 */
[----:B------:R-:W-:Y:S01]  /*8a90*/  FMUL.FTZ R49, R50, UR4 ;  /* 0x0000000432317c20 */ /* 0x000fe20008410000 */
[----:B------:R-:W-:-:S06]  /*8aa0*/  ISETP.GT.AND P4, PT, R5, 0x29, PT ;  /* 0x000000290500780c */ /* 0x000fcc0003f84270 */
[----:B------:R-:W0:Y:S01]  /*8ab0*/  MUFU.TANH R32, R32 ;  /* 0x0000002000207308 */ /* 0x000e220000002400 */
[----:B------:R-:W-:Y:S01]  /*8ac0*/  FMNMX.FTZ R4, R82, R3, !PT ;  /* 0x0000000352047209 */ /* 0x000fe20007810000 */
[----:B------:R-:W-:Y:S01]  /*8ad0*/  FMUL.FTZ R20, R56, UR4 ;  /* 0x0000000438147c20 */ /* 0x000fe20008410000 */
[----:B------:R-:W-:Y:S01]  /*8ae0*/  FMUL.FTZ R38, R61, UR4 ;  /* 0x000000043d267c20 */ /* 0x000fe20008410000 */
[----:B------:R-:W-:-:S04]  /*8af0*/  FMUL.FTZ R61, R64, UR4 ;  /* 0x00000004403d7c20 */ /* 0x000fc80008410000 */
[----:B------:R-:W0:Y:S01]  /*8b00*/  MUFU.TANH R30, R30 ;  /* 0x0000001e001e7308 */ /* 0x000e220000002400 */
[----:B------:R-:W-:Y:S01]  /*8b10*/  FMUL.FTZ R64, R78, UR4 ;  /* 0x000000044e407c20 */ /* 0x000fe20008410000 */
[----:B--2---:R-:W-:-:S06]  /*8b20*/  FSEL R27, R27, -INF , P5 ;  /* 0xff8000001b1b7808 */ /* 0x004fcc0002800000 */
[----:B------:R-:W2:Y:S01]  /*8b30*/  MUFU.TANH R9, R9 ;  /* 0x0000000900097308 */ /* 0x000ea20000002400 */
[----:B------:R-:W-:Y:S01]  /*8b40*/  ISETP.GT.AND P5, PT, R5, 0x30, PT ;  /* 0x000000300500780c */ /* 0x000fe20003fa4270 */
[----:B------:R-:W-:Y:S01]  /*8b50*/  FMUL.FTZ R36, R57, UR4 ;  /* 0x0000000439247c20 */ /* 0x000fe20008410000 */
[----:B-1----:R-:W-:Y:S02]  /*8b60*/  FSEL R78, R10, -INF , P4 ;  /* 0xff8000000a4e7808 */ /* 0x002fe40002000000 */
[----:B------:R-:W-:-:S03]  /*8b70*/  FMNMX.FTZ R3, R91, R4, !PT ;  /* 0x000000045b037209 */ /* 0x000fc60007810000 */
[----:B------:R-:W1:Y:S01]  /*8b80*/  MUFU.TANH R31, R31 ;  /* 0x0000001f001f7308 */ /* 0x000e620000002400 */
[----:B------:R-:W-:Y:S01]  /*8b90*/  FMUL.FTZ R41, R81, UR4 ;  /* 0x0000000451297c20 */ /* 0x000fe20008410000 */
[----:B---3--:R-:W-:Y:S01]  /*8ba0*/  FSEL R28, R28, -INF , P1 ;  /* 0xff8000001c1c7808 */ /* 0x008fe20000800000 */
[----:B------:R-:W-:-:S05]  /*8bb0*/  FMUL.FTZ R50, R54, UR4 ;  /* 0x0000000436327c20 */ /* 0x000fca0008410000 */
[----:B------:R-:W3:Y:S01]  /*8bc0*/  MUFU.TANH R34, R34 ;  /* 0x0000002200227308 */ /* 0x000ee20000002400 */
[----:B------:R-:W-:Y:S01]  /*8bd0*/  FMUL.FTZ R11, R60, UR4 ;  /* 0x000000043c0b7c20 */ /* 0x000fe20008410000 */
[----:B------:R-:W-:Y:S02]  /*8be0*/  ISETP.GT.AND P1, PT, R5, 0x31, PT ;  /* 0x000000310500780c */ /* 0x000fe40003f24270 */
[----:B----4-:R-:W-:Y:S02]  /*8bf0*/  FSEL R81, R7, -INF , P5 ;  /* 0xff80000007517808 */ /* 0x010fe40002800000 */
[----:B------:R-:W-:Y:S02]  /*8c00*/  FMNMX.FTZ R4, R78, R3, !PT ;  /* 0x000000034e047209 */ /* 0x000fe40007810000 */
[----:B------:R-:W4:Y:S01]  /*8c10*/  MUFU.TANH R49, R49 ;  /* 0x0000003100317308 */ /* 0x000f220000002400 */
[----:B------:R-:W-:Y:S01]  /*8c20*/  FMUL.FTZ R60, R74, UR4 ;  /* 0x000000044a3c7c20 */ /* 0x000fe20008410000 */
[----:B0-----:R-:W-:-:S06]  /*8c30*/  FSEL R29, R29, -INF , P2 ;  /* 0xff8000001d1d7808 */ /* 0x001fcc0001000000 */
[----:B------:R-:W0:Y:S01]  /*8c40*/  MUFU.TANH R20, R20 ;  /* 0x0000001400147308 */ /* 0x000e220000002400 */
[----:B------:R-:W-:Y:S02]  /*8c50*/  ISETP.GT.AND P2, PT, R5, 0x38, PT ;  /* 0x000000380500780c */ /* 0x000fe40003f44270 */
[----:B------:R-:W-:Y:S02]  /*8c60*/  FSEL R74, R32, -INF , P1 ;  /* 0xff800000204a7808 */ /* 0x000fe40000800000 */
[----:B------:R-:W-:-:S03]  /*8c70*/  FMNMX.FTZ R7, R81, R4, !PT ;  /* 0x0000000451077209 */ /* 0x000fc60007810000 */
[----:B------:R-:W0:Y:S01]  /*8c80*/  MUFU.TANH R48, R48 ;  /* 0x0000003000307308 */ /* 0x000e220000002400 */
[----:B------:R-:W-:Y:S01]  /*8c90*/  FMUL.FTZ R43, R77, UR4 ;  /* 0x000000044d2b7c20 */ /* 0x000fe20008410000 */
[----:B------:R-:W-:-:S06]  /*8ca0*/  FSEL R30, R30, -INF , P3 ;  /* 0xff8000001e1e7808 */ /* 0x000fcc0001800000 */
[----:B------:R-:W0:Y:S01]  /*8cb0*/  MUFU.TANH R36, R36 ;  /* 0x0000002400247308 */ /* 0x000e220000002400 */
[----:B------:R-:W-:Y:S02]  /*8cc0*/  ISETP.GT.AND P3, PT, R5, 0x39, PT ;  /* 0x000000390500780c */ /* 0x000fe40003f64270 */
[----:B--2---:R-:W-:Y:S02]  /*8cd0*/  FSEL R77, R9, -INF , P2 ;  /* 0xff800000094d7808 */ /* 0x004fe40001000000 */
[----:B------:R-:W-:-:S03]  /*8ce0*/  FMNMX.FTZ R4, R74, R7, !PT ;  /* 0x000000074a047209 */ /* 0x000fc60007810000 */
[----:B------:R-:W2:Y:S01]  /*8cf0*/  MUFU.TANH R50, R50 ;  /* 0x0000003200327308 */ /* 0x000ea20000002400 */
[----:B------:R-:W-:Y:S01]  /*8d00*/  FMUL.FTZ R47, R69, UR4 ;  /* 0x00000004452f7c20 */ /* 0x000fe20008410000 */
[----:B-1----:R-:W-:-:S06]  /*8d10*/  FSEL R31, R31, -INF , P4 ;  /* 0xff8000001f1f7808 */ /* 0x002fcc0002000000 */
[----:B------:R-:W1:Y:S01]  /*8d20*/  MUFU.TANH R11, R11 ;  /* 0x0000000b000b7308 */ /* 0x000e620000002400 */
[----:B------:R-:W-:Y:S01]  /*8d30*/  FMUL.FTZ R53, R59, UR4 ;  /* 0x000000043b357c20 */ /* 0x000fe20008410000 */
[----:B------:R-:W-:Y:S01]  /*8d40*/  FMUL.FTZ R54, R62, UR4 ;  /* 0x000000043e367c20 */ /* 0x000fe20008410000 */
[----:B------:R-:W-:Y:S01]  /*8d50*/  ISETP.GT.AND P4, PT, R5, 0x40, PT ;  /* 0x000000400500780c */ /* 0x000fe20003f84270 */
[----:B------:R-:W-:Y:S01]  /*8d60*/  FMUL.FTZ R62, R65, UR4 ;  /* 0x00000004413e7c20 */ /* 0x000fe20008410000 */
[----:B---3--:R-:W-:-:S03]  /*8d70*/  FSEL R69, R34, -INF , P3 ;  /* 0xff80000022457808 */ /* 0x008fc60001800000 */
[----:B------:R-:W3:Y:S01]  /*8d80*/  MUFU.TANH R51, R51 ;  /* 0x0000003300337308 */ /* 0x000ee20000002400 */
[----:B------:R-:W-:Y:S01]  /*8d90*/  FMNMX.FTZ R4, R77, R4, !PT ;  /* 0x000000044d047209 */ /* 0x000fe20007810000 */
[----:B------:R-:W-:Y:S01]  /*8da0*/  FMUL.FTZ R45, R73, UR4 ;  /* 0x00000004492d7c20 */ /* 0x000fe20008410000 */
[----:B----4-:R-:W-:-:S05]  /*8db0*/  FSEL R49, R49, -INF , P5 ;  /* 0xff80000031317808 */ /* 0x010fca0002800000 */
[----:B------:R-:W4:Y:S01]  /*8dc0*/  MUFU.TANH R38, R38 ;  /* 0x0000002600267308 */ /* 0x000f220000002400 */
[----:B------:R-:W-:Y:S02]  /*8dd0*/  ISETP.GT.AND P5, PT, R5, 0x41, PT ;  /* 0x000000410500780c */ /* 0x000fe40003fa4270 */
[----:B0-----:R-:W-:Y:S02]  /*8de0*/  FSEL R73, R20, -INF , P4 ;  /* 0xff80000014497808 */ /* 0x001fe40002000000 */
[----:B------:R-:W-:-:S03]  /*8df0*/  FMNMX.FTZ R4, R69, R4, !PT ;  /* 0x0000000445047209 */ /* 0x000fc60007810000 */
[----:B------:R-:W0:Y:S01]  /*8e00*/  MUFU.TANH R52, R52 ;  /* 0x0000003400347308 */ /* 0x000e220000002400 */
[----:B------:R-:W-:Y:S01]  /*8e10*/  FSEL R48, R48, -INF , P1 ;  /* 0xff80000030307808 */ /* 0x000fe20000800000 */
[----:B------:R-:W-:Y:S01]  /*8e20*/  FMUL.FTZ R56, R63, UR4 ;  /* 0x000000043f387c20 */ /* 0x000fe20008410000 */
[----:B------:R-:W-:-:S05]  /*8e30*/  ISETP.GT.AND P1, PT, R5, 0x48, PT ;  /* 0x000000480500780c */ /* 0x000fca0003f24270 */
[----:B------:R-:W0:Y:S01]  /*8e40*/  MUFU.TANH R61, R61 ;  /* 0x0000003d003d7308 */ /* 0x000e220000002400 */
[----:B------:R-:W-:Y:S02]  /*8e50*/  FSEL R65, R36, -INF , P5 ;  /* 0xff80000024417808 */ /* 0x000fe40002800000 */
[----:B------:R-:W-:-:S05]  /*8e60*/  FMNMX.FTZ R4, R73, R4, !PT ;  /* 0x0000000449047209 */ /* 0x000fca0007810000 */
[----:B------:R-:W0:Y:S01]  /*8e70*/  MUFU.TANH R53, R53 ;  /* 0x0000003500357308 */ /* 0x000e220000002400 */
[----:B--2---:R-:W-:Y:S02]  /*8e80*/  FSEL R50, R50, -INF , P2 ;  /* 0xff80000032327808 */ /* 0x004fe40001000000 */
[----:B-1----:R-:W-:-:S05]  /*8e90*/  FSEL R66, R11, -INF , P1 ;  /* 0xff8000000b427808 */ /* 0x002fca0000800000 */
[----:B------:R-:W1:Y:S01]  /*8ea0*/  MUFU.TANH R62, R62 ;  /* 0x0000003e003e7308 */ /* 0x000e620000002400 */
[----:B------:R-:W-:Y:S01]  /*8eb0*/  ISETP.GT.AND P2, PT, R5, 0x49, PT ;  /* 0x000000490500780c */ /* 0x000fe20003f44270 */
[----:B------:R-:W-:Y:S01]  /*8ec0*/  FMUL.FTZ R44, R72, UR4 ;  /* 0x00000004482c7c20 */ /* 0x000fe20008410000 */
[----:B------:R-:W-:-:S05]  /*8ed0*/  FMNMX.FTZ R11, R65, R4, !PT ;  /* 0x00000004410b7209 */ /* 0x000fca0007810000 */
[----:B------:R-:W2:Y:S01]  /*8ee0*/  MUFU.TANH R54, R54 ;  /* 0x0000003600367308 */ /* 0x000ea20000002400 */
[----:B------:R-:W-:Y:S01]  /*8ef0*/  FMUL.FTZ R57, R70, UR4 ;  /* 0x0000000446397c20 */ /* 0x000fe20008410000 */
[----:B---3--:R-:W-:-:S06]  /*8f00*/  FSEL R51, R51, -INF , P3 ;  /* 0xff80000033337808 */ /* 0x008fcc0001800000 */
[----:B------:R-:W3:Y:S01]  /*8f10*/  MUFU.TANH R46, R46 ;  /* 0x0000002e002e7308 */ /* 0x000ee20000002400 */
[----:B------:R-:W-:Y:S02]  /*8f20*/  ISETP.GT.AND P3, PT, R5, 0x50, PT ;  /* 0x000000500500780c */ /* 0x000fe40003f64270 */
[----:B----4-:R-:W-:Y:S02]  /*8f30*/  FSEL R70, R38, -INF , P2 ;  /* 0xff80000026467808 */ /* 0x010fe40001000000 */
[----:B------:R-:W-:-:S03]  /*8f40*/  FMNMX.FTZ R11, R66, R11, !PT ;  /* 0x0000000b420b7209 */ /* 0x000fc60007810000 */
[----:B------:R-:W4:Y:S01]  /*8f50*/  MUFU.TANH R56, R56 ;  /* 0x0000003800387308 */ /* 0x000f220000002400 */
[----:B0-----:R-:W-:Y:S01]  /*8f60*/  FSEL R52, R52, -INF , P4 ;  /* 0xff80000034347808 */ /* 0x001fe20002000000 */
[----:B------:R-:W-:Y:S01]  /*8f70*/  FMUL.FTZ R42, R76, UR4 ;  /* 0x000000044c2a7c20 */ /* 0x000fe20008410000 */
[----:B------:R-:W-:-:S05]  /*8f80*/  ISETP.GT.AND P4, PT, R5, 0x51, PT ;  /* 0x000000510500780c */ /* 0x000fca0003f84270 */
[----:B------:R-:W0:Y:S01]  /*8f90*/  MUFU.TANH R47, R47 ;  /* 0x0000002f002f7308 */ /* 0x000e220000002400 */
[----:B------:R-:W-:Y:S02]  /*8fa0*/  FSEL R61, R61, -INF , P3 ;  /* 0xff8000003d3d7808 */ /* 0x000fe40001800000 */
[----:B------:R-:W-:-:S05]  /*8fb0*/  FMNMX.FTZ R6, R70, R11, !PT ;  /* 0x0000000b46067209 */ /* 0x000fca0007810000 */
[----:B------:R-:W0:Y:S01]  /*8fc0*/  MUFU.TANH R55, R55 ;  /* 0x0000003700377308 */ /* 0x000e220000002400 */
[----:B------:R-:W-:Y:S01]  /*8fd0*/  FSEL R53, R53, -INF , P5 ;  /* 0xff80000035357808 */ /* 0x000fe20002800000 */
[----:B------:R-:W-:Y:S01]  /*8fe0*/  FMUL.FTZ R59, R71, UR4 ;  /* 0x00000004473b7c20 */ /* 0x000fe20008410000 */
[----:B------:R-:W-:-:S05]  /*8ff0*/  ISETP.GT.AND P5, PT, R5, 0x58, PT ;  /* 0x000000580500780c */ /* 0x000fca0003fa4270 */
[----:B------:R-:W0:Y:S01]  /*9000*/  MUFU.TANH R44, R44 ;  /* 0x0000002c002c7308 */ /* 0x000e220000002400 */
[----:B-1----:R-:W-:Y:S01]  /*9010*/  FSEL R62, R62, -INF , P4 ;  /* 0xff8000003e3e7808 */ /* 0x002fe20002000000 */
[----:B------:R-:W-:Y:S01]  /*9020*/  FMUL.FTZ R63, R75, UR4 ;  /* 0x000000044b3f7c20 */ /* 0x000fe20008410000 */
[----:B------:R-:W-:-:S05]  /*9030*/  FMNMX.FTZ R11, R61, R6, !PT ;  /* 0x000000063d0b7209 */ /* 0x000fca0007810000 */
[----:B------:R-:W1:Y:S01]  /*9040*/  MUFU.TANH R58, R58 ;  /* 0x0000003a003a7308 */ /* 0x000e620000002400 */
[----:B--2---:R-:W-:Y:S01]  /*9050*/  FSEL R54, R54, -INF , P1 ;  /* 0xff80000036367808 */ /* 0x004fe20000800000 */
[----:B------:R-:W-:Y:S01]  /*9060*/  FMUL.FTZ R40, R80, UR4 ;  /* 0x0000000450287c20 */ /* 0x000fe20008410000 */
[----:B------:R-:W-:-:S05]  /*9070*/  ISETP.GT.AND P1, PT, R5, 0x59, PT ;  /* 0x000000590500780c */ /* 0x000fca0003f24270 */
[----:B------:R-:W2:Y:S01]  /*9080*/  MUFU.TANH R45, R45 ;  /* 0x0000002d002d7308 */ /* 0x000ea20000002400 */
[----:B---3--:R-:W-:Y:S02]  /*9090*/  FSEL R46, R46, -INF , P5 ;  /* 0xff8000002e2e7808 */ /* 0x008fe40002800000 */
[----:B------:R-:W-:Y:S01]  /*90a0*/  FMNMX.FTZ R11, R62, R11, !PT ;  /* 0x0000000b3e0b7209 */ /* 0x000fe20007810000 */
[----:B------:R-:W-:-:S04]  /*90b0*/  FMUL.FTZ R39, R84, UR4 ;  /* 0x0000000454277c20 */ /* 0x000fc80008410000 */
[----:B------:R-:W3:Y:S01]  /*90c0*/  MUFU.TANH R57, R57 ;  /* 0x0000003900397308 */ /* 0x000ee20000002400 */
[----:B------:R-:W-:Y:S01]  /*90d0*/  FMUL.FTZ R72, R86, UR4 ;  /* 0x0000000456487c20 */ /* 0x000fe20008410000 */
[----:B----4-:R-:W-:-:S06]  /*90e0*/  FSEL R56, R56, -INF , P2 ;  /* 0xff80000038387808 */ /* 0x010fcc0001000000 */
[----:B------:R-:W4:Y:S01]  /*90f0*/  MUFU.TANH R42, R42 ;  /* 0x0000002a002a7308 */ /* 0x000f220000002400 */
[----:B------:R-:W-:Y:S02]  /*9100*/  ISETP.GT.AND P2, PT, R5, 0x60, PT ;  /* 0x000000600500780c */ /* 0x000fe40003f44270 */
[----:B0-----:R-:W-:Y:S02]  /*9110*/  FSEL R47, R47, -INF , P1 ;  /* 0xff8000002f2f7808 */ /* 0x001fe40000800000 */
[----:B------:R-:W-:-:S03]  /*9120*/  FMNMX.FTZ R10, R46, R11, !PT ;  /* 0x0000000b2e0a7209 */ /* 0x000fc60007810000 */
[----:B------:R-:W0:Y:S01]  /*9130*/  MUFU.TANH R59, R59 ;  /* 0x0000003b003b7308 */ /* 0x000e220000002400 */
[----:B------:R-:W-:Y:S01]  /*9140*/  FMUL.FTZ R71, R83, UR4 ;  /* 0x0000000453477c20 */ /* 0x000fe20008410000 */
[----:B------:R-:W-:Y:S01]  /*9150*/  FMUL.FTZ R83, R95, UR4 ;  /* 0x000000045f537c20 */ /* 0x000fe20008410000 */
[----:B------:R-:W-:-:S05]  /*9160*/  FSEL R55, R55, -INF , P3 ;  /* 0xff80000037377808 */ /* 0x000fca0001800000 */
[----:B------:R-:W0:Y:S01]  /*9170*/  MUFU.TANH R63, R63 ;  /* 0x0000003f003f7308 */ /* 0x000e220000002400 */
[----:B------:R-:W-:Y:S02]  /*9180*/  ISETP.GT.AND P3, PT, R5, 0x61, PT ;  /* 0x000000610500780c */ /* 0x000fe40003f64270 */
[----:B------:R-:W-:-:S05]  /*9190*/  FSEL R44, R44, -INF , P2 ;  /* 0xff8000002c2c7808 */ /* 0x000fca0001000000 */
[----:B------:R-:W0:Y:S01]  /*91a0*/  MUFU.TANH R43, R43 ;  /* 0x0000002b002b7308 */ /* 0x000e220000002400 */
[----:B------:R-:W-:Y:S01]  /*91b0*/  FMNMX.FTZ R11, R47, R10, !PT ;  /* 0x0000000a2f0b7209 */ /* 0x000fe20007810000 */
[----:B------:R-:W-:Y:S01]  /*91c0*/  FMUL.FTZ R37, R88, UR4 ;  /* 0x0000000458257c20 */ /* 0x000fe20008410000 */
[----:B------:R-:W-:-:S05]  /*91d0*/  FMUL.FTZ R76, R90, UR4 ;  /* 0x000000045a4c7c20 */ /* 0x000fca0008410000 */
[----:B------:R-:W0:Y:S01]  /*91e0*/  MUFU.TANH R60, R60 ;  /* 0x0000003c003c7308 */ /* 0x000e220000002400 */
[----:B------:R-:W-:Y:S01]  /*91f0*/  FMUL.FTZ R88, R89, UR4 ;  /* 0x0000000459587c20 */ /* 0x000fe20008410000 */
[----:B-1----:R-:W-:Y:S01]  /*9200*/  FSEL R58, R58, -INF , P4 ;  /* 0xff8000003a3a7808 */ /* 0x002fe20002000000 */
[----:B------:R-:W-:-:S05]  /*9210*/  FMUL.FTZ R4, R106, UR4 ;  /* 0x000000046a047c20 */ /* 0x000fca0008410000 */
[----:B------:R-:W1:Y:S01]  /*9220*/  MUFU.TANH R40, R40 ;  /* 0x0000002800287308 */ /* 0x000e620000002400 */
[----:B------:R-:W-:Y:S01]  /*9230*/  ISETP.GT.AND P4, PT, R5, 0x68, PT ;  /* 0x000000680500780c */ /* 0x000fe20003f84270 */
[----:B------:R-:W-:Y:S01]  /*9240*/  FMUL.FTZ R128, R85, UR4 ;  /* 0x0000000455807c20 */ /* 0x000fe20008410000 */
[----:B--2---:R-:W-:-:S05]  /*9250*/  FSEL R45, R45, -INF , P3 ;  /* 0xff8000002d2d7808 */ /* 0x004fca0001800000 */
[----:B------:R-:W2:Y:S01]  /*9260*/  MUFU.TANH R39, R39 ;  /* 0x0000002700277308 */ /* 0x000ea20000002400 */
[----:B------:R-:W-:-:S07]  /*9270*/  FMNMX.FTZ R10, R44, R11, !PT ;  /* 0x0000000b2c0a7209 */ /* 0x000fce0007810000 */
[----:B------:R-:W2:Y:S01]  /*9280*/  MUFU.TANH R72, R72 ;  /* 0x0000004800487308 */ /* 0x000ea20000002400 */
[----:B------:R-:W-:Y:S01]  /*9290*/  FMUL.FTZ R32, R97, UR4 ;  /* 0x0000000461207c20 */ /* 0x000fe20008410000 */
[----:B------:R-:W-:Y:S01]  /*92a0*/  FMUL.FTZ R85, R99, UR4 ;  /* 0x0000000463557c20 */ /* 0x000fe20008410000 */
[----:B---3--:R-:W-:-:S05]  /*92b0*/  FSEL R57, R57, -INF , P5 ;  /* 0xff80000039397808 */ /* 0x008fca0002800000 */
[----:B------:R-:W3:Y:S01]  /*92c0*/  MUFU.TANH R68, R68 ;  /* 0x0000004400447308 */ /* 0x000ee20000002400 */
[----:B------:R-:W-:Y:S02]  /*92d0*/  ISETP.GT.AND P5, PT, R5, 0x69, PT ;  /* 0x000000690500780c */ /* 0x000fe40003fa4270 */
[----:B----4-:R-:W-:-:S05]  /*92e0*/  FSEL R42, R42, -INF , P4 ;  /* 0xff8000002a2a7808 */ /* 0x010fca0002000000 */
[----:B------:R-:W4:Y:S01]  /*92f0*/  MUFU.TANH R41, R41 ;  /* 0x0000002900297308 */ /* 0x000f220000002400 */
[----:B------:R-:W-:-:S07]  /*9300*/  FMNMX.FTZ R11, R45, R10, !PT ;  /* 0x0000000a2d0b7209 */ /* 0x000fce0007810000 */
[----:B------:R-:W4:Y:S01]  /*9310*/  MUFU.TANH R67, R67 ;  /* 0x0000004300437308 */ /* 0x000f220000002400 */
[----:B0-----:R-:W-:-:S07]  /*9320*/  FSEL R59, R59, -INF , P1 ;  /* 0xff8000003b3b7808 */ /* 0x001fce0000800000 */
[----:B------:R-:W0:Y:S01]  /*9330*/  MUFU.TANH R35, R35 ;  /* 0x0000002300237308 */ /* 0x000e220000002400 */
[----:B------:R-:W-:-:S07]  /*9340*/  ISETP.GT.AND P1, PT, R5, 0x70, PT ;  /* 0x000000700500780c */ /* 0x000fce0003f24270 */
[----:B------:R-:W0:Y:S01]  /*9350*/  MUFU.TANH R83, R83 ;  /* 0x0000005300537308 */ /* 0x000e220000002400 */
[----:B------:R-:W-:Y:S01]  /*9360*/  FSEL R63, R63, -INF , P3 ;  /* 0xff8000003f3f7808 */ /* 0x000fe20001800000 */
[----:B------:R-:W-:-:S06]  /*9370*/  FMUL.FTZ R6, R108, UR4 ;  /* 0x000000046c067c20 */ /* 0x000fcc0008410000 */
[----:B------:R-:W0:Y:S01]  /*9380*/  MUFU.TANH R64, R64 ;  /* 0x0000004000407308 */ /* 0x000e220000002400 */
[----:B------:R-:W-:Y:S02]  /*9390*/  FSEL R43, R43, -INF , P5 ;  /* 0xff8000002b2b7808 */ /* 0x000fe40002800000 */
[----:B------:R-:W-:-:S05]  /*93a0*/  FMNMX.FTZ R10, R42, R11, !PT ;  /* 0x0000000b2a0a7209 */ /* 0x000fca0007810000 */
[----:B------:R-:W0:Y:S01]  /*93b0*/  MUFU.TANH R37, R37 ;  /* 0x0000002500257308 */ /* 0x000e220000002400 */
[----:B------:R-:W-:-:S07]  /*93c0*/  ISETP.GT.AND P3, PT, R5, 0x78, PT ;  /* 0x000000780500780c */ /* 0x000fce0003f64270 */
[----:B------:R-:W0:Y:S01]  /*93d0*/  MUFU.TANH R76, R76 ;  /* 0x0000004c004c7308 */ /* 0x000e220000002400 */
[----:B------:R-:W-:-:S07]  /*93e0*/  FSEL R60, R60, -INF , P2 ;  /* 0xff8000003c3c7808 */ /* 0x000fce0001000000 */
[----:B------:R-:W0:Y:S01]  /*93f0*/  MUFU.TANH R88, R88 ;  /* 0x0000005800587308 */ /* 0x000e220000002400 */
[----:B------:R-:W-:-:S07]  /*9400*/  ISETP.GT.AND P2, PT, R5, 0x71, PT ;  /* 0x000000710500780c */ /* 0x000fce0003f44270 */
[----:B------:R-:W0:Y:S01]  /*9410*/  MUFU.TANH R4, R4 ;  /* 0x0000000400047308 */ /* 0x000e220000002400 */
[----:B-1----:R-:W-:Y:S01]  /*9420*/  FSEL R40, R40, -INF , P1 ;  /* 0xff80000028287808 */ /* 0x002fe20000800000 */
[----:B------:R-:W-:Y:S01]  /*9430*/  FMUL.FTZ R75, R87, UR4 ;  /* 0x00000004574b7c20 */ /* 0x000fe20008410000 */
[----:B------:R-:W-:-:S05]  /*9440*/  FMNMX.FTZ R11, R43, R10, !PT ;  /* 0x0000000a2b0b7209 */ /* 0x000fca0007810000 */
[----:B------:R-:W1:Y:S01]  /*9450*/  MUFU.TANH R128, R128 ;  /* 0x0000008000807308 */ /* 0x000e620000002400 */
[----:B--2---:R-:W-:Y:S02]  /*9460*/  FSEL R38, R39, -INF , P3 ;  /* 0xff80000027267808 */ /* 0x004fe40001800000 */
[----:B------:R-:W-:-:S05]  /*9470*/  FSEL R72, R72, -INF , P3 ;  /* 0xff80000048487808 */ /* 0x000fca0001800000 */
[----:B------:R-:W2:Y:S01]  /*9480*/  MUFU.TANH R32, R32 ;  /* 0x0000002000207308 */ /* 0x000ea20000002400 */
[----:B------:R-:W-:-:S07]  /*9490*/  ISETP.GT.AND P3, PT, R5, 0x89, PT ;  /* 0x000000890500780c */ /* 0x000fce0003f64270 */
[----:B------:R-:W2:Y:S01]  /*94a0*/  MUFU.TANH R85, R85 ;  /* 0x0000005500557308 */ /* 0x000ea20000002400 */
[----:B---3--:R-:W-:Y:S02]  /*94b0*/  FSEL R68, R68, -INF , P5 ;  /* 0xff80000044447808 */ /* 0x008fe40002800000 */
[----:B----4-:R-:W-:Y:S02]  /*94c0*/  FSEL R41, R41, -INF , P2 ;  /* 0xff80000029297808 */ /* 0x010fe40001000000 */
[----:B------:R-:W-:-:S03]  /*94d0*/  FMNMX.FTZ R10, R40, R11, !PT ;  /* 0x0000000b280a7209 */ /* 0x000fc60007810000 */
[----:B------:R-:W3:Y:S01]  /*94e0*/  MUFU.TANH R71, R71 ;  /* 0x0000004700477308 */ /* 0x000ee20000002400 */
[----:B------:R-:W-:Y:S01]  /*94f0*/  ISETP.GT.AND P5, PT, R5, 0x80, PT ;  /* 0x000000800500780c */ /* 0x000fe20003fa4270 */
[----:B------:R-:W-:Y:S01]  /*9500*/  FMUL.FTZ R80, R94, UR4 ;  /* 0x000000045e507c20 */ /* 0x000fe20008410000 */
[----:B------:R-:W-:Y:S01]  /*9510*/  FSEL R67, R67, -INF , P1 ;  /* 0xff80000043437808 */ /* 0x000fe20000800000 */
[----:B------:R-:W-:-:S04]  /*9520*/  FMUL.FTZ R21, R96, UR4 ;  /* 0x0000000460157c20 */ /* 0x000fc80008410000 */
[----:B------:R-:W4:Y:S01]  /*9530*/  MUFU.TANH R6, R6 ;  /* 0x0000000600067308 */ /* 0x000f220000002400 */
[----:B------:R-:W-:Y:S01]  /*9540*/  FMUL.FTZ R84, R98, UR4 ;  /* 0x0000000462547c20 */ /* 0x000fe20008410000 */
[----:B------:R-:W-:Y:S02]  /*9550*/  ISETP.GT.AND P1, PT, R5, 0x81, PT ;  /* 0x000000810500780c */ /* 0x000fe40003f24270 */
[----:B0-----:R-:W-:Y:S02]  /*9560*/  FSEL R35, R35, -INF , P3 ;  /* 0xff80000023237808 */ /* 0x001fe40001800000 */
[----:B------:R-:W-:Y:S02]  /*9570*/  FSEL R83, R83, -INF , P3 ;  /* 0xff80000053537808 */ /* 0x000fe40001800000 */
[----:B------:R-:W0:Y:S01]  /*9580*/  MUFU.TANH R75, R75 ;  /* 0x0000004b004b7308 */ /* 0x000e220000002400 */
[----:B------:R-:W-:Y:S02]  /*9590*/  FSEL R64, R64, -INF , P4 ;  /* 0xff80000040407808 */ /* 0x000fe40002000000 */
[----:B------:R-:W-:-:S02]  /*95a0*/  ISETP.GT.AND P3, PT, R5, 0xa0, PT ;  /* 0x000000a00500780c */ /* 0x000fc40003f64270 */
[----:B------:R-:W-:Y:S02]  /*95b0*/  ISETP.GT.AND P4, PT, R5, 0x79, PT ;  /* 0x000000790500780c */ /* 0x000fe40003f84270 */
[----:B------:R-:W-:Y:S01]  /*95c0*/  FMNMX.FTZ R11, R41, R10, !PT ;  /* 0x0000000a290b7209 */ /* 0x000fe20007810000 */
[----:B------:R-:W0:Y:S01]  /*95d0*/  MUFU.TANH R33, R33 ;  /* 0x0000002100217308 */ /* 0x000e220000002400 */
[----:B------:R-:W-:Y:S02]  /*95e0*/  FSEL R36, R37, -INF , P5 ;  /* 0xff80000025247808 */ /* 0x000fe40002800000 */
[----:B------:R-:W-:Y:S01]  /*95f0*/  FSEL R76, R76, -INF , P5 ;  /* 0xff8000004c4c7808 */ /* 0x000fe20002800000 */
[----:B------:R-:W-:Y:S01]  /*9600*/  FMUL.FTZ R9, R100, UR4 ;  /* 0x0000000464097c20 */ /* 0x000fe20008410000 */
[----:B------:R-:W-:Y:S01]  /*9610*/  ISETP.GT.AND P5, PT, R5, 0x91, PT ;  /* 0x000000910500780c */ /* 0x000fe20003fa4270 */
[----:B------:R-:W-:Y:S01]  /*9620*/  FMUL.FTZ R8, R101, UR4 ;  /* 0x0000000465087c20 */ /* 0x000fe20008410000 */
[----:B------:R-:W-:Y:S01]  /*9630*/  FSEL R37, R88, -INF , P1 ;  /* 0xff80000058257808 */ /* 0x000fe20000800000 */
[----:B------:R-:W-:Y:S01]  /*9640*/  FMUL.FTZ R86, R102, UR4 ;  /* 0x0000000466567c20 */ /* 0x000fe20008410000 */
[----:B------:R-:W-:Y:S01]  /*9650*/  FMUL.FTZ R87, R103, UR4 ;  /* 0x0000000467577c20 */ /* 0x000fe20008410000 */
[----:B------:R-:W-:Y:S01]  /*9660*/  FMUL.FTZ R3, R104, UR4 ;  /* 0x0000000468037c20 */ /* 0x000fe20008410000 */
[----:B------:R-:W-:Y:S01]  /*9670*/  FMUL.FTZ R7, R105, UR4 ;  /* 0x0000000469077c20 */ /* 0x000fe20008410000 */
[----:B------:R-:W-:Y:S01]  /*9680*/  FMUL.FTZ R89, R107, UR4 ;  /* 0x000000046b597c20 */ /* 0x000fe20008410000 */
[----:B------:R-:W-:Y:S01]  /*9690*/  FMUL.FTZ R90, R110, UR4 ;  /* 0x000000046e5a7c20 */ /* 0x000fe20008410000 */
[----:B------:R-:W-:Y:S01]  /*96a0*/  FSEL R88, R4, -INF , P3 ;  /* 0xff80000004587808 */ /* 0x000fe20001800000 */
[----:B------:R-:W0:Y:S01]  /*96b0*/  MUFU.TANH R79, R79 ;  /* 0x0000004f004f7308 */ /* 0x000e220000002400 */
[----:B-1----:R-:W-:-:S02]  /*96c0*/  FSEL R39, R128, -INF , P4 ;  /* 0xff80000080277808 */ /* 0x002fc40002000000 */
[----:B------:R-:W-:Y:S02]  /*96d0*/  FMNMX.FTZ R4, R38, R11, !PT ;  /* 0x0000000b26047209 */ /* 0x000fe40007810000 */
[----:B--2---:R-:W-:-:S03]  /*96e0*/  FSEL R32, R32, -INF , P5 ;  /* 0xff80000020207808 */ /* 0x004fc60002800000 */
[----:B------:R-:W1:Y:S01]  /*96f0*/  MUFU.TANH R80, R80 ;  /* 0x0000005000507308 */ /* 0x000e620000002400 */
[----:B------:R-:W-:Y:S02]  /*9700*/  FSEL R85, R85, -INF , P5 ;  /* 0xff80000055557808 */ /* 0x000fe40002800000 */
[----:B------:R-:W-:-:S05]  /*9710*/  ISETP.GT.AND P5, PT, R5, 0xa8, PT ;  /* 0x000000a80500780c */ /* 0x000fca0003fa4270 */
[----:B------:R-:W2:Y:S01]  /*9720*/  MUFU.TANH R21, R21 ;  /* 0x0000001500157308 */ /* 0x000ea20000002400 */
[----:B------:R-:W-:-:S07]  /*9730*/  FMNMX.FTZ R11, R39, R4, !PT ;  /* 0x00000004270b7209 */ /* 0x000fce0007810000 */
[----:B------:R-:W2:Y:S01]  /*9740*/  MUFU.TANH R84, R84 ;  /* 0x0000005400547308 */ /* 0x000ea20000002400 */
[----:B---3--:R-:W-:Y:S02]  /*9750*/  FSEL R71, R71, -INF , P2 ;  /* 0xff80000047477808 */ /* 0x008fe40001000000 */
[----:B----4-:R-:W-:Y:S02]  /*9760*/  FSEL R4, R6, -INF , P5 ;  /* 0xff80000006047808 */ /* 0x010fe40002800000 */
[----:B------:R-:W-:-:S03]  /*9770*/  ISETP.GT.AND P2, PT, R5, 0x88, PT ;  /* 0x000000880500780c */ /* 0x000fc60003f44270 */
[----:B------:R-:W3:Y:S01]  /*9780*/  MUFU.TANH R9, R9 ;  /* 0x0000000900097308 */ /* 0x000ee20000002400 */
[----:B------:R-:W-:-:S07]  /*9790*/  FMNMX.FTZ R6, R36, R11, !PT ;  /* 0x0000000b24067209 */ /* 0x000fce0007810000 */
[----:B------:R-:W-:Y:S01]  /*97a0*/  MUFU.TANH R8, R8 ;  /* 0x0000000800087308 */ /* 0x000fe20000002400 */
[----:B0-----:R-:W-:-:S07]  /*97b0*/  FSEL R75, R75, -INF , P4 ;  /* 0xff8000004b4b7808 */ /* 0x001fce0002000000 */
[----:B------:R-:W0:Y:S01]  /*97c0*/  MUFU.TANH R86, R86 ;  /* 0x0000005600567308 */ /* 0x000e220000002400 */
[----:B------:R-:W-:-:S07]  /*97d0*/  FSEL R33, R33, -INF , P2 ;  /* 0xff80000021217808 */ /* 0x000fce0001000000 */
[----:B------:R-:W4:Y:S01]  /*97e0*/  MUFU.TANH R87, R87 ;  /* 0x0000005700577308 */ /* 0x000f220000002400 */
[----:B------:R-:W-:-:S07]  /*97f0*/  FMNMX.FTZ R6, R37, R6, !PT ;  /* 0x0000000625067209 */ /* 0x000fce0007810000 */
[----:B------:R-:W4:Y:S08]  /*9800*/  MUFU.TANH R3, R3 ;  /* 0x0000000300037308 */ /* 0x000f300000002400 */
[----:B------:R-:W4:Y:S08]  /*9810*/  MUFU.TANH R7, R7 ;  /* 0x0000000700077308 */ /* 0x000f300000002400 */
[----:B------:R-:W4:Y:S08]  /*9820*/  MUFU.TANH R89, R89 ;  /* 0x0000005900597308 */ /* 0x000f300000002400 */
[----:B------:R-:W4:Y:S01]  /*9830*/  MUFU.TANH R90, R90 ;  /* 0x0000005a005a7308 */ /* 0x000f220000002400 */
[----:B------:R-:W-:-:S02]  /*9840*/  ISETP.GT.AND P4, PT, R5, 0x90, PT ;  /* 0x000000900500780c */ /* 0x000fc40003f84270 */
[----:B------:R-:W-:Y:S02]  /*9850*/  FMNMX.FTZ R6, R33, R6, !PT ;  /* 0x0000000621067209 */ /* 0x000fe40007810000 */
[----:B------:R-:W-:Y:S02]  /*9860*/  FSEL R79, R79, -INF , P1 ;  /* 0xff8000004f4f7808 */ /* 0x000fe40000800000 */
[----:B-1----:R-:W-:Y:S02]  /*9870*/  FSEL R80, R80, -INF , P2 ;  /* 0xff80000050507808 */ /* 0x002fe40001000000 */
[----:B--2---:R-:W-:Y:S02]  /*9880*/  FSEL R21, R21, -INF , P4 ;  /* 0xff80000015157808 */ /* 0x004fe40002000000 */
[----:B------:R-:W-:Y:S02]  /*9890*/  FSEL R84, R84, -INF , P4 ;  /* 0xff80000054547808 */ /* 0x000fe40002000000 */
[----:B------:R-:W-:-:S02]  /*98a0*/  ISETP.GT.AND P1, PT, R5, 0x98, PT ;  /* 0x000000980500780c */ /* 0x000fc40003f24270 */
[C---:B------:R-:W-:Y:S02]  /*98b0*/  ISETP.GT.AND P2, PT, R5.reuse, 0x99, PT ;  /* 0x000000990500780c */ /* 0x040fe40003f44270 */
[----:B------:R-:W-:Y:S02]  /*98c0*/  ISETP.GT.AND P4, PT, R5, 0xa1, PT ;  /* 0x000000a10500780c */ /* 0x000fe40003f84270 */
[----:B------:R-:W-:Y:S02]  /*98d0*/  FMNMX.FTZ R6, R35, R6, !PT ;  /* 0x0000000623067209 */ /* 0x000fe40007810000 */
[----:B---3--:R-:W-:Y:S02]  /*98e0*/  FSEL R9, R9, -INF , P1 ;  /* 0xff80000009097808 */ /* 0x008fe40000800000 */
[----:B0-----:R-:W-:Y:S02]  /*98f0*/  FSEL R86, R86, -INF , P1 ;  /* 0xff80000056567808 */ /* 0x001fe40000800000 */
[----:B------:R-:W-:-:S02]  /*9900*/  FSEL R8, R8, -INF , P2 ;  /* 0xff80000008087808 */ /* 0x000fc40001000000 */
[----:B----4-:R-:W-:Y:S02]  /*9910*/  FSEL R87, R87, -INF , P2 ;  /* 0xff80000057577808 */ /* 0x010fe40001000000 */
[----:B------:R-:W-:Y:S02]  /*9920*/  FSEL R3, R3, -INF , P3 ;  /* 0xff80000003037808 */ /* 0x000fe40001800000 */
[----:B------:R-:W-:Y:S02]  /*9930*/  FSEL R7, R7, -INF , P4 ;  /* 0xff80000007077808 */ /* 0x000fe40002000000 */
[----:B------:R-:W-:Y:S02]  /*9940*/  FSEL R89, R89, -INF , P4 ;  /* 0xff80000059597808 */ /* 0x000fe40002000000 */
[----:B------:R-:W-:Y:S02]  /*9950*/  FSEL R90, R90, -INF , P5 ;  /* 0xff8000005a5a7808 */ /* 0x000fe40002800000 */
[----:B------:R-:W-:-:S02]  /*9960*/  ISETP.GT.AND P1, PT, R5, 0xa9, PT ;  /* 0x000000a90500780c */ /* 0x000fc40003f24270 */
[C---:B------:R-:W-:Y:S02]  /*9970*/  ISETP.GT.AND P2, PT, R5.reuse, 0xb0, PT ;  /* 0x000000b00500780c */ /* 0x040fe40003f44270 */
[C---:B------:R-:W-:Y:S02]  /*9980*/  ISETP.GT.AND P3, PT, R5.reuse, 0xb1, PT ;  /* 0x000000b10500780c */ /* 0x040fe40003f64270 */
[C---:B------:R-:W-:Y:S02]  /*9990*/  ISETP.GT.AND P4, PT, R5.reuse, 0xb8, PT ;  /* 0x000000b80500780c */ /* 0x040fe40003f84270 */
[----:B------:R-:W-:Y:S01]  /*99a0*/  ISETP.GT.AND P5, PT, R5, 0xb9, PT ;  /* 0x000000b90500780c */ /* 0x000fe20003fa4270 */
[----:B------:R-:W-:Y:S01]  /*99b0*/  FMUL.FTZ R34, R109, UR4 ;  /* 0x000000046d227c20 */ /* 0x000fe20008410000 */
[----:B------:R-:W-:Y:S01]  /*99c0*/  FMNMX.FTZ R5, R21, R6, !PT ;  /* 0x0000000615057209 */ /* 0x000fe20007810000 */
[----:B------:R-:W-:-:S03]  /*99d0*/  FMUL.FTZ R10, R112, UR4 ;  /* 0x00000004700a7c20 */ /* 0x000fc60008410000 */
[----:B------:R-:W-:Y:S01]  /*99e0*/  FMNMX.FTZ R6, R32, R5, !PT ;  /* 0x0000000520067209 */ /* 0x000fe20007810000 */
[----:B------:R-:W0:Y:S01]  /*99f0*/  MUFU.TANH R34, R34 ;  /* 0x0000002200227308 */ /* 0x000e220000002400 */
[----:B------:R-:W-:Y:S02]  /*9a00*/  FMUL.FTZ R11, R113, UR4 ;  /* 0x00000004710b7c20 */ /* 0x000fe40008410000 */
[----:B------:R-:W-:Y:S01]  /*9a10*/  FMNMX.FTZ R5, R9, R6, !PT ;  /* 0x0000000609057209 */ /* 0x000fe20007810000 */
[----:B------:R-:W-:Y:S01]  /*9a20*/  FMUL.FTZ R20, R116, UR4 ;  /* 0x0000000474147c20 */ /* 0x000fe20008410000 */
[----:B------:R-:W-:Y:S01]  /*9a30*/  FMUL.FTZ R117, R117, UR4 ;  /* 0x0000000475757c20 */ /* 0x000fe20008410000 */
[----:B------:R-:W-:Y:S01]  /*9a40*/  FMUL.FTZ R105, R111, UR4 ;  /* 0x000000046f697c20 */ /* 0x000fe20008410000 */
[----:B------:R-:W-:Y:S01]  /*9a50*/  FMNMX.FTZ R6, R8, R5, !PT ;  /* 0x0000000508067209 */ /* 0x000fe20007810000 */
[----:B------:R-:W1:Y:S01]  /*9a60*/  MUFU.TANH R10, R10 ;  /* 0x0000000a000a7308 */ /* 0x000e620000002400 */
[----:B------:R-:W2:Y:S02]  /*9a70*/  LDL R116, [R1+0x44] ;  /* 0x0000440001747983 */ /* 0x000ea40000100800 */
[----:B------:R-:W-:-:S05]  /*9a80*/  FMNMX.FTZ R6, R3, R6, !PT ;  /* 0x0000000603067209 */ /* 0x000fca0007810000 */
[----:B------:R-:W3:Y:S01]  /*9a90*/  MUFU.TANH R11, R11 ;  /* 0x0000000b000b7308 */ /* 0x000ee20000002400 */
[----:B------:R-:W-:Y:S02]  /*9aa0*/  FMNMX.FTZ R5, R7, R6, !PT ;  /* 0x0000000607057209 */ /* 0x000fe40007810000 */
[----:B0-----:R-:W-:-:S05]  /*9ab0*/  FSEL R34, R34, -INF , P1 ;  /* 0xff80000022227808 */ /* 0x001fca0000800000 */
[----:B------:R-:W0:Y:S01]  /*9ac0*/  MUFU.TANH R20, R20 ;  /* 0x0000001400147308 */ /* 0x000e220000002400 */
[----:B------:R-:W-:Y:S02]  /*9ad0*/  FMNMX.FTZ R5, R4, R5, !PT ;  /* 0x0000000504057209 */ /* 0x000fe40007810000 */
[----:B-1----:R-:W-:-:S05]  /*9ae0*/  FSEL R10, R10, -INF , P2 ;  /* 0xff8000000a0a7808 */ /* 0x002fca0001000000 */
[----:B------:R1:W4:Y:S01]  /*9af0*/  MUFU.TANH R95, R117 ;  /* 0x00000075005f7308 */ /* 0x0003220000002400 */
[----:B------:R-:W-:Y:S02]  /*9b00*/  FMNMX.FTZ R5, R34, R5, !PT ;  /* 0x0000000522057209 */ /* 0x000fe40007810000 */
[----:B---3--:R-:W-:Y:S02]  /*9b10*/  FSEL R11, R11, -INF , P3 ;  /* 0xff8000000b0b7808 */ /* 0x008fe40001800000 */
[----:B------:R-:W-:Y:S02]  /*9b20*/  FMNMX.FTZ R6, R10, R5, !PT ;  /* 0x000000050a067209 */ /* 0x000fe40007810000 */
[----:B0-----:R-:W-:Y:S01]  /*9b30*/  FSEL R20, R20, -INF , P4 ;  /* 0xff80000014147808 */ /* 0x001fe20002000000 */
[----:B------:R-:W-:Y:S01]  /*9b40*/  FMUL.FTZ R107, R115, UR4 ;  /* 0x00000004736b7c20 */ /* 0x000fe20008410000 */
[----:B------:R-:W-:Y:S01]  /*9b50*/  FMNMX.FTZ R5, R11, R6, !PT ;  /* 0x000000060b057209 */ /* 0x000fe20007810000 */
[----:B-1----:R-:W3:Y:S03]  /*9b60*/  LDL R117, [R1+0x84] ;  /* 0x0000840001757983 */ /* 0x002ee60000100800 */
[----:B------:R-:W-:Y:S01]  /*9b70*/  FMNMX.FTZ R6, R20, R5, !PT ;  /* 0x0000000514067209 */ /* 0x000fe20007810000 */
[----:B------:R-:W3:Y:S01]  /*9b80*/  LDL R115, [R1+0x4c] ;  /* 0x00004c0001737983 */ /* 0x000ee20000100800 */
[----:B----4-:R-:W-:-:S04]  /*9b90*/  FSEL R95, R95, -INF , P5 ;  /* 0xff8000005f5f7808 */ /* 0x010fc80002800000 */
[----:B------:R-:W-:-:S05]  /*9ba0*/  FMNMX.FTZ R94, R95, R6, !PT ;  /* 0x000000065f5e7209 */ /* 0x000fca0007810000 */
[----:B------:R-:W0:Y:S02]  /*9bb0*/  SHFL.BFLY PT, R5, R94, 0x2, 0x1f ;  /* 0x0c401f005e057f89 */ /* 0x000e2400000e0000 */
[----:B0-----:R-:W-:-:S05]  /*9bc0*/  FMNMX.FTZ R96, R94, R5, !PT ;  /* 0x000000055e607209 */ /* 0x001fca0007810000 */
[----:B------:R-:W0:Y:S01]  /*9bd0*/  SHFL.BFLY PT, R5, R96, 0x1, 0x1f ;  /* 0x0c201f0060057f89 */ /* 0x000e2200000e0000 */
[----:B------:R-:W-:Y:S02]  /*9be0*/  MOV R6, UR5 ;  /* 0x0000000500067c02 */ /* 0x000fe40008000f00 */
[----:B------:R-:W-:Y:S02]  /*9bf0*/  FMNMX.FTZ R111, R12, R13, !PT ;  /* 0x0000000d0c6f7209 */ /* 0x000fe40007810000 */
[----:B0-----:R-:W-:-:S04]  /*9c00*/  FMNMX.FTZ R5, R96, R5, !PT ;  /* 0x0000000560057209 */ /* 0x001fc80007810000 */
[C---:B------:R-:W-:Y:S01]  /*9c10*/  FSETP.NEU.FTZ.AND P6, PT, R5.reuse, -INF , PT ;  /* 0xff8000000500780b */ /* 0x040fe20003fdd000 */
[----:B------:R-:W-:-:S05]  /*9c20*/  FMUL.FTZ R97, R5, R6 ;  /* 0x0000000605617220 */ /* 0x000fca0000410000 */
[----:B------:R-:W-:-:S05]  /*9c30*/  FSEL R97, R97, RZ, P6 ;  /* 0x000000ff61617208 */ /* 0x000fca0003000000 */
[-CC-:B------:R-:W-:Y:S01]  /*9c40*/  FFMA.FTZ R94, R82, R6.reuse, -R97.reuse ;  /* 0x00000006525e7223 */ /* 0x180fe20000010861 */
[----:B------:R-:W-:Y:S01]  /*9c50*/  FFMA.FTZ R82, R74, R6, -R97 ;  /* 0x000000064a527223 */ /* 0x000fe20000010861 */
[----:B------:R-:W-:-:S04]  /*9c60*/  FMNMX.FTZ R74, R14, R111, !PT ;  /* 0x0000006f0e4a7209 */ /* 0x000fc80007810000 */
[----:B------:R-:W-:-:S04]  /*9c70*/  FMNMX.FTZ R111, R15, R74, !PT ;  /* 0x0000004a0f6f7209 */ /* 0x000fc80007810000 */
[----:B------:R-:W-:-:S04]  /*9c80*/  FMNMX.FTZ R74, R24, R111, !PT ;  /* 0x0000006f184a7209 */ /* 0x000fc80007810000 */
[----:B------:R-:W-:Y:S01]  /*9c90*/  FMNMX.FTZ R111, R25, R74, !PT ;  /* 0x0000004a196f7209 */ /* 0x000fe20007810000 */
[-CC-:B------:R-:W-:Y:S01]  /*9ca0*/  FFMA.FTZ R98, R92, R6.reuse, -R97.reuse ;  /* 0x000000065c627223 */ /* 0x180fe20000010861 */
[-CC-:B------:R-:W-:Y:S02]  /*9cb0*/  FFMA.FTZ R92, R78, R6.reuse, -R97.reuse ;  /* 0x000000064e5c7223 */ /* 0x180fe40000010861 */
[----:B------:R-:W-:Y:S01]  /*9cc0*/  FMNMX.FTZ R74, R26, R111, !PT ;  /* 0x0000006f1a4a7209 */ /* 0x000fe20007810000 */
[----:B------:R-:W-:-:S03]  /*9cd0*/  FFMA.FTZ R78, R69, R6, -R97 ;  /* 0x00000006454e7223 */ /* 0x000fc60000010861 */
[----:B------:R-:W-:-:S04]  /*9ce0*/  FMNMX.FTZ R69, R27, R74, !PT ;  /* 0x0000004a1b457209 */ /* 0x000fc80007810000 */
[----:B------:R-:W-:-:S04]  /*9cf0*/  FMNMX.FTZ R74, R28, R69, !PT ;  /* 0x000000451c4a7209 */ /* 0x000fc80007810000 */
[----:B------:R-:W-:-:S04]  /*9d00*/  FMNMX.FTZ R69, R29, R74, !PT ;  /* 0x0000004a1d457209 */ /* 0x000fc80007810000 */
[----:B------:R-:W-:Y:S01]  /*9d10*/  FMNMX.FTZ R110, R30, R69, !PT ;  /* 0x000000451e6e7209 */ /* 0x000fe20007810000 */
[----:B------:R-:W-:-:S03]  /*9d20*/  FFMA.FTZ R74, R65, R6, -R97 ;  /* 0x00000006414a7223 */ /* 0x000fc60000010861 */
[----:B------:R-:W-:-:S04]  /*9d30*/  FMNMX.FTZ R110, R31, R110, !PT ;  /* 0x0000006e1f6e7209 */ /* 0x000fc80007810000 */
[----:B------:R-:W-:Y:S01]  /*9d40*/  FMNMX.FTZ R65, R49, R110, !PT ;  /* 0x0000006e31417209 */ /* 0x000fe20007810000 */
[----:B------:R-:W-:-:S03]  /*9d50*/  FFMA.FTZ R69, R66, R6, -R97 ;  /* 0x0000000642457223 */ /* 0x000fc60000010861 */
        /* <DEDUP_REMOVED lines=16> */
[----:B------:R-:W-:Y:S01]  /*9e60*/  FMNMX.FTZ R44, R60, R47, !PT ;  /* 0x0000002f3c2c7209 */ /* 0x000fe20007810000 */
[----:B------:R0:W-:Y:S03]  /*9e70*/  MUFU.EX2 R65, R110 ;  /* 0x0000006e00417308 */ /* 0x0001e60000000800 */
[----:B------:R-:W-:Y:S01]  /*9e80*/  FMNMX.FTZ R47, R63, R44, !PT ;  /* 0x0000002c3f2f7209 */ /* 0x000fe20007810000 */
[----:B0-----:R-:W-:-:S03]  /*9e90*/  FFMA.FTZ R110, R45, R6, -R97 ;  /* 0x000000062d6e7223 */ /* 0x001fc60000010861 */
        /* <DEDUP_REMOVED lines=11> */
[----:B------:R0:W-:Y:S03]  /*9f50*/  MUFU.EX2 R47, R110 ;  /* 0x0000006e002f7308 */ /* 0x0001e60000000800 */
[----:B------:R-:W-:Y:S01]  /*9f60*/  FMNMX.FTZ R40, R80, R43, !PT ;  /* 0x0000002b50287209 */ /* 0x000fe20007810000 */
[----:B0-----:R-:W-:-:S03]  /*9f70*/  FFMA.FTZ R110, R41, R6, -R97 ;  /* 0x00000006296e7223 */ /* 0x001fc60000010861 */
[----:B------:R-:W-:Y:S01]  /*9f80*/  FMNMX.FTZ R41, R83, R40, !PT ;  /* 0x0000002853297209 */ /* 0x000fe20007810000 */
[----:B------:R-:W-:-:S03]  /*9f90*/  FFMA.FTZ R40, R38, R6, -R97 ;  /* 0x0000000626287223 */ /* 0x000fc60000010861 */
[----:B------:R-:W-:Y:S01]  /*9fa0*/  FMNMX.FTZ R38, R84, R41, !PT ;  /* 0x0000002954267209 */ /* 0x000fe20007810000 */
[----:B------:R-:W-:-:S03]  /*9fb0*/  FMUL.FTZ R106, R114, UR4 ;  /* 0x00000004726a7c20 */ /* 0x000fc60008410000 */
[----:B------:R-:W-:Y:S01]  /*9fc0*/  FMNMX.FTZ R41, R85, R38, !PT ;  /* 0x0000002655297209 */ /* 0x000fe20007810000 */
[----:B------:R-:W0:Y:S03]  /*9fd0*/  MUFU.TANH R105, R105 ;  /* 0x0000006900697308 */ /* 0x000e260000002400 */
[----:B------:R-:W-:Y:S01]  /*9fe0*/  FMNMX.FTZ R38, R86, R41, !PT ;  /* 0x0000002956267209 */ /* 0x000fe20007810000 */
[----:B------:R-:W-:-:S04]  /*9ff0*/  FMUL.FTZ R108, R118, UR4 ;  /* 0x00000004766c7c20 */ /* 0x000fc80008410000 */
[----:B------:R1:W-:Y:S01]  /*a000*/  MUFU.EX2 R44, R111 ;  /* 0x0000006f002c7308 */ /* 0x0003e20000000800 */
[----:B------:R-:W-:-:S07]  /*a010*/  FMUL.FTZ R109, R119, UR4 ;  /* 0x00000004776d7c20 */ /* 0x000fce0008410000 */
[----:B------:R-:W4:Y:S01]  /*a020*/  MUFU.TANH R106, R106 ;  /* 0x0000006a006a7308 */ /* 0x000f220000002400 */
[--C-:B-1----:R-:W-:Y:S01]  /*a030*/  FFMA.FTZ R111, R39, R6, -R97.reuse ;  /* 0x00000006276f7223 */ /* 0x102fe20000010861 */
[----:B------:R-:W-:Y:S01]  /*a040*/  FMNMX.FTZ R39, R87, R38, !PT ;  /* 0x0000002657277209 */ /* 0x000fe20007810000 */
[----:B------:R-:W-:-:S03]  /*a050*/  FFMA.FTZ R38, R36, R6, -R97 ;  /* 0x0000000624267223 */ /* 0x000fc60000010861 */
[----:B------:R-:W-:Y:S02]  /*a060*/  FMNMX.FTZ R36, R88, R39, !PT ;  /* 0x0000002758247209 */ /* 0x000fe40007810000 */
[----:B------:R-:W1:Y:S02]  /*a070*/  MUFU.TANH R107, R107 ;  /* 0x0000006b006b7308 */ /* 0x000e640000002400 */
[----:B------:R-:W-:-:S06]  /*a080*/  FMNMX.FTZ R39, R89, R36, !PT ;  /* 0x0000002459277209 */ /* 0x000fcc0007810000 */
[----:B------:R-:W2:Y:S01]  /*a090*/  MUFU.TANH R108, R108 ;  /* 0x0000006c006c7308 */ /* 0x000ea20000002400 */
[----:B0-----:R-:W-:Y:S02]  /*a0a0*/  FSEL R105, R105, -INF , P1 ;  /* 0xff80000069697808 */ /* 0x001fe40000800000 */
[----:B------:R-:W-:-:S05]  /*a0b0*/  FMNMX.FTZ R36, R90, R39, !PT ;  /* 0x000000275a247209 */ /* 0x000fca0007810000 */
[----:B------:R-:W0:Y:S01]  /*a0c0*/  MUFU.TANH R109, R109 ;  /* 0x0000006d006d7308 */ /* 0x000e220000002400 */
[----:B----4-:R-:W-:-:S07]  /*a0d0*/  FSEL R106, R106, -INF , P2 ;  /* 0xff8000006a6a7808 */ /* 0x010fce0001000000 */
[----:B------:R4:W-:Y:S01]  /*a0e0*/  MUFU.EX2 R45, R112 ;  /* 0x00000070002d7308 */ /* 0x0009e20000000800 */
[----:B-1----:R-:W-:Y:S01]  /*a0f0*/  FSEL R107, R107, -INF , P3 ;  /* 0xff8000006b6b7808 */ /* 0x002fe20001800000 */
[----:B----4-:R-:W-:Y:S01]  /*a100*/  FFMA.FTZ R112, R37, R6, -R97 ;  /* 0x0000000625707223 */ /* 0x010fe20000010861 */
[----:B------:R-:W-:-:S05]  /*a110*/  FMNMX.FTZ R37, R105, R36, !PT ;  /* 0x0000002469257209 */ /* 0x000fca0007810000 */
[----:B------:R1:W-:Y:S01]  /*a120*/  MUFU.EX2 R43, R110 ;  /* 0x0000006e002b7308 */ /* 0x0003e20000000800 */
[----:B------:R-:W-:Y:S01]  /*a130*/  FFMA.FTZ R36, R33, R6, -R97 ;  /* 0x0000000621247223 */ /* 0x000fe20000010861 */
[----:B--2---:R-:W-:Y:S02]  /*a140*/  FSEL R108, R108, -INF , P4 ;  /* 0xff8000006c6c7808 */ /* 0x004fe40002000000 */
[----:B-1----:R-:W-:-:S04]  /*a150*/  FMNMX.FTZ R110, R106, R37, !PT ;  /* 0x000000256a6e7209 */ /* 0x002fc80007810000 */
[----:B------:R-:W-:Y:S02]  /*a160*/  FMNMX.FTZ R33, R107, R110, !PT ;  /* 0x0000006e6b217209 */ /* 0x000fe40007810000 */
[----:B0-----:R-:W-:Y:S02]  /*a170*/  FSEL R109, R109, -INF , P5 ;  /* 0xff8000006d6d7808 */ /* 0x001fe40002800000 */
[----:B------:R-:W-:-:S04]  /*a180*/  FMNMX.FTZ R110, R108, R33, !PT ;  /* 0x000000216c6e7209 */ /* 0x000fc80007810000 */
[----:B------:R-:W-:Y:S01]  /*a190*/  FMNMX.FTZ R110, R109, R110, !PT ;  /* 0x0000006e6d6e7209 */ /* 0x000fe20007810000 */
[----:B------:R0:W-:Y:S04]  /*a1a0*/  MUFU.EX2 R41, R111 ;  /* 0x0000006f00297308 */ /* 0x0001e80000000800 */
[----:B0-----:R-:W0:Y:S01]  /*a1b0*/  SHFL.BFLY PT, R111, R110, 0x2, 0x1f ;  /* 0x0c401f006e6f7f89 */ /* 0x001e2200000e0000 */
[----:B------:R-:W1:Y:S01]  /*a1c0*/  S2R R129, SR_TID.X ;  /* 0x0000000000817919 */ /* 0x000e620000002100 */
[----:B0-----:R-:W-:-:S05]  /*a1d0*/  FMNMX.FTZ R110, R110, R111, !PT ;  /* 0x0000006f6e6e7209 */ /* 0x001fca0007810000 */
[----:B------:R-:W0:Y:S01]  /*a1e0*/  SHFL.BFLY PT, R111, R110, 0x1, 0x1f ;  /* 0x0c201f006e6f7f89 */ /* 0x000e2200000e0000 */
[-CC-:B------:R-:W-:Y:S01]  /*a1f0*/  FFMA.FTZ R33, R21, R6.reuse, -R97.reuse ;  /* 0x0000000615217223 */ /* 0x180fe20000010861 */
[-CC-:B------:R-:W-:Y:S01]  /*a200*/  FFMA.FTZ R21, R9, R6.reuse, -R97.reuse ;  /* 0x0000000609157223 */ /* 0x180fe20000010861 */
[-CC-:B------:R-:W-:Y:S01]  /*a210*/  FFMA.FTZ R9, R34, R6.reuse, -R97.reuse ;  /* 0x0000000622097223 */ /* 0x180fe20000010861 */
[-CC-:B------:R-:W-:Y:S01]  /*a220*/  FFMA.FTZ R103, R126, R6.reuse, -R97.reuse ;  /* 0x000000067e677223 */ /* 0x180fe20000010861 */
[-CC-:B------:R-:W-:Y:S01]  /*a230*/  FFMA.FTZ R104, R124, R6.reuse, -R97.reuse ;  /* 0x000000067c687223 */ /* 0x180fe20000010861 */
[-CC-:B------:R-:W-:Y:S01]  /*a240*/  FFMA.FTZ R37, R35, R6.reuse, -R97.reuse ;  /* 0x0000000623257223 */ /* 0x180fe20000010861 */
[----:B-1----:R-:W-:Y:S01]  /*a250*/  LOP3.LUT R129, R129, 0x7f, RZ, 0xc0, !PT ;  /* 0x0000007f81817812 */ /* 0x002fe200078ec0ff */
[-CC-:B------:R-:W-:Y:S01]  /*a260*/  FFMA.FTZ R35, R32, R6.reuse, -R97.reuse ;  /* 0x0000000620237223 */ /* 0x180fe20000010861 */
[-CC-:B------:R-:W-:Y:S01]  /*a270*/  FFMA.FTZ R32, R8, R6.reuse, -R97.reuse ;  /* 0x0000000608207223 */ /* 0x180fe20000010861 */
[----:B------:R-:W-:Y:S01]  /*a280*/  FFMA.FTZ R8, R4, R6, -R97 ;  /* 0x0000000604087223 */ /* 0x000fe20000010861 */
[----:B0-----:R-:W-:-:S04]  /*a290*/  FMNMX.FTZ R34, R110, R111, !PT ;  /* 0x0000006f6e227209 */ /* 0x001fc80007810000 */
[C---:B------:R-:W-:Y:S01]  /*a2a0*/  FSETP.NEU.FTZ.AND P1, PT, R34.reuse, -INF , PT ;  /* 0xff8000002200780b */ /* 0x040fe20003f3d000 */
[-C--:B------:R-:W-:Y:S01]  /*a2b0*/  FMUL.FTZ R113, R34, R6.reuse ;  /* 0x0000000622717220 */ /* 0x080fe20000410000 */
[----:B------:R-:W-:-:S04]  /*a2c0*/  FFMA.FTZ R101, R125, R6, -R97 ;  /* 0x000000067d657223 */ /* 0x000fc80000010861 */
[----:B------:R-:W-:Y:S01]  /*a2d0*/  FSEL R113, R113, RZ, P1 ;  /* 0x000000ff71717208 */ /* 0x000fe20000800000 */
[-C--:B------:R-:W-:Y:S01]  /*a2e0*/  FFMA.FTZ R4, R95, R6.reuse, -R97 ;  /* 0x000000065f047223 */ /* 0x080fe20000010861 */
[----:B------:R-:W-:Y:S01]  /*a2f0*/  ISETP.NE.AND P1, PT, R129, RZ, PT ;  /* 0x000000ff8100720c */ /* 0x000fe20003f25270 */
[----:B------:R-:W-:Y:S02]  /*a300*/  MUFU.EX2 R103, R103 ;  /* 0x0000006700677308 */ /* 0x000fe40000000800 */
[-CC-:B------:R-:W-:Y:S01]  /*a310*/  FFMA.FTZ R95, R12, R6.reuse, -R113.reuse ;  /* 0x000000060c5f7223 */ /* 0x180fe20000010871 */
[-C--:B------:R-:W-:Y:S01]  /*a320*/  FFMA.FTZ R13, R13, R6.reuse, -R113 ;  /* 0x000000060d0d7223 */ /* 0x080fe20000010871 */
[-CC-:B------:R-:W-:Y:S01]  /*a330*/  FFMA.FTZ R102, R122, R6.reuse, -R97.reuse ;  /* 0x000000067a667223 */ /* 0x180fe20000010861 */
[-CC-:B------:R-:W-:Y:S01]  /*a340*/  FFMA.FTZ R99, R123, R6.reuse, -R97.reuse ;  /* 0x000000067b637223 */ /* 0x180fe20000010861 */
[-CC-:B------:R-:W-:Y:S02]  /*a350*/  FFMA.FTZ R100, R120, R6.reuse, -R97.reuse ;  /* 0x0000000678647223 */ /* 0x180fe40000010861 */
[----:B------:R-:W0:Y:S01]  /*a360*/  MUFU.EX2 R104, R104 ;  /* 0x0000006800687308 */ /* 0x000e220000000800 */
[-CC-:B------:R-:W-:Y:S01]  /*a370*/  FFMA.FTZ R96, R121, R6.reuse, -R97.reuse ;  /* 0x0000000679607223 */ /* 0x180fe20000010861 */
        /* <DEDUP_REMOVED lines=10> */
[-C--:B------:R-:W-:Y:S01]  /*a420*/  FFMA.FTZ R20, R20, R6.reuse, -R97 ;  /* 0x0000000614147223 */ /* 0x080fe20000010861 */
[-CC-:B------:R-:W-:Y:S01]  /*a430*/  FFMA.FTZ R97, R14, R6.reuse, -R113.reuse ;  /* 0x000000060e617223 */ /* 0x180fe20000010871 */
[----:B------:R-:W1:Y:S01]  /*a440*/  MUFU.EX2 R101, R101 ;  /* 0x0000006500657308 */ /* 0x000e620000000800 */
[----:B------:R-:W-:Y:S01]  /*a450*/  FFMA.FTZ R15, R15, R6, -R113 ;  /* 0x000000060f0f7223 */ /* 0x000fe20000010871 */
[----:B------:R-:W-:-:S06]  /*a460*/  @!P1 VIADD R0, R0, 0x30840 ;  /* 0x0003084000009836 */ /* 0x000fcc0000000000 */
[----:B------:R-:W-:Y:S01]  /*a470*/  MUFU.EX2 R95, R95 ;  /* 0x0000005f005f7308 */ /* 0x000fe20000000800 */
[----:B------:R-:W-:-:S07]  /*a480*/  FFMA.FTZ R110, R24, R6, -R113 ;  /* 0x00000006186e7223 */ /* 0x000fce0000010871 */
[----:B------:R-:W2:Y:S01]  /*a490*/  MUFU.EX2 R13, R13 ;  /* 0x0000000d000d7308 */ /* 0x000ea20000000800 */
[-CC-:B------:R-:W-:Y:S01]  /*a4a0*/  FFMA.FTZ R14, R57, R6.reuse, -R113.reuse ;  /* 0x00000006390e7223 */ /* 0x180fe20000010871 */
[----:B------:R-:W-:-:S06]  /*a4b0*/  FFMA.FTZ R25, R25, R6, -R113 ;  /* 0x0000000619197223 */ /* 0x000fcc0000010871 */
[----:B------:R-:W-:Y:S01]  /*a4c0*/  MUFU.EX2 R97, R97 ;  /* 0x0000006100617308 */ /* 0x000fe20000000800 */
[----:B------:R-:W-:Y:S01]  /*a4d0*/  @!P1 PRMT R12, RZ, 0x654, R0 ;  /* 0x00000654ff0c9816 */ /* 0x000fe20000000000 */
[----:B------:R-:W-:-:S03]  /*a4e0*/  FFMA.FTZ R111, R26, R6, -R113 ;  /* 0x000000061a6f7223 */ /* 0x000fc60000010871 */
[----:B------:R0:W-:Y:S03]  /*a4f0*/  @!P1 SYNCS.ARRIVE.TRANS64.RED.A1T0 RZ, [R12+URZ], RZ ;  /* 0x000000ff0cff99a7 */ /* 0x0001e6000810043f */
[----:B------:R-:W4:Y:S08]  /*a500*/  MUFU.EX2 R102, R102 ;  /* 0x0000006600667308 */ /* 0x000f300000000800 */
[----:B------:R-:W3:Y:S01]  /*a510*/  MUFU.EX2 R15, R15 ;  /* 0x0000000f000f7308 */ /* 0x000ee20000000800 */
[----:B0-----:R-:W-:-:S07]  /*a520*/  F2FP.F16.F32.PACK_AB R12, R104, R103 ;  /* 0x00000067680c723e */ /* 0x001fce00000000ff */
[----:B------:R-:W0:Y:S01]  /*a530*/  MUFU.EX2 R99, R99 ;  /* 0x0000006300637308 */ /* 0x000e220000000800 */
[----:B------:R-:W-:-:S07]  /*a540*/  FFMA.FTZ R27, R27, R6, -R113 ;  /* 0x000000061b1b7223 */ /* 0x000fce0000010871 */
[----:B------:R1:W-:Y:S08]  /*a550*/  MUFU.EX2 R0, R14 ;  /* 0x0000000e00007308 */ /* 0x0003f00000000800 */
[----:B------:R-:W0:Y:S01]  /*a560*/  MUFU.EX2 R110, R110 ;  /* 0x0000006e006e7308 */ /* 0x000e220000000800 */
[----:B-1----:R-:W-:-:S04]  /*a570*/  FADD.FTZ R14, R103, R104 ;  /* 0x00000068670e7221 */ /* 0x002fc80000010000 */
[----:B------:R-:W-:-:S03]  /*a580*/  FADD.FTZ R103, R101, R14 ;  /* 0x0000000e65677221 */ /* 0x000fc60000010000 */
[----:B------:R-:W1:Y:S01]  /*a590*/  MUFU.EX2 R100, R100 ;  /* 0x0000006400647308 */ /* 0x000e620000000800 */
[----:B--2---:R-:W-:Y:S01]  /*a5a0*/  FADD.FTZ R14, R95, R13 ;  /* 0x0000000d5f0e7221 */ /* 0x004fe20000010000 */
[----:B----4-:R-:W-:-:S06]  /*a5b0*/  FADD.FTZ R26, R102, R103 ;  /* 0x00000067661a7221 */ /* 0x010fcc0000010000 */
[----:B------:R-:W2:Y:S01]  /*a5c0*/  MUFU.EX2 R25, R25 ;  /* 0x0000001900197308 */ /* 0x000ea20000000800 */
[----:B------:R-:W-:-:S07]  /*a5d0*/  FADD.FTZ R24, R97, R14 ;  /* 0x0000000e61187221 */ /* 0x000fce0000010000 */
[----:B------:R-:W4:Y:S01]  /*a5e0*/  MUFU.EX2 R96, R96 ;  /* 0x0000006000607308 */ /* 0x000f220000000800 */
[----:B------:R-:W-:Y:S01]  /*a5f0*/  F2FP.F16.F32.PACK_AB R14, R102, R101 ;  /* 0x00000065660e723e */ /* 0x000fe200000000ff */
[----:B---3--:R-:W-:-:S06]  /*a600*/  FADD.FTZ R101, R15, R24 ;  /* 0x000000180f657221 */ /* 0x008fcc0000010000 */
[----:B------:R-:W3:Y:S01]  /*a610*/  MUFU.EX2 R111, R111 ;  /* 0x0000006f006f7308 */ /* 0x000ee20000000800 */
[----:B------:R-:W-:Y:S01]  /*a620*/  FFMA.FTZ R29, R29, R6, -R113 ;  /* 0x000000061d1d7223 */ /* 0x000fe20000010871 */
[----:B0-----:R-:W-:-:S06]  /*a630*/  FADD.FTZ R103, R99, R26 ;  /* 0x0000001a63677221 */ /* 0x001fcc0000010000 */
[----:B------:R-:W0:Y:S08]  /*a640*/  MUFU.EX2 R98, R98 ;  /* 0x0000006200627308 */ /* 0x000e300000000800 */
[----:B------:R1:W-:Y:S01]  /*a650*/  MUFU.EX2 R39, R112 ;  /* 0x0000007000277308 */ /* 0x0003e20000000800 */
[----:B------:R-:W-:Y:S01]  /*a660*/  FADD.FTZ R26, R110, R101 ;  /* 0x000000656e1a7221 */ /* 0x000fe20000010000 */
[----:B-1----:R-:W-:-:S06]  /*a670*/  FFMA.FTZ R112, R28, R6, -R113 ;  /* 0x000000061c707223 */ /* 0x002fcc0000010871 */
[----:B------:R-:W1:Y:S01]  /*a680*/  MUFU.EX2 R27, R27 ;  /* 0x0000001b001b7308 */ /* 0x000e620000000800 */
[----:B------:R-:W-:Y:S01]  /*a690*/  FFMA.FTZ R114, R30, R6, -R113 ;  /* 0x000000061e727223 */ /* 0x000fe20000010871 */
[----:B------:R-:W-:-:S06]  /*a6a0*/  FADD.FTZ R103, R100, R103 ;  /* 0x0000006764677221 */ /* 0x000fcc0000010000 */
[----:B------:R-:W1:Y:S01]  /*a6b0*/  MUFU.EX2 R93, R93 ;  /* 0x0000005d005d7308 */ /* 0x000e620000000800 */
[----:B--2---:R-:W-:Y:S01]  /*a6c0*/  FADD.FTZ R26, R25, R26 ;  /* 0x0000001a191a7221 */ /* 0x004fe20000010000 */
[----:B------:R-:W-:-:S06]  /*a6d0*/  FFMA.FTZ R31, R31, R6, -R113 ;  /* 0x000000061f1f7223 */ /* 0x000fcc0000010871 */
[----:B------:R-:W2:Y:S01]  /*a6e0*/  MUFU.EX2 R112, R112 ;  /* 0x0000007000707308 */ /* 0x000ea20000000800 */
[----:B----4-:R-:W-:-:S07]  /*a6f0*/  FADD.FTZ R103, R96, R103 ;  /* 0x0000006760677221 */ /* 0x010fce0000010000 */
[----:B------:R-:W4:Y:S01]  /*a700*/  MUFU.EX2 R94, R94 ;  /* 0x0000005e005e7308 */ /* 0x000f220000000800 */
[----:B---3--:R-:W-:Y:S01]  /*a710*/  FADD.FTZ R28, R111, R26 ;  /* 0x0000001a6f1c7221 */ /* 0x008fe20000010000 */
[----:B------:R-:W-:-:S06]  /*a720*/  FFMA.FTZ R49, R49, R6, -R113 ;  /* 0x0000000631317223 */ /* 0x000fcc0000010871 */
[----:B------:R-:W3:Y:S01]  /*a730*/  MUFU.EX2 R29, R29 ;  /* 0x0000001d001d7308 */ /* 0x000ee20000000800 */
[----:B0-----:R-:W-:Y:S01]  /*a740*/  FADD.FTZ R30, R98, R103 ;  /* 0x00000067621e7221 */ /* 0x001fe20000010000 */
[----:B------:R-:W-:-:S06]  /*a750*/  FFMA.FTZ R57, R59, R6, -R113 ;  /* 0x000000063b397223 */ /* 0x000fcc0000010871 */
[----:B------:R-:W0:Y:S01]  /*a760*/  MUFU.EX2 R91, R91 ;  /* 0x0000005b005b7308 */ /* 0x000e220000000800 */
[-CC-:B------:R-:W-:Y:S01]  /*a770*/  FFMA.FTZ R59, R60, R6.reuse, -R113.reuse ;  /* 0x000000063c3b7223 */ /* 0x180fe20000010871 */
[----:B------:R-:W-:Y:S01]  /*a780*/  F2FP.F16.F32.PACK_AB R24, R100, R99 ;  /* 0x000000636418723e */ /* 0x000fe200000000ff */
[----:B------:R-:W-:-:S05]  /*a790*/  FFMA.FTZ R60, R63, R6, -R113 ;  /* 0x000000063f3c7223 */ /* 0x000fca0000010871 */
[----:B------:R-:W0:Y:S01]  /*a7a0*/  MUFU.EX2 R114, R114 ;  /* 0x0000007200727308 */ /* 0x000e220000000800 */
[----:B-1----:R-:W-:Y:S01]  /*a7b0*/  FADD.FTZ R99, R27, R28 ;  /* 0x0000001c1b637221 */ /* 0x002fe20000010000 */
[-CC-:B------:R-:W-:Y:S01]  /*a7c0*/  FFMA.FTZ R48, R48, R6.reuse, -R113.reuse ;  /* 0x0000000630307223 */ /* 0x180fe20000010871 */
[----:B------:R-:W-:-:S05]  /*a7d0*/  FFMA.FTZ R63, R64, R6, -R113 ;  /* 0x00000006403f7223 */ /* 0x000fca0000010871 */
[----:B------:R-:W1:Y:S01]  /*a7e0*/  MUFU.EX2 R92, R92 ;  /* 0x0000005c005c7308 */ /* 0x000e620000000800 */
[----:B------:R-:W-:Y:S01]  /*a7f0*/  FADD.FTZ R101, R93, R30 ;  /* 0x0000001e5d657221 */ /* 0x000fe20000010000 */
[-CC-:B------:R-:W-:Y:S01]  /*a800*/  FFMA.FTZ R64, R68, R6.reuse, -R113.reuse ;  /* 0x0000000644407223 */ /* 0x180fe20000010871 */
[----:B------:R-:W-:-:S05]  /*a810*/  FFMA.FTZ R68, R71, R6, -R113 ;  /* 0x0000000647447223 */ /* 0x000fca0000010871 */
[----:B------:R-:W1:Y:S01]  /*a820*/  MUFU.EX2 R31, R31 ;  /* 0x0000001f001f7308 */ /* 0x000e620000000800 */
[-C--:B------:R-:W-:Y:S01]  /*a830*/  FFMA.FTZ R71, R76, R6.reuse, -R113 ;  /* 0x000000064c477223 */ /* 0x080fe20000010871 */
[----:B--2---:R-:W-:Y:S01]  /*a840*/  FADD.FTZ R30, R112, R99 ;  /* 0x00000063701e7221 */ /* 0x004fe20000010000 */
[----:B------:R-:W-:-:S05]  /*a850*/  FFMA.FTZ R50, R50, R6, -R113 ;  /* 0x0000000632327223 */ /* 0x000fca0000010871 */
[----:B------:R-:W2:Y:S01]  /*a860*/  MUFU.EX2 R81, R81 ;  /* 0x0000005100517308 */ /* 0x000ea20000000800 */
[C---:B----4-:R-:W-:Y:S01]  /*a870*/  FADD.FTZ R76, R94.reuse, R101 ;  /* 0x000000655e4c7221 */ /* 0x050fe20000010000 */
[----:B------:R-:W-:Y:S01]  /*a880*/  F2FP.F16.F32.PACK_AB R28, R94, R93 ;  /* 0x0000005d5e1c723e */ /* 0x000fe200000000ff */
[----:B---3--:R-:W-:-:S05]  /*a890*/  FADD.FTZ R93, R29, R30 ;  /* 0x0000001e1d5d7221 */ /* 0x008fca0000010000 */
[----:B------:R-:W3:Y:S01]  /*a8a0*/  MUFU.EX2 R49, R49 ;  /* 0x0000003100317308 */ /* 0x000ee20000000800 */
[----:B------:R-:W-:Y:S01]  /*a8b0*/  FFMA.FTZ R51, R51, R6, -R113 ;  /* 0x0000000633337223 */ /* 0x000fe20000010871 */
[----:B0-----:R-:W-:-:S06]  /*a8c0*/  FADD.FTZ R99, R91, R76 ;  /* 0x0000004c5b637221 */ /* 0x001fcc0000010000 */
[----:B------:R-:W0:Y:S01]  /*a8d0*/  MUFU.EX2 R82, R82 ;  /* 0x0000005200527308 */ /* 0x000e220000000800 */
[----:B------:R-:W-:Y:S01]  /*a8e0*/  FADD.FTZ R76, R114, R93 ;  /* 0x0000005d724c7221 */ /* 0x000fe20000010000 */
[----:B------:R-:W-:-:S06]  /*a8f0*/  FFMA.FTZ R52, R52, R6, -R113 ;  /* 0x0000000634347223 */ /* 0x000fcc0000010871 */
[----:B------:R-:W4:Y:S01]  /*a900*/  MUFU.EX2 R48, R48 ;  /* 0x0000003000307308 */ /* 0x000f220000000800 */
[----:B-1----:R-:W-:-:S07]  /*a910*/  FADD.FTZ R94, R92, R99 ;  /* 0x000000635c5e7221 */ /* 0x002fce0000010000 */
[----:B------:R-:W1:Y:S01]  /*a920*/  MUFU.EX2 R77, R77 ;  /* 0x0000004d004d7308 */ /* 0x000e620000000800 */
[----:B------:R-:W-:Y:S01]  /*a930*/  F2FP.F16.F32.PACK_AB R30, R92, R91 ;  /* 0x0000005b5c1e723e */ /* 0x000fe200000000ff */
[----:B------:R-:W-:-:S06]  /*a940*/  FADD.FTZ R76, R31, R76 ;  /* 0x0000004c1f4c7221 */ /* 0x000fcc0000010000 */
[----:B------:R-:W1:Y:S01]  /*a950*/  MUFU.EX2 R50, R50 ;  /* 0x0000003200327308 */ /* 0x000e620000000800 */
[----:B------:R-:W-:Y:S01]  /*a960*/  FFMA.FTZ R53, R53, R6, -R113 ;  /* 0x0000000635357223 */ /* 0x000fe20000010871 */
[----:B--2---:R-:W-:-:S06]  /*a970*/  FADD.FTZ R91, R81, R94 ;  /* 0x0000005e515b7221 */ /* 0x004fcc0000010000 */
[----:B------:R-:W2:Y:S01]  /*a980*/  MUFU.EX2 R78, R78 ;  /* 0x0000004e004e7308 */ /* 0x000ea20000000800 */
[----:B---3--:R-:W-:Y:S01]  /*a990*/  FADD.FTZ R93, R49, R76 ;  /* 0x0000004c315d7221 */ /* 0x008fe20000010000 */
[----:B------:R-:W-:-:S06]  /*a9a0*/  FFMA.FTZ R54, R54, R6, -R113 ;  /* 0x0000000636367223 */ /* 0x000fcc0000010871 */
[----:B------:R-:W3:Y:S01]  /*a9b0*/  MUFU.EX2 R51, R51 ;  /* 0x0000003300337308 */ /* 0x000ee20000000800 */
[----:B0-----:R-:W-:-:S07]  /*a9c0*/  FADD.FTZ R76, R82, R91 ;  /* 0x0000005b524c7221 */ /* 0x001fce0000010000 */
[----:B------:R-:W0:Y:S01]  /*a9d0*/  MUFU.EX2 R73, R73 ;  /* 0x0000004900497308 */ /* 0x000e220000000800 */
[----:B----4-:R-:W-:Y:S01]  /*a9e0*/  FADD.FTZ R93, R48, R93 ;  /* 0x0000005d305d7221 */ /* 0x010fe20000010000 */
[----:B------:R-:W-:-:S06]  /*a9f0*/  FFMA.FTZ R56, R56, R6, -R113 ;  /* 0x0000000638387223 */ /* 0x000fcc0000010871 */
[----:B------:R-:W4:Y:S01]  /*aa00*/  MUFU.EX2 R52, R52 ;  /* 0x0000003400347308 */ /* 0x000f220000000800 */
[----:B-1----:R-:W-:-:S07]  /*aa10*/  FADD.FTZ R91, R77, R76 ;  /* 0x0000004c4d5b7221 */ /* 0x002fce0000010000 */
[----:B------:R-:W1:Y:S01]  /*aa20*/  MUFU.EX2 R74, R74 ;  /* 0x0000004a004a7308 */ /* 0x000e620000000800 */
[----:B------:R-:W-:Y:S01]  /*aa30*/  FADD.FTZ R76, R50, R93 ;  /* 0x0000005d324c7221 */ /* 0x000fe20000010000 */
[----:B--2---:R-:W-:Y:S01]  /*aa40*/  FADD.FTZ R92, R78, R91 ;  /* 0x0000005b4e5c7221 */ /* 0x004fe20000010000 */
[----:B------:R-:W2:Y:S05]  /*aa50*/  LDL R94, [R1+0x48] ;  /* 0x00004800015e7983 */ /* 0x000eaa0000100800 */
[----:B------:R-:W1:Y:S08]  /*aa60*/  MUFU.EX2 R53, R53 ;  /* 0x0000003500357308 */ /* 0x000e700000000800 */
[----:B------:R-:W1:Y:S01]  /*aa70*/  MUFU.EX2 R69, R69 ;  /* 0x0000004500457308 */ /* 0x000e620000000800 */
[----:B---3--:R-:W-:Y:S01]  /*aa80*/  FADD.FTZ R91, R51, R76 ;  /* 0x0000004c335b7221 */ /* 0x008fe20000010000 */
[----:B0-----:R-:W-:-:S06]  /*aa90*/  FADD.FTZ R93, R73, R92 ;  /* 0x0000005c495d7221 */ /* 0x001fcc0000010000 */
[----:B------:R-:W0:Y:S08]  /*aaa0*/  MUFU.EX2 R54, R54 ;  /* 0x0000003600367308 */ /* 0x000e300000000800 */
[----:B------:R-:W3:Y:S01]  /*aab0*/  MUFU.EX2 R70, R70 ;  /* 0x0000004600467308 */ /* 0x000ee20000000800 */
[----:B----4-:R-:W-:Y:S01]  /*aac0*/  FADD.FTZ R76, R52, R91 ;  /* 0x0000005b344c7221 */ /* 0x010fe20000010000 */
[----:B-1----:R-:W-:-:S06]  /*aad0*/  FADD.FTZ R92, R74, R93 ;  /* 0x0000005d4a5c7221 */ /* 0x002fcc0000010000 */
[----:B------:R-:W1:Y:S01]  /*aae0*/  MUFU.EX2 R56, R56 ;  /* 0x0000003800387308 */ /* 0x000e620000000800 */
[----:B------:R-:W-:Y:S01]  /*aaf0*/  F2FP.F16.F32.PACK_AB R13, R13, R95 ;  /* 0x0000005f0d0d723e */ /* 0x000fe200000000ff */
[----:B------:R-:W-:Y:S01]  /*ab00*/  FADD.FTZ R91, R53, R76 ;  /* 0x0000004c355b7221 */ /* 0x000fe20000010000 */
[----:B------:R-:W4:Y:S05]  /*ab10*/  LDL R95, [R1+0x8c] ;  /* 0x00008c00015f7983 */ /* 0x000f2a0000100800 */
[----:B------:R-:W1:Y:S01]  /*ab20*/  MUFU.EX2 R66, R66 ;  /* 0x0000004200427308 */ /* 0x000e620000000800 */
[----:B------:R-:W-:Y:S01]  /*ab30*/  FADD.FTZ R93, R69, R92 ;  /* 0x0000005c455d7221 */ /* 0x000fe20000010000 */
[----:B0-----:R-:W-:-:S06]  /*ab40*/  FADD.FTZ R91, R54, R91 ;  /* 0x0000005b365b7221 */ /* 0x001fcc0000010000 */
[----:B------:R-:W0:Y:S01]  /*ab50*/  MUFU.EX2 R61, R61 ;  /* 0x0000003d003d7308 */ /* 0x000e220000000800 */
[----:B---3--:R-:W-:Y:S01]  /*ab60*/  FADD.FTZ R76, R70, R93 ;  /* 0x0000005d464c7221 */ /* 0x008fe20000010000 */
[----:B-1----:R-:W-:-:S06]  /*ab70*/  FADD.FTZ R92, R56, R91 ;  /* 0x0000005b385c7221 */ /* 0x002fcc0000010000 */
[----:B------:R-:W1:Y:S01]  /*ab80*/  MUFU.EX2 R62, R62 ;  /* 0x0000003e003e7308 */ /* 0x000e620000000800 */
[----:B------:R-:W-:Y:S01]  /*ab90*/  FADD.FTZ R91, R65, R76 ;  /* 0x0000004c415b7221 */ /* 0x000fe20000010000 */
[----:B------:R-:W-:-:S06]  /*aba0*/  F2FP.F16.F32.PACK_AB R15, R15, R97 ;  /* 0x000000610f0f723e */ /* 0x000fcc00000000ff */
[----:B------:R-:W3:Y:S01]  /*abb0*/  MUFU.EX2 R46, R46 ;  /* 0x0000002e002e7308 */ /* 0x000ee20000000800 */
[----:B------:R-:W-:Y:S01]  /*abc0*/  FADD.FTZ R76, R66, R91 ;  /* 0x0000005b424c7221 */ /* 0x000fe20000010000 */
[----:B------:R0:W-:Y:S01]  /*abd0*/  STSM.16.M88.4 [R116+0x1e800], R12 ;  /* 0x01e8000c74007844 */ /* 0x0001e20000000200 */
[----:B------:R-:W-:Y:S02]  /*abe0*/  F2FP.F16.F32.PACK_AB R26, R98, R96 ;  /* 0x00000060621a723e */ /* 0x000fe400000000ff */
[----:B------:R-:W-:Y:S02]  /*abf0*/  F2FP.F16.F32.PACK_AB R25, R25, R110 ;  /* 0x0000006e1919723e */ /* 0x000fe400000000ff */
[----:B------:R-:W-:Y:S02]  /*ac00*/  F2FP.F16.F32.PACK_AB R27, R27, R111 ;  /* 0x0000006f1b1b723e */ /* 0x000fe400000000ff */
[----:B------:R-:W-:Y:S02]  /*ac10*/  F2FP.F16.F32.PACK_AB R29, R29, R112 ;  /* 0x000000701d1d723e */ /* 0x000fe400000000ff */
[----:B------:R-:W-:Y:S01]  /*ac20*/  F2FP.F16.F32.PACK_AB R31, R31, R114 ;  /* 0x000000721f1f723e */ /* 0x000fe200000000ff */
[----:B------:R-:W-:Y:S01]  /*ac30*/  STSM.16.M88.4 [R117], R24 ;  /* 0x0000001875007844 */ /* 0x000fe20000000200 */
[----:B0-----:R-:W-:-:S03]  /*ac40*/  FADD.FTZ R13, R61, R76 ;  /* 0x0000004c3d0d7221 */ /* 0x001fc60000010000 */
[----:B------:R0:W-:Y:S01]  /*ac50*/  STSM.16.M88.4 [R115], R28 ;  /* 0x0000001c73007844 */ /* 0x0001e20000000200 */
[----:B-1----:R-:W-:Y:S01]  /*ac60*/  FADD.FTZ R13, R62, R13 ;  /* 0x0000000d3e0d7221 */ /* 0x002fe20000010000 */
[----:B------:R-:W1:Y:S01]  /*ac70*/  MUFU.EX2 R42, R42 ;  /* 0x0000002a002a7308 */ /* 0x000e620000000800 */
[----:B------:R-:W-:Y:S02]  /*ac80*/  F2FP.F16.F32.PACK_AB R15, R51, R50 ;  /* 0x00000032330f723e */ /* 0x000fe400000000ff */
[----:B0-----:R-:W-:Y:S01]  /*ac90*/  F2FP.F16.F32.PACK_AB R28, R66, R65 ;  /* 0x00000041421c723e */ /* 0x001fe200000000ff */
[----:B---3--:R-:W-:-:S04]  /*aca0*/  FADD.FTZ R66, R46, R13 ;  /* 0x0000000d2e427221 */ /* 0x008fc80000010000 */
[----:B------:R-:W-:Y:S01]  /*acb0*/  FADD.FTZ R27, R47, R66 ;  /* 0x000000422f1b7221 */ /* 0x000fe20000010000 */
[----:B------:R-:W-:-:S03]  /*acc0*/  F2FP.F16.F32.PACK_AB R13, R48, R49 ;  /* 0x00000031300d723e */ /* 0x000fc600000000ff */
[----:B------:R-:W-:-:S04]  /*acd0*/  FADD.FTZ R50, R44, R27 ;  /* 0x0000001b2c327221 */ /* 0x000fc80000010000 */
[----:B------:R-:W-:-:S04]  /*ace0*/  FADD.FTZ R49, R45, R50 ;  /* 0x000000322d317221 */ /* 0x000fc80000010000 */
[----:B-1----:R-:W-:-:S04]  /*acf0*/  FADD.FTZ R50, R42, R49 ;  /* 0x000000312a327221 */ /* 0x002fc80000010000 */
[----:B------:R-:W-:Y:S02]  /*ad00*/  FADD.FTZ R51, R43, R50 ;  /* 0x000000322b337221 */ /* 0x000fe40000010000 */
[----:B------:R-:W3:Y:S01]  /*ad10*/  LDL R50, [R1+0x88] ;  /* 0x0000880001327983 */ /* 0x000ee20000100800 */
[-CC-:B------:R-:W-:Y:S01]  /*ad20*/  FFMA.FTZ R55, R55, R6.reuse, -R113.reuse ;  /* 0x0000000637377223 */ /* 0x180fe20000010871 */
[----:B------:R-:W-:-:S05]  /*ad30*/  FFMA.FTZ R58, R58, R6, -R113 ;  /* 0x000000063a3a7223 */ /* 0x000fca0000010871 */
[----:B------:R-:W0:Y:S08]  /*ad40*/  MUFU.EX2 R55, R55 ;  /* 0x0000003700377308 */ /* 0x000e300000000800 */
[----:B------:R-:W1:Y:S08]  /*ad50*/  MUFU.EX2 R58, R58 ;  /* 0x0000003a003a7308 */ /* 0x000e700000000800 */
[----:B------:R-:W1:Y:S01]  /*ad60*/  MUFU.EX2 R57, R57 ;  /* 0x0000003900397308 */ /* 0x000e620000000800 */
[----:B0-----:R-:W-:-:S07]  /*ad70*/  FADD.FTZ R93, R55, R92 ;  /* 0x0000005c375d7221 */ /* 0x001fce0000010000 */
[----:B------:R-:W0:Y:S01]  /*ad80*/  MUFU.EX2 R59, R59 ;  /* 0x0000003b003b7308 */ /* 0x000e220000000800 */
[----:B-1----:R-:W-:Y:S01]  /*ad90*/  FADD.FTZ R93, R58, R93 ;  /* 0x0000005d3a5d7221 */ /* 0x002fe20000010000 */
[----:B------:R-:W-:-:S06]  /*ada0*/  F2FP.F16.F32.PACK_AB R24, R74, R73 ;  /* 0x000000494a18723e */ /* 0x000fcc00000000ff */
[----:B------:R-:W1:Y:S01]  /*adb0*/  MUFU.EX2 R60, R60 ;  /* 0x0000003c003c7308 */ /* 0x000e620000000800 */
[----:B------:R-:W-:Y:S01]  /*adc0*/  FADD.FTZ R74, R0, R93 ;  /* 0x0000005d004a7221 */ /* 0x000fe20000010000 */
[----:B------:R-:W-:-:S06]  /*add0*/  FFMA.FTZ R67, R67, R6, -R113 ;  /* 0x0000000643437223 */ /* 0x000fcc0000010871 */
[----:B------:R-:W1:Y:S01]  /*ade0*/  MUFU.EX2 R63, R63 ;  /* 0x0000003f003f7308 */ /* 0x000e620000000800 */
[----:B------:R-:W-:Y:S01]  /*adf0*/  FADD.FTZ R74, R57, R74 ;  /* 0x0000004a394a7221 */ /* 0x000fe20000010000 */
[----:B------:R-:W-:-:S06]  /*ae00*/  FFMA.FTZ R72, R72, R6, -R113 ;  /* 0x0000000648487223 */ /* 0x000fcc0000010871 */
[----:B------:R-:W1:Y:S01]  /*ae10*/  MUFU.EX2 R64, R64 ;  /* 0x0000004000407308 */ /* 0x000e620000000800 */
[----:B0-----:R-:W-:Y:S01]  /*ae20*/  FADD.FTZ R25, R59, R74 ;  /* 0x0000004a3b197221 */ /* 0x001fe20000010000 */
[----:B------:R-:W-:-:S06]  /*ae30*/  FFMA.FTZ R75, R75, R6, -R113 ;  /* 0x000000064b4b7223 */ /* 0x000fcc0000010871 */
[----:B------:R-:W0:Y:S01]  /*ae40*/  MUFU.EX2 R67, R67 ;  /* 0x0000004300437308 */ /* 0x000e220000000800 */
[----:B-1----:R-:W-:-:S07]  /*ae50*/  FADD.FTZ R48, R60, R25 ;  /* 0x000000193c307221 */ /* 0x002fce0000010000 */
[----:B------:R-:W1:Y:S01]  /*ae60*/  MUFU.EX2 R68, R68 ;  /* 0x0000004400447308 */ /* 0x000e620000000800 */
[----:B------:R-:W-:-:S07]  /*ae70*/  FADD.FTZ R31, R63, R48 ;  /* 0x000000303f1f7221 */ /* 0x000fce0000010000 */
        /* <DEDUP_REMOVED lines=9> */
[----:B------:R-:W-:-:S07]  /*af10*/  FFMA.FTZ R83, R83, R6, -R113 ;  /* 0x0000000653537223 */ /* 0x000fce0000010871 */
[----:B------:R-:W1:Y:S01]  /*af20*/  MUFU.EX2 R71, R71 ;  /* 0x0000004700477308 */ /* 0x000e620000000800 */
[----:B------:R-:W-:Y:S01]  /*af30*/  F2FP.F16.F32.PACK_AB R31, R57, R0 ;  /* 0x00000000391f723e */ /* 0x000fe200000000ff */
[----:B------:R-:W-:Y:S01]  /*af40*/  FADD.FTZ R0, R40, R51 ;  /* 0x0000003328007221 */ /* 0x000fe20000010000 */
[----:B------:R-:W-:-:S05]  /*af50*/  FADD.FTZ R48, R72, R49 ;  /* 0x0000003148307221 */ /* 0x000fca0000010000 */
[----:B------:R-:W2:Y:S01]  /*af60*/  MUFU.EX2 R79, R79 ;  /* 0x0000004f004f7308 */ /* 0x000ea20000000800 */
[----:B------:R-:W-:Y:S01]  /*af70*/  FFMA.FTZ R84, R84, R6, -R113 ;  /* 0x0000000654547223 */ /* 0x000fe20000010871 */
[----:B------:R-:W-:-:S06]  /*af80*/  FADD.FTZ R49, R41, R0 ;  /* 0x0000000029317221 */ /* 0x000fcc0000010000 */
[----:B------:R-:W2:Y:S01]  /*af90*/  MUFU.EX2 R36, R36 ;  /* 0x0000002400247308 */ /* 0x000ea20000000800 */
[----:B0-----:R-:W-:Y:S01]  /*afa0*/  FADD.FTZ R48, R75, R48 ;  /* 0x000000304b307221 */ /* 0x001fe20000010000 */
[----:B------:R-:W-:-:S06]  /*afb0*/  FFMA.FTZ R85, R85, R6, -R113 ;  /* 0x0000000655557223 */ /* 0x000fcc0000010871 */
[----:B------:R-:W-:Y:S01]  /*afc0*/  MUFU.EX2 R80, R80 ;  /* 0x0000005000507308 */ /* 0x000fe20000000800 */
[----:B------:R-:W-:Y:S02]  /*afd0*/  F2FP.F16.F32.PACK_AB R12, R82, R81 ;  /* 0x00000051520c723e */ /* 0x000fe400000000ff */
[----:B------:R-:W-:-:S05]  /*afe0*/  F2FP.F16.F32.PACK_AB R14, R78, R77 ;  /* 0x0000004d4e0e723e */ /* 0x000fca00000000ff */
[----:B------:R-:W0:Y:S01]  /*aff0*/  MUFU.EX2 R37, R37 ;  /* 0x0000002500257308 */ /* 0x000e220000000800 */
[----:B------:R-:W-:Y:S01]  /*b000*/  F2FP.F16.F32.PACK_AB R26, R70, R69 ;  /* 0x00000045461a723e */ /* 0x000fe200000000ff */
[----:B-1----:R-:W-:Y:S01]  /*b010*/  FADD.FTZ R0, R38, R49 ;  /* 0x0000003126007221 */ /* 0x002fe20000010000 */
[----:B------:R-:W-:Y:S02]  /*b020*/  F2FP.F16.F32.PACK_AB R25, R53, R52 ;  /* 0x000000343519723e */ /* 0x000fe400000000ff */
[----:B------:R-:W-:-:S03]  /*b030*/  F2FP.F16.F32.PACK_AB R27, R56, R54 ;  /* 0x00000036381b723e */ /* 0x000fc600000000ff */
[----:B------:R-:W-:Y:S01]  /*b040*/  MUFU.EX2 R83, R83 ;  /* 0x0000005300537308 */ /* 0x000fe20000000800 */
[----:B------:R-:W-:Y:S01]  /*b050*/  FADD.FTZ R48, R71, R48 ;  /* 0x0000003047307221 */ /* 0x000fe20000010000 */
[----:B------:R-:W-:Y:S01]  /*b060*/  FFMA.FTZ R86, R86, R6, -R113 ;  /* 0x0000000656567223 */ /* 0x000fe20000010871 */
[----:B------:R-:W-:-:S05]  /*b070*/  F2FP.F16.F32.PACK_AB R30, R62, R61 ;  /* 0x0000003d3e1e723e */ /* 0x000fca00000000ff */
[----:B------:R-:W1:Y:S01]  /*b080*/  MUFU.EX2 R33, R33 ;  /* 0x0000002100217308 */ /* 0x000e620000000800 */
[----:B------:R-:W-:Y:S01]  /*b090*/  F2FP.F16.F32.PACK_AB R29, R58, R55 ;  /* 0x000000373a1d723e */ /* 0x000fe200000000ff */
[----:B------:R-:W-:-:S06]  /*b0a0*/  FFMA.FTZ R87, R87, R6, -R113 ;  /* 0x0000000657577223 */ /* 0x000fcc0000010871 */
[----:B------:R-:W1:Y:S01]  /*b0b0*/  MUFU.EX2 R84, R84 ;  /* 0x0000005400547308 */ /* 0x000e620000000800 */
[----:B--2---:R2:W-:Y:S07]  /*b0c0*/  STSM.16.M88.4 [R94], R12 ;  /* 0x0000000c5e007844 */ /* 0x0045ee0000000200 */
[----:B------:R-:W1:Y:S01]  /*b0d0*/  MUFU.EX2 R35, R35 ;  /* 0x0000002300237308 */ /* 0x000e620000000800 */
[----:B------:R0:W-:Y:S07]  /*b0e0*/  STSM.16.M88.4 [R116+0x24800], R24 ;  /* 0x0248001874007844 */ /* 0x0001ee0000000200 */
[----:B------:R-:W1:Y:S01]  /*b0f0*/  MUFU.EX2 R85, R85 ;  /* 0x0000005500557308 */ /* 0x000e620000000800 */
[----:B--2---:R-:W-:-:S07]  /*b100*/  FADD.FTZ R15, R39, R0 ;  /* 0x00000000270f7221 */ /* 0x004fce0000010000 */
[----:B------:R-:W2:Y:S01]  /*b110*/  MUFU.EX2 R21, R21 ;  /* 0x0000001500157308 */ /* 0x000ea20000000800 */
[----:B0-----:R-:W-:Y:S01]  /*b120*/  FADD.FTZ R25, R79, R48 ;  /* 0x000000304f197221 */ /* 0x001fe20000010000 */
[----:B------:R-:W-:Y:S01]  /*b130*/  FADD.FTZ R0, R36, R15 ;  /* 0x0000000f24007221 */ /* 0x000fe20000010000 */
[----:B------:R-:W-:-:S05]  /*b140*/  FFMA.FTZ R88, R88, R6, -R113 ;  /* 0x0000000658587223 */ /* 0x000fca0000010871 */
[----:B------:R-:W0:Y:S01]  /*b150*/  MUFU.EX2 R86, R86 ;  /* 0x0000005600567308 */ /* 0x000e220000000800 */
[----:B------:R-:W-:Y:S01]  /*b160*/  FADD.FTZ R0, R37, R0 ;  /* 0x0000000025007221 */ /* 0x000fe20000010000 */
[----:B------:R-:W-:-:S06]  /*b170*/  FFMA.FTZ R89, R89, R6, -R113 ;  /* 0x0000000659597223 */ /* 0x000fcc0000010871 */
[----:B------:R-:W0:Y:S01]  /*b180*/  MUFU.EX2 R32, R32 ;  /* 0x0000002000207308 */ /* 0x000e220000000800 */
[----:B----4-:R4:W-:Y:S07]  /*b190*/  STSM.16.M88.4 [R95], R28 ;  /* 0x0000001c5f007844 */ /* 0x0109ee0000000200 */
[----:B------:R-:W0:Y:S01]  /*b1a0*/  MUFU.EX2 R87, R87 ;  /* 0x0000005700577308 */ /* 0x000e220000000800 */
[----:B-1----:R-:W-:Y:S01]  /*b1b0*/  FADD.FTZ R0, R33, R0 ;  /* 0x0000000021007221 */ /* 0x002fe20000010000 */
[----:B------:R-:W-:Y:S01]  /*b1c0*/  F2FP.F16.F32.PACK_AB R12, R47, R46 ;  /* 0x0000002e2f0c723e */ /* 0x000fe200000000ff */
[----:B------:R-:W-:Y:S01]  /*b1d0*/  FFMA.FTZ R90, R90, R6, -R113 ;  /* 0x000000065a5a7223 */ /* 0x000fe20000010871 */
[----:B------:R-:W-:-:S02]  /*b1e0*/  F2FP.F16.F32.PACK_AB R14, R45, R44 ;  /* 0x0000002c2d0e723e */ /* 0x000fc400000000ff */
[----:B------:R-:W-:Y:S02]  /*b1f0*/  F2FP.F16.F32.PACK_AB R13, R60, R59 ;  /* 0x0000003b3c0d723e */ /* 0x000fe400000000ff */
[----:B------:R-:W1:Y:S01]  /*b200*/  MUFU.EX2 R3, R3 ;  /* 0x0000000300037308 */ /* 0x000e620000000800 */
[----:B----4-:R-:W-:-:S04]  /*b210*/  FADD.FTZ R28, R80, R25 ;  /* 0x00000019501c7221 */ /* 0x010fc80000010000 */
[----:B------:R-:W-:-:S03]  /*b220*/  FADD.FTZ R29, R83, R28 ;  /* 0x0000001c531d7221 */ /* 0x000fc60000010000 */
[----:B------:R-:W4:Y:S01]  /*b230*/  MUFU.EX2 R88, R88 ;  /* 0x0000005800587308 */ /* 0x000f220000000800 */
[----:B------:R-:W-:Y:S01]  /*b240*/  F2FP.F16.F32.PACK_AB R15, R64, R63 ;  /* 0x0000003f400f723e */ /* 0x000fe200000000ff */
[----:B------:R-:W-:Y:S01]  /*b250*/  FADD.FTZ R28, R84, R29 ;  /* 0x0000001d541c7221 */ /* 0x000fe20000010000 */
[----:B------:R-:W-:-:S05]  /*b260*/  FADD.FTZ R0, R35, R0 ;  /* 0x0000000023007221 */ /* 0x000fca0000010000 */
[----:B------:R-:W-:Y:S01]  /*b270*/  MUFU.EX2 R7, R7 ;  /* 0x0000000700077308 */ /* 0x000fe20000000800 */
[----:B------:R-:W-:Y:S01]  /*b280*/  FADD.FTZ R29, R85, R28 ;  /* 0x0000001c551d7221 */ /* 0x000fe20000010000 */
[----:B------:R2:W-:Y:S01]  /*b290*/  STSM.16.M88.4 [R115+0x6000], R12 ;  /* 0x0060000c73007844 */ /* 0x0005e20000000200 */
[----:B------:R-:W-:-:S05]  /*b2a0*/  FFMA.FTZ R105, R105, R6, -R113 ;  /* 0x0000000669697223 */ /* 0x000fca0000010871 */
[----:B------:R-:W4:Y:S01]  /*b2b0*/  MUFU.EX2 R89, R89 ;  /* 0x0000005900597308 */ /* 0x000f220000000800 */
[----:B------:R-:W-:Y:S01]  /*b2c0*/  FFMA.FTZ R106, R106, R6, -R113 ;  /* 0x000000066a6a7223 */ /* 0x000fe20000010871 */
[----:B------:R-:W-:-:S06]  /*b2d0*/  F2FP.F16.F32.PACK_AB R24, R43, R42 ;  /* 0x0000002a2b18723e */ /* 0x000fcc00000000ff */
[----:B------:R-:W3:Y:S01]  /*b2e0*/  MUFU.EX2 R8, R8 ;  /* 0x0000000800087308 */ /* 0x000ee20000000800 */
[----:B--2---:R-:W-:Y:S01]  /*b2f0*/  F2FP.F16.F32.PACK_AB R12, R39, R38 ;  /* 0x00000026270c723e */ /* 0x004fe200000000ff */
[----:B------:R-:W-:Y:S01]  /*b300*/  FADD.FTZ R39, R21, R0 ;  /* 0x0000000015277221 */ /* 0x000fe20000010000 */
[----:B0-----:R-:W-:-:S05]  /*b310*/  FADD.FTZ R0, R86, R29 ;  /* 0x0000001d56007221 */ /* 0x001fca0000010000 */
[----:B------:R-:W0:Y:S01]  /*b320*/  MUFU.EX2 R90, R90 ;  /* 0x0000005a005a7308 */ /* 0x000e220000000800 */
[----:B------:R-:W-:Y:S01]  /*b330*/  FADD.FTZ R28, R32, R39 ;  /* 0x00000027201c7221 */ /* 0x000fe20000010000 */
[----:B------:R-:W-:Y:S01]  /*b340*/  F2FP.F16.F32.PACK_AB R26, R41, R40 ;  /* 0x00000028291a723e */ /* 0x000fe200000000ff */
[----:B------:R-:W-:Y:S01]  /*b350*/  FADD.FTZ R15, R87, R0 ;  /* 0x00000000570f7221 */ /* 0x000fe20000010000 */
[----:B------:R-:W-:Y:S01]  /*b360*/  F2FP.F16.F32.PACK_AB R25, R68, R67 ;  /* 0x000000434419723e */ /* 0x000fe200000000ff */
[--C-:B------:R-:W-:Y:S01]  /*b370*/  FFMA.FTZ R107, R107, R6, -R113.reuse ;  /* 0x000000066b6b7223 */ /* 0x100fe20000010871 */
[----:B------:R-:W-:Y:S02]  /*b380*/  F2FP.F16.F32.PACK_AB R27, R75, R72 ;  /* 0x000000484b1b723e */ /* 0x000fe400000000ff */
[----:B------:R-:W2:Y:S01]  /*b390*/  MUFU.EX2 R9, R9 ;  /* 0x0000000900097308 */ /* 0x000ea20000000800 */
[-CC-:B------:R-:W-:Y:S01]  /*b3a0*/  FFMA.FTZ R108, R108, R6.reuse, -R113.reuse ;  /* 0x000000066c6c7223 */ /* 0x180fe20000010871 */
[----:B------:R-:W-:Y:S01]  /*b3b0*/  FFMA.FTZ R109, R109, R6, -R113 ;  /* 0x000000066d6d7223 */ /* 0x000fe20000010871 */
[----:B-1----:R-:W-:-:S05]  /*b3c0*/  FADD.FTZ R28, R3, R28 ;  /* 0x0000001c031c7221 */ /* 0x002fca0000010000 */
[----:B------:R-:W1:Y:S01]  /*b3d0*/  MUFU.EX2 R31, R105 ;  /* 0x00000069001f7308 */ /* 0x000e620000000800 */
[----:B----4-:R-:W-:Y:S01]  /*b3e0*/  FADD.FTZ R0, R88, R15 ;  /* 0x0000000f58007221 */ /* 0x010fe20000010000 */
[----:B------:R4:W-:Y:S06]  /*b3f0*/  STSM.16.M88.4 [R94+0x6000], R24 ;  /* 0x006000185e007844 */ /* 0x0009ec0000000200 */
[----:B------:R-:W1:Y:S01]  /*b400*/  MUFU.EX2 R10, R10 ;  /* 0x0000000a000a7308 */ /* 0x000e620000000800 */
[----:B------:R-:W-:-:S07]  /*b410*/  FADD.FTZ R29, R89, R0 ;  /* 0x00000000591d7221 */ /* 0x000fce0000010000 */
[----:B------:R-:W1:Y:S01]  /*b420*/  MUFU.EX2 R106, R106 ;  /* 0x0000006a006a7308 */ /* 0x000e620000000800 */
[----:B----4-:R-:W-:Y:S01]  /*b430*/  F2FP.F16.F32.PACK_AB R26, R32, R21 ;  /* 0x00000015201a723e */ /* 0x010fe200000000ff */
[----:B------:R-:W-:-:S06]  /*b440*/  FADD.FTZ R21, R7, R28 ;  /* 0x0000001c07157221 */ /* 0x000fcc0000010000 */
[----:B------:R-:W4:Y:S01]  /*b450*/  MUFU.EX2 R11, R11 ;  /* 0x0000000b000b7308 */ /* 0x000f220000000800 */
[----:B---3--:R-:W-:Y:S01]  /*b460*/  FADD.FTZ R0, R8, R21 ;  /* 0x0000001508007221 */ /* 0x008fe20000010000 */
[----:B0-----:R-:W-:-:S06]  /*b470*/  FADD.FTZ R28, R90, R29 ;  /* 0x0000001d5a1c7221 */ /* 0x001fcc0000010000 */
[----:B------:R-:W-:Y:S08]  /*b480*/  MUFU.EX2 R20, R20 ;  /* 0x0000001400147308 */ /* 0x000ff00000000800 */
[----:B------:R-:W-:Y:S08]  /*b490*/  MUFU.EX2 R4, R4 ;  /* 0x0000000400047308 */ /* 0x000ff00000000800 */
[----:B------:R-:W0:Y:S08]  /*b4a0*/  MUFU.EX2 R107, R107 ;  /* 0x0000006b006b7308 */ /* 0x000e300000000800 */
[----:B------:R-:W-:Y:S08]  /*b4b0*/  MUFU.EX2 R108, R108 ;  /* 0x0000006c006c7308 */ /* 0x000ff00000000800 */
[----:B------:R-:W3:Y:S01]  /*b4c0*/  MUFU.EX2 R109, R109 ;  /* 0x0000006d006d7308 */ /* 0x000ee20000000800 */
[----:B--2---:R-:W-:Y:S01]  /*b4d0*/  FADD.FTZ R21, R9, R0 ;  /* 0x0000000009157221 */ /* 0x004fe20000010000 */
[----:B-1----:R-:W-:Y:S01]  /*b4e0*/  FADD.FTZ R29, R31, R28 ;  /* 0x0000001c1f1d7221 */ /* 0x002fe20000010000 */
[----:B------:R-:W-:-:S02]  /*b4f0*/  F2FP.F16.F32.PACK_AB R14, R37, R36 ;  /* 0x00000024250e723e */ /* 0x000fc400000000ff */
[----:B------:R-:W-:Y:S01]  /*b500*/  FADD.FTZ R0, R10, R21 ;  /* 0x000000150a007221 */ /* 0x000fe20000010000 */
[----:B------:R-:W-:Y:S01]  /*b510*/  FADD.FTZ R32, R106, R29 ;  /* 0x0000001d6a207221 */ /* 0x000fe20000010000 */
[----:B------:R-:W-:Y:S02]  /*b520*/  F2FP.F16.F32.PACK_AB R13, R79, R71 ;  /* 0x000000474f0d723e */ /* 0x000fe400000000ff */
[----:B------:R-:W-:Y:S02]  /*b530*/  F2FP.F16.F32.PACK_AB R15, R83, R80 ;  /* 0x00000050530f723e */ /* 0x000fe400000000ff */
[----:B------:R-:W-:Y:S02]  /*b540*/  F2FP.F16.F32.PACK_AB R24, R35, R33 ;  /* 0x000000212318723e */ /* 0x000fe400000000ff */
[----:B------:R-:W-:Y:S02]  /*b550*/  F2FP.F16.F32.PACK_AB R25, R85, R84 ;  /* 0x000000545519723e */ /* 0x000fe400000000ff */
[----:B------:R-:W-:-:S02]  /*b560*/  F2FP.F16.F32.PACK_AB R27, R87, R86 ;  /* 0x00000056571b723e */ /* 0x000fc400000000ff */
[----:B------:R-:W-:Y:S01]  /*b570*/  F2FP.F16.F32.PACK_AB R28, R7, R3 ;  /* 0x00000003071c723e */ /* 0x000fe200000000ff */
[----:B----4-:R-:W-:Y:S01]  /*b580*/  FADD.FTZ R3, R11, R0 ;  /* 0x000000000b037221 */ /* 0x010fe20000010000 */
[----:B------:R-:W-:Y:S01]  /*b590*/  F2FP.F16.F32.PACK_AB R30, R9, R8 ;  /* 0x00000008091e723e */ /* 0x000fe200000000ff */
[----:B0-----:R-:W-:Y:S01]  /*b5a0*/  FADD.FTZ R7, R107, R32 ;  /* 0x000000206b077221 */ /* 0x001fe20000010000 */
[----:B------:R-:W-:Y:S02]  /*b5b0*/  F2FP.F16.F32.PACK_AB R8, R11, R10 ;  /* 0x0000000a0b08723e */ /* 0x000fe400000000ff */
[----:B------:R-:W-:Y:S02]  /*b5c0*/  F2FP.F16.F32.PACK_AB R29, R89, R88 ;  /* 0x00000058591d723e */ /* 0x000fe400000000ff */
[----:B------:R-:W-:Y:S02]  /*b5d0*/  F2FP.F16.F32.PACK_AB R31, R31, R90 ;  /* 0x0000005a1f1f723e */ /* 0x000fe400000000ff */
[----:B------:R-:W-:-:S02]  /*b5e0*/  F2FP.F16.F32.PACK_AB R9, R107, R106 ;  /* 0x0000006a6b09723e */ /* 0x000fc400000000ff */
[----:B------:R-:W-:Y:S02]  /*b5f0*/  F2FP.F16.F32.PACK_AB R10, R4, R20 ;  /* 0x00000014040a723e */ /* 0x000fe400000000ff */
[----:B---3--:R-:W-:Y:S01]  /*b600*/  F2FP.F16.F32.PACK_AB R11, R109, R108 ;  /* 0x0000006c6d0b723e */ /* 0x008fe200000000ff */
[----:B------:R0:W-:Y:S01]  /*b610*/  STSM.16.M88.4 [R116+0x2a800], R12 ;  /* 0x02a8000c74007844 */ /* 0x0001e20000000200 */
[----:B------:R-:W-:-:S03]  /*b620*/  FADD.FTZ R108, R108, R7 ;  /* 0x000000076c6c7221 */ /* 0x000fc60000010000 */
[----:B------:R0:W-:Y:S04]  /*b630*/  STSM.16.M88.4 [R50], R24 ;  /* 0x0000001832007844 */ /* 0x0001e80000000200 */
[----:B------:R0:W-:Y:S01]  /*b640*/  STSM.16.M88.4 [R115+0xc000], R28 ;  /* 0x00c0001c73007844 */ /* 0x0001e20000000200 */
[----:B------:R-:W-:-:S03]  /*b650*/  FADD.FTZ R0, R109, R108 ;  /* 0x0000006c6d007221 */ /* 0x000fc60000010000 */
[----:B------:R0:W-:Y:S01]  /*b660*/  STSM.16.M88.4 [R94+0xc000], R8 ;  /* 0x00c000085e007844 */ /* 0x0001e20000000200 */
[----:B------:R1:W-:Y:S06]  /*b670*/  MEMBAR.ALL.CTA ;  /* 0x0000000000007992 */ /* 0x0003ec0000008000 */
[----:B-1----:R-:W1:Y:S04]  /*b680*/  FENCE.VIEW.ASYNC.S ;  /* 0x00000000000073c6 */ /* 0x002e680000000000 */
[----:B------:R0:W-:Y:S01]  /*b690*/  STL [R1+0x2c], R0 ;  /* 0x00002c0001007387 */ /* 0x0001e20000100800 */
[----:B------:R-:W-:Y:S01]  /*b6a0*/  ISETP.GE.AND P2, PT, R127, 0xc1, PT ;  /* 0x000000c17f00780c */ /* 0x000fe20003f46270 */
[----:B------:R-:W-:-:S02]  /*b6b0*/  IMAD.MOV.U32 R151, RZ, RZ, RZ ;  /* 0x000000ffff977224 */ /* 0x000fc400078e00ff */
[----:B------:R-:W-:Y:S02]  /*b6c0*/  FADD.FTZ R3, R20, R3 ;  /* 0x0000000314037221 */ /* 0x000fe40000010000 */
[----:B------:R-:W-:Y:S02]  /*b6d0*/  IMAD.MOV.U32 R150, RZ, RZ, R151 ;  /* 0x000000ffff967224 */ /* 0x000fe400078e0097 */
        /* <DEDUP_REMOVED lines=30> */
[----:B------:R-:W-:Y:S01]  /*b8c0*/  IMAD.MOV.U32 R120, RZ, RZ, R151 ;  /* 0x000000ffff787224 */ /* 0x000fe200078e0097 */
[----:B-1----:R-:W-:Y:S01]  /*b8d0*/  NOP ;  /* 0x0000000000007918 */ /* 0x002fe20000000000 */
[----:B0-----:R-:W-:Y:S05]  /*b8e0*/  @!P2 BRA `(.L_x_492) ;  /* 0x0000003c00b4a947 */ /* 0x001fea0003800000 */
[----:B------:R-:W-:Y:S01]  /*b8f0*/  VIADD R0, R155, 0xfffffffe ;  /* 0xfffffffe9b007836 */ /* 0x000fe20000000000 */
[----:B------:R-:W-:Y:S01]  /*b900*/  MOV R7, R5 ;  /* 0x0000000500077202 */ /* 0x000fe20000000f00 */
[----:B------:R-:W-:-:S03]  /*b910*/  IMAD.MOV.U32 R3, RZ, RZ, R34 ;  /* 0x000000ffff037224 */ /* 0x000fc600078e0022 */
[----:B------:R0:W-:Y:S04]  /*b920*/  STL [R1+0x28], R0 ;  /* 0x0000280001007387 */ /* 0x0001e80000100800 */
[----:B------:R1:W5:Y:S01]  /*b930*/  LDL.LU R8, [R1+0x30] ;  /* 0x0000300001087983 */ /* 0x0003620000300800 */
[----:B------:R-:W-:Y:S02]  /*b940*/  CS2R R150, SRZ ;  /* 0x0000000000967805 */ /* 0x000fe4000001ff00 */
[----:B------:R-:W-:Y:S02]  /*b950*/  CS2R R148, SRZ ;  /* 0x0000000000947805 */ /* 0x000fe4000001ff00 */
[----:B------:R-:W-:Y:S02]  /*b960*/  CS2R R146, SRZ ;  /* 0x0000000000927805 */ /* 0x000fe4000001ff00 */
[----:B------:R-:W-:-:S02]  /*b970*/  CS2R R144, SRZ ;  /* 0x0000000000907805 */ /* 0x000fc4000001ff00 */
[----:B------:R-:W-:Y:S01]  /*b980*/  CS2R R142, SRZ ;  /* 0x00000000008e7805 */ /* 0x000fe2000001ff00 */
[----:B0-----:R-:W-:Y:S01]  /*b990*/  IMAD.MOV.U32 R0, RZ, RZ, R152 ;  /* 0x000000ffff007224 */ /* 0x001fe200078e0098 */
        /* <DEDUP_REMOVED lines=10> */
[----:B-1----:R-:W-:-:S07]  /*ba40*/  CS2R R120, SRZ ;  /* 0x0000000000787805 */ /* 0x002fce000001ff00 */
.L_x_502:
[----:B------:R-:W2:Y:S01]  /*ba50*/  LDL R6, [R1+0x78] ;  /* 0x0000780001067983 */ /* 0x000ea20000100800 */
[----:B------:R-:W-:Y:S01]  /*ba60*/  VIADD R152, R0, 0x1 ;  /* 0x0000000100987836 */ /* 0x000fe20000000000 */
[----:B------:R-:W-:Y:S05]  /*ba70*/  YIELD ;  /* 0x0000000000007946 */ /* 0x000fea0003800000 */
[----:B------:R-:W-:-:S04]  /*ba80*/  ISETP.NE.AND P3, PT, R152, 0x2, PT ;  /* 0x000000029800780c */ /* 0x000fc80003f65270 */
[----:B------:R-:W-:Y:S02]  /*ba90*/  SEL R5, RZ, 0x1, P3 ;  /* 0x00000001ff057807 */ /* 0x000fe40001800000 */
[----:B------:R-:W-:Y:S02]  /*baa0*/  SEL R152, R152, RZ, P3 ;  /* 0x000000ff98987207 */ /* 0x000fe40001800000 */
[----:B--2---:R-:W-:Y:S02]  /*bab0*/  ISETP.NE.AND P2, PT, R6, RZ, PT ;  /* 0x000000ff0600720c */ /* 0x004fe40003f45270 */
[----:B-----5:R-:W-:-:S05]  /*bac0*/  LOP3.LUT R6, R8, R5, RZ, 0x3c, !PT ;  /* 0x0000000508067212 */ /* 0x020fca00078e3cff */
[----:B------:R0:W-:Y:S06]  /*bad0*/  STL [R1+0x30], R6 ;  /* 0x0000300601007387 */ /* 0x0001ec0000100800 */
[----:B------:R-:W-:Y:S05]  /*bae0*/  @P2 BRA `(.L_x_493) ;  /* 0x0000000000302947 */ /* 0x000fea0003800000 */
[----:B------:R-:W-:Y:S05]  /*baf0*/  @!P0 BRA `(.L_x_494) ;  /* 0x0000000000048947 */ /* 0x000fea0003800000 */
[----:B------:R-:W-:Y:S01]  /*bb00*/  BPT.TRAP 0x1 ;  /* 0x000000040000795c */ /* 0x000fe20000300000 */
.L_x_494:
[----:B------:R-:W-:Y:S01]  /*bb10*/  IMAD R5, R152, 0x8, R2 ;  /* 0x0000000898057824 */ /* 0x000fe200078e0202 */
[----:B0-----:R-:W-:-:S04]  /*bb20*/  SHF.L.U32 R6, R6, 0x1f, RZ ;  /* 0x0000001f06067819 */ /* 0x001fc800000006ff */
[----:B------:R0:W1:Y:S01]  /*bb30*/  SYNCS.PHASECHK.TRANS64.TRYWAIT P3, [R5+URZ+0x30830], R6 ;  /* 0x03083006050075a7 */ /* 0x000062000806017f */
[----:B------:R-:W-:Y:S05]  /*bb40*/  @!P0 BRA `(.L_x_495) ;  /* 0x0000000000048947 */ /* 0x000fea0003800000 */
[----:B------:R-:W-:Y:S01]  /*bb50*/  BPT.TRAP 0x1 ;  /* 0x000000040000795c */ /* 0x000fe20000300000 */
.L_x_495:
[----:B------:R-:W-:Y:S04]  /*bb60*/  BSSY B0, `(.L_x_493) ;  /* 0x0000004000007945 */ /* 0x000fe80003800000 */
[----:B-1----:R-:W-:Y:S05]  /*bb70*/  @P3 BRA `(.L_x_496) ;  /* 0x0000000000083947 */ /* 0x002fea0003800000 */
[----:B------:R-:W1:Y:S02]  /*bb80*/  SYNCS.PHASECHK.TRANS64.TRYWAIT P3, [R5+URZ+0x30830], R6 ;  /* 0x03083006050075a7 */ /* 0x000e64000806017f */
[----:B-1----:R-:W-:Y:S05]  /*bb90*/  @!P3 BRA `(.L_x_497) ;  /* 0x000000cc000cb947 */ /* 0x002fea0003800000 */
.L_x_496:
[----:B------:R-:W-:Y:S05]  /*bba0*/  BSYNC B0 ;  /* 0x0000000000007941 */ /* 0x000fea0003800000 */
.L_x_493:
[----:B01----:R-:W2:Y:S04]  /*bbb0*/  LDL R6, [R1+0x7c] ;  /* 0x00007c0001067983 */ /* 0x003ea80000100800 */
[----:B------:R-:W3:Y:S01]  /*bbc0*/  LDL.64 R20, [R1+0x50] ;  /* 0x0000500001147983 */ /* 0x000ee20000100a00 */
[----:B------:R-:W-:Y:S01]  /*bbd0*/  IMAD.MOV.U32 R15, RZ, RZ, 0x40000040 ;  /* 0x40000040ff0f7424 */ /* 0x000fe200078e00ff */
[----:B------:R-:W-:Y:S05]  /*bbe0*/  WARPSYNC.ALL ;  /* 0x0000000000007948 */ /* 0x000fea0003800000 */
[----:B------:R-:W-:Y:S01]  /*bbf0*/  R2UR UR15, R15 ;  /* 0x000000000f0f72ca */ /* 0x000fe200000e0000 */
[----:B------:R-:W0:Y:S01]  /*bc00*/  S2R R5, SR_TID.X ;  /* 0x0000000000057919 */ /* 0x000e220000002100 */
[----:B------:R-:W-:-:S02]  /*bc10*/  IMAD.MOV.U32 R13, RZ, RZ, 0x40000040 ;  /* 0x40000040ff0d7424 */ /* 0x000fc400078e00ff */
[----:B------:R-:W-:-:S03]  /*bc20*/  IMAD.MOV.U32 R11, RZ, RZ, 0x40000040 ;  /* 0x40000040ff0b7424 */ /* 0x000fc600078e00ff */
[----:B------:R-:W-:Y:S02]  /*bc30*/  R2UR UR11, R13 ;  /* 0x000000000d0b72ca */ /* 0x000fe400000e0000 */
[----:B0-----:R-:W-:-:S04]  /*bc40*/  SHF.R.U32.HI R5, RZ, 0x7, R5 ;  /* 0x00000007ff057819 */ /* 0x001fc80000011605 */
[----:B------:R-:W-:-:S05]  /*bc50*/  IADD3 R5, R5, 0x8, RZ ;  /* 0x0000000805057810 */ /* 0x000fca0007ffe0ff */
[----:B------:R0:W-:Y:S01]  /*bc60*/  BAR.SYNC.DEFER_BLOCKING R5, 0x100 ;  /* 0x000400050000751d */ /* 0x0001e20000010000 */
[----:B------:R-:W-:-:S05]  /*bc70*/  R2UR UR7, R11 ;  /* 0x000000000b0772ca */ /* 0x000fca00000e0000 */
[----:B------:R-:W-:Y:S01]  /*bc80*/  WARPGROUP.ARRIVE ;  /* 0x00000000000079c5 */ /* 0x000fe20000000000 */
[----:B--2---:R-:W-:-:S04]  /*bc90*/  IMAD R10, R152, 0x600, R6 ;  /* 0x00000600980a7824 */ /* 0x004fc800078e0206 */
[----:B------:R-:W-:-:S05]  /*bca0*/  VIADD R14, R10, 0x4 ;  /* 0x000000040a0e7836 */ /* 0x000fca0000000000 */
[----:B------:R-:W-:Y:S02]  /*bcb0*/  R2UR UR14, R14 ;  /* 0x000000000e0e72ca */ /* 0x000fe400000e0000 */
[----:B------:R-:W2:Y:S01]  /*bcc0*/  LDL.64 R14, [R1+0x68] ;  /* 0x00006800010e7983 */ /* 0x000ea20000100a00 */
[----:B------:R-:W-:-:S05]  /*bcd0*/  VIADD R12, R10, 0x2 ;  /* 0x000000020a0c7836 */ /* 0x000fca0000000000 */
[----:B------:R-:W-:Y:S02]  /*bce0*/  R2UR UR10, R12 ;  /* 0x000000000c0a72ca */ /* 0x000fe400000e0000 */
[----:B------:R-:W4:Y:S01]  /*bcf0*/  LDL.64 R12, [R1+0x60] ;  /* 0x00006000010c7983 */ /* 0x000f220000100a00 */
[----:B---3--:R-:W-:Y:S02]  /*bd00*/  R2UR UR4, R20 ;  /* 0x00000000140472ca */ /* 0x008fe400000e0000 */
[----:B------:R-:W-:Y:S02]  /*bd10*/  R2UR UR5, R21 ;  /* 0x00000000150572ca */ /* 0x000fe400000e0000 */
[----:B------:R-:W-:Y:S01]  /*bd20*/  R2UR UR6, R10 ;  /* 0x000000000a0672ca */ /* 0x000fe200000e0000 */
[----:B------:R-:W3:-:S12]  /*bd30*/  LDL.64 R20, [R1+0x58] ;  /* 0x0000580001147983 */ /* 0x000ed80000100a00 */
[----:B------:R-:W-:Y:S03]  /*bd40*/  HGMMA.64x192x16.F32 R24, gdesc[UR4], RZ, !UPT, gsb0 ;  /* 0x02e00000041879f0 */ /* 0x000fe6000c0008ff */
[----:B------:R-:W-:Y:S02]  /*bd50*/  WARPGROUP.DEPBAR.LE gsb0, 0x0 ;  /* 0x00008000000079c5 */ /* 0x000fe40000010000 */
[----:B------:R-:W-:Y:S01]  /*bd60*/  WARPGROUP.ARRIVE ;  /* 0x00000000000079c5 */ /* 0x000fe20000000000 */
[----:B--2---:R-:W-:Y:S02]  /*bd70*/  R2UR UR8, R14 ;  /* 0x000000000e0872ca */ /* 0x004fe400000e0000 */
[----:B------:R-:W-:-:S13]  /*bd80*/  R2UR UR9, R15 ;  /* 0x000000000f0972ca */ /* 0x000fda00000e0000 */
[----:B------:R-:W-:Y:S01]  /*bd90*/  HGMMA.64x192x16.F32 R24, gdesc[UR8], R24, gsb0 ;  /* 0x02e00000081879f0 */ /* 0x000fe20008000818 */
[----:B----4-:R-:W-:Y:S02]  /*bda0*/  R2UR UR12, R12 ;  /* 0x000000000c0c72ca */ /* 0x010fe400000e0000 */
[----:B------:R-:W-:Y:S02]  /*bdb0*/  R2UR UR13, R13 ;  /* 0x000000000d0d72ca */ /* 0x000fe400000e0000 */
[----:B------:R-:W-:Y:S02]  /*bdc0*/  IADD3 R10, R10, 0x6, RZ ;  /* 0x000000060a0a7810 */ /* 0x000fe40007ffe0ff */
[----:B------:R-:W-:Y:S02]  /*bdd0*/  R2UR UR19, R11 ;  /* 0x000000000b1372ca */ /* 0x000fe400000e0000 */
[----:B------:R-:W-:Y:S02]  /*bde0*/  R2UR UR18, R10 ;  /* 0x000000000a1272ca */ /* 0x000fe400000e0000 */
[----:B---3--:R-:W-:-:S02]  /*bdf0*/  R2UR UR16, R20 ;  /* 0x00000000141072ca */ /* 0x008fc400000e0000 */
[----:B------:R-:W-:Y:S01]  /*be00*/  R2UR UR17, R21 ;  /* 0x00000000151172ca */ /* 0x000fe200000e0000 */
[----:B------:R-:W-:Y:S02]  /*be10*/  WARPGROUP.DEPBAR.LE gsb0, 0x0 ;  /* 0x00008000000079c5 */ /* 0x000fe40000010000 */
[----:B------:R-:W-:-:S06]  /*be20*/  WARPGROUP.ARRIVE ;  /* 0x00000000000079c5 */ /* 0x000fcc0000000000 */
        /* <DEDUP_REMOVED lines=8> */
.L_x_499:
[----:B------:R-:W-:Y:S01]  /*beb0*/  SHF.L.U32 R5, R8, 0x1f, RZ ;  /* 0x0000001f08057819 */ /* 0x000fe200000006ff */
[----:B------:R-:W-:-:S04]  /*bec0*/  IMAD R6, R0, 0x8, R2 ;  /* 0x0000000800067824 */ /* 0x000fc800078e0202 */
[----:B------:R0:W1:Y:S01]  /*bed0*/  SYNCS.PHASECHK.TRANS64.TRYWAIT P2, [R6+URZ+0x30850], R5 ;  /* 0x03085005060075a7 */ /* 0x000062000804017f */
[----:B------:R-:W-:Y:S05]  /*bee0*/  @!P0 BRA `(.L_x_500) ;  /* 0x0000000000048947 */ /* 0x000fea0003800000 */
[----:B------:R-:W-:Y:S01]  /*bef0*/  BPT.TRAP 0x1 ;  /* 0x000000040000795c */ /* 0x000fe20000300000 */
.L_x_500:
[----:B-1----:R-:W-:Y:S05]  /*bf00*/  @P2 BRA `(.L_x_498) ;  /* 0x0000000000082947 */ /* 0x002fea0003800000 */
[----:B------:R-:W1:Y:S02]  /*bf10*/  SYNCS.PHASECHK.TRANS64.TRYWAIT P2, [R6+URZ+0x30850], R5 ;  /* 0x03085005060075a7 */ /* 0x000e64000804017f */
[----:B-1----:R-:W-:Y:S05]  /*bf20*/  @!P2 BRA `(.L_x_501) ;  /* 0x000000c8003ca947 */ /* 0x002fea0003800000 */
.L_x_498:
[----:B------:R-:W-:Y:S05]  /*bf30*/  WARPSYNC.ALL ;  /* 0x0000000000007948 */ /* 0x000fea0003800000 */
[----:B------:R-:W-:Y:S01]  /*bf40*/  ULDC UR4, c[0x0][0x9d8] ;  /* 0x0002760000047ab9 */ /* 0x000fe20000000800 */
[----:B------:R2:W-:Y:S01]  /*bf50*/  STL [R1+0xc0], R19 ;  /* 0x0000c01301007387 */ /* 0x0005e20000100800 */
[----:B------:R-:W-:Y:S01]  /*bf60*/  FMUL.FTZ R35, R35, UR4 ;  /* 0x0000000423237c20 */ /* 0x000fe20008410000 */
[----:B------:R-:W-:Y:S01]  /*bf70*/  FMUL.FTZ R24, R24, UR4 ;  /* 0x0000000418187c20 */ /* 0x000fe20008410000 */
[----:B------:R-:W-:Y:S01]  /*bf80*/  FMUL.FTZ R25, R25, UR4 ;  /* 0x0000000419197c20 */ /* 0x000fe20008410000 */
[----:B------:R-:W-:Y:S01]  /*bf90*/  FMUL.FTZ R28, R28, UR4 ;  /* 0x000000041c1c7c20 */ /* 0x000fe20008410000 */
[----:B01----:R-:W0:Y:S01]  /*bfa0*/  MUFU.TANH R5, R35 ;  /* 0x0000002300057308 */ /* 0x003e220000002400 */
[----:B------:R-:W-:Y:S01]  /*bfb0*/  FMUL.FTZ R26, R26, UR4 ;  /* 0x000000041a1a7c20 */ /* 0x000fe20008410000 */
[----:B------:R-:W-:Y:S01]  /*bfc0*/  FMUL.FTZ R29, R29, UR4 ;  /* 0x000000041d1d7c20 */ /* 0x000fe20008410000 */
[----:B------:R-:W-:Y:S01]  /*bfd0*/  FMUL.FTZ R36, R36, UR4 ;  /* 0x0000000424247c20 */ /* 0x000fe20008410000 */
[----:B------:R-:W-:Y:S01]  /*bfe0*/  FMUL.FTZ R30, R30, UR4 ;  /* 0x000000041e1e7c20 */ /* 0x000fe20008410000 */
[----:B------:R-:W-:Y:S01]  /*bff0*/  FMUL.FTZ R33, R33, UR4 ;  /* 0x0000000421217c20 */ /* 0x000fe20008410000 */
[----:B------:R-:W-:Y:S01]  /*c000*/  FMUL.FTZ R32, R32, UR4 ;  /* 0x0000000420207c20 */ /* 0x000fe20008410000 */
[----:B------:R-:W-:Y:S01]  /*c010*/  STL [R1+0xbc], R18 ;  /* 0x0000bc1201007387 */ /* 0x000fe20000100800 */
[----:B------:R-:W1:Y:S01]  /*c020*/  MUFU.TANH R6, R24 ;  /* 0x0000001800067308 */ /* 0x000e620000002400 */
[----:B------:R-:W-:Y:S01]  /*c030*/  FMUL.FTZ R34, R34, UR4 ;  /* 0x0000000422227c20 */ /* 0x000fe20008410000 */
[----:B------:R-:W-:Y:S01]  /*c040*/  FMUL.FTZ R10, R53, UR4 ;  /* 0x00000004350a7c20 */ /* 0x000fe20008410000 */
[----:B------:R3:W-:Y:S01]  /*c050*/  STL [R1+0xb8], R17 ;  /* 0x0000b81101007387 */ /* 0x0007e20000100800 */
[----:B------:R-:W-:Y:S01]  /*c060*/  FMUL.FTZ R37, R37, UR4 ;  /* 0x0000000425257c20 */ /* 0x000fe20008410000 */
[----:B------:R-:W-:Y:S01]  /*c070*/  FMUL.FTZ R157, R40, UR4 ;  /* 0x00000004289d7c20 */ /* 0x000fe20008410000 */
[----:B------:R-:W-:Y:S01]  /*c080*/  FMUL.FTZ R13, R60, UR4 ;  /* 0x000000043c0d7c20 */ /* 0x000fe20008410000 */
[----:B------:R-:W-:Y:S01]  /*c090*/  FMUL.FTZ R156, R41, UR4 ;  /* 0x00000004299c7c20 */ /* 0x000fe20008410000 */
[----:B------:R-:W4:Y:S01]  /*c0a0*/  MUFU.TANH R9, R25 ;  /* 0x0000001900097308 */ /* 0x000f220000002400 */
[----:B0-----:R-:W-:-:S02]  /*c0b0*/  IMAD.MOV.U32 R53, RZ, RZ, R5 ;  /* 0x000000ffff357224 */ /* 0x001fc400078e0005 */
[----:B------:R-:W-:Y:S01]  /*c0c0*/  FMUL.FTZ R31, R31, UR4 ;  /* 0x000000041f1f7c20 */ /* 0x000fe20008410000 */
[----:B------:R-:W-:Y:S01]  /*c0d0*/  FMUL.FTZ R155, R44, UR4 ;  /* 0x000000042c9b7c20 */ /* 0x000fe20008410000 */
[----:B------:R0:W-:Y:S01]  /*c0e0*/  STL [R1+0xb4], R16 ;  /* 0x0000b41001007387 */ /* 0x0001e20000100800 */
[----:B------:R-:W-:Y:S01]  /*c0f0*/  FMUL.FTZ R45, R45, UR4 ;  /* 0x000000042d2d7c20 */ /* 0x000fe20008410000 */
[----:B------:R-:W-:Y:S01]  /*c100*/  FMUL.FTZ R44, R48, UR4 ;  /* 0x00000004302c7c20 */ /* 0x000fe20008410000 */
[----:B------:R-:W-:Y:S01]  /*c110*/  FMUL.FTZ R11, R56, UR4 ;  /* 0x00000004380b7c20 */ /* 0x000fe20008410000 */
[----:B------:R3:W-:Y:S01]  /*c120*/  MUFU.TANH R8, R28 ;  /* 0x0000001c00087308 */ /* 0x0007e20000002400 */
[----:B-1----:R-:W-:Y:S01]  /*c130*/  FMNMX.FTZ R5, R6, R7, !PT ;  /* 0x0000000706057209 */ /* 0x002fe20007810000 */
[----:B------:R-:W-:Y:S01]  /*c140*/  FMUL.FTZ R12, R57, UR4 ;  /* 0x00000004390c7c20 */ /* 0x000fe20008410000 */
[----:B------:R-:W-:Y:S01]  /*c150*/  FMUL.FTZ R38, R38, UR4 ;  /* 0x0000000426267c20 */ /* 0x000fe20008410000 */
[----:B------:R-:W-:Y:S01]  /*c160*/  FMUL.FTZ R20, R65, UR4 ;  /* 0x0000000441147c20 */ /* 0x000fe20008410000 */
[----:B------:R-:W-:Y:S01]  /*c170*/  FMUL.FTZ R27, R27, UR4 ;  /* 0x000000041b1b7c20 */ /* 0x000fe20008410000 */
[----:B------:R-:W-:Y:S01]  /*c180*/  FMUL.FTZ R40, R100, UR4 ;  /* 0x0000000464287c20 */ /* 0x000fe20008410000 */
[----:B------:R-:W-:Y:S01]  /*c190*/  FMUL.FTZ R41, R101, UR4 ;  /* 0x0000000465297c20 */ /* 0x000fe20008410000 */
[----:B--2---:R-:W-:Y:S01]  /*c1a0*/  MUFU.TANH R19, R26 ;  /* 0x0000001a00137308 */ /* 0x004fe20000002400 */
[----:B----4-:R-:W-:Y:S01]  /*c1b0*/  MOV R35, R9 ;  /* 0x0000000900237202 */ /* 0x010fe20000000f00 */
[----:B------:R-:W-:Y:S01]  /*c1c0*/  FMUL.FTZ R9, R52, UR4 ;  /* 0x0000000434097c20 */ /* 0x000fe20008410000 */
[----:B---3--:R-:W-:Y:S01]  /*c1d0*/  FMUL.FTZ R28, R72, UR4 ;  /* 0x00000004481c7c20 */ /* 0x008fe20008410000 */
[----:B------:R-:W-:Y:S01]  /*c1e0*/  FMUL.FTZ R100, R105, UR4 ;  /* 0x0000000469647c20 */ /* 0x000fe20008410000 */
[----:B------:R-:W-:Y:S01]  /*c1f0*/  FMNMX.FTZ R5, R35, R5, !PT ;  /* 0x0000000523057209 */ /* 0x000fe20007810000 */
[----:B------:R-:W-:Y:S01]  /*c200*/  FMUL.FTZ R101, R108, UR4 ;  /* 0x000000046c657c20 */ /* 0x000fe20008410000 */
[----:B------:R-:W-:Y:S01]  /*c210*/  FMUL.FTZ R108, R112, UR4 ;  /* 0x00000004706c7c20 */ /* 0x000fe20008410000 */
[----:B------:R1:W-:Y:S01]  /*c220*/  MUFU.TANH R26, R29 ;  /* 0x0000001d001a7308 */ /* 0x0003e20000002400 */
[----:B------:R-:W-:Y:S01]  /*c230*/  FMUL.FTZ R112, R116, UR4 ;  /* 0x0000000474707c20 */ /* 0x000fe20008410000 */
[----:B------:R-:W-:Y:S01]  /*c240*/  ULDC UR5, c[0x0][0x988] ;  /* 0x0002620000057ab9 */ /* 0x000fe20000000800 */
[----:B------:R-:W-:Y:S01]  /*c250*/  FMUL.FTZ R47, R47, UR4 ;  /* 0x000000042f2f7c20 */ /* 0x000fe20008410000 */
[----:B------:R-:W-:Y:S01]  /*c260*/  FMUL.FTZ R43, R43, UR4 ;  /* 0x000000042b2b7c20 */ /* 0x000fe20008410000 */
[----:B------:R-:W-:Y:S01]  /*c270*/  FMUL.FTZ R46, R46, UR4 ;  /* 0x000000042e2e7c20 */ /* 0x000fe20008410000 */
[----:B------:R-:W-:Y:S01]  /*c280*/  FMUL.FTZ R39, R39, UR4 ;  /* 0x0000000427277c20 */ /* 0x000fe20008410000 */
[----:B------:R-:W-:Y:S01]  /*c290*/  FMUL.FTZ R42, R42, UR4 ;  /* 0x000000042a2a7c20 */ /* 0x000fe20008410000 */
[----:B------:R2:W3:Y:S01]  /*c2a0*/  MUFU.TANH R14, R36 ;  /* 0x00000024000e7308 */ /* 0x0004e20000002400 */
[----:B-1----:R-:W-:Y:S01]  /*c2b0*/  FMUL.FTZ R29, R76, UR4 ;  /* 0x000000044c1d7c20 */ /* 0x002fe20008410000 */
[----:B------:R-:W-:Y:S01]  /*c2c0*/  FMUL.FTZ R54, R54, UR4 ;  /* 0x0000000436367c20 */ /* 0x000fe20008410000 */
[----:B------:R-:W-:Y:S01]  /*c2d0*/  FMUL.FTZ R58, R58, UR4 ;  /* 0x000000043a3a7c20 */ /* 0x000fe20008410000 */
[----:B------:R-:W-:Y:S01]  /*c2e0*/  FMUL.FTZ R48, R62, UR4 ;  /* 0x000000043e307c20 */ /* 0x000fe20008410000 */
[----:B------:R-:W-:Y:S01]  /*c2f0*/  FMUL.FTZ R50, R50, UR4 ;  /* 0x0000000432327c20 */ /* 0x000fe20008410000 */
[----:B------:R-:W-:Y:S01]  /*c300*/  FMUL.FTZ R55, R55, UR4 ;  /* 0x0000000437377c20 */ /* 0x000fe20008410000 */
[----:B------:R-:W-:Y:S01]  /*c310*/  FMUL.FTZ R51, R51, UR4 ;  /* 0x0000000433337c20 */ /* 0x000fe20008410000 */
[----:B------:R-:W-:Y:S01]  /*c320*/  MUFU.TANH R17, R30 ;  /* 0x0000001e00117308 */ /* 0x000fe20000002400 */
[----:B--2---:R-:W-:-:S07]  /*c330*/  FMUL.FTZ R36, R93, UR4 ;  /* 0x000000045d247c20 */ /* 0x004fce0008410000 */
[----:B------:R1:W2:Y:S01]  /*c340*/  MUFU.TANH R15, R33 ;  /* 0x00000021000f7308 */ /* 0x0002a20000002400 */
[----:B---3--:R-:W-:Y:S02]  /*c350*/  IMAD.MOV.U32 R60, RZ, RZ, R14 ;  /* 0x000000ffff3c7224 */ /* 0x008fe400078e000e */
[----:B------:R-:W-:-:S05]  /*c360*/  FMUL.FTZ R14, R61, UR4 ;  /* 0x000000043d0e7c20 */ /* 0x000fca0008410000 */
[----:B------:R3:W-:Y:S01]  /*c370*/  MUFU.TANH R30, R32 ;  /* 0x00000020001e7308 */ /* 0x0007e20000002400 */
[----:B-1----:R-:W-:-:S07]  /*c380*/  FMUL.FTZ R33, R73, UR4 ;  /* 0x0000000449217c20 */ /* 0x002fce0008410000 */
[----:B------:R1:W4:Y:S01]  /*c390*/  MUFU.TANH R21, R34 ;  /* 0x0000002200157308 */ /* 0x0003220000002400 */
[----:B--2---:R-:W-:Y:S02]  /*c3a0*/  IMAD.MOV.U32 R61, RZ, RZ, R15 ;  /* 0x000000ffff3d7224 */ /* 0x004fe400078e000f */
[----:B------:R-:W-:Y:S01]  /*c3b0*/  FMUL.FTZ R15, R64, UR4 ;  /* 0x00000004400f7c20 */ /* 0x000fe20008410000 */
[----:B---3--:R-:W-:Y:S01]  /*c3c0*/  FMUL.FTZ R32, R77, UR4 ;  /* 0x000000044d207c20 */ /* 0x008fe20008410000 */
[----:B------:R-:W-:-:S03]  /*c3d0*/  FMUL.FTZ R64, R59, UR4 ;  /* 0x000000043b407c20 */ /* 0x000fc60008410000 */
[----:B------:R2:W3:Y:S01]  /*c3e0*/  MUFU.TANH R25, R37 ;  /* 0x0000002500197308 */ /* 0x0004e20000002400 */
[----:B-1----:R-:W-:Y:S02]  /*c3f0*/  IMAD.MOV.U32 R34, RZ, RZ, R8 ;  /* 0x000000ffff227224 */ /* 0x002fe400078e0008 */
[----:B------:R-:W-:Y:S01]  /*c400*/  FMUL.FTZ R8, R49, UR4 ;  /* 0x0000000431087c20 */ /* 0x000fe20008410000 */
[----:B------:R-:W-:Y:S02]  /*c410*/  FMUL.FTZ R49, R63, UR4 ;  /* 0x000000043f317c20 */ /* 0x000fe40008410000 */
[----:B------:R-:W-:Y:S02]  /*c420*/  FMNMX.FTZ R5, R34, R5, !PT ;  /* 0x0000000522057209 */ /* 0x000fe40007810000 */
[----:B------:R-:W1:Y:S01]  /*c430*/  MUFU.TANH R157, R157 ;  /* 0x0000009d009d7308 */ /* 0x000e620000002400 */
[----:B----4-:R-:W-:Y:S01]  /*c440*/  IMAD.MOV.U32 R56, RZ, RZ, R21 ;  /* 0x000000ffff387224 */ /* 0x010fe200078e0015 */
[----:B------:R-:W-:Y:S01]  /*c450*/  FMNMX.FTZ R5, R26, R5, !PT ;  /* 0x000000051a057209 */ /* 0x000fe20007810000 */
[----:B------:R-:W-:Y:S01]  /*c460*/  FMUL.FTZ R21, R68, UR4 ;  /* 0x0000000444157c20 */ /* 0x000fe20008410000 */
[----:B--2---:R-:W-:-:S02]  /*c470*/  FMUL.FTZ R37, R96, UR4 ;  /* 0x0000000460257c20 */ /* 0x004fc40008410000 */
[----:B------:R-:W-:Y:S02]  /*c480*/  FMNMX.FTZ R5, R30, R5, !PT ;  /* 0x000000051e057209 */ /* 0x000fe40007810000 */
[----:B------:R-:W2:Y:S02]  /*c490*/  MUFU.TANH R156, R156 ;  /* 0x0000009c009c7308 */ /* 0x000ea40000002400 */
[----:B------:R-:W-:-:S04]  /*c4a0*/  FMNMX.FTZ R5, R61, R5, !PT ;  /* 0x000000053d057209 */ /* 0x000fc80007810000 */
[----:B------:R-:W-:Y:S02]  /*c4b0*/  FMNMX.FTZ R5, R60, R5, !PT ;  /* 0x000000053c057209 */ /* 0x000fe40007810000 */
[----:B0-----:R0:W-:Y:S08]  /*c4c0*/  MUFU.TANH R16, R31 ;  /* 0x0000001f00107308 */ /* 0x0011f00000002400 */
[----:B------:R-:W4:Y:S01]  /*c4d0*/  MUFU.TANH R155, R155 ;  /* 0x0000009b009b7308 */ /* 0x000f220000002400 */
[----:B0-----:R-:W-:Y:S01]  /*c4e0*/  FMUL.FTZ R31, R81, UR4 ;  /* 0x00000004511f7c20 */ /* 0x001fe20008410000 */
[----:B---3--:R-:W-:-:S02]  /*c4f0*/  IMAD.MOV.U32 R81, RZ, RZ, R25 ;  /* 0x000000ffff517224 */ /* 0x008fc400078e0019 */
[----:B------:R-:W-:Y:S01]  /*c500*/  FMUL.FTZ R25, R84, UR4 ;  /* 0x0000000454197c20 */ /* 0x000fe20008410000 */
[----:B------:R-:W-:Y:S01]  /*c510*/  MOV R84, R30 ;  /* 0x0000001e00547202 */ /* 0x000fe20000000f00 */
[----:B------:R-:W-:Y:S01]  /*c520*/  FMUL.FTZ R30, R85, UR4 ;  /* 0x00000004551e7c20 */ /* 0x000fe20008410000 */
[----:B------:R-:W-:Y:S01]  /*c530*/  IMAD.MOV.U32 R85, RZ, RZ, R26 ;  /* 0x000000ffff557224 */ /* 0x000fe200078e001a */
[----:B------:R-:W-:Y:S01]  /*c540*/  FMNMX.FTZ R5, R81, R5, !PT ;  /* 0x0000000551057209 */ /* 0x000fe20007810000 */
[----:B------:R-:W0:Y:S01]  /*c550*/  MUFU.TANH R45, R45 ;  /* 0x0000002d002d7308 */ /* 0x000e220000002400 */
[----:B------:R-:W-:Y:S01]  /*c560*/  FMUL.FTZ R26, R88, UR4 ;  /* 0x00000004581a7c20 */ /* 0x000fe20008410000 */
[----:B------:R-:W-:Y:S01]  /*c570*/  IMAD.MOV.U32 R88, RZ, RZ, R34 ;  /* 0x000000ffff587224 */ /* 0x000fe200078e0022 */
[----:B-1----:R-:W-:Y:S01]  /*c580*/  FMNMX.FTZ R5, R157, R5, !PT ;  /* 0x000000059d057209 */ /* 0x002fe20007810000 */
[----:B------:R-:W-:Y:S01]  /*c590*/  FMUL.FTZ R34, R89, UR4 ;  /* 0x0000000459227c20 */ /* 0x000fe20008410000 */
[----:B------:R-:W-:-:S02]  /*c5a0*/  IMAD.MOV.U32 R89, RZ, RZ, R35 ;  /* 0x000000ffff597224 */ /* 0x000fc400078e0023 */
[----:B------:R-:W-:Y:S01]  /*c5b0*/  FMUL.FTZ R35, R92, UR4 ;  /* 0x000000045c237c20 */ /* 0x000fe20008410000 */
[----:B--2---:R-:W-:Y:S01]  /*c5c0*/  FMNMX.FTZ R5, R156, R5, !PT ;  /* 0x000000059c057209 */ /* 0x004fe20007810000 */
[----:B------:R-:W1:Y:S01]  /*c5d0*/  MUFU.TANH R44, R44 ;  /* 0x0000002c002c7308 */ /* 0x000e620000002400 */
[----:B------:R-:W-:Y:S02]  /*c5e0*/  MOV R92, R6 ;  /* 0x00000006005c7202 */ /* 0x000fe40000000f00 */
[----:B----4-:R-:W-:-:S05]  /*c5f0*/  FMNMX.FTZ R5, R155, R5, !PT ;  /* 0x000000059b057209 */ /* 0x010fca0007810000 */
        /* <DEDUP_REMOVED lines=8> */
[----:B------:R0:W3:Y:S01]  /*c680*/  MUFU.TANH R24, R38 ;  /* 0x0000002600187308 */ /* 0x0000e20000002400 */
[----:B-1----:R-:W-:-:S07]  /*c690*/  FMNMX.FTZ R5, R10, R5, !PT ;  /* 0x000000050a057209 */ /* 0x002fce0007810000 */
[----:B------:R-:W1:Y:S01]  /*c6a0*/  MUFU.TANH R12, R12 ;  /* 0x0000000c000c7308 */ /* 0x000e620000002400 */
[----:B--2---:R-:W-:Y:S01]  /*c6b0*/  FMNMX.FTZ R5, R11, R5, !PT ;  /* 0x000000050b057209 */ /* 0x004fe20007810000 */
[----:B0-----:R-:W-:Y:S01]  /*c6c0*/  FMUL.FTZ R38, R97, UR4 ;  /* 0x0000000461267c20 */ /* 0x001fe20008410000 */
[----:B------:R-:W-:Y:S01]  /*c6d0*/  FMUL.FTZ R97, R104, UR4 ;  /* 0x0000000468617c20 */ /* 0x000fe20008410000 */
[----:B------:R-:W-:Y:S01]  /*c6e0*/  FMUL.FTZ R104, R109, UR4 ;  /* 0x000000046d687c20 */ /* 0x000fe20008410000 */
[----:B------:R-:W-:Y:S01]  /*c6f0*/  FMUL.FTZ R109, R113, UR4 ;  /* 0x00000004716d7c20 */ /* 0x000fe20008410000 */
[----:B------:R-:W-:Y:S02]  /*c700*/  FMUL.FTZ R113, R117, UR4 ;  /* 0x0000000475717c20 */ /* 0x000fe40008410000 */
[----:B------:R-:W0:Y:S01]  /*c710*/  MUFU.TANH R13, R13 ;  /* 0x0000000d000d7308 */ /* 0x000e220000002400 */
[----:B---3--:R-:W-:Y:S01]  /*c720*/  MOV R65, R24 ;  /* 0x0000001800417202 */ /* 0x008fe20000000f00 */
[----:B------:R-:W-:-:S06]  /*c730*/  FMUL.FTZ R24, R69, UR4 ;  /* 0x0000000445187c20 */ /* 0x000fcc0008410000 */
        /* <DEDUP_REMOVED lines=16> */
[----:B------:R0:W-:Y:S01]  /*c840*/  MUFU.TANH R18, R27 ;  /* 0x0000001b00127308 */ /* 0x0001e20000002400 */
[----:B--2---:R-:W-:-:S07]  /*c850*/  FMNMX.FTZ R5, R33, R5, !PT ;  /* 0x0000000521057209 */ /* 0x004fce0007810000 */
[----:B------:R-:W2:Y:S01]  /*c860*/  MUFU.TANH R32, R32 ;  /* 0x0000002000207308 */ /* 0x000ea20000002400 */
[----:B0-----:R-:W-:Y:S01]  /*c870*/  FMUL.FTZ R27, R80, UR4 ;  /* 0x00000004501b7c20 */ /* 0x001fe20008410000 */
[----:B-1----:R-:W-:-:S06]  /*c880*/  FMNMX.FTZ R5, R29, R5, !PT ;  /* 0x000000051d057209 */ /* 0x002fcc0007810000 */
[----:B------:R-:W0:Y:S08]  /*c890*/  MUFU.TANH R27, R27 ;  /* 0x0000001b001b7308 */ /* 0x000e300000002400 */
        /* <DEDUP_REMOVED lines=38> */
[----:B------:R-:W-:Y:S01]  /*cb00*/  MUFU.TANH R57, R47 ;  /* 0x0000002f00397308 */ /* 0x000fe20000002400 */
[----:B0-----:R-:W-:-:S07]  /*cb10*/  FMNMX.FTZ R5, R112, R5, !PT ;  /* 0x0000000570057209 */ /* 0x001fce0007810000 */
[----:B------:R-:W-:Y:S01]  /*cb20*/  MUFU.TANH R52, R43 ;  /* 0x0000002b00347308 */ /* 0x000fe20000002400 */
[----:B-1----:R-:W-:-:S05]  /*cb30*/  FMNMX.FTZ R5, R113, R5, !PT ;  /* 0x0000000571057209 */ /* 0x002fca0007810000 */
[----:B------:R-:W0:Y:S02]  /*cb40*/  SHFL.BFLY PT, R6, R5, 0x2, 0x1f ;  /* 0x0c401f0005067f89 */ /* 0x000e2400000e0000 */
[----:B------:R-:W-:Y:S08]  /*cb50*/  MUFU.TANH R76, R46 ;  /* 0x0000002e004c7308 */ /* 0x000ff00000002400 */
[----:B------:R-:W-:Y:S08]  /*cb60*/  MUFU.TANH R105, R39 ;  /* 0x0000002700697308 */ /* 0x000ff00000002400 */
[----:B------:R-:W1:Y:S01]  /*cb70*/  MUFU.TANH R80, R42 ;  /* 0x0000002a00507308 */ /* 0x000e620000002400 */
[----:B0-----:R-:W-:-:S07]  /*cb80*/  FMNMX.FTZ R5, R5, R6, !PT ;  /* 0x0000000605057209 */ /* 0x001fce0007810000 */
[----:B------:R1:W-:Y:S01]  /*cb90*/  MUFU.TANH R72, R54 ;  /* 0x0000003600487308 */ /* 0x0003e20000002400 */
[----:B------:R-:W0:Y:S07]  /*cba0*/  SHFL.BFLY PT, R6, R5, 0x1, 0x1f ;  /* 0x0c201f0005067f89 */ /* 0x000e2e00000e0000 */
[----:B------:R-:W-:Y:S01]  /*cbb0*/  MUFU.TANH R69, R58 ;  /* 0x0000003a00457308 */ /* 0x000fe20000002400 */
[----:B-1----:R-:W-:-:S07]  /*cbc0*/  IMAD.MOV.U32 R54, RZ, RZ, R80 ;  /* 0x000000ffff367224 */ /* 0x002fce00078e0050 */
[----:B------:R1:W-:Y:S08]  /*cbd0*/  MUFU.TANH R73, R50 ;  /* 0x0000003200497308 */ /* 0x0003f00000002400 */
[----:B------:R2:W-:Y:S01]  /*cbe0*/  MUFU.TANH R68, R55 ;  /* 0x0000003700447308 */ /* 0x0005e20000002400 */
[----:B-1----:R-:W-:Y:S01]  /*cbf0*/  FMUL.FTZ R50, R66, UR4 ;  /* 0x0000000442327c20 */ /* 0x002fe20008410000 */
[----:B------:R-:W-:Y:S01]  /*cc00*/  FMUL.FTZ R66, R90, UR4 ;  /* 0x000000045a427c20 */ /* 0x000fe20008410000 */
[----:B0-----:R-:W-:Y:S01]  /*cc10*/  FMNMX.FTZ R5, R5, R6, !PT ;  /* 0x0000000605057209 */ /* 0x001fe20007810000 */
[----:B------:R-:W-:-:S04]  /*cc20*/  IMAD.U32 R6, RZ, RZ, UR5 ;  /* 0x00000005ff067e24 */ /* 0x000fc8000f8e00ff */
[C---:B------:R-:W-:Y:S01]  /*cc30*/  FADD.FTZ R7, -R5.reuse, R7 ;  /* 0x0000000705077221 */ /* 0x040fe20000010100 */
[-C--:B------:R-:W-:Y:S01]  /*cc40*/  FMUL.FTZ R47, R5, R6.reuse ;  /* 0x00000006052f7220 */ /* 0x080fe20000410000 */
[----:B--2---:R-:W-:Y:S01]  /*cc50*/  IMAD.MOV.U32 R55, RZ, RZ, R52 ;  /* 0x000000ffff377224 */ /* 0x004fe200078e0034 */
[----:B------:R-:W-:Y:S01]  /*cc60*/  MUFU.TANH R77, R51 ;  /* 0x00000033004d7308 */ /* 0x000fe20000002400 */
[-C--:B------:R-:W-:Y:S01]  /*cc70*/  FMUL.FTZ R7, R7, R6.reuse ;  /* 0x0000000607077220 */ /* 0x080fe20000410000 */
[-CC-:B------:R-:W-:Y:S01]  /*cc80*/  FFMA.FTZ R43, R92, R6.reuse, -R47.reuse ;  /* 0x000000065c2b7223 */ /* 0x180fe2000001082f */
[-CC-:B------:R-:W-:Y:S01]  /*cc90*/  FFMA.FTZ R46, R89, R6.reuse, -R47.reuse ;  /* 0x00000006592e7223 */ /* 0x180fe2000001082f */
[-CC-:B------:R-:W-:Y:S01]  /*cca0*/  FFMA.FTZ R92, R12, R6.reuse, -R47.reuse ;  /* 0x000000060c5c7223 */ /* 0x180fe2000001082f */
[-CC-:B------:R-:W-:Y:S01]  /*ccb0*/  FFMA.FTZ R39, R88, R6.reuse, -R47.reuse ;  /* 0x0000000658277223 */ /* 0x180fe2000001082f */
[-CC-:B------:R-:W-:Y:S01]  /*ccc0*/  FFMA.FTZ R42, R85, R6.reuse, -R47.reuse ;  /* 0x00000006552a7223 */ /* 0x180fe2000001082f */
[-CC-:B------:R-:W-:Y:S01]  /*ccd0*/  FFMA.FTZ R88, R14, R6.reuse, -R47.reuse ;  /* 0x000000060e587223 */ /* 0x180fe2000001082f */
[----:B------:R-:W-:Y:S01]  /*cce0*/  MUFU.EX2 R7, R7 ;  /* 0x0000000700077308 */ /* 0x000fe20000000800 */
[-CC-:B------:R-:W-:Y:S01]  /*ccf0*/  FFMA.FTZ R62, R84, R6.reuse, -R47.reuse ;  /* 0x00000006543e7223 */ /* 0x180fe2000001082f */
[-CC-:B------:R-:W-:Y:S01]  /*cd00*/  FFMA.FTZ R59, R81, R6.reuse, -R47.reuse ;  /* 0x00000006513b7223 */ /* 0x180fe2000001082f */
[-CC-:B------:R-:W-:Y:S01]  /*cd10*/  FFMA.FTZ R58, R157, R6.reuse, -R47.reuse ;  /* 0x000000069d3a7223 */ /* 0x180fe2000001082f */
[-CC-:B------:R-:W-:Y:S01]  /*cd20*/  FFMA.FTZ R117, R8, R6.reuse, -R47.reuse ;  /* 0x0000000608757223 */ /* 0x180fe2000001082f */
[-CC-:B------:R-:W-:Y:S01]  /*cd30*/  FFMA.FTZ R84, R20, R6.reuse, -R47.reuse ;  /* 0x0000000614547223 */ /* 0x180fe2000001082f */
[-CC-:B------:R-:W-:Y:S01]  /*cd40*/  FFMA.FTZ R63, R156, R6.reuse, -R47.reuse ;  /* 0x000000069c3f7223 */ /* 0x180fe2000001082f */
[-CC-:B------:R-:W-:Y:S01]  /*cd50*/  FFMA.FTZ R157, R155, R6.reuse, -R47.reuse ;  /* 0x000000069b9d7223 */ /* 0x180fe2000001082f */
        /* <DEDUP_REMOVED lines=8> */
[----:B------:R-:W1:Y:S01]  /*cde0*/  MUFU.EX2 R46, R46 ;  /* 0x0000002e002e7308 */ /* 0x000e620000000800 */
[-CC-:B------:R-:W-:Y:S01]  /*cdf0*/  FFMA.FTZ R61, R61, R6.reuse, -R47.reuse ;  /* 0x000000063d3d7223 */ /* 0x180fe2000001082f */
[-CC-:B------:R-:W-:Y:S01]  /*ce00*/  FFMA.FTZ R60, R60, R6.reuse, -R47.reuse ;  /* 0x000000063c3c7223 */ /* 0x180fe2000001082f */
[-CC-:B------:R-:W-:Y:S01]  /*ce10*/  FFMA.FTZ R156, R45, R6.reuse, -R47.reuse ;  /* 0x000000062d9c7223 */ /* 0x180fe2000001082f */
[-CC-:B------:R-:W-:Y:S01]  /*ce20*/  FFMA.FTZ R155, R44, R6.reuse, -R47.reuse ;  /* 0x000000062c9b7223 */ /* 0x180fe2000001082f */
[-CC-:B------:R-:W-:Y:S01]  /*ce30*/  FFMA.FTZ R89, R13, R6.reuse, -R47.reuse ;  /* 0x000000060d597223 */ /* 0x180fe2000001082f */
[-CC-:B------:R-:W-:Y:S01]  /*ce40*/  FFMA.FTZ R85, R15, R6.reuse, -R47.reuse ;  /* 0x000000060f557223 */ /* 0x180fe2000001082f */
[--C-:B------:R-:W-:Y:S01]  /*ce50*/  FFMA.FTZ R28, R28, R6, -R47.reuse ;  /* 0x000000061c1c7223 */ /* 0x100fe2000001082f */
[----:B------:R-:W2:Y:S01]  /*ce60*/  MUFU.EX2 R14, R39 ;  /* 0x00000027000e7308 */ /* 0x000ea20000000800 */
[----:B0-----:R-:W-:Y:S01]  /*ce70*/  FFMA.FTZ R4, R7, R4, R12 ;  /* 0x0000000407047223 */ /* 0x001fe2000001000c */
[-CC-:B------:R-:W-:Y:S01]  /*ce80*/  FFMA.FTZ R33, R33, R6.reuse, -R47.reuse ;  /* 0x0000000621217223 */ /* 0x180fe2000001082f */
[-CC-:B------:R-:W-:Y:S01]  /*ce90*/  FFMA.FTZ R29, R29, R6.reuse, -R47.reuse ;  /* 0x000000061d1d7223 */ /* 0x180fe2000001082f */
[-CC-:B------:R-:W-:Y:S01]  /*cea0*/  FFMA.FTZ R32, R32, R6.reuse, -R47.reuse ;  /* 0x0000000620207223 */ /* 0x180fe2000001082f */
[-CC-:B------:R-:W-:Y:S01]  /*ceb0*/  FFMA.FTZ R27, R27, R6.reuse, -R47.reuse ;  /* 0x000000061b1b7223 */ /* 0x180fe2000001082f */
[-CC-:B------:R-:W-:Y:S01]  /*cec0*/  FFMA.FTZ R31, R31, R6.reuse, -R47.reuse ;  /* 0x000000061f1f7223 */ /* 0x180fe2000001082f */
[-CC-:B------:R-:W-:Y:S01]  /*ced0*/  FFMA.FTZ R30, R30, R6.reuse, -R47.reuse ;  /* 0x000000061e1e7223 */ /* 0x180fe2000001082f */
[----:B------:R-:W0:Y:S01]  /*cee0*/  MUFU.EX2 R42, R42 ;  /* 0x0000002a002a7308 */ /* 0x000e220000000800 */
[----:B-1----:R-:W-:Y:S01]  /*cef0*/  FADD.FTZ R4, R46, R4 ;  /* 0x000000042e047221 */ /* 0x002fe20000010000 */
[-CC-:B------:R-:W-:Y:S01]  /*cf00*/  FFMA.FTZ R26, R34, R6.reuse, -R47.reuse ;  /* 0x00000006221a7223 */ /* 0x180fe2000001082f */
[-CC-:B------:R-:W-:Y:S01]  /*cf10*/  FFMA.FTZ R11, R35, R6.reuse, -R47.reuse ;  /* 0x00000006230b7223 */ /* 0x180fe2000001082f */
[-CC-:B------:R-:W-:Y:S01]  /*cf20*/  FFMA.FTZ R25, R36, R6.reuse, -R47.reuse ;  /* 0x0000000624197223 */ /* 0x180fe2000001082f */
[-CC-:B------:R-:W-:Y:S01]  /*cf30*/  FFMA.FTZ R9, R37, R6.reuse, -R47.reuse ;  /* 0x0000000625097223 */ /* 0x180fe2000001082f */
[-CC-:B------:R-:W-:Y:S01]  /*cf40*/  FFMA.FTZ R24, R38, R6.reuse, -R47.reuse ;  /* 0x0000000626187223 */ /* 0x180fe2000001082f */
[-CC-:B------:R-:W-:Y:S01]  /*cf50*/  FFMA.FTZ R10, R40, R6.reuse, -R47.reuse ;  /* 0x00000006280a7223 */ /* 0x180fe2000001082f */
[-CC-:B------:R-:W-:Y:S01]  /*cf60*/  FFMA.FTZ R21, R41, R6.reuse, -R47.reuse ;  /* 0x0000000629157223 */ /* 0x180fe2000001082f */
[----:B--2---:R-:W-:Y:S01]  /*cf70*/  FADD.FTZ R4, R14, R4 ;  /* 0x000000040e047221 */ /* 0x004fe20000010000 */
[-CC-:B------:R-:W-:Y:S01]  /*cf80*/  FFMA.FTZ R97, R97, R6.reuse, -R47.reuse ;  /* 0x0000000661617223 */ /* 0x180fe2000001082f */
[-CC-:B------:R-:W-:Y:S01]  /*cf90*/  FFMA.FTZ R100, R100, R6.reuse, -R47.reuse ;  /* 0x0000000664647223 */ /* 0x180fe2000001082f */
[-CC-:B------:R-:W-:Y:S01]  /*cfa0*/  FFMA.FTZ R101, R101, R6.reuse, -R47.reuse ;  /* 0x0000000665657223 */ /* 0x180fe2000001082f */
[-CC-:B------:R-:W-:Y:S01]  /*cfb0*/  FFMA.FTZ R104, R104, R6.reuse, -R47.reuse ;  /* 0x0000000668687223 */ /* 0x180fe2000001082f */
[-CC-:B------:R-:W-:Y:S01]  /*cfc0*/  FFMA.FTZ R108, R108, R6.reuse, -R47.reuse ;  /* 0x000000066c6c7223 */ /* 0x180fe2000001082f */
[-CC-:B------:R-:W-:Y:S01]  /*cfd0*/  FFMA.FTZ R109, R109, R6.reuse, -R47.reuse ;  /* 0x000000066d6d7223 */ /* 0x180fe2000001082f */
[-CC-:B------:R-:W-:Y:S01]  /*cfe0*/  FFMA.FTZ R112, R112, R6.reuse, -R47.reuse ;  /* 0x0000000670707223 */ /* 0x180fe2000001082f */
[----:B------:R-:W-:Y:S01]  /*cff0*/  FFMA.FTZ R113, R113, R6, -R47 ;  /* 0x0000000671717223 */ /* 0x000fe2000001082f */
[----:B0-----:R-:W-:Y:S01]  /*d000*/  FADD.FTZ R47, R42, R4 ;  /* 0x000000042a2f7221 */ /* 0x001fe20000010000 */
[----:B------:R-:W-:Y:S01]  /*d010*/  FMNMX.FTZ R4, R19, R3, !PT ;  /* 0x0000000313047209 */ /* 0x000fe20007810000 */
[----:B------:R-:W-:Y:S01]  /*d020*/  IMAD.MOV.U32 R36, RZ, RZ, R65 ;  /* 0x000000ffff247224 */ /* 0x000fe200078e0041 */
[----:B------:R-:W-:Y:S01]  /*d030*/  MOV R65, R56 ;  /* 0x0000003800417202 */ /* 0x000fe20000000f00 */
[----:B------:R-:W-:Y:S01]  /*d040*/  IMAD.MOV.U32 R35, RZ, RZ, R53 ;  /* 0x000000ffff237224 */ /* 0x000fe200078e0035 */
        /* <DEDUP_REMOVED lines=9> */
[----:B------:R-:W0:Y:S01]  /*d0e0*/  MUFU.TANH R64, R64 ;  /* 0x0000004000407308 */ /* 0x000e220000002400 */
[----:B------:R-:W-:Y:S01]  /*d0f0*/  F2FP.F16.F32.PACK_AB R14, R42, R14 ;  /* 0x0000000e2a0e723e */ /* 0x000fe200000000ff */
[----:B------:R-:W-:Y:S01]  /*d100*/  IMAD.MOV.U32 R42, RZ, RZ, R73 ;  /* 0x000000ffff2a7224 */ /* 0x000fe200078e0049 */
[----:B------:R-:W-:Y:S01]  /*d110*/  FMNMX.FTZ R4, R65, R4, !PT ;  /* 0x0000000441047209 */ /* 0x000fe20007810000 */
[----:B------:R-:W-:Y:S01]  /*d120*/  IMAD.MOV.U32 R45, RZ, RZ, R68 ;  /* 0x000000ffff2d7224 */ /* 0x000fe200078e0044 */
[----:B------:R-:W-:Y:S01]  /*d130*/  MOV R44, R72 ;  /* 0x00000048002c7202 */ /* 0x000fe20000000f00 */
[----:B------:R-:W-:Y:S01]  /*d140*/  FMUL.FTZ R51, R67, UR4 ;  /* 0x0000000443337c20 */ /* 0x000fe20008410000 */
[----:B------:R-:W-:Y:S01]  /*d150*/  FMNMX.FTZ R4, R35, R4, !PT ;  /* 0x0000000423047209 */ /* 0x000fe20007810000 */
[----:B------:R-:W1:Y:S01]  /*d160*/  MUFU.TANH R48, R48 ;  /* 0x0000003000307308 */ /* 0x000e620000002400 */
[----:B------:R-:W-:Y:S01]  /*d170*/  F2FP.F16.F32.PACK_AB R12, R46, R12 ;  /* 0x0000000c2e0c723e */ /* 0x000fe200000000ff */
[----:B------:R-:W-:Y:S01]  /*d180*/  IMAD.MOV.U32 R46, RZ, RZ, R69 ;  /* 0x000000ffff2e7224 */ /* 0x000fe200078e0045 */
[----:B------:R-:W-:Y:S01]  /*d190*/  FMNMX.FTZ R4, R36, R4, !PT ;  /* 0x0000000424047209 */ /* 0x000fe20007810000 */
[----:B------:R-:W-:Y:S01]  /*d1a0*/  FMUL.FTZ R52, R70, UR4 ;  /* 0x0000000446347c20 */ /* 0x000fe20008410000 */
[----:B------:R-:W-:Y:S01]  /*d1b0*/  FMUL.FTZ R53, R71, UR4 ;  /* 0x0000000447357c20 */ /* 0x000fe20008410000 */
[----:B------:R-:W-:Y:S01]  /*d1c0*/  FMUL.FTZ R54, R74, UR4 ;  /* 0x000000044a367c20 */ /* 0x000fe20008410000 */
[----:B------:R-:W-:Y:S01]  /*d1d0*/  FMNMX.FTZ R4, R37, R4, !PT ;  /* 0x0000000425047209 */ /* 0x000fe20007810000 */
[----:B------:R-:W2:Y:S01]  /*d1e0*/  MUFU.TANH R49, R49 ;  /* 0x0000003100317308 */ /* 0x000ea20000002400 */
[----:B------:R-:W-:Y:S01]  /*d1f0*/  FMUL.FTZ R55, R75, UR4 ;  /* 0x000000044b377c20 */ /* 0x000fe20008410000 */
[----:B------:R-:W-:Y:S01]  /*d200*/  FMUL.FTZ R56, R78, UR4 ;  /* 0x000000044e387c20 */ /* 0x000fe20008410000 */
[----:B------:R-:W-:Y:S01]  /*d210*/  FMNMX.FTZ R4, R38, R4, !PT ;  /* 0x0000000426047209 */ /* 0x000fe20007810000 */
[----:B------:R-:W-:Y:S01]  /*d220*/  FMUL.FTZ R57, R79, UR4 ;  /* 0x000000044f397c20 */ /* 0x000fe20008410000 */
[----:B------:R-:W-:-:S02]  /*d230*/  IMAD.MOV.U32 R79, RZ, RZ, R58 ;  /* 0x000000ffff4f7224 */ /* 0x000fc400078e003a */
[----:B------:R-:W-:Y:S01]  /*d240*/  FMUL.FTZ R58, R82, UR4 ;  /* 0x00000004523a7c20 */ /* 0x000fe20008410000 */
[----:B------:R-:W-:Y:S01]  /*d250*/  FMNMX.FTZ R4, R39, R4, !PT ;  /* 0x0000000427047209 */ /* 0x000fe20007810000 */
[----:B------:R-:W3:Y:S01]  /*d260*/  MUFU.TANH R50, R50 ;  /* 0x0000003200327308 */ /* 0x000ee20000002400 */
[----:B------:R-:W-:Y:S02]  /*d270*/  IMAD.MOV.U32 R82, RZ, RZ, R59 ;  /* 0x000000ffff527224 */ /* 0x000fe400078e003b */
[----:B------:R-:W-:Y:S01]  /*d280*/  FMUL.FTZ R59, R83, UR4 ;  /* 0x00000004533b7c20 */ /* 0x000fe20008410000 */
[----:B------:R-:W-:Y:S01]  /*d290*/  FMNMX.FTZ R4, R40, R4, !PT ;  /* 0x0000000428047209 */ /* 0x000fe20007810000 */
[----:B------:R-:W-:Y:S01]  /*d2a0*/  FMUL.FTZ R67, R91, UR4 ;  /* 0x000000045b437c20 */ /* 0x000fe20008410000 */
[----:B------:R-:W-:Y:S01]  /*d2b0*/  MOV R83, R60 ;  /* 0x0000003c00537202 */ /* 0x000fe20000000f00 */
[----:B------:R-:W-:Y:S01]  /*d2c0*/  FMUL.FTZ R60, R86, UR4 ;  /* 0x00000004563c7c20 */ /* 0x000fe20008410000 */
[----:B------:R-:W-:Y:S01]  /*d2d0*/  FMNMX.FTZ R4, R41, R4, !PT ;  /* 0x0000000429047209 */ /* 0x000fe20007810000 */
[----:B------:R-:W4:Y:S01]  /*d2e0*/  MUFU.TANH R51, R51 ;  /* 0x0000003300337308 */ /* 0x000f220000002400 */
[----:B------:R-:W-:-:S02]  /*d2f0*/  IMAD.MOV.U32 R86, RZ, RZ, R61 ;  /* 0x000000ffff567224 */ /* 0x000fc400078e003d */
[----:B------:R-:W-:Y:S01]  /*d300*/  FMUL.FTZ R61, R87, UR4 ;  /* 0x00000004573d7c20 */ /* 0x000fe20008410000 */
[----:B------:R-:W-:Y:S01]  /*d310*/  FMNMX.FTZ R4, R42, R4, !PT ;  /* 0x000000042a047209 */ /* 0x000fe20007810000 */
[----:B------:R-:W-:Y:S01]  /*d320*/  FMUL.FTZ R68, R94, UR4 ;  /* 0x000000045e447c20 */ /* 0x000fe20008410000 */
[----:B------:R-:W-:Y:S01]  /*d330*/  FMUL.FTZ R69, R95, UR4 ;  /* 0x000000045f457c20 */ /* 0x000fe20008410000 */
[----:B------:R-:W-:Y:S01]  /*d340*/  FMUL.FTZ R70, R98, UR4 ;  /* 0x0000000462467c20 */ /* 0x000fe20008410000 */
[----:B------:R-:W-:Y:S01]  /*d350*/  FMNMX.FTZ R4, R43, R4, !PT ;  /* 0x000000042b047209 */ /* 0x000fe20007810000 */
[----:B------:R-:W4:Y:S01]  /*d360*/  MUFU.TANH R52, R52 ;  /* 0x0000003400347308 */ /* 0x000f220000002400 */
[----:B------:R-:W-:Y:S01]  /*d370*/  FMUL.FTZ R71, R99, UR4 ;  /* 0x0000000463477c20 */ /* 0x000fe20008410000 */
        /* <DEDUP_REMOVED lines=10> */
[----:B------:R-:W-:-:S02]  /*d420*/  IMAD.MOV.U32 R87, RZ, RZ, R62 ;  /* 0x000000ffff577224 */ /* 0x000fc400078e003e */
[----:B------:R-:W-:Y:S01]  /*d430*/  FMUL.FTZ R62, R114, UR4 ;  /* 0x00000004723e7c20 */ /* 0x000fe20008410000 */
[----:B------:R-:W-:Y:S01]  /*d440*/  FMUL.FTZ R107, R115, UR4 ;  /* 0x00000004736b7c20 */ /* 0x000fe20008410000 */
[----:B0-----:R-:W-:Y:S01]  /*d450*/  FMNMX.FTZ R4, R64, R4, !PT ;  /* 0x0000000440047209 */ /* 0x001fe20007810000 */
[----:B------:R-:W0:Y:S01]  /*d460*/  MUFU.TANH R54, R54 ;  /* 0x0000003600367308 */ /* 0x000e220000002400 */
[----:B------:R-:W-:Y:S02]  /*d470*/  IMAD.MOV.U32 R78, RZ, RZ, R63 ;  /* 0x000000ffff4e7224 */ /* 0x000fe400078e003f */
[----:B------:R-:W-:Y:S01]  /*d480*/  FMUL.FTZ R63, R118, UR4 ;  /* 0x00000004763f7c20 */ /* 0x000fe20008410000 */
[----:B-1----:R-:W-:Y:S01]  /*d490*/  FMNMX.FTZ R4, R48, R4, !PT ;  /* 0x0000000430047209 */ /* 0x002fe20007810000 */
[----:B------:R-:W-:Y:S01]  /*d4a0*/  FMUL.FTZ R110, R119, UR4 ;  /* 0x00000004776e7c20 */ /* 0x000fe20008410000 */
[----:B------:R-:W-:Y:S02]  /*d4b0*/  IMAD.MOV.U32 R90, RZ, RZ, R65 ;  /* 0x000000ffff5a7224 */ /* 0x000fe400078e0041 */
[----:B--2---:R-:W-:Y:S01]  /*d4c0*/  FMNMX.FTZ R4, R49, R4, !PT ;  /* 0x0000000431047209 */ /* 0x004fe20007810000 */
[----:B------:R-:W1:Y:S03]  /*d4d0*/  MUFU.TANH R55, R55 ;  /* 0x0000003700377308 */ /* 0x000e660000002400 */
[----:B---3--:R-:W-:-:S04]  /*d4e0*/  FMNMX.FTZ R4, R50, R4, !PT ;  /* 0x0000000432047209 */ /* 0x008fc80007810000 */
[----:B----4-:R-:W-:Y:S01]  /*d4f0*/  FMNMX.FTZ R4, R51, R4, !PT ;  /* 0x0000000433047209 */ /* 0x010fe20007810000 */
[----:B------:R-:W2:Y:S03]  /*d500*/  MUFU.TANH R56, R56 ;  /* 0x0000003800387308 */ /* 0x000ea60000002400 */
[----:B------:R-:W-:-:S04]  /*d510*/  FMNMX.FTZ R4, R52, R4, !PT ;  /* 0x0000000434047209 */ /* 0x000fc80007810000 */
[----:B------:R-:W-:Y:S01]  /*d520*/  FMNMX.FTZ R4, R53, R4, !PT ;  /* 0x0000000435047209 */ /* 0x000fe20007810000 */
[----:B------:R-:W3:Y:S03]  /*d530*/  MUFU.TANH R57, R57 ;  /* 0x0000003900397308 */ /* 0x000ee60000002400 */
[----:B0-----:R-:W-:-:S04]  /*d540*/  FMNMX.FTZ R4, R54, R4, !PT ;  /* 0x0000000436047209 */ /* 0x001fc80007810000 */
[----:B-1----:R-:W-:Y:S01]  /*d550*/  FMNMX.FTZ R4, R55, R4, !PT ;  /* 0x0000000437047209 */ /* 0x002fe20007810000 */
[----:B------:R-:W0:Y:S03]  /*d560*/  MUFU.TANH R58, R58 ;  /* 0x0000003a003a7308 */ /* 0x000e260000002400 */
[----:B--2---:R-:W-:-:S05]  /*d570*/  FMNMX.FTZ R4, R56, R4, !PT ;  /* 0x0000000438047209 */ /* 0x004fca0007810000 */
[----:B------:R-:W1:Y:S01]  /*d580*/  MUFU.TANH R59, R59 ;  /* 0x0000003b003b7308 */ /* 0x000e620000002400 */
[----:B---3--:R-:W-:-:S07]  /*d590*/  FMNMX.FTZ R4, R57, R4, !PT ;  /* 0x0000000439047209 */ /* 0x008fce0007810000 */
        /* <DEDUP_REMOVED lines=35> */
[----:B--2---:R-:W-:-:S04]  /*d7d0*/  FMNMX.FTZ R4, R107, R4, !PT ;  /* 0x000000046b047209 */ /* 0x004fc80007810000 */
[----:B0-----:R-:W-:-:S04]  /*d7e0*/  FMNMX.FTZ R4, R63, R4, !PT ;  /* 0x000000043f047209 */ /* 0x001fc80007810000 */
[----:B-1----:R-:W-:-:S05]  /*d7f0*/  FMNMX.FTZ R4, R110, R4, !PT ;  /* 0x000000046e047209 */ /* 0x002fca0007810000 */
[----:B------:R-:W0:Y:S02]  /*d800*/  SHFL.BFLY PT, R13, R4, 0x2, 0x1f ;  /* 0x0c401f00040d7f89 */ /* 0x000e2400000e0000 */
[----:B0-----:R-:W-:-:S05]  /*d810*/  FMNMX.FTZ R13, R4, R13, !PT ;  /* 0x0000000d040d7209 */ /* 0x001fca0007810000 */
[----:B------:R-:W0:Y:S02]  /*d820*/  SHFL.BFLY PT, R34, R13, 0x1, 0x1f ;  /* 0x0c201f000d227f89 */ /* 0x000e2400000e0000 */
[----:B0-----:R-:W-:-:S05]  /*d830*/  FMNMX.FTZ R34, R13, R34, !PT ;  /* 0x000000220d227209 */ /* 0x001fca0007810000 */
[----:B------:R-:W-:-:S04]  /*d840*/  FMUL.FTZ R65, R34, R6 ;  /* 0x0000000622417220 */ /* 0x000fc80000410000 */
[-CC-:B------:R-:W-:Y:S01]  /*d850*/  FFMA.FTZ R13, R19, R6.reuse, -R65.reuse ;  /* 0x00000006130d7223 */ /* 0x180fe20000010841 */
[-CC-:B------:R-:W-:Y:S01]  /*d860*/  FFMA.FTZ R15, R18, R6.reuse, -R65.reuse ;  /* 0x00000006120f7223 */ /* 0x180fe20000010841 */
[----:B------:R0:W5:Y:S01]  /*d870*/  LDL.LU R19, [R1+0xc0] ;  /* 0x0000c00001137983 */ /* 0x0001620000300800 */
[-CC-:B------:R-:W-:Y:S01]  /*d880*/  FFMA.FTZ R76, R17, R6.reuse, -R65.reuse ;  /* 0x00000006114c7223 */ /* 0x180fe20000010841 */
[-CC-:B------:R-:W-:Y:S02]  /*d890*/  FFMA.FTZ R77, R16, R6.reuse, -R65.reuse ;  /* 0x00000006104d7223 */ /* 0x180fe40000010841 */
[----:B------:R0:W5:Y:S04]  /*d8a0*/  LDL.LU R18, [R1+0xbc] ;  /* 0x0000bc0001127983 */ /* 0x0001680000300800 */
[----:B------:R0:W5:Y:S04]  /*d8b0*/  LDL.LU R17, [R1+0xb8] ;  /* 0x0000b80001117983 */ /* 0x0001680000300800 */
[----:B------:R0:W5:Y:S01]  /*d8c0*/  LDL.LU R16, [R1+0xb4] ;  /* 0x0000b40001107983 */ /* 0x0001620000300800 */
[-CC-:B------:R-:W-:Y:S01]  /*d8d0*/  FFMA.FTZ R111, R62, R6.reuse, -R65.reuse ;  /* 0x000000063e6f7223 */ /* 0x180fe20000010841 */
[-CC-:B------:R-:W-:Y:S01]  /*d8e0*/  FFMA.FTZ R4, R90, R6.reuse, -R65.reuse ;  /* 0x000000065a047223 */ /* 0x180fe20000010841 */
[----:B------:R-:W-:Y:S01]  /*d8f0*/  FFMA.FTZ R114, R63, R6, -R65 ;  /* 0x000000063f727223 */ /* 0x000fe20000010841 */
[----:B------:R-:W2:Y:S01]  /*d900*/  LDL R91, [R1+0x74] ;  /* 0x00007400015b7983 */ /* 0x000ea20000100800 */
[----:B------:R-:W-:Y:S01]  /*d910*/  VIADD R62, R2, 0x400 ;  /* 0x00000400023e7836 */ /* 0x000fe20000000000 */
[----:B------:R-:W-:Y:S01]  /*d920*/  MOV R90, R87 ;  /* 0x00000057005a7202 */ /* 0x000fe20000000f00 */
[----:B------:R-:W-:Y:S01]  /*d930*/  IMAD.MOV.U32 R87, RZ, RZ, R86 ;  /* 0x000000ffff577224 */ /* 0x000fe200078e0056 */
[----:B------:R-:W-:Y:S01]  /*d940*/  WARPGROUP.ARRIVE ;  /* 0x00000000000079c5 */ /* 0x000fe20000000000 */
[----:B------:R-:W-:Y:S01]  /*d950*/  IMAD.MOV.U32 R86, RZ, RZ, R83 ;  /* 0x000000ffff567224 */ /* 0x000fe200078e0053 */
[----:B------:R-:W-:Y:S01]  /*d960*/  SHF.R.U32.HI R62, RZ, 0x4, R62 ;  /* 0x00000004ff3e7819 */ /* 0x000fe2000001163e */
[----:B------:R-:W-:Y:S01]  /*d970*/  IMAD.MOV.U32 R83, RZ, RZ, R82 ;  /* 0x000000ffff537224 */ /* 0x000fe200078e0052 */
[----:B------:R-:W-:Y:S01]  /*d980*/  MOV R82, R79 ;  /* 0x0000004f00527202 */ /* 0x000fe20000000f00 */
[----:B------:R-:W-:Y:S01]  /*d990*/  IMAD.MOV.U32 R79, RZ, RZ, R78 ;  /* 0x000000ffff4f7224 */ /* 0x000fe200078e004e */
[----:B------:R-:W-:Y:S01]  /*d9a0*/  LOP3.LUT R62, R62, 0x3fff, RZ, 0xc0, !PT ;  /* 0x00003fff3e3e7812 */ /* 0x000fe200078ec0ff */
[----:B------:R-:W-:-:S02]  /*d9b0*/  IMAD.MOV.U32 R78, RZ, RZ, R47 ;  /* 0x000000ffff4e7224 */ /* 0x000fc400078e002f */
[-CC-:B------:R-:W-:Y:S01]  /*d9c0*/  FFMA.FTZ R47, R64, R6.reuse, -R65.reuse ;  /* 0x00000006402f7223 */ /* 0x180fe20000010841 */
[-CC-:B------:R-:W-:Y:S01]  /*d9d0*/  FFMA.FTZ R35, R35, R6.reuse, -R65.reuse ;  /* 0x0000000623237223 */ /* 0x180fe20000010841 */
[-CC-:B------:R-:W-:Y:S01]  /*d9e0*/  FFMA.FTZ R36, R36, R6.reuse, -R65.reuse ;  /* 0x0000000624247223 */ /* 0x180fe20000010841 */
[----:B------:R-:W-:Y:S02]  /*d9f0*/  IMAD R62, R0, 0x600, R62 ;  /* 0x00000600003e7824 */ /* 0x000fe400078e023e */
[-CC-:B------:R-:W-:Y:S01]  /*da00*/  FFMA.FTZ R37, R37, R6.reuse, -R65.reuse ;  /* 0x0000000625257223 */ /* 0x180fe20000010841 */
[-CC-:B------:R-:W-:Y:S01]  /*da10*/  FFMA.FTZ R38, R38, R6.reuse, -R65.reuse ;  /* 0x0000000626267223 */ /* 0x180fe20000010841 */
[-CC-:B------:R-:W-:Y:S01]  /*da20*/  FFMA.FTZ R39, R39, R6.reuse, -R65.reuse ;  /* 0x0000000627277223 */ /* 0x180fe20000010841 */
[----:B------:R-:W-:Y:S02]  /*da30*/  VIADD R64, R62, 0x80 ;  /* 0x000000803e407836 */ /* 0x000fe40000000000 */
[-CC-:B------:R-:W-:Y:S01]  /*da40*/  FFMA.FTZ R40, R40, R6.reuse, -R65.reuse ;  /* 0x0000000628287223 */ /* 0x180fe20000010841 */
[-CC-:B------:R-:W-:Y:S01]  /*da50*/  FFMA.FTZ R41, R41, R6.reuse, -R65.reuse ;  /* 0x0000000629297223 */ /* 0x180fe20000010841 */
[-CC-:B------:R-:W-:Y:S01]  /*da60*/  FFMA.FTZ R42, R42, R6.reuse, -R65.reuse ;  /* 0x000000062a2a7223 */ /* 0x180fe20000010841 */
[----:B------:R-:W-:Y:S01]  /*da70*/  FFMA.FTZ R43, R43, R6, -R65 ;  /* 0x000000062b2b7223 */ /* 0x000fe20000010841 */
[----:B------:R-:W-:Y:S01]  /*da80*/  R2UR UR10, R64 ;  /* 0x00000000400a72ca */ /* 0x000fe200000e0000 */
[----:B------:R-:W-:-:S02]  /*da90*/  VIADD R64, R62, 0x100 ;  /* 0x000001003e407836 */ /* 0x000fc40000000000 */
[-CC-:B------:R-:W-:Y:S01]  /*daa0*/  FFMA.FTZ R44, R44, R6.reuse, -R65.reuse ;  /* 0x000000062c2c7223 */ /* 0x180fe20000010841 */
[-CC-:B------:R-:W-:Y:S01]  /*dab0*/  FFMA.FTZ R45, R45, R6.reuse, -R65.reuse ;  /* 0x000000062d2d7223 */ /* 0x180fe20000010841 */
[----:B------:R-:W-:Y:S01]  /*dac0*/  FFMA.FTZ R46, R46, R6, -R65 ;  /* 0x000000062e2e7223 */ /* 0x000fe20000010841 */
[----:B------:R-:W-:Y:S02]  /*dad0*/  R2UR UR14, R64 ;  /* 0x00000000400e72ca */ /* 0x000fe400000e0000 */
[----:B------:R-:W-:-:S04]  /*dae0*/  IADD3 R64, R62, 0x180, RZ ;  /* 0x000001803e407810 */ /* 0x000fc80007ffe0ff */
[----:B------:R-:W-:Y:S01]  /*daf0*/  R2UR UR18, R64 ;  /* 0x00000000401272ca */ /* 0x000fe200000e0000 */
[----:B------:R-:W-:-:S05]  /*db00*/  VIADD R64, R62, 0x200 ;  /* 0x000002003e407836 */ /* 0x000fca0000000000 */
[----:B------:R-:W-:Y:S01]  /*db10*/  R2UR UR22, R64 ;  /* 0x00000000401672ca */ /* 0x000fe200000e0000 */
[----:B------:R-:W-:-:S05]  /*db20*/  VIADD R64, R62, 0x280 ;  /* 0x000002803e407836 */ /* 0x000fca0000000000 */
[----:B------:R-:W-:Y:S01]  /*db30*/  R2UR UR26, R64 ;  /* 0x00000000401a72ca */ /* 0x000fe200000e0000 */
[----:B------:R-:W-:-:S05]  /*db40*/  VIADD R64, R62, 0x300 ;  /* 0x000003003e407836 */ /* 0x000fca0000000000 */
[----:B------:R-:W-:Y:S02]  /*db50*/  R2UR UR30, R64 ;  /* 0x00000000401e72ca */ /* 0x000fe400000e0000 */
[----:B------:R-:W-:-:S04]  /*db60*/  IADD3 R64, R62, 0x380, RZ ;  /* 0x000003803e407810 */ /* 0x000fc80007ffe0ff */
[----:B------:R-:W-:Y:S01]  /*db70*/  R2UR UR34, R64 ;  /* 0x00000000402272ca */ /* 0x000fe200000e0000 */
[----:B------:R-:W-:-:S05]  /*db80*/  VIADD R64, R62, 0x400 ;  /* 0x000004003e407836 */ /* 0x000fca0000000000 */
[----:B------:R-:W-:Y:S01]  /*db90*/  R2UR UR42, R64 ;  /* 0x00000000402a72ca */ /* 0x000fe200000e0000 */
[C---:B------:R-:W-:Y:S01]  /*dba0*/  VIADD R64, R62.reuse, 0x480 ;  /* 0x000004803e407836 */ /* 0x040fe20000000000 */
[----:B------:R-:W-:-:S04]  /*dbb0*/  R2UR UR6, R62 ;  /* 0x000000003e0672ca */ /* 0x000fc800000e0000 */
[----:B------:R-:W-:Y:S01]  /*dbc0*/  R2UR UR46, R64 ;  /* 0x00000000402e72ca */ /* 0x000fe200000e0000 */
[C---:B------:R-:W-:Y:S01]  /*dbd0*/  VIADD R64, R62.reuse, 0x500 ;  /* 0x000005003e407836 */ /* 0x040fe20000000000 */
[----:B------:R-:W-:-:S04]  /*dbe0*/  IADD3 R62, R62, 0x580, RZ ;  /* 0x000005803e3e7810 */ /* 0x000fc80007ffe0ff */
[----:B------:R-:W-:Y:S02]  /*dbf0*/  R2UR UR54, R62 ;  /* 0x000000003e3672ca */ /* 0x000fe400000e0000 */
[----:B------:R-:W-:-:S04]  /*dc00*/  MOV R63, 0x40000040 ;  /* 0x40000040003f7802 */ /* 0x000fc80000000f00 */
[C---:B------:R-:W-:Y:S02]  /*dc10*/  R2UR UR7, R63.reuse ;  /* 0x000000003f0772ca */ /* 0x040fe400000e0000 */
[----:B------:R-:W-:Y:S01]  /*dc20*/  R2UR UR5, R63 ;  /* 0x000000003f0572ca */ /* 0x000fe200000e0000 */
        /* <DEDUP_REMOVED lines=28> */
[----:B------:R-:W-:Y:S01]  /*ddf0*/  IMAD.MOV.U32 R65, RZ, RZ, 0x40000040 ;  /* 0x40000040ff417424 */ /* 0x000fe200078e00ff */
[----:B------:R-:W-:-:S04]  /*de00*/  R2UR UR50, R64 ;  /* 0x00000000403272ca */ /* 0x000fc800000e0000 */
[C---:B------:R-:W-:Y:S02]  /*de10*/  R2UR UR11, R65.reuse ;  /* 0x00000000410b72ca */ /* 0x040fe400000e0000 */
[C---:B------:R-:W-:Y:S02]  /*de20*/  R2UR UR15, R65.reuse ;  /* 0x00000000410f72ca */ /* 0x040fe400000e0000 */
[C---:B------:R-:W-:Y:S02]  /*de30*/  R2UR UR19, R65.reuse ;  /* 0x00000000411372ca */ /* 0x040fe400000e0000 */
[C---:B------:R-:W-:Y:S02]  /*de40*/  R2UR UR23, R65.reuse ;  /* 0x00000000411772ca */ /* 0x040fe400000e0000 */
[C---:B------:R-:W-:Y:S02]  /*de50*/  R2UR UR27, R65.reuse ;  /* 0x00000000411b72ca */ /* 0x040fe400000e0000 */
[----:B------:R-:W-:-:S02]  /*de60*/  R2UR UR31, R65 ;  /* 0x00000000411f72ca */ /* 0x000fc400000e0000 */
[C---:B------:R-:W-:Y:S02]  /*de70*/  R2UR UR35, R65.reuse ;  /* 0x00000000412372ca */ /* 0x040fe400000e0000 */
[C---:B------:R-:W-:Y:S02]  /*de80*/  R2UR UR43, R65.reuse ;  /* 0x00000000412b72ca */ /* 0x040fe400000e0000 */
[C---:B------:R-:W-:Y:S02]  /*de90*/  R2UR UR47, R65.reuse ;  /* 0x00000000412f72ca */ /* 0x040fe400000e0000 */
[----:B------:R-:W-:Y:S01]  /*dea0*/  R2UR UR51, R65 ;  /* 0x00000000413372ca */ /* 0x000fe200000e0000 */
[----:B------:R-:W-:-:S05]  /*deb0*/  IMAD.MOV.U32 R65, RZ, RZ, 0x40000040 ;  /* 0x40000040ff417424 */ /* 0x000fca00078e00ff */
[----:B------:R-:W-:Y:S01]  /*dec0*/  R2UR UR9, R65 ;  /* 0x00000000410972ca */ /* 0x000fe200000e0000 */
[----:B--2---:R-:W-:Y:S02]  /*ded0*/  VIADD R62, R91, 0x1e800 ;  /* 0x0001e8005b3e7836 */ /* 0x004fe40000000000 */
[----:B------:R-:W-:Y:S01]  /*dee0*/  IMAD.MOV.U32 R65, RZ, RZ, 0x40000040 ;  /* 0x40000040ff417424 */ /* 0x000fe200078e00ff */
[----:B------:R-:W2:Y:S02]  /*def0*/  LDL.LU R91, [R1+0x2c] ;  /* 0x00002c00015b7983 */ /* 0x000ea40000300800 */
[----:B------:R-:W-:Y:S02]  /*df00*/  SHF.R.U32.HI R62, RZ, 0x4, R62 ;  /* 0x00000004ff3e7819 */ /* 0x000fe4000001163e */
[----:B------:R-:W-:Y:S01]  /*df10*/  R2UR UR13, R65 ;  /* 0x00000000410d72ca */ /* 0x000fe200000e0000 */
[----:B------:R-:W1:Y:S01]  /*df20*/  S2R R95, SR_TID.X ;  /* 0x00000000005f7919 */ /* 0x000e620000002100 */
[----:B------:R-:W-:-:S02]  /*df30*/  LOP3.LUT R62, R62, 0x3fff, RZ, 0xc0, !PT ;  /* 0x00003fff3e3e7812 */ /* 0x000fc400078ec0ff */
[----:B------:R-:W-:Y:S01]  /*df40*/  R2UR UR55, R63 ;  /* 0x000000003f3772ca */ /* 0x000fe200000e0000 */
[----:B------:R-:W3:Y:S01]  /*df50*/  LDL R115, [R1+0x44] ;  /* 0x0000440001737983 */ /* 0x000ee20000100800 */
[----:B------:R-:W-:-:S04]  /*df60*/  LOP3.LUT R62, R62, 0x10000, RZ, 0xfc, !PT ;  /* 0x000100003e3e7812 */ /* 0x000fc800078efcff */
[----:B------:R-:W-:-:S13]  /*df70*/  R2UR UR4, R62 ;  /* 0x000000003e0472ca */ /* 0x000fda00000e0000 */
[----:B------:R-:W-:Y:S01]  /*df80*/  HGMMA.64x64x16.F32 R120, gdesc[UR4].tnspB, R120, gsb0 ;  /* 0x40e00000047879f0 */ /* 0x000fe20008000878 */
[----:B------:R-:W-:-:S05]  /*df90*/  VIADD R64, R62, 0x2 ;  /* 0x000000023e407836 */ /* 0x000fca0000000000 */
[----:B------:R-:W-:Y:S01]  /*dfa0*/  R2UR UR8, R64 ;  /* 0x00000000400872ca */ /* 0x000fe200000e0000 */
[----:B------:R-:W-:Y:S02]  /*dfb0*/  WARPGROUP.DEPBAR.LE gsb0, 0x0 ;  /* 0x00008000000079c5 */ /* 0x000fe40000010000 */
[----:B------:R-:W-:-:S10]  /*dfc0*/  WARPGROUP.ARRIVE ;  /* 0x00000000000079c5 */ /* 0x000fd40000000000 */
[----:B------:R-:W-:Y:S01]  /*dfd0*/  HGMMA.64x64x16.F32 R120, gdesc[UR8].tnspB, R120, gsb0 ;  /* 0x40e00000087879f0 */ /* 0x000fe20008000878 */
[----:B------:R-:W-:-:S04]  /*dfe0*/  IADD3 R64, R62, 0x4, RZ ;  /* 0x000000043e407810 */ /* 0x000fc80007ffe0ff */
[----:B------:R-:W-:Y:S01]  /*dff0*/  R2UR UR12, R64 ;  /* 0x00000000400c72ca */ /* 0x000fe200000e0000 */
[----:B------:R-:W-:Y:S02]  /*e000*/  WARPGROUP.DEPBAR.LE gsb0, 0x0 ;  /* 0x00008000000079c5 */ /* 0x000fe40000010000 */
[----:B------:R-:W-:-:S10]  /*e010*/  WARPGROUP.ARRIVE ;  /* 0x00000000000079c5 */ /* 0x000fd40000000000 */
[----:B------:R-:W-:Y:S01]  /*e020*/  HGMMA.64x64x16.F32 R120, gdesc[UR12].tnspB, R120, gsb0 ;  /* 0x40e000000c7879f0 */ /* 0x000fe20008000878 */
[----:B------:R-:W-:Y:S02]  /*e030*/  VIADD R64, R62, 0x6 ;  /* 0x000000063e407836 */ /* 0x000fe40000000000 */
[----:B------:R-:W-:-:S03]  /*e040*/  IMAD.MOV.U32 R65, RZ, RZ, 0x40000040 ;  /* 0x40000040ff417424 */ /* 0x000fc600078e00ff */
[----:B------:R-:W-:Y:S02]  /*e050*/  R2UR UR16, R64 ;  /* 0x00000000401072ca */ /* 0x000fe400000e0000 */
[----:B------:R-:W-:Y:S01]  /*e060*/  R2UR UR17, R65 ;  /* 0x00000000411172ca */ /* 0x000fe200000e0000 */
[----:B------:R-:W-:Y:S02]  /*e070*/  WARPGROUP.DEPBAR.LE gsb0, 0x0 ;  /* 0x00008000000079c5 */ /* 0x000fe40000010000 */
[----:B------:R-:W-:-:S10]  /*e080*/  WARPGROUP.ARRIVE ;  /* 0x00000000000079c5 */ /* 0x000fd40000000000 */
[----:B------:R-:W-:Y:S01]  /*e090*/  HGMMA.64x64x16.F32 R120, gdesc[UR16].tnspB, R120, gsb0 ;  /* 0x40e00000107879f0 */ /* 0x000fe20008000878 */
[----:B------:R-:W-:Y:S01]  /*e0a0*/  IMAD.MOV.U32 R65, RZ, RZ, 0x40000040 ;  /* 0x40000040ff417424 */ /* 0x000fe200078e00ff */
[----:B------:R-:W-:-:S04]  /*e0b0*/  IADD3 R64, R62, 0x600, RZ ;  /* 0x000006003e407810 */ /* 0x000fc80007ffe0ff */
[----:B------:R-:W-:Y:S02]  /*e0c0*/  R2UR UR20, R64 ;  /* 0x00000000401472ca */ /* 0x000fe400000e0000 */
        /* <DEDUP_REMOVED lines=50> */
[----:B------:R-:W-:-:S04]  /*e3f0*/  FADD.FTZ R3, -R34, R3 ;  /* 0x0000000322037221 */ /* 0x000fc80000010100 */
[----:B------:R-:W-:Y:S01]  /*e400*/  FMUL.FTZ R3, R3, R6 ;  /* 0x0000000603037220 */ /* 0x000fe20000410000 */
[----:B------:R-:W-:Y:S02]  /*e410*/  WARPGROUP.DEPBAR.LE gsb0, 0x0 ;  /* 0x00008000000079c5 */ /* 0x000fe40000010000 */
[----:B------:R-:W-:-:S06]  /*e420*/  WARPGROUP.ARRIVE ;  /* 0x00000000000079c5 */ /* 0x000fcc0000000000 */
[----:B------:R-:W-:Y:S01]  /*e430*/  HGMMA.64x64x16.F32 R120, gdesc[UR52].tnspB, R120, gsb0 ;  /* 0x40e00000347879f0 */ /* 0x000fe20008000878 */
[----:B------:R-:W-:Y:S01]  /*e440*/  MUFU.EX2 R3, R3 ;  /* 0x0000000300037308 */ /* 0x000fe20000000800 */
[----:B-1----:R-:W-:-:S07]  /*e450*/  SHF.R.U32.HI R94, RZ, 0x7, R95 ;  /* 0x00000007ff5e7819 */ /* 0x002fce000001165f */
[----:B------:R-:W2:Y:S01]  /*e460*/  MUFU.EX2 R13, R13 ;  /* 0x0000000d000d7308 */ /* 0x000ea20000000800 */
[----:B------:R-:W-:-:S07]  /*e470*/  ISETP.GE.U32.AND P2, PT, R95, 0x180, PT ;  /* 0x000001805f00780c */ /* 0x000fce0003f46070 */
[----:B------:R-:W1:Y:S01]  /*e480*/  MUFU.EX2 R62, R15 ;  /* 0x0000000f003e7308 */ /* 0x000e620000000800 */
[----:B------:R-:W-:-:S04]  /*e490*/  IADD3 R63, R94, 0x9, RZ ;  /* 0x000000095e3f7810 */ /* 0x000fc80007ffe0ff */
[----:B------:R-:W-:Y:S01]  /*e4a0*/  SEL R63, R63, 0x9, !P2 ;  /* 0x000000093f3f7807 */ /* 0x000fe20005000000 */
[----:B--2---:R-:W-:Y:S02]  /*e4b0*/  FFMA.FTZ R64, R3, R91, R13 ;  /* 0x0000005b03407223 */ /* 0x004fe4000001000d */
[----:B------:R-:W2:Y:S08]  /*e4c0*/  MUFU.EX2 R15, R76 ;  /* 0x0000004c000f7308 */ /* 0x000eb00000000800 */
[----:B------:R-:W-:Y:S08]  /*e4d0*/  MUFU.EX2 R94, R90 ;  /* 0x0000005a005e7308 */ /* 0x000ff00000000800 */
[----:B------:R-:W4:Y:S08]  /*e4e0*/  MUFU.EX2 R77, R77 ;  /* 0x0000004d004d7308 */ /* 0x000f300000000800 */
[----:B------:R-:W0:Y:S08]  /*e4f0*/  MUFU.EX2 R95, R87 ;  /* 0x00000057005f7308 */ /* 0x000e300000000800 */
[----:B------:R-:W-:Y:S01]  /*e500*/  MUFU.EX2 R4, R4 ;  /* 0x0000000400047308 */ /* 0x000fe20000000800 */
[----:B------:R-:W-:-:S02]  /*e510*/  WARPGROUP.DEPBAR.LE gsb0, 0x0 ;  /* 0x00008000000079c5 */ /* 0x000fc40000010000 */
[----:B------:R1:W-:Y:S06]  /*e520*/  BAR.ARV R63, 0x100 ;  /* 0x0004003f0000751d */ /* 0x0003ec0000002000 */
[----:B-1----:R-:W-:Y:S01]  /*e530*/  FADD.FTZ R63, R62, R64 ;  /* 0x000000403e3f7221 */ /* 0x002fe20000010000 */
[----:B------:R-:W-:-:S05]  /*e540*/  @!P1 IMAD R64, R152, 0x8, R2 ;  /* 0x0000000898409824 */ /* 0x000fca00078e0202 */
[----:B------:R-:W-:Y:S01]  /*e550*/  @!P1 IADD3 R64, R64, 0x30840, RZ ;  /* 0x0003084040409810 */ /* 0x000fe20007ffe0ff */
[----:B------:R-:W-:Y:S03]  /*e560*/  MUFU.EX2 R87, R83 ;  /* 0x0000005300577308 */ /* 0x000fe60000000800 */
[----:B------:R-:W-:-:S05]  /*e570*/  @!P1 PRMT R64, RZ, 0x654, R64 ;  /* 0x00000654ff409816 */ /* 0x000fca0000000040 */
[----:B------:R-:W1:Y:S01]  /*e580*/  MUFU.EX2 R86, R86 ;  /* 0x0000005600567308 */ /* 0x000e620000000800 */
[----:B------:R3:W-:Y:S01]  /*e590*/  @!P1 SYNCS.ARRIVE.TRANS64.RED.A1T0 RZ, [R64+URZ], RZ ;  /* 0x000000ff40ff99a7 */ /* 0x0007e2000810043f */
[----:B------:R-:W-:Y:S01]  /*e5a0*/  F2FP.F16.F32.PACK_AB R13, R62, R13 ;  /* 0x0000000d3e0d723e */ /* 0x000fe200000000ff */
[----:B------:R-:W-:-:S05]  /*e5b0*/  IMAD.MOV.U32 R118, RZ, RZ, R78 ;  /* 0x000000ffff767224 */ /* 0x000fca00078e004e */
[----:B------:R-:W-:Y:S01]  /*e5c0*/  MUFU.EX2 R83, R9 ;  /* 0x0000000900537308 */ /* 0x000fe20000000800 */
[----:B--2---:R-:W-:-:S07]  /*e5d0*/  FADD.FTZ R62, R15, R63 ;  /* 0x0000003f0f3e7221 */ /* 0x004fce0000010000 */
[----:B------:R-:W2:Y:S01]  /*e5e0*/  MUFU.EX2 R9, R35 ;  /* 0x0000002300097308 */ /* 0x000ea20000000800 */
[----:B----4-:R-:W-:-:S07]  /*e5f0*/  FADD.FTZ R62, R77, R62 ;  /* 0x0000003e4d3e7221 */ /* 0x010fce0000010000 */
[----:B---3--:R-:W-:Y:S08]  /*e600*/  MUFU.EX2 R64, R79 ;  /* 0x0000004f00407308 */ /* 0x008ff00000000800 */
[----:B------:R-:W-:Y:S08]  /*e610*/  MUFU.EX2 R79, R11 ;  /* 0x0000000b004f7308 */ /* 0x000ff00000000800 */
[----:B------:R3:W4:Y:S08]  /*e620*/  MUFU.EX2 R11, R36 ;  /* 0x00000024000b7308 */ /* 0x0007300000000800 */
[----:B------:R-:W4:Y:S01]  /*e630*/  MUFU.EX2 R63, R82 ;  /* 0x00000052003f7308 */ /* 0x000f220000000800 */
[----:B---3--:R-:W3:Y:S07]  /*e640*/  LDL R36, [R1+0x48] ;  /* 0x0000480001247983 */ /* 0x008eee0000100800 */
[----:B------:R0:W-:Y:S08]  /*e650*/  MUFU.EX2 R76, R8 ;  /* 0x00000008004c7308 */ /* 0x0001f00000000800 */
[----:B------:R-:W4:Y:S01]  /*e660*/  MUFU.EX2 R37, R37 ;  /* 0x0000002500257308 */ /* 0x000f220000000800 */
[----:B0-----:R-:W-:-:S07]  /*e670*/  FADD.FTZ R8, R94, R118 ;  /* 0x000000765e087221 */ /* 0x001fce0000010000 */
[----:B------:R0:W-:Y:S08]  /*e680*/  MUFU.EX2 R91, R10 ;  /* 0x0000000a005b7308 */ /* 0x0001f00000000800 */
[----:B------:R2:W-:Y:S01]  /*e690*/  MUFU.EX2 R90, R24 ;  /* 0x00000018005a7308 */ /* 0x0005e20000000800 */
[----:B0-----:R-:W-:-:S04]  /*e6a0*/  FADD.FTZ R10, R95, R8 ;  /* 0x000000085f0a7221 */ /* 0x001fc80000010000 */
[----:B-1----:R-:W-:Y:S01]  /*e6b0*/  FADD.FTZ R10, R86, R10 ;  /* 0x0000000a560a7221 */ /* 0x002fe20000010000 */
[----:B--2---:R-:W-:Y:S02]  /*e6c0*/  FADD.FTZ R24, R4, R62 ;  /* 0x0000003e04187221 */ /* 0x004fe40000010000 */
[----:B------:R-:W-:Y:S02]  /*e6d0*/  MUFU.EX2 R65, R27 ;  /* 0x0000001b00417308 */ /* 0x000fe40000000800 */
[C---:B------:R-:W-:Y:S01]  /*e6e0*/  FADD.FTZ R24, R9.reuse, R24 ;  /* 0x0000001809187221 */ /* 0x040fe20000010000 */
[----:B------:R-:W-:Y:S01]  /*e6f0*/  F2FP.F16.F32.PACK_AB R9, R9, R4 ;  /* 0x000000040909723e */ /* 0x000fe200000000ff */
[----:B------:R-:W-:-:S04]  /*e700*/  FADD.FTZ R4, R87, R10 ;  /* 0x0000000a57047221 */ /* 0x000fc80000010000 */
[----:B------:R4:W-:Y:S08]  /*e710*/  MUFU.EX2 R78, R26 ;  /* 0x0000001a004e7308 */ /* 0x0009f00000000800 */
[----:B------:R-:W-:Y:S01]  /*e720*/  MUFU.EX2 R82, R25 ;  /* 0x0000001900527308 */ /* 0x000fe20000000800 */
[----:B----4-:R-:W-:Y:S01]  /*e730*/  FADD.FTZ R26, R11, R24 ;  /* 0x000000180b1a7221 */ /* 0x010fe20000010000 */
[----:B------:R-:W-:Y:S01]  /*e740*/  FADD.FTZ R24, R63, R4 ;  /* 0x000000043f187221 */ /* 0x000fe20000010000 */
[----:B------:R-:W-:-:S05]  /*e750*/  F2FP.F16.F32.PACK_AB R11, R37, R11 ;  /* 0x0000000b250b723e */ /* 0x000fca00000000ff */
[----:B------:R0:W-:Y:S01]  /*e760*/  MUFU.EX2 R27, R40 ;  /* 0x00000028001b7308 */ /* 0x0001e20000000800 */
[----:B------:R-:W-:Y:S02]  /*e770*/  FADD.FTZ R4, R37, R26 ;  /* 0x0000001a25047221 */ /* 0x000fe40000010000 */
[----:B------:R-:W2:Y:S05]  /*e780*/  LDL R37, [R1+0x8c] ;  /* 0x00008c0001257983 */ /* 0x000eaa0000100800 */
[----:B------:R1:W4:Y:S01]  /*e790*/  MUFU.EX2 R25, R38 ;  /* 0x0000002600197308 */ /* 0x0003220000000800 */
[----:B0-----:R-:W3:Y:S04]  /*e7a0*/  LDL R40, [R1+0x84] ;  /* 0x0000840001287983 */ /* 0x001ee80000100800 */
[----:B-1----:R-:W2:Y:S01]  /*e7b0*/  LDL R38, [R1+0x4c] ;  /* 0x00004c0001267983 */ /* 0x002ea20000100800 */
[----:B------:R-:W-:-:S04]  /*e7c0*/  @!P1 IMAD R0, R0, 0x8, R2 ;  /* 0x0000000800009824 */ /* 0x000fc800078e0202 */
[----:B------:R-:W-:Y:S01]  /*e7d0*/  @!P1 VIADD R0, R0, 0x30860 ;  /* 0x0003086000009836 */ /* 0x000fe20000000000 */
[----:B------:R-:W-:-:S04]  /*e7e0*/  F2FP.F16.F32.PACK_AB R15, R77, R15 ;  /* 0x0000000f4d0f723e */ /* 0x000fc800000000ff */
[----:B------:R-:W-:-:S04]  /*e7f0*/  @!P1 PRMT R0, RZ, 0x654, R0 ;  /* 0x00000654ff009816 */ /* 0x000fc80000000000 */
[----:B------:R0:W-:Y:S01]  /*e800*/  @!P1 SYNCS.ARRIVE.TRANS64.RED.A1T0 RZ, [R0+URZ], RZ ;  /* 0x000000ff00ff99a7 */ /* 0x0001e2000810043f */
[----:B------:R1:W-:Y:S01]  /*e810*/  STSM.16.M88.4 [R115+0x1e800], R12 ;  /* 0x01e8000c73007844 */ /* 0x0003e20000000200 */
[----:B------:R-:W-:Y:S01]  /*e820*/  MUFU.EX2 R39, R39 ;  /* 0x0000002700277308 */ /* 0x000fe20000000800 */
[----:B------:R-:W-:-:S07]  /*e830*/  FADD.FTZ R26, R64, R24 ;  /* 0x00000018401a7221 */ /* 0x000fce0000010000 */
[----:B-1----:R-:W1:Y:S08]  /*e840*/  MUFU.EX2 R15, R157 ;  /* 0x0000009d000f7308 */ /* 0x002e700000000800 */
[----:B------:R-:W0:Y:S08]  /*e850*/  MUFU.EX2 R14, R156 ;  /* 0x0000009c000e7308 */ /* 0x000e300000000800 */
[----:B------:R-:W0:Y:S01]  /*e860*/  MUFU.EX2 R13, R155 ;  /* 0x0000009b000d7308 */ /* 0x000e220000000800 */
[----:B----4-:R-:W-:Y:S01]  /*e870*/  FADD.FTZ R4, R25, R4 ;  /* 0x0000000419047221 */ /* 0x010fe20000010000 */
[----:B-1----:R-:W-:-:S06]  /*e880*/  FADD.FTZ R26, R15, R26 ;  /* 0x0000001a0f1a7221 */ /* 0x002fcc0000010000 */
[----:B------:R-:W-:Y:S08]  /*e890*/  MUFU.EX2 R12, R117 ;  /* 0x00000075000c7308 */ /* 0x000ff00000000800 */
[----:B------:R-:W1:Y:S01]  /*e8a0*/  MUFU.EX2 R41, R41 ;  /* 0x0000002900297308 */ /* 0x000e620000000800 */
[----:B------:R-:W-:Y:S01]  /*e8b0*/  FADD.FTZ R4, R39, R4 ;  /* 0x0000000427047221 */ /* 0x000fe20000010000 */
[----:B0-----:R-:W-:-:S06]  /*e8c0*/  FADD.FTZ R26, R14, R26 ;  /* 0x0000001a0e1a7221 */ /* 0x001fcc0000010000 */
[----:B------:R-:W-:Y:S08]  /*e8d0*/  MUFU.EX2 R0, R116 ;  /* 0x0000007400007308 */ /* 0x000ff00000000800 */
[----:B------:R-:W0:Y:S01]  /*e8e0*/  MUFU.EX2 R42, R42 ;  /* 0x0000002a002a7308 */ /* 0x000e220000000800 */
[----:B------:R-:W-:Y:S01]  /*e8f0*/  FADD.FTZ R4, R27, R4 ;  /* 0x000000041b047221 */ /* 0x000fe20000010000 */
[----:B------:R-:W-:-:S06]  /*e900*/  FADD.FTZ R26, R13, R26 ;  /* 0x0000001a0d1a7221 */ /* 0x000fcc0000010000 */
[----:B------:R-:W-:Y:S08]  /*e910*/  MUFU.EX2 R96, R96 ;  /* 0x0000006000607308 */ /* 0x000ff00000000800 */
[----:B------:R-:W4:Y:S01]  /*e920*/  MUFU.EX2 R43, R43 ;  /* 0x0000002b002b7308 */ /* 0x000f220000000800 */
[----:B-1----:R-:W-:Y:S01]  /*e930*/  FADD.FTZ R4, R41, R4 ;  /* 0x0000000429047221 */ /* 0x002fe20000010000 */
[----:B------:R-:W-:-:S06]  /*e940*/  FADD.FTZ R26, R12, R26 ;  /* 0x0000001a0c1a7221 */ /* 0x000fcc0000010000 */
[----:B------:R-:W-:Y:S08]  /*e950*/  MUFU.EX2 R93, R93 ;  /* 0x0000005d005d7308 */ /* 0x000ff00000000800 */
[----:B------:R-:W1:Y:S01]  /*e960*/  MUFU.EX2 R44, R44 ;  /* 0x0000002c002c7308 */ /* 0x000e620000000800 */
[----:B0-----:R-:W-:Y:S01]  /*e970*/  FADD.FTZ R4, R42, R4 ;  /* 0x000000042a047221 */ /* 0x001fe20000010000 */
[----:B------:R-:W-:-:S06]  /*e980*/  FADD.FTZ R26, R0, R26 ;  /* 0x0000001a001a7221 */ /* 0x000fcc0000010000 */
[----:B------:R-:W-:Y:S08]  /*e990*/  MUFU.EX2 R92, R92 ;  /* 0x0000005c005c7308 */ /* 0x000ff00000000800 */
[----:B------:R-:W0:Y:S01]  /*e9a0*/  MUFU.EX2 R45, R45 ;  /* 0x0000002d002d7308 */ /* 0x000e220000000800 */
[----:B----4-:R-:W-:Y:S01]  /*e9b0*/  FADD.FTZ R4, R43, R4 ;  /* 0x000000042b047221 */ /* 0x010fe20000010000 */
        /* <DEDUP_REMOVED lines=18> */
[----:B------:R-:W1:Y:S08]  /*eae0*/  MUFU.EX2 R50, R50 ;  /* 0x0000003200327308 */ /* 0x000e700000000800 */
[----:B------:R-:W-:Y:S08]  /*eaf0*/  MUFU.EX2 R80, R80 ;  /* 0x0000005000507308 */ /* 0x000ff00000000800 */
[----:B------:R-:W1:Y:S08]  /*eb00*/  MUFU.EX2 R51, R51 ;  /* 0x0000003300337308 */ /* 0x000e700000000800 */
[----:B------:R-:W-:Y:S08]  /*eb10*/  MUFU.EX2 R52, R52 ;  /* 0x0000003400347308 */ /* 0x000ff00000000800 */
[----:B------:R-:W1:Y:S01]  /*eb20*/  MUFU.EX2 R53, R53 ;  /* 0x0000003500357308 */ /* 0x000e620000000800 */
[----:B0-----:R-:W-:Y:S01]  /*eb30*/  FADD.FTZ R4, R48, R4 ;  /* 0x0000000430047221 */ /* 0x001fe20000010000 */
[----:B------:R-:W-:-:S06]  /*eb40*/  FADD.FTZ R35, R85, R35 ;  /* 0x0000002355237221 */ /* 0x000fcc0000010000 */
[----:B------:R-:W0:Y:S01]  /*eb50*/  MUFU.EX2 R28, R28 ;  /* 0x0000001c001c7308 */ /* 0x000e220000000800 */
[----:B----4-:R-:W-:Y:S01]  /*eb60*/  FADD.FTZ R4, R49, R4 ;  /* 0x0000000431047221 */ /* 0x010fe20000010000 */
[----:B------:R-:W-:Y:S01]  /*eb70*/  FADD.FTZ R35, R84, R35 ;  /* 0x0000002354237221 */ /* 0x000fe20000010000 */
[----:B------:R-:W-:Y:S02]  /*eb80*/  F2FP.F16.F32.PACK_AB R8, R95, R94 ;  /* 0x0000005e5f08723e */ /* 0x000fe400000000ff */
[----:B------:R-:W-:-:S03]  /*eb90*/  F2FP.F16.F32.PACK_AB R10, R87, R86 ;  /* 0x00000056570a723e */ /* 0x000fc600000000ff */
[----:B------:R-:W4:Y:S01]  /*eba0*/  MUFU.EX2 R33, R33 ;  /* 0x0000002100217308 */ /* 0x000f220000000800 */
[----:B------:R-:W-:Y:S02]  /*ebb0*/  F2FP.F16.F32.PACK_AB R24, R64, R63 ;  /* 0x0000003f4018723e */ /* 0x000fe400000000ff */
[----:B------:R-:W-:Y:S02]  /*ebc0*/  F2FP.F16.F32.PACK_AB R25, R39, R25 ;  /* 0x000000192719723e */ /* 0x000fe400000000ff */
[----:B------:R-:W-:Y:S02]  /*ebd0*/  F2FP.F16.F32.PACK_AB R26, R14, R15 ;  /* 0x0000000f0e1a723e */ /* 0x000fe400000000ff */
[----:B------:R-:W-:Y:S01]  /*ebe0*/  F2FP.F16.F32.PACK_AB R27, R41, R27 ;  /* 0x0000001b291b723e */ /* 0x000fe200000000ff */
[----:B------:R-:W-:Y:S01]  /*ebf0*/  MUFU.EX2 R29, R29 ;  /* 0x0000001d001d7308 */ /* 0x000fe20000000800 */
[----:B------:R-:W-:Y:S01]  /*ec00*/  F2FP.F16.F32.PACK_AB R12, R12, R13 ;  /* 0x0000000d0c0c723e */ /* 0x000fe200000000ff */
[----:B-1----:R-:W-:Y:S01]  /*ec10*/  FADD.FTZ R4, R50, R4 ;  /* 0x0000000432047221 */ /* 0x002fe20000010000 */
[----:B------:R-:W-:Y:S01]  /*ec20*/  F2FP.F16.F32.PACK_AB R13, R43, R42 ;  /* 0x0000002a2b0d723e */ /* 0x000fe200000000ff */
[----:B------:R-:W-:Y:S01]  /*ec30*/  FADD.FTZ R35, R81, R35 ;  /* 0x0000002351237221 */ /* 0x000fe20000010000 */
[----:B------:R-:W-:-:S02]  /*ec40*/  F2FP.F16.F32.PACK_AB R14, R96, R0 ;  /* 0x00000000600e723e */ /* 0x000fc400000000ff */
[----:B------:R-:W-:Y:S01]  /*ec50*/  F2FP.F16.F32.PACK_AB R15, R45, R44 ;  /* 0x0000002c2d0f723e */ /* 0x000fe200000000ff */
[----:B------:R-:W1:Y:S01]  /*ec60*/  MUFU.EX2 R54, R54 ;  /* 0x0000003600367308 */ /* 0x000e620000000800 */
[----:B------:R-:W-:Y:S02]  /*ec70*/  F2FP.F16.F32.PACK_AB R92, R92, R93 ;  /* 0x0000005d5c5c723e */ /* 0x000fe400000000ff */
[----:B------:R-:W-:Y:S02]  /*ec80*/  F2FP.F16.F32.PACK_AB R93, R47, R46 ;  /* 0x0000002e2f5d723e */ /* 0x000fe400000000ff */
[----:B------:R-:W-:Y:S02]  /*ec90*/  F2FP.F16.F32.PACK_AB R94, R88, R89 ;  /* 0x00000059585e723e */ /* 0x000fe400000000ff */
[----:B------:R-:W-:Y:S02]  /*eca0*/  F2FP.F16.F32.PACK_AB R95, R49, R48 ;  /* 0x00000030315f723e */ /* 0x000fe400000000ff */
[----:B------:R-:W-:-:S02]  /*ecb0*/  F2FP.F16.F32.PACK_AB R84, R84, R85 ;  /* 0x000000555454723e */ /* 0x000fc400000000ff */
[----:B------:R-:W-:Y:S02]  /*ecc0*/  F2FP.F16.F32.PACK_AB R85, R51, R50 ;  /* 0x000000323355723e */ /* 0x000fe400000000ff */
[C---:B------:R-:W-:Y:S02]  /*ecd0*/  F2FP.F16.F32.PACK_AB R86, R80.reuse, R81 ;  /* 0x000000515056723e */ /* 0x040fe400000000ff */
[----:B------:R-:W-:Y:S01]  /*ece0*/  F2FP.F16.F32.PACK_AB R87, R53, R52 ;  /* 0x000000343557723e */ /* 0x000fe200000000ff */
[----:B------:R-:W1:Y:S01]  /*ecf0*/  MUFU.EX2 R55, R55 ;  /* 0x0000003700377308 */ /* 0x000e620000000800 */
[----:B------:R-:W-:Y:S01]  /*ed00*/  FADD.FTZ R4, R51, R4 ;  /* 0x0000000433047221 */ /* 0x000fe20000010000 */
[----:B------:R-:W-:Y:S01]  /*ed10*/  FADD.FTZ R35, R80, R35 ;  /* 0x0000002350237221 */ /* 0x000fe20000010000 */
[----:B---3--:R-:W-:Y:S05]  /*ed20*/  STSM.16.M88.4 [R40], R8 ;  /* 0x0000000828007844 */ /* 0x008fea0000000200 */
[----:B------:R-:W3:Y:S01]  /*ed30*/  MUFU.EX2 R32, R32 ;  /* 0x0000002000207308 */ /* 0x000ee20000000800 */
[----:B--2---:R-:W-:Y:S04]  /*ed40*/  STSM.16.M88.4 [R38], R24 ;  /* 0x0000001826007844 */ /* 0x004fe80000000200 */
[----:B------:R-:W-:Y:S01]  /*ed50*/  STSM.16.M88.4 [R36], R12 ;  /* 0x0000000c24007844 */ /* 0x000fe20000000200 */
[----:B------:R-:W-:-:S03]  /*ed60*/  FADD.FTZ R4, R52, R4 ;  /* 0x0000000434047221 */ /* 0x000fc60000010000 */
[----:B------:R-:W-:Y:S01]  /*ed70*/  STSM.16.M88.4 [R115+0x24800], R92 ;  /* 0x0248005c73007844 */ /* 0x000fe20000000200 */
[----:B0-----:R-:W-:-:S03]  /*ed80*/  FADD.FTZ R35, R28, R35 ;  /* 0x000000231c237221 */ /* 0x001fc60000010000 */
[----:B------:R0:W-:Y:S01]  /*ed90*/  STSM.16.M88.4 [R37], R84 ;  /* 0x0000005425007844 */ /* 0x0001e20000000200 */
[----:B------:R-:W-:Y:S01]  /*eda0*/  FADD.FTZ R4, R53, R4 ;  /* 0x0000000435047221 */ /* 0x000fe20000010000 */
[----:B----4-:R-:W-:-:S03]  /*edb0*/  FADD.FTZ R35, R33, R35 ;  /* 0x0000002321237221 */ /* 0x010fc60000010000 */
[----:B-1----:R-:W-:Y:S01]  /*edc0*/  FADD.FTZ R4, R54, R4 ;  /* 0x0000000436047221 */ /* 0x002fe20000010000 */
[----:B------:R-:W-:Y:S01]  /*edd0*/  FADD.FTZ R35, R29, R35 ;  /* 0x000000231d237221 */ /* 0x000fe20000010000 */
[----:B0-----:R-:W2:Y:S02]  /*ede0*/  LDL R37, [R1+0x88] ;  /* 0x0000880001257983 */ /* 0x001ea40000100800 */
[----:B------:R-:W-:Y:S01]  /*edf0*/  FADD.FTZ R9, R55, R4 ;  /* 0x0000000437097221 */ /* 0x000fe20000010000 */
[----:B---3--:R-:W-:Y:S02]  /*ee00*/  FADD.FTZ R4, R32, R35 ;  /* 0x0000002320047221 */ /* 0x008fe40000010000 */
[----:B------:R-:W3:Y:S01]  /*ee10*/  LDL.LU R35, [R1+0x28] ;  /* 0x0000280001237983 */ /* 0x000ee20000300800 */
[----:B------:R-:W0:Y:S08]  /*ee20*/  MUFU.EX2 R56, R56 ;  /* 0x0000003800387308 */ /* 0x000e300000000800 */
[----:B------:R-:W1:Y:S08]  /*ee30*/  MUFU.EX2 R57, R57 ;  /* 0x0000003900397308 */ /* 0x000e700000000800 */
[----:B------:R-:W4:Y:S08]  /*ee40*/  MUFU.EX2 R31, R31 ;  /* 0x0000001f001f7308 */ /* 0x000f300000000800 */
[----:B------:R-:W4:Y:S01]  /*ee50*/  MUFU.EX2 R58, R58 ;  /* 0x0000003a003a7308 */ /* 0x000f220000000800 */
[----:B0-----:R-:W-:-:S07]  /*ee60*/  FADD.FTZ R0, R56, R9 ;  /* 0x0000000938007221 */ /* 0x001fce0000010000 */
[----:B------:R-:W0:Y:S01]  /*ee70*/  MUFU.EX2 R59, R59 ;  /* 0x0000003b003b7308 */ /* 0x000e220000000800 */
[----:B------:R-:W-:Y:S01]  /*ee80*/  FADD.FTZ R4, R65, R4 ;  /* 0x0000000441047221 */ /* 0x000fe20000010000 */
[----:B-1----:R-:W-:-:S06]  /*ee90*/  FADD.FTZ R9, R57, R0 ;  /* 0x0000000039097221 */ /* 0x002fcc0000010000 */
[----:B------:R-:W1:Y:S08]  /*eea0*/  MUFU.EX2 R30, R30 ;  /* 0x0000001e001e7308 */ /* 0x000e700000000800 */
[----:B------:R-:W1:Y:S01]  /*eeb0*/  MUFU.EX2 R60, R60 ;  /* 0x0000003c003c7308 */ /* 0x000e620000000800 */
[----:B----4-:R-:W-:Y:S01]  /*eec0*/  FADD.FTZ R11, R31, R4 ;  /* 0x000000041f0b7221 */ /* 0x010fe20000010000 */
[----:B------:R-:W-:-:S06]  /*eed0*/  FADD.FTZ R0, R58, R9 ;  /* 0x000000093a007221 */ /* 0x000fcc0000010000 */
[----:B------:R-:W4:Y:S08]  /*eee0*/  MUFU.EX2 R20, R20 ;  /* 0x0000001400147308 */ /* 0x000f300000000800 */
[----:B------:R-:W4:Y:S01]  /*eef0*/  MUFU.EX2 R61, R61 ;  /* 0x0000003d003d7308 */ /* 0x000f220000000800 */
[----:B------:R-:W-:Y:S01]  /*ef00*/  FADD.FTZ R11, R76, R11 ;  /* 0x0000000b4c0b7221 */ /* 0x000fe20000010000 */
[----:B0-----:R-:W-:-:S06]  /*ef10*/  FADD.FTZ R9, R59, R0 ;  /* 0x000000003b097221 */ /* 0x001fcc0000010000 */
[----:B------:R-:W0:Y:S01]  /*ef20*/  MUFU.EX2 R66, R66 ;  /* 0x0000004200427308 */ /* 0x000e220000000800 */
[----:B-1----:R-:W-:Y:S01]  /*ef30*/  FADD.FTZ R11, R30, R11 ;  /* 0x0000000b1e0b7221 */ /* 0x002fe20000010000 */
[----:B------:R-:W-:-:S06]  /*ef40*/  FADD.FTZ R0, R60, R9 ;  /* 0x000000093c007221 */ /* 0x000fcc0000010000 */
[----:B------:R-:W1:Y:S01]  /*ef50*/  MUFU.EX2 R67, R67 ;  /* 0x0000004300437308 */ /* 0x000e620000000800 */
[----:B----4-:R-:W-:Y:S01]  /*ef60*/  FADD.FTZ R13, R20, R11 ;  /* 0x0000000b140d7221 */ /* 0x010fe20000010000 */
[----:B------:R-:W-:-:S06]  /*ef70*/  FADD.FTZ R11, R61, R0 ;  /* 0x000000003d0b7221 */ /* 0x000fcc0000010000 */
[----:B------:R-:W4:Y:S01]  /*ef80*/  MUFU.EX2 R68, R68 ;  /* 0x0000004400447308 */ /* 0x000f220000000800 */
[----:B0-----:R-:W-:-:S07]  /*ef90*/  FADD.FTZ R0, R66, R11 ;  /* 0x0000000b42007221 */ /* 0x001fce0000010000 */
[----:B------:R-:W0:Y:S01]  /*efa0*/  MUFU.EX2 R69, R69 ;  /* 0x0000004500457308 */ /* 0x000e220000000800 */
[----:B------:R-:W-:Y:S01]  /*efb0*/  FADD.FTZ R4, R78, R13 ;  /* 0x0000000d4e047221 */ /* 0x000fe20000010000 */
[----:B-1----:R-:W-:-:S06]  /*efc0*/  FADD.FTZ R13, R67, R0 ;  /* 0x00000000430d7221 */ /* 0x002fcc0000010000 */
[----:B------:R-:W1:Y:S01]  /*efd0*/  MUFU.EX2 R70, R70 ;  /* 0x0000004600467308 */ /* 0x000e620000000800 */
[----:B------:R-:W-:Y:S01]  /*efe0*/  FADD.FTZ R15, R79, R4 ;  /* 0x000000044f0f7221 */ /* 0x000fe20000010000 */
[----:B----4-:R-:W-:-:S06]  /*eff0*/  FADD.FTZ R0, R68, R13 ;  /* 0x0000000d44007221 */ /* 0x010fcc0000010000 */
[----:B------:R-:W4:Y:S01]  /*f000*/  MUFU.EX2 R71, R71 ;  /* 0x0000004700477308 */ /* 0x000f220000000800 */
[----:B------:R-:W-:Y:S01]  /*f010*/  FADD.FTZ R4, R82, R15 ;  /* 0x0000000f52047221 */ /* 0x000fe20000010000 */
[----:B0-----:R-:W-:-:S06]  /*f020*/  FADD.FTZ R13, R69, R0 ;  /* 0x00000000450d7221 */ /* 0x001fcc0000010000 */
[----:B------:R-:W0:Y:S01]  /*f030*/  MUFU.EX2 R72, R72 ;  /* 0x0000004800487308 */ /* 0x000e220000000800 */
[----:B------:R-:W-:-:S07]  /*f040*/  FADD.FTZ R15, R83, R4 ;  /* 0x00000004530f7221 */ /* 0x000fce0000010000 */
[----:B------:R-:W0:Y:S01]  /*f050*/  MUFU.EX2 R98, R21 ;  /* 0x0000001500627308 */ /* 0x000e220000000800 */
[----:B-1----:R-:W-:-:S07]  /*f060*/  FADD.FTZ R0, R70, R13 ;  /* 0x0000000d46007221 */ /* 0x002fce0000010000 */
[----:B------:R-:W1:Y:S01]  /*f070*/  MUFU.EX2 R73, R73 ;  /* 0x0000004900497308 */ /* 0x000e620000000800 */
[----:B------:R-:W-:-:S07]  /*f080*/  FADD.FTZ R4, R90, R15 ;  /* 0x0000000f5a047221 */ /* 0x000fce0000010000 */
[----:B------:R-:W1:Y:S01]  /*f090*/  MUFU.EX2 R99, R97 ;  /* 0x0000006100637308 */ /* 0x000e620000000800 */
[----:B----4-:R-:W-:-:S07]  /*f0a0*/  FADD.FTZ R13, R71, R0 ;  /* 0x00000000470d7221 */ /* 0x010fce0000010000 */
[----:B------:R-:W4:Y:S01]  /*f0b0*/  MUFU.EX2 R25, R74 ;  /* 0x0000004a00197308 */ /* 0x000f220000000800 */
[----:B------:R-:W-:Y:S01]  /*f0c0*/  FADD.FTZ R15, R91, R4 ;  /* 0x000000045b0f7221 */ /* 0x000fe20000010000 */
[----:B0-----:R-:W-:-:S06]  /*f0d0*/  FADD.FTZ R0, R72, R13 ;  /* 0x0000000d48007221 */ /* 0x001fcc0000010000 */
[----:B------:R-:W0:Y:S01]  /*f0e0*/  MUFU.EX2 R100, R100 ;  /* 0x0000006400647308 */ /* 0x000e220000000800 */
[----:B------:R-:W-:-:S07]  /*f0f0*/  FADD.FTZ R4, R98, R15 ;  /* 0x0000000f62047221 */ /* 0x000fce0000010000 */
[----:B------:R-:W0:Y:S01]  /*f100*/  MUFU.EX2 R75, R75 ;  /* 0x0000004b004b7308 */ /* 0x000e220000000800 */
[----:B-1----:R-:W-:Y:S01]  /*f110*/  FADD.FTZ R0, R73, R0 ;  /* 0x0000000049007221 */ /* 0x002fe20000010000 */
[----:B------:R-:W-:-:S06]  /*f120*/  F2FP.F16.F32.PACK_AB R8, R33, R28 ;  /* 0x0000001c2108723e */ /* 0x000fcc00000000ff */
[----:B------:R-:W1:Y:S01]  /*f130*/  MUFU.EX2 R101, R101 ;  /* 0x0000006500657308 */ /* 0x000e620000000800 */
[----:B------:R-:W-:-:S07]  /*f140*/  FADD.FTZ R33, R99, R4 ;  /* 0x0000000463217221 */ /* 0x000fce0000010000 */
[----:B------:R-:W1:Y:S01]  /*f150*/  MUFU.EX2 R27, R105 ;  /* 0x00000069001b7308 */ /* 0x000e620000000800 */
[----:B----4-:R-:W-:Y:S01]  /*f160*/  FADD.FTZ R0, R25, R0 ;  /* 0x0000000019007221 */ /* 0x010fe20000010000 */
[----:B------:R-:W-:-:S06]  /*f170*/  F2FP.F16.F32.PACK_AB R9, R55, R54 ;  /* 0x000000363709723e */ /* 0x000fcc00000000ff */
[----:B------:R-:W4:Y:S01]  /*f180*/  MUFU.EX2 R102, R104 ;  /* 0x0000006800667308 */ /* 0x000f220000000800 */
[----:B------:R-:W-:-:S07]  /*f190*/  F2FP.F16.F32.PACK_AB R10, R32, R29 ;  /* 0x0000001d200a723e */ /* 0x000fce00000000ff */
[----:B------:R-:W4:Y:S01]  /*f1a0*/  MUFU.EX2 R106, R106 ;  /* 0x0000006a006a7308 */ /* 0x000f220000000800 */
[----:B------:R-:W-:Y:S02]  /*f1b0*/  F2FP.F16.F32.PACK_AB R11, R57, R56 ;  /* 0x00000038390b723e */ /* 0x000fe400000000ff */
[----:B------:R-:W-:Y:S01]  /*f1c0*/  F2FP.F16.F32.PACK_AB R28, R31, R65 ;  /* 0x000000411f1c723e */ /* 0x000fe200000000ff */
[----:B0-----:R-:W-:Y:S01]  /*f1d0*/  FADD.FTZ R4, R100, R33 ;  /* 0x0000002164047221 */ /* 0x001fe20000010000 */
[----:B------:R-:W-:-:S03]  /*f1e0*/  F2FP.F16.F32.PACK_AB R29, R59, R58 ;  /* 0x0000003a3b1d723e */ /* 0x000fc600000000ff */
[----:B------:R-:W0:Y:S01]  /*f1f0*/  MUFU.EX2 R103, R108 ;  /* 0x0000006c00677308 */ /* 0x000e220000000800 */
[----:B------:R-:W-:Y:S02]  /*f200*/  F2FP.F16.F32.PACK_AB R30, R30, R76 ;  /* 0x0000004c1e1e723e */ /* 0x000fe400000000ff */
[----:B------:R-:W-:-:S05]  /*f210*/  F2FP.F16.F32.PACK_AB R31, R61, R60 ;  /* 0x0000003c3d1f723e */ /* 0x000fca00000000ff */
[----:B------:R-:W0:Y:S01]  /*f220*/  MUFU.EX2 R105, R111 ;  /* 0x0000006f00697308 */ /* 0x000e220000000800 */
[----:B------:R-:W-:Y:S01]  /*f230*/  FADD.FTZ R0, R75, R0 ;  /* 0x000000004b007221 */ /* 0x000fe20000010000 */
[----:B------:R1:W-:Y:S06]  /*f240*/  STSM.16.M88.4 [R38+0x6000], R8 ;  /* 0x0060000826007844 */ /* 0x0003ec0000000200 */
[----:B------:R-:W0:Y:S01]  /*f250*/  MUFU.EX2 R104, R109 ;  /* 0x0000006d00687308 */ /* 0x000e220000000800 */
[----:B------:R4:W-:Y:S07]  /*f260*/  STSM.16.M88.4 [R36+0x6000], R28 ;  /* 0x0060001c24007844 */ /* 0x0009ee0000000200 */
[----:B------:R-:W0:Y:S01]  /*f270*/  MUFU.EX2 R107, R107 ;  /* 0x0000006b006b7308 */ /* 0x000e220000000800 */
[----:B-1----:R-:W-:-:S07]  /*f280*/  FADD.FTZ R11, R101, R4 ;  /* 0x00000004650b7221 */ /* 0x002fce0000010000 */
[----:B------:R-:W-:Y:S01]  /*f290*/  MUFU.EX2 R21, R112 ;  /* 0x0000007000157308 */ /* 0x000fe20000000800 */
[----:B----4-:R-:W-:-:S07]  /*f2a0*/  FADD.FTZ R29, R27, R0 ;  /* 0x000000001b1d7221 */ /* 0x010fce0000010000 */
[----:B------:R-:W1:Y:S08]  /*f2b0*/  MUFU.EX2 R97, R113 ;  /* 0x0000007100617308 */ /* 0x000e700000000800 */
[----:B------:R-:W-:Y:S08]  /*f2c0*/  MUFU.EX2 R33, R114 ;  /* 0x0000007200217308 */ /* 0x000ff00000000800 */
[----:B------:R-:W4:Y:S01]  /*f2d0*/  MUFU.EX2 R110, R110 ;  /* 0x0000006e006e7308 */ /* 0x000f220000000800 */
[----:B------:R-:W-:Y:S01]  /*f2e0*/  FADD.FTZ R4, R102, R11 ;  /* 0x0000000b66047221 */ /* 0x000fe20000010000 */
[----:B------:R-:W-:Y:S01]  /*f2f0*/  FADD.FTZ R0, R106, R29 ;  /* 0x0000001d6a007221 */ /* 0x000fe20000010000 */
[----:B------:R-:W-:-:S02]  /*f300*/  F2FP.F16.F32.PACK_AB R12, R78, R20 ;  /* 0x000000144e0c723e */ /* 0x000fc400000000ff */
[----:B0-----:R-:W-:Y:S01]  /*f310*/  FADD.FTZ R31, R103, R4 ;  /* 0x00000004671f7221 */ /* 0x001fe20000010000 */
[----:B------:R-:W-:Y:S01]  /*f320*/  FADD.FTZ R0, R105, R0 ;  /* 0x0000000069007221 */ /* 0x000fe20000010000 */
[----:B------:R-:W-:Y:S02]  /*f330*/  F2FP.F16.F32.PACK_AB R13, R67, R66 ;  /* 0x00000042430d723e */ /* 0x000fe400000000ff */
[----:B------:R-:W-:Y:S02]  /*f340*/  F2FP.F16.F32.PACK_AB R14, R82, R79 ;  /* 0x0000004f520e723e */ /* 0x000fe400000000ff */
[----:B------:R-:W-:Y:S01]  /*f350*/  F2FP.F16.F32.PACK_AB R15, R69, R68 ;  /* 0x00000044450f723e */ /* 0x000fe200000000ff */
[----:B------:R-:W-:Y:S01]  /*f360*/  FADD.FTZ R4, R104, R31 ;  /* 0x0000001f68047221 */ /* 0x000fe20000010000 */
[----:B------:R-:W-:Y:S01]  /*f370*/  F2FP.F16.F32.PACK_AB R8, R90, R83 ;  /* 0x000000535a08723e */ /* 0x000fe200000000ff */
[----:B------:R-:W-:Y:S01]  /*f380*/  FADD.FTZ R0, R107, R0 ;  /* 0x000000006b007221 */ /* 0x000fe20000010000 */
[----:B------:R-:W-:-:S02]  /*f390*/  F2FP.F16.F32.PACK_AB R9, R71, R70 ;  /* 0x000000464709723e */ /* 0x000fc400000000ff */
[----:B------:R-:W-:Y:S02]  /*f3a0*/  F2FP.F16.F32.PACK_AB R10, R98, R91 ;  /* 0x0000005b620a723e */ /* 0x000fe400000000ff */
[----:B------:R-:W-:Y:S02]  /*f3b0*/  F2FP.F16.F32.PACK_AB R11, R73, R72 ;  /* 0x00000048490b723e */ /* 0x000fe400000000ff */
[----:B------:R-:W-:Y:S02]  /*f3c0*/  F2FP.F16.F32.PACK_AB R24, R100, R99 ;  /* 0x000000636418723e */ /* 0x000fe400000000ff */
[----:B------:R-:W-:Y:S02]  /*f3d0*/  F2FP.F16.F32.PACK_AB R25, R75, R25 ;  /* 0x000000194b19723e */ /* 0x000fe400000000ff */
[----:B------:R-:W-:Y:S02]  /*f3e0*/  F2FP.F16.F32.PACK_AB R26, R102, R101 ;  /* 0x00000065661a723e */ /* 0x000fe400000000ff */
[----:B------:R-:W-:-:S02]  /*f3f0*/  F2FP.F16.F32.PACK_AB R27, R106, R27 ;  /* 0x0000001b6a1b723e */ /* 0x000fc400000000ff */
[----:B------:R-:W-:Y:S02]  /*f400*/  F2FP.F16.F32.PACK_AB R105, R107, R105 ;  /* 0x000000696b69723e */ /* 0x000fe400000000ff */
[----:B------:R-:W-:Y:S02]  /*f410*/  F2FP.F16.F32.PACK_AB R104, R104, R103 ;  /* 0x000000676868723e */ /* 0x000fe400000000ff */
[----:B-1----:R-:W-:Y:S02]  /*f420*/  F2FP.F16.F32.PACK_AB R106, R97, R21 ;  /* 0x00000015616a723e */ /* 0x002fe400000000ff */
[----:B----4-:R-:W-:Y:S01]  /*f430*/  F2FP.F16.F32.PACK_AB R107, R110, R33 ;  /* 0x000000216e6b723e */ /* 0x010fe200000000ff */
[----:B------:R-:W-:Y:S04]  /*f440*/  STSM.16.M88.4 [R115+0x2a800], R12 ;  /* 0x02a8000c73007844 */ /* 0x000fe80000000200 */
[----:B--2---:R0:W-:Y:S04]  /*f450*/  STSM.16.M88.4 [R37], R8 ;  /* 0x0000000825007844 */ /* 0x0041e80000000200 */
[----:B------:R-:W-:Y:S04]  /*f460*/  STSM.16.M88.4 [R38+0xc000], R24 ;  /* 0x00c0001826007844 */ /* 0x000fe80000000200 */
[----:B------:R-:W-:Y:S01]  /*f470*/  STSM.16.M88.4 [R36+0xc000], R104 ;  /* 0x00c0006824007844 */ /* 0x000fe20000000200 */
[----:B------:R-:W-:Y:S01]  /*f480*/  @!PT LDS RZ, [RZ] ;  /* 0x00000000fffff984 */ /* 0x000fe20000000800 */
[----:B------:R-:W-:Y:S01]  /*f490*/  @!PT LDS RZ, [RZ] ;  /* 0x00000000fffff984 */ /* 0x000fe20000000800 */
[----:B------:R-:W-:Y:S01]  /*f4a0*/  @!PT LDS RZ, [RZ] ;  /* 0x00000000fffff984 */ /* 0x000fe20000000800 */
[----:B------:R-:W-:Y:S01]  /*f4b0*/  @!PT LDS RZ, [RZ] ;  /* 0x00000000fffff984 */ /* 0x000fe20000000800 */
[----:B------:R1:W-:Y:S06]  /*f4c0*/  MEMBAR.ALL.CTA ;  /* 0x0000000000007992 */ /* 0x0003ec0000008000 */
[----:B-1----:R-:W1:Y:S01]  /*f4d0*/  FENCE.VIEW.ASYNC.S ;  /* 0x00000000000073c6 */ /* 0x002e620000000000 */
[----:B------:R-:W-:Y:S01]  /*f4e0*/  FADD.FTZ R0, R33, R0 ;  /* 0x0000000021007221 */ /* 0x000fe20000010000 */
[----:B---3--:R-:W-:-:S03]  /*f4f0*/  ISETP.GT.AND P2, PT, R35, RZ, PT ;  /* 0x000000ff2300720c */ /* 0x008fc60003f44270 */
[----:B------:R-:W-:Y:S01]  /*f500*/  FADD.FTZ R0, R110, R0 ;  /* 0x000000006e007221 */ /* 0x000fe20000010000 */
[----:B------:R-:W-:-:S04]  /*f510*/  FADD.FTZ R4, R21, R4 ;  /* 0x0000000415047221 */ /* 0x000fc80000010000 */
[----:B------:R2:W-:Y:S01]  /*f520*/  STL [R1+0x2c], R0 ;  /* 0x00002c0001007387 */ /* 0x0005e20000100800 */
[-C--:B------:R-:W-:Y:S01]  /*f530*/  FMUL.FTZ R120, R120, R7.reuse ;  /* 0x0000000778787220 */ /* 0x080fe20000410000 */
[-C--:B------:R-:W-:Y:S01]  /*f540*/  FMUL.FTZ R121, R121, R7.reuse ;  /* 0x0000000779797220 */ /* 0x080fe20000410000 */
[-C--:B------:R-:W-:Y:S01]  /*f550*/  FMUL.FTZ R124, R124, R7.reuse ;  /* 0x000000077c7c7220 */ /* 0x080fe20000410000 */
[----:B0-----:R0:W5:Y:S01]  /*f560*/  LDL R8, [R1+0x30] ;  /* 0x0000300001087983 */ /* 0x0011620000100800 */
[-C--:B------:R-:W-:Y:S01]  /*f570*/  FMUL.FTZ R125, R125, R7.reuse ;  /* 0x000000077d7d7220 */ /* 0x080fe20000410000 */
[----:B--2---:R-:W-:Y:S02]  /*f580*/  VIADD R0, R35, 0xffffffff ;  /* 0xffffffff23007836 */ /* 0x004fe40000000000 */
        /* <DEDUP_REMOVED lines=28> */
[----:B------:R2:W-:Y:S01]  /*f750*/  STL [R1+0x28], R0 ;  /* 0x0000280001007387 */ /* 0x0005e20000100800 */
[----:B------:R-:W-:Y:S01]  /*f760*/  FADD.FTZ R4, R97, R4 ;  /* 0x0000000461047221 */ /* 0x000fe20000010000 */
[----:B------:R-:W-:Y:S01]  /*f770*/  MOV R3, R34 ;  /* 0x0000002200037202 */ /* 0x000fe20000000f00 */
[----:B------:R-:W-:-:S02]  /*f780*/  IMAD.MOV.U32 R7, RZ, RZ, R5 ;  /* 0x000000ffff077224 */ /* 0x000fc400078e0005 */
[----:B--2---:R-:W-:Y:S01]  /*f790*/  IMAD.MOV.U32 R0, RZ, RZ, R152 ;  /* 0x000000ffff007224 */ /* 0x004fe200078e0098 */
[----:B-1----:R-:W-:Y:S01]  /*f7a0*/  NOP ;  /* 0x0000000000007918 */ /* 0x002fe20000000000 */
[----:B0-----:R-:W-:Y:S05]  /*f7b0*/  @P2 BRA `(.L_x_502) ;  /* 0xffffffc000a42947 */ /* 0x001fea000383ffff */
.L_x_492:
[----:B------:R-:W-:Y:S05]  /*f7c0*/  WARPSYNC.ALL ;  /* 0x0000000000007948 */ /* 0x000fea0003800000 */
[----:B------:R-:W-:Y:S06]  /*f7d0*/  BAR.ARV 0x8, 0x200 ;  /* 0x0208000000007b1d */ /* 0x000fec0000002000 */
[----:B------:R-:W-:Y:S05]  /*f7e0*/  @!P0 BRA `(.L_x_503) ;  /* 0x0000000000048947 */ /* 0x000fea0003800000 */
[----:B------:R-:W-:Y:S01]  /*f7f0*/  BPT.TRAP 0x1 ;  /* 0x000000040000795c */ /* 0x000fe20000300000 */
.L_x_503:
[----:B------:R-:W2:Y:S01]  /*f800*/  LDL R0, [R1+0x30] ;  /* 0x0000300001007983 */ /* 0x000ea20000100800 */
[----:B------:R-:W-:Y:S01]  /*f810*/  IMAD R11, R152, 0x8, R2 ;  /* 0x00000008980b7824 */ /* 0x000fe200078e0202 */
[----:B--2---:R-:W-:-:S04]  /*f820*/  SHF.L.U32 R0, R0, 0x1f, RZ ;  /* 0x0000001f00007819 */ /* 0x004fc800000006ff */
[----:B------:R0:W1:Y:S01]  /*f830*/  SYNCS.PHASECHK.TRANS64.TRYWAIT P2, [R11+URZ+0x30850], R0 ;  /* 0x030850000b0075a7 */ /* 0x000062000804017f */
[----:B------:R-:W-:Y:S05]  /*f840*/  @!P0 BRA `(.L_x_504) ;  /* 0x0000000000048947 */ /* 0x000fea0003800000 */
[----:B------:R-:W-:Y:S01]  /*f850*/  BPT.TRAP 0x1 ;  /* 0x000000040000795c */ /* 0x000fe20000300000 */
.L_x_504:
[----:B------:R-:W2:Y:S01]  /*f860*/  LDL.LU R3, [R1+0x74] ;  /* 0x0000740001037983 */ /* 0x000ea20000300800 */
[----:B------:R-:W-:-:S04]  /*f870*/  IADD3 R2, R2, 0x400, RZ ;  /* 0x0000040002027810 */ /* 0x000fc80007ffe0ff */
[----:B------:R-:W-:-:S04]  /*f880*/  SHF.R.U32.HI R2, RZ, 0x4, R2 ;  /* 0x00000004ff027819 */ /* 0x000fc80000011602 */
[----:B------:R-:W-:Y:S01]  /*f890*/  LOP3.LUT R9, R2, 0x3fff, RZ, 0xc0, !PT ;  /* 0x00003fff02097812 */ /* 0x000fe200078ec0ff */
[----:B--2---:R-:W-:-:S05]  /*f8a0*/  VIADD R3, R3, 0x1e800 ;  /* 0x0001e80003037836 */ /* 0x004fca0000000000 */
[----:B------:R-:W-:-:S04]  /*f8b0*/  SHF.R.U32.HI R3, RZ, 0x4, R3 ;  /* 0x00000004ff037819 */ /* 0x000fc80000011603 */
[----:B------:R-:W-:Y:S01]  /*f8c0*/  LOP3.LUT R3, R3, 0x3fff, RZ, 0xc0, !PT ;  /* 0x00003fff03037812 */ /* 0x000fe200078ec0ff */
[----:B-1----:R-:W-:Y:S06]  /*f8d0*/  @P2 BRA `(.L_x_505) ;  /* 0x0000000000082947 */ /* 0x002fec0003800000 */
[----:B------:R-:W1:Y:S02]  /*f8e0*/  SYNCS.PHASECHK.TRANS64.TRYWAIT P0, [R11+URZ+0x30850], R0 ;  /* 0x030850000b0075a7 */ /* 0x000e64000800017f */
[----:B-1----:R-:W-:Y:S05]  /*f8f0*/  @!P0 BRA `(.L_x_506) ;  /* 0x0000008c00dc8947 */ /* 0x002fea0003800000 */
.L_x_505:
[----:B------:R-:W-:Y:S01]  /*f900*/  LOP3.LUT R2, R3, 0x10000, RZ, 0xfc, !PT ;  /* 0x0001000003027812 */ /* 0x000fe200078efcff */
[----:B-----5:R-:W-:Y:S01]  /*f910*/  IMAD R8, R152, 0x600, R9 ;  /* 0x0000060098087824 */ /* 0x020fe200078e0209 */
[----:B------:R-:W0:Y:S01]  /*f920*/  LDL.LU R10, [R1+0x2c] ;  /* 0x00002c00010a7983 */ /* 0x000e220000300800 */
[----:B------:R-:W-:Y:S02]  /*f930*/  IMAD.MOV.U32 R3, RZ, RZ, 0x40000040 ;  /* 0x40000040ff037424 */ /* 0x000fe400078e00ff */
[----:B------:R-:W-:Y:S01]  /*f940*/  IMAD.MOV.U32 R9, RZ, RZ, 0x40000040 ;  /* 0x40000040ff097424 */ /* 0x000fe200078e00ff */
[----:B------:R-:W-:Y:S05]  /*f950*/  WARPSYNC.ALL ;  /* 0x0000000000007948 */ /* 0x000fea0003800000 */
[C---:B------:R-:W-:Y:S01]  /*f960*/  R2UR UR4, R2.reuse ;  /* 0x00000000020472ca */ /* 0x040fe200000e0000 */
[----:B------:R-:W-:Y:S01]  /*f970*/  VIADD R14, R2, 0x2 ;  /* 0x00000002020e7836 */ /* 0x000fe20000000000 */
[----:B------:R-:W-:Y:S01]  /*f980*/  R2UR UR5, R3 ;  /* 0x00000000030572ca */ /* 0x000fe200000e0000 */
[----:B------:R-:W-:Y:S01]  /*f990*/  IMAD.MOV.U32 R15, RZ, RZ, 0x40000040 ;  /* 0x40000040ff0f7424 */ /* 0x000fe200078e00ff */
[C---:B------:R-:W-:Y:S01]  /*f9a0*/  R2UR UR6, R8.reuse ;  /* 0x00000000080672ca */ /* 0x040fe200000e0000 */
[----:B------:R-:W-:Y:S01]  /*f9b0*/  IMAD.MOV.U32 R13, RZ, RZ, 0x40000040 ;  /* 0x40000040ff0d7424 */ /* 0x000fe200078e00ff */
[----:B------:R-:W-:Y:S01]  /*f9c0*/  R2UR UR7, R9 ;  /* 0x00000000090772ca */ /* 0x000fe200000e0000 */
[----:B------:R-:W-:Y:S01]  /*f9d0*/  WARPGROUP.ARRIVE ;  /* 0x00000000000079c5 */ /* 0x000fe20000000000 */
[----:B------:R-:W-:Y:S01]  /*f9e0*/  IADD3 R12, R8, 0x80, RZ ;  /* 0x00000080080c7810 */ /* 0x000fe20007ffe0ff */
[----:B------:R-:W2:Y:S01]  /*f9f0*/  LDL.LU R20, [R1+0x30] ;  /* 0x0000300001147983 */ /* 0x000ea20000300800 */
[----:B------:R-:W-:Y:S01]  /*fa00*/  IMAD.MOV.U32 R3, RZ, RZ, 0x40000040 ;  /* 0x40000040ff037424 */ /* 0x000fe200078e00ff */
[----:B------:R-:W-:Y:S01]  /*fa10*/  MOV R27, RZ ;  /* 0x000000ff001b7202 */ /* 0x000fe20000000f00 */
[----:B------:R-:W-:Y:S01]  /*fa20*/  IMAD.MOV.U32 R9, RZ, RZ, 0x40000040 ;  /* 0x40000040ff097424 */ /* 0x000fe200078e00ff */
[----:B------:R-:W3:Y:S01]  /*fa30*/  SHFL.BFLY PT, R7, R4, 0x2, 0x1f ;  /* 0x0c401f0004077f89 */ /* 0x000ee200000e0000 */
[----:B------:R-:W-:-:S05]  /*fa40*/  VIADD R152, R152, 0x1 ;  /* 0x0000000198987836 */ /* 0x000fca0000000000 */
[----:B------:R-:W-:Y:S01]  /*fa50*/  HGMMA.64x64x16.F32 R120, gdesc[UR4].tnspB, R120, gsb0 ;  /* 0x40e00000047879f0 */ /* 0x000fe20008000878 */
[----:B------:R-:W-:Y:S01]  /*fa60*/  R2UR UR4, R14 ;  /* 0x000000000e0472ca */ /* 0x000fe200000e0000 */
[----:B------:R-:W-:Y:S01]  /*fa70*/  VIADD R14, R2, 0x4 ;  /* 0x00000004020e7836 */ /* 0x000fe20000000000 */
[----:B------:R-:W-:Y:S01]  /*fa80*/  R2UR UR5, R15 ;  /* 0x000000000f0572ca */ /* 0x000fe200000e0000 */
[----:B------:R-:W-:Y:S01]  /*fa90*/  IMAD.MOV.U32 R15, RZ, RZ, 0x40000040 ;  /* 0x40000040ff0f7424 */ /* 0x000fe200078e00ff */
[----:B------:R-:W-:Y:S02]  /*faa0*/  R2UR UR6, R12 ;  /* 0x000000000c0672ca */ /* 0x000fe400000e0000 */
[----:B------:R-:W-:Y:S01]  /*fab0*/  R2UR UR7, R13 ;  /* 0x000000000d0772ca */ /* 0x000fe200000e0000 */
[----:B------:R-:W-:Y:S01]  /*fac0*/  IMAD.MOV.U32 R13, RZ, RZ, 0x40000040 ;  /* 0x40000040ff0d7424 */ /* 0x000fe200078e00ff */
[----:B------:R-:W-:Y:S02]  /*fad0*/  IADD3 R12, R8, 0x100, RZ ;  /* 0x00000100080c7810 */ /* 0x000fe40007ffe0ff */
[----:B------:R-:W-:Y:S01]  /*fae0*/  ISETP.NE.AND P0, PT, R152, 0x2, PT ;  /* 0x000000029800780c */ /* 0x000fe20003f05270 */
[----:B---3--:R-:W-:Y:S01]  /*faf0*/  FADD.FTZ R7, R7, R4 ;  /* 0x0000000407077221 */ /* 0x008fe20000010000 */
[----:B------:R-:W-:-:S02]  /*fb00*/  WARPGROUP.DEPBAR.LE gsb0, 0x0 ;  /* 0x00008000000079c5 */ /* 0x000fc40000010000 */
[----:B------:R-:W-:-:S06]  /*fb10*/  WARPGROUP.ARRIVE ;  /* 0x00000000000079c5 */ /* 0x000fcc0000000000 */
        /* <DEDUP_REMOVED lines=8> */
[----:B------:R-:W-:Y:S01]  /*fba0*/  IADD3 R12, R8, 0x180, RZ ;  /* 0x00000180080c7810 */ /* 0x000fe20007ffe0ff */
[----:B------:R-:W-:-:S02]  /*fbb0*/  WARPGROUP.DEPBAR.LE gsb0, 0x0 ;  /* 0x00008000000079c5 */ /* 0x000fc40000010000 */
[----:B------:R-:W-:-:S08]  /*fbc0*/  WARPGROUP.ARRIVE ;  /* 0x00000000000079c5 */ /* 0x000fd00000000000 */
        /* <DEDUP_REMOVED lines=20> */
[----:B01----:R-:W0:Y:S01]  /*fd10*/  SHFL.BFLY PT, R0, R10, 0x2, 0x1f ;  /* 0x0c401f000a007f89 */ /* 0x003e2200000e0000 */
[----:B------:R-:W-:-:S02]  /*fd20*/  WARPGROUP.DEPBAR.LE gsb0, 0x0 ;  /* 0x00008000000079c5 */ /* 0x000fc40000010000 */
[----:B------:R-:W-:-:S07]  /*fd30*/  WARPGROUP.ARRIVE ;  /* 0x00000000000079c5 */ /* 0x000fce0000000000 */
        /* <DEDUP_REMOVED lines=49> */
[----:B------:R-:W-:Y:S01]  /*10050*/  R2UR UR6, R12 ;  /* 0x000000000c0672ca */ /* 0x000fe200000e0000 */
[----:B------:R-:W-:Y:S01]  /*10060*/  VIADD R2, R2, 0xc06 ;  /* 0x00000c0602027836 */ /* 0x000fe20000000000 */
[----:B------:R-:W-:Y:S01]  /*10070*/  R2UR UR7, R13 ;  /* 0x000000000d0772ca */ /* 0x000fe200000e0000 */
[----:B------:R-:W-:Y:S01]  /*10080*/  IMAD.MOV.U32 R13, RZ, RZ, 0x40000040 ;  /* 0x40000040ff0d7424 */ /* 0x000fe200078e00ff */
[C---:B------:R-:W-:Y:S02]  /*10090*/  IADD3 R12, R8.reuse, 0x500, RZ ;  /* 0x00000500080c7810 */ /* 0x040fe40007ffe0ff */
[----:B------:R-:W-:Y:S01]  /*100a0*/  IADD3 R8, R8, 0x580, RZ ;  /* 0x0000058008087810 */ /* 0x000fe20007ffe0ff */
[----:B------:R-:W-:-:S02]  /*100b0*/  WARPGROUP.DEPBAR.LE gsb0, 0x0 ;  /* 0x00008000000079c5 */ /* 0x000fc40000010000 */
[----:B------:R-:W-:-:S06]  /*100c0*/  WARPGROUP.ARRIVE ;  /* 0x00000000000079c5 */ /* 0x000fcc0000000000 */
[----:B------:R-:W-:Y:S01]  /*100d0*/  HGMMA.64x64x16.F32 R120, gdesc[UR4].tnspB, R120, gsb0 ;  /* 0x40e00000047879f0 */ /* 0x000fe20008000878 */
[----:B------:R-:W-:Y:S02]  /*100e0*/  R2UR UR4, R14 ;  /* 0x000000000e0472ca */ /* 0x000fe400000e0000 */
[----:B------:R-:W-:Y:S02]  /*100f0*/  R2UR UR5, R15 ;  /* 0x000000000f0572ca */ /* 0x000fe400000e0000 */
[----:B------:R-:W-:Y:S02]  /*10100*/  R2UR UR6, R12 ;  /* 0x000000000c0672ca */ /* 0x000fe400000e0000 */
[----:B------:R-:W-:Y:S01]  /*10110*/  R2UR UR7, R13 ;  /* 0x000000000d0772ca */ /* 0x000fe200000e0000 */
[----:B------:R-:W-:Y:S02]  /*10120*/  WARPGROUP.DEPBAR.LE gsb0, 0x0 ;  /* 0x00008000000079c5 */ /* 0x000fe40000010000 */
[----:B------:R-:W-:-:S10]  /*10130*/  WARPGROUP.ARRIVE ;  /* 0x00000000000079c5 */ /* 0x000fd40000000000 */
[----:B------:R-:W-:Y:S01]  /*10140*/  HGMMA.64x64x16.F32 R120, gdesc[UR4].tnspB, R120, gsb0 ;  /* 0x40e00000047879f0 */ /* 0x000fe20008000878 */
[----:B------:R-:W-:Y:S01]  /*10150*/  R2UR UR4, R2 ;  /* 0x00000000020472ca */ /* 0x000fe200000e0000 */
[----:B0-----:R-:W-:Y:S01]  /*10160*/  FADD.FTZ R2, R0, R10 ;  /* 0x0000000a00027221 */ /* 0x001fe20000010000 */
[----:B------:R-:W-:Y:S01]  /*10170*/  R2UR UR5, R3 ;  /* 0x00000000030572ca */ /* 0x000fe200000e0000 */
[----:B------:R-:W0:Y:S01]  /*10180*/  SHFL.BFLY PT, R0, R7, 0x1, 0x1f ;  /* 0x0c201f0007007f89 */ /* 0x000e2200000e0000 */
[----:B------:R-:W-:Y:S02]  /*10190*/  R2UR UR6, R8 ;  /* 0x00000000080672ca */ /* 0x000fe400000e0000 */
[----:B------:R-:W-:Y:S01]  /*101a0*/  R2UR UR7, R9 ;  /* 0x00000000090772ca */ /* 0x000fe200000e0000 */
[----:B------:R-:W1:Y:S01]  /*101b0*/  SHFL.BFLY PT, R3, R2, 0x1, 0x1f ;  /* 0x0c201f0002037f89 */ /* 0x000e6200000e0000 */
[----:B0-----:R-:W-:Y:S01]  /*101c0*/  FADD.FTZ R10, R7, R0 ;  /* 0x00000000070a7221 */ /* 0x001fe20000010000 */
[----:B------:R-:W-:Y:S01]  /*101d0*/  SEL R0, RZ, 0x1, P0 ;  /* 0x00000001ff007807 */ /* 0x000fe20000000000 */
[----:B-1----:R-:W-:-:S03]  /*101e0*/  FADD.FTZ R13, R2, R3 ;  /* 0x00000003020d7221 */ /* 0x002fc60000010000 */
[----:B------:R-:W-:Y:S02]  /*101f0*/  FSETP.NE.FTZ.AND P2, PT, R10, RZ, PT ;  /* 0x000000ff0a00720b */ /* 0x000fe40003f55000 */
[----:B--2---:R-:W-:Y:S02]  /*10200*/  LOP3.LUT R20, R20, R0, RZ, 0x3c, !PT ;  /* 0x0000000014147212 */ /* 0x004fe400078e3cff */
[----:B------:R-:W-:-:S09]  /*10210*/  FSETP.NE.FTZ.AND P3, PT, R13, RZ, PT ;  /* 0x000000ff0d00720b */ /* 0x000fd20003f75000 */
[----:B------:R-:W0:Y:S08]  /*10220*/  @P2 MUFU.LG2 R3, R10 ;  /* 0x0000000a00032308 */ /* 0x000e300000000c00 */
[----:B------:R1:W-:Y:S01]  /*10230*/  @P2 MUFU.RCP R27, R10 ;  /* 0x0000000a001b2308 */ /* 0x0003e20000001000 */
[----:B------:R-:W-:-:S07]  /*10240*/  IMAD.MOV.U32 R4, RZ, RZ, RZ ;  /* 0x000000ffff047224 */ /* 0x000fce00078e00ff */
[----:B------:R-:W2:Y:S01]  /*10250*/  @P3 MUFU.LG2 R8, R13 ;  /* 0x0000000d00083308 */ /* 0x000ea20000000c00 */
[----:B-1----:R-:W3:Y:S01]  /*10260*/  LDL.LU R10, [R1+0x98] ;  /* 0x00009800010a7983 */ /* 0x002ee20000300800 */
[----:B------:R-:W-:Y:S02]  /*10270*/  WARPGROUP.DEPBAR.LE gsb0, 0x0 ;  /* 0x00008000000079c5 */ /* 0x000fe40000010000 */
[----:B------:R-:W-:-:S06]  /*10280*/  WARPGROUP.ARRIVE ;  /* 0x00000000000079c5 */ /* 0x000fcc0000000000 */
[----:B------:R-:W-:Y:S01]  /*10290*/  HGMMA.64x64x16.F32 R120, gdesc[UR4].tnspB, R120, gsb0 ;  /* 0x40e00000047879f0 */ /* 0x000fe20008000878 */
[----:B------:R1:W-:Y:S01]  /*102a0*/  STL [R1+0x30], R20 ;  /* 0x0000301401007387 */ /* 0x0003e20000100800 */
[----:B------:R-:W4:Y:S01]  /*102b0*/  @P3 MUFU.RCP R4, R13 ;  /* 0x0000000d00043308 */ /* 0x000f220000001000 */
[----:B------:R-:W-:Y:S02]  /*102c0*/  @!P1 VIADD R9, R11, 0x30860 ;  /* 0x000308600b099836 */ /* 0x000fe40000000000 */
[C---:B------:R-:W-:Y:S01]  /*102d0*/  @P2 FMUL.FTZ R2, R6.reuse, 0.69314718246459960938 ;  /* 0x3f31721806022820 */ /* 0x040fe20000410000 */
[----:B------:R-:W-:Y:S01]  /*102e0*/  @P3 FMUL.FTZ R6, R6, 0.69314718246459960938 ;  /* 0x3f31721806063820 */ /* 0x000fe20000410000 */
[----:B0-----:R-:W-:Y:S01]  /*102f0*/  @P2 FMUL.FTZ R3, R3, 0.69314718246459960938 ;  /* 0x3f31721803032820 */ /* 0x001fe20000410000 */
[----:B--2---:R-:W-:Y:S01]  /*10300*/  @P3 FMUL.FTZ R7, R8, 0.69314718246459960938 ;  /* 0x3f31721808073820 */ /* 0x004fe20000410000 */
[----:B------:R-:W-:Y:S01]  /*10310*/  @!P1 PRMT R9, RZ, 0x654, R9 ;  /* 0x00000654ff099816 */ /* 0x000fe20000000009 */
[----:B------:R-:W-:Y:S01]  /*10320*/  IMAD.MOV.U32 R31, RZ, RZ, -0x800000 ;  /* 0xff800000ff1f7424 */ /* 0x000fe200078e00ff */
[----:B------:R-:W-:Y:S01]  /*10330*/  MOV R0, 0xff800000 ;  /* 0xff80000000007802 */ /* 0x000fe20000000f00 */
[----:B------:R-:W-:Y:S01]  /*10340*/  @P2 FFMA.FTZ R31, R2, R5, R3 ;  /* 0x00000005021f2223 */ /* 0x000fe20000010003 */
[----:B------:R-:W-:Y:S01]  /*10350*/  @P3 FFMA.FTZ R0, R6, R34, R7 ;  /* 0x0000002206003223 */ /* 0x000fe20000010007 */
[----:B------:R-:W-:Y:S01]  /*10360*/  SEL R152, R152, RZ, P0 ;  /* 0x000000ff98987207 */ /* 0x000fe20000000000 */
[----:B------:R-:W-:-:S02]  /*10370*/  WARPGROUP.DEPBAR.LE gsb0, 0x0 ;  /* 0x00008000000079c5 */ /* 0x000fc40000010000 */
[----:B------:R1:W-:Y:S01]  /*10380*/  @!P1 SYNCS.ARRIVE.TRANS64.RED.A1T0 RZ, [R9+URZ], RZ ;  /* 0x000000ff09ff99a7 */ /* 0x0003e2000810043f */
        /* <DEDUP_REMOVED lines=16> */
[----:B------:R-:W-:Y:S01]  /*10490*/  PLOP3.LUT P1, PT, PT, PT, PT, 0x8, 0x0 ;  /* 0x000000000000781c */ /* 0x000fe20003f2e170 */
[-C--:B----4-:R-:W-:Y:S01]  /*104a0*/  FMUL.FTZ R60, R122, R4.reuse ;  /* 0x000000047a3c7220 */ /* 0x090fe20000410000 */
        /* <DEDUP_REMOVED lines=15> */
[----:B---3--:R-:W-:-:S05]  /*105a0*/  VIADD R10, R10, 0x1 ;  /* 0x000000010a0a7836 */ /* 0x008fca0000000000 */
[----:B------:R1:W-:Y:S02]  /*105b0*/  STL [R1+0x98], R10 ;  /* 0x0000980a01007387 */ /* 0x0003e40000100800 */
.L_x_456:
[----:B------:R-:W2:Y:S01]  /*105c0*/  LDL R65, [R1+0x90] ;  /* 0x0000900001417983 */ /* 0x000ea20000100800 */
[----:B------:R-:W-:Y:S05]  /*105d0*/  WARPSYNC.ALL ;  /* 0x0000000000007948 */ /* 0x000fea0003800000 */
[----:B------:R-:W0:Y:S01]  /*105e0*/  S2R R2, SR_TID.X ;  /* 0x0000000000027919 */ /* 0x000e220000002100 */
[----:B------:R-:W3:Y:S01]  /*105f0*/  S2UR UR5, SR_CgaCtaId ;  /* 0x00000000000579c3 */ /* 0x000ee20000008800 */
[----:B------:R-:W-:Y:S01]  /*10600*/  UMOV UR4, 0x400 ;  /* 0x0000040000047882 */ /* 0x000fe20000000000 */
[----:B------:R-:W-:Y:S01]  /*10610*/  BSSY B0, `(.L_x_507) ;  /* 0x000018c000007945 */ /* 0x000fe20003800000 */
[----:B---3--:R-:W-:Y:S01]  /*10620*/  ULEA UR4, UR5, UR4, 0x18 ;  /* 0x0000000405047291 */ /* 0x008fe2000f8ec03f */
[----:B0-----:R-:W-:-:S05]  /*10630*/  VIADD R66, R2, 0xffffff80 ;  /* 0xffffff8002427836 */ /* 0x001fca0000000000 */
[----:B------:R-:W-:Y:S01]  /*10640*/  IMAD.U32 R2, RZ, RZ, UR4 ;  /* 0x00000004ff027e24 */ /* 0x000fe2000f8e00ff */
[----:B------:R-:W-:Y:S01]  /*10650*/  BAR.SYNC.DEFER_BLOCKING 0x5, 0x200 ;  /* 0x0148000000007b1d */ /* 0x000fe20000010000 */
[----:B------:R-:W-:-:S04]  /*10660*/  SHF.R.S32.HI R3, RZ, 0x1f, R66 ;  /* 0x0000001fff037819 */ /* 0x000fc80000011442 */
[----:B------:R-:W-:-:S04]  /*10670*/  LEA.HI R30, R3, R66, RZ, 0x3 ;  /* 0x00000042031e7211 */ /* 0x000fc800078f18ff */
[----:B------:R-:W-:Y:S02]  /*10680*/  LOP3.LUT R3, R30, 0xfffffff8, RZ, 0xc0, !PT ;  /* 0xfffffff81e037812 */ /* 0x000fe400078ec0ff */
[----:B------:R-:W-:Y:S02]  /*10690*/  SHF.R.S32.HI R30, RZ, 0x3, R30 ;  /* 0x00000003ff1e7819 */ /* 0x000fe4000001141e */
[----:B------:R-:W-:-:S05]  /*106a0*/  IADD3 R3, R66, -R3, RZ ;  /* 0x8000000342037210 */ /* 0x000fca0007ffe0ff */
[----:B------:R-:W-:Y:S01]  /*106b0*/  IMAD.SHL.U32 R29, R3, 0x8, RZ ;  /* 0x00000008031d7824 */ /* 0x000fe200078e00ff */
[----:B------:R0:W3:Y:S04]  /*106c0*/  LDS.128 R32, [R2+0x308d0] ;  /* 0x0308d00002207984 */ /* 0x0000e80000000c00 */
[----:B------:R-:W-:Y:S01]  /*106d0*/  SHF.R.S32.HI R28, RZ, 0x1f, R29 ;  /* 0x0000001fff1c7819 */ /* 0x000fe2000001141d */
[----:B------:R-:W-:Y:S06]  /*106e0*/  BAR.ARV 0x4, 0x200 ;  /* 0x0108000000007b1d */ /* 0x000fec0000002000 */
[----:B--2--5:R-:W-:Y:S01]  /*106f0*/  SHF.R.S32.HI R24, RZ, 0x1f, R65 ;  /* 0x0000001fff187819 */ /* 0x024fe20000011441 */
[----:B------:R-:W-:-:S03]  /*10700*/  IMAD.SHL.U32 R62, R65, 0x4, RZ ;  /* 0x00000004413e7824 */ /* 0x000fc600078e00ff */
[----:B------:R-:W-:Y:S01]  /*10710*/  SHF.L.U64.HI R64, R65, 0x2, R24 ;  /* 0x0000000241407819 */ /* 0x000fe20000010218 */
[----:B0--3--:R-:W-:Y:S06]  /*10720*/  @P1 BRA `(.L_x_508) ;  /* 0x0000000c00a01947 */ /* 0x009fec0003800000 */
[----:B------:R-:W2:Y:S01]  /*10730*/  LDL R4, [R1+0xb0] ;  /* 0x0000b00001047983 */ /* 0x000ea20000100800 */
[----:B------:R-:W0:Y:S01]  /*10740*/  S2R R5, SR_SWINHI ;  /* 0x0000000000057919 */ /* 0x000e220000002f00 */
[----:B------:R-:W-:Y:S05]  /*10750*/  WARPSYNC.ALL ;  /* 0x0000000000007948 */ /* 0x000fea0003800000 */
[----:B------:R-:W-:Y:S01]  /*10760*/  F2FP.F16.F32.PACK_AB R12, R12, R59 ;  /* 0x0000003b0c0c723e */ /* 0x000fe200000000ff */
[----:B------:R-:W-:Y:S01]  /*10770*/  ULDC.64 UR4, c[0x0][0xc00] ;  /* 0x0003000000047ab9 */ /* 0x000fe20000000a00 */
[----:B------:R-:W-:Y:S01]  /*10780*/  F2FP.F16.F32.PACK_AB R13, R13, R60 ;  /* 0x0000003c0d0d723e */ /* 0x000fe200000000ff */
[----:B------:R-:W3:Y:S01]  /*10790*/  LDL R67, [R1+0xac] ;  /* 0x0000ac0001437983 */ /* 0x000ee20000100800 */
[----:B------:R-:W-:-:S03]  /*107a0*/  F2FP.F16.F32.PACK_AB R14, R14, R57 ;  /* 0x000000390e0e723e */ /* 0x000fc600000000ff */
[----:B------:R-:W3:Y:S01]  /*107b0*/  LDL R66, [R1+0x9c] ;  /* 0x00009c0001427983 */ /* 0x000ee20000100800 */
[----:B-1----:R-:W-:Y:S02]  /*107c0*/  MOV R20, R2 ;  /* 0x0000000200147202 */ /* 0x002fe40000000f00 */
[----:B0-----:R-:W-:Y:S02]  /*107d0*/  MOV R21, R5 ;  /* 0x0000000500157202 */ /* 0x001fe40000000f00 */
[----:B------:R-:W-:Y:S01]  /*107e0*/  F2FP.F16.F32.PACK_AB R15, R15, R58 ;  /* 0x0000003a0f0f723e */ /* 0x000fe200000000ff */
[----:B------:R-:W-:Y:S01]  /*107f0*/  BAR.SYNC.DEFER_BLOCKING 0x1, 0x180 ;  /* 0x0046000000007b1d */ /* 0x000fe20000010000 */
[----:B--2---:R-:W-:-:S03]  /*10800*/  IMAD.WIDE R10, R4, 0x2, R20 ;  /* 0x00000002040a7825 */ /* 0x004fc600078e0214 */
[C---:B------:R-:W-:Y:S02]  /*10810*/  LOP3.LUT R9, R10.reuse, 0x380, RZ, 0xc0, !PT ;  /* 0x000003800a097812 */ /* 0x040fe400078ec0ff */
[C---:B------:R-:W-:Y:S02]  /*10820*/  IADD3 R25, P2, R10.reuse, 0x20, RZ ;  /* 0x000000200a197810 */ /* 0x040fe40007f5e0ff */
[C---:B------:R-:W-:Y:S02]  /*10830*/  IADD3 R63, P0, R10.reuse, 0x60, RZ ;  /* 0x000000600a3f7810 */ /* 0x040fe40007f1e0ff */
[----:B------:R-:W-:Y:S02]  /*10840*/  IADD3 R61, P1, R10, 0x40, RZ ;  /* 0x000000400a3d7810 */ /* 0x000fe40007f3e0ff */
[----:B------:R-:W-:Y:S02]  /*10850*/  SHF.R.U64 R9, R9, 0x3, RZ ;  /* 0x0000000309097819 */ /* 0x000fe400000012ff */
[----:B------:R-:W-:-:S02]  /*10860*/  LOP3.LUT R4, R25, 0x380, RZ, 0xc0, !PT ;  /* 0x0000038019047812 */ /* 0x000fc400078ec0ff */
[----:B------:R-:W-:Y:S02]  /*10870*/  LOP3.LUT R6, R61, 0x380, RZ, 0xc0, !PT ;  /* 0x000003803d067812 */ /* 0x000fe400078ec0ff */
[----:B------:R-:W-:Y:S02]  /*10880*/  LOP3.LUT R32, R63, 0x380, RZ, 0xc0, !PT ;  /* 0x000003803f207812 */ /* 0x000fe400078ec0ff */
[----:B------:R-:W-:Y:S02]  /*10890*/  LOP3.LUT R10, R9, R10, RZ, 0x3c, !PT ;  /* 0x0000000a090a7212 */ /* 0x000fe400078e3cff */
[----:B------:R-:W-:Y:S02]  /*108a0*/  SHF.R.U64 R4, R4, 0x3, RZ ;  /* 0x0000000304047819 */ /* 0x000fe400000012ff */
[----:B------:R-:W-:Y:S02]  /*108b0*/  SHF.R.U64 R6, R6, 0x3, RZ ;  /* 0x0000000306067819 */ /* 0x000fe400000012ff */
[----:B------:R-:W-:-:S02]  /*108c0*/  SHF.R.U64 R32, R32, 0x3, RZ ;  /* 0x0000000320207819 */ /* 0x000fc400000012ff */
[----:B------:R-:W-:Y:S01]  /*108d0*/  MOV R10, R10 ;  /* 0x0000000a000a7202 */ /* 0x000fe20000000f00 */
[--C-:B------:R-:W-:Y:S01]  /*108e0*/  IMAD.X R5, RZ, RZ, R11.reuse, P0 ;  /* 0x000000ffff057224 */ /* 0x100fe200000e060b */
[----:B------:R-:W-:Y:S01]  /*108f0*/  LOP3.LUT R8, R4, R25, RZ, 0x3c, !PT ;  /* 0x0000001904087212 */ /* 0x000fe200078e3cff */
[----:B------:R-:W-:Y:S01]  /*10900*/  IMAD.X R9, RZ, RZ, R11, P2 ;  /* 0x000000ffff097224 */ /* 0x000fe200010e060b */
[----:B------:R-:W-:Y:S02]  /*10910*/  IADD3.X R7, RZ, R11, RZ, P1, !PT ;  /* 0x0000000bff077210 */ /* 0x000fe40000ffe4ff */
[----:B------:R-:W-:Y:S02]  /*10920*/  LOP3.LUT R6, R6, R61, RZ, 0x3c, !PT ;  /* 0x0000003d06067212 */ /* 0x000fe400078e3cff */
[----:B------:R-:W-:Y:S01]  /*10930*/  LOP3.LUT R4, R32, R63, RZ, 0x3c, !PT ;  /* 0x0000003f20047212 */ /* 0x000fe200078e3cff */
[----:B------:R0:W-:Y:S01]  /*10940*/  STSM.16.M88.4 [R10], R12 ;  /* 0x0000000c0a007844 */ /* 0x0001e20000000200 */
[----:B------:R-:W-:Y:S01]  /*10950*/  MOV R57, R6 ;  /* 0x0000000600397202 */ /* 0x000fe20000000f00 */
[----:B------:R-:W1:Y:S01]  /*10960*/  LDC R32, c[0x0][0xbe8] ;  /* 0x0002fa00ff207b82 */ /* 0x000e620000000800 */
[----:B------:R-:W-:-:S02]  /*10970*/  MOV R25, R4 ;  /* 0x0000000400197202 */ /* 0x000fc40000000f00 */
[----:B------:R-:W-:Y:S02]  /*10980*/  ISETP.NE.U32.AND P0, PT, RZ, UR4, PT ;  /* 0x00000004ff007c0c */ /* 0x000fe4000bf05070 */
[----:B------:R-:W-:Y:S02]  /*10990*/  MOV R58, R8 ;  /* 0x00000008003a7202 */ /* 0x000fe40000000f00 */
[----:B------:R-:W-:Y:S02]  /*109a0*/  F2FP.F16.F32.PACK_AB R4, R55, R56 ;  /* 0x000000383704723e */ /* 0x000fe400000000ff */
[----:B------:R-:W-:Y:S02]  /*109b0*/  F2FP.F16.F32.PACK_AB R5, R53, R54 ;  /* 0x000000363505723e */ /* 0x000fe400000000ff */
[----:B------:R-:W-:Y:S02]  /*109c0*/  F2FP.F16.F32.PACK_AB R6, R51, R52 ;  /* 0x000000343306723e */ /* 0x000fe400000000ff */
[----:B0-----:R-:W-:-:S02]  /*109d0*/  F2FP.F16.F32.PACK_AB R12, R26, R39 ;  /* 0x000000271a0c723e */ /* 0x001fc400000000ff */
[----:B------:R-:W-:Y:S02]  /*109e0*/  IADD3 R26, P1, R62, UR4, RZ ;  /* 0x000000043e1a7c10 */ /* 0x000fe4000ff3e0ff */
[----:B------:R-:W-:Y:S02]  /*109f0*/  F2FP.F16.F32.PACK_AB R7, R49, R50 ;  /* 0x000000323107723e */ /* 0x000fe400000000ff */
[----:B------:R-:W-:Y:S02]  /*10a00*/  F2FP.F16.F32.PACK_AB R8, R47, R48 ;  /* 0x000000302f08723e */ /* 0x000fe400000000ff */
[----:B------:R-:W-:Y:S02]  /*10a10*/  F2FP.F16.F32.PACK_AB R9, R45, R46 ;  /* 0x0000002e2d09723e */ /* 0x000fe400000000ff */
[----:B------:R-:W-:Y:S02]  /*10a20*/  F2FP.F16.F32.PACK_AB R10, R43, R44 ;  /* 0x0000002c2b0a723e */ /* 0x000fe400000000ff */
[----:B------:R-:W-:-:S02]  /*10a30*/  F2FP.F16.F32.PACK_AB R11, R41, R42 ;  /* 0x0000002a290b723e */ /* 0x000fc400000000ff */
[----:B------:R-:W-:Y:S02]  /*10a40*/  F2FP.F16.F32.PACK_AB R13, R37, R40 ;  /* 0x00000028250d723e */ /* 0x000fe400000000ff */
[----:B------:R-:W-:Y:S02]  /*10a50*/  F2FP.F16.F32.PACK_AB R14, R27, R38 ;  /* 0x000000261b0e723e */ /* 0x000fe400000000ff */
[----:B------:R-:W-:Y:S02]  /*10a60*/  F2FP.F16.F32.PACK_AB R15, R151, R36 ;  /* 0x00000024970f723e */ /* 0x000fe400000000ff */
[----:B------:R-:W-:Y:S02]  /*10a70*/  ISETP.NE.AND.EX P0, PT, RZ, UR5, PT, P0 ;  /* 0x00000005ff007c0c */ /* 0x000fe4000bf05300 */
[----:B------:R-:W-:Y:S01]  /*10a80*/  IADD3.X R27, R64, UR5, RZ, P1, !PT ;  /* 0x00000005401b7c10 */ /* 0x000fe20008ffe4ff */
[----:B------:R-:W-:Y:S01]  /*10a90*/  ULDC.64 UR4, c[0x0][0xc08] ;  /* 0x0003020000047ab9 */ /* 0x000fe20000000a00 */
[----:B------:R0:W-:Y:S01]  /*10aa0*/  STSM.16.M88.4 [R58], R4 ;  /* 0x000000043a007844 */ /* 0x0001e20000000200 */
[----:B------:R-:W-:-:S03]  /*10ab0*/  ISETP.NE.U32.AND P1, PT, RZ, UR4, PT ;  /* 0x00000004ff007c0c */ /* 0x000fc6000bf25070 */
[----:B------:R2:W-:Y:S01]  /*10ac0*/  STSM.16.M88.4 [R57], R8 ;  /* 0x0000000839007844 */ /* 0x0005e20000000200 */
[----:B------:R-:W-:-:S03]  /*10ad0*/  ISETP.NE.AND.EX P1, PT, RZ, UR5, PT, P1 ;  /* 0x00000005ff007c0c */ /* 0x000fc6000bf25310 */
[----:B------:R3:W-:Y:S01]  /*10ae0*/  STSM.16.M88.4 [R25], R12 ;  /* 0x0000000c19007844 */ /* 0x0007e20000000200 */
[----:B------:R-:W-:Y:S01]  /*10af0*/  IMAD.MOV.U32 R36, RZ, RZ, RZ ;  /* 0x000000ffff247224 */ /* 0x000fe200078e00ff */
[----:B------:R-:W-:Y:S08]  /*10b00*/  BAR.SYNC.DEFER_BLOCKING 0x1, 0x180 ;  /* 0x0046000000007b1d */ /* 0x000ff00000010000 */
[----:B0-----:R-:W-:Y:S01]  /*10b10*/  @P1 IADD3 R4, P3, R62, UR4, RZ ;  /* 0x000000043e041c10 */ /* 0x001fe2000ff7e0ff */
[----:B------:R-:W-:-:S02]  /*10b20*/  ULDC UR4, c[0x0][0xa88] ;  /* 0x0002a20000047ab9 */ /* 0x000fc40000000800 */
[----:B--2---:R-:W-:Y:S01]  /*10b30*/  IMAD.U32 R9, RZ, RZ, UR4 ;  /* 0x00000004ff097e24 */ /* 0x004fe2000f8e00ff */
[----:B------:R-:W-:Y:S01]  /*10b40*/  @P1 IADD3.X R5, R64, UR5, RZ, P3, !PT ;  /* 0x0000000540051c10 */ /* 0x000fe20009ffe4ff */
[----:B------:R0:W5:Y:S04]  /*10b50*/  @P0 LDG.E R36, desc[UR56][R26.64] ;  /* 0x000000381a240981 */ /* 0x000168000c1e1900 */
[----:B------:R0:W5:Y:S01]  /*10b60*/  @P1 LDG.E R9, desc[UR56][R4.64] ;  /* 0x0000003804091981 */ /* 0x000162000c1e1900 */
[----:B-1----:R-:W-:-:S13]  /*10b70*/  ISETP.NE.AND P2, PT, R32, 0x1, PT ;  /* 0x000000012000780c */ /* 0x002fda0003f45270 */
[----:B------:R-:W1:Y:S08]  /*10b80*/  @P2 LDC R6, c[0x0][0xbec] ;  /* 0x0002fb00ff062b82 */ /* 0x000e700000000800 */
[----:B------:R-:W2:Y:S01]  /*10b90*/  @P2 LDC R39, c[0x0][0xbf0] ;  /* 0x0002fc00ff272b82 */ /* 0x000ea20000000800 */
[----:B---3--:R-:W-:Y:S01]  /*10ba0*/  IMAD R15, R66, 0xc0, R67 ;  /* 0x000000c0420f7824 */ /* 0x008fe200078e0243 */
[----:B0-----:R-:W-:Y:S06]  /*10bb0*/  @P1 BRA `(.L_x_509) ;  /* 0x0000000000101947 */ /* 0x001fec0003800000 */
[----:B------:R-:W-:Y:S05]  /*10bc0*/  @!P0 BRA `(.L_x_509) ;  /* 0x00000000000c8947 */ /* 0x000fea0003800000 */
[----:B------:R-:W3:Y:S04]  /*10bd0*/  LDG.E R4, desc[UR56][R26.64] ;  /* 0x000000381a047981 */ /* 0x000ee8000c1e1900 */
[----:B-----5:R-:W3:Y:S02]  /*10be0*/  LDG.E R9, desc[UR56][R26.64+0x4] ;  /* 0x000004381a097981 */ /* 0x020ee4000c1e1900 */
[----:B---3--:R-:W-:-:S07]  /*10bf0*/  IADD3 R9, -R4, R9, RZ ;  /* 0x0000000904097210 */ /* 0x008fce0007ffe1ff */
.L_x_509:
[----:B------:R-:W3:Y:S01]  /*10c00*/  LDL R14, [R1+0xa4] ;  /* 0x0000a400010e7983 */ /* 0x000ee20000100800 */
[----:B-1----:R-:W-:Y:S01]  /*10c10*/  @P2 IMAD.HI.U32 R4, R15, R6, RZ ;  /* 0x000000060f042227 */ /* 0x002fe200078e00ff */
[----:B------:R-:W-:Y:S02]  /*10c20*/  ULDC.64 UR4, c[0x0][0xb90] ;  /* 0x0002e40000047ab9 */ /* 0x000fe40000000a00 */
[----:B------:R-:W4:Y:S01]  /*10c30*/  LDL.LU R43, [R1+0x94] ;  /* 0x00009400012b7983 */ /* 0x000f220000300800 */
[----:B-----5:R-:W-:Y:S01]  /*10c40*/  SHF.R.S32.HI R37, RZ, 0x1f, R36 ;  /* 0x0000001fff257819 */ /* 0x020fe20000011424 */
[----:B------:R-:W-:Y:S01]  /*10c50*/  IMAD.MOV.U32 R7, RZ, RZ, R15 ;  /* 0x000000ffff077224 */ /* 0x000fe200078e000f */
[----:B--2---:R-:W-:Y:S01]  /*10c60*/  @P2 SHF.R.U32.HI R7, RZ, R39, R4 ;  /* 0x00000027ff072219 */ /* 0x004fe20000011604 */
[----:B------:R-:W0:Y:S01]  /*10c70*/  S2R R12, SR_TID.X ;  /* 0x00000000000c7919 */ /* 0x000e220000002100 */
[----:B------:R-:W-:Y:S02]  /*10c80*/  SEL R40, R24, RZ, !P0 ;  /* 0x000000ff18287207 */ /* 0x000fe40004000000 */
[----:B------:R-:W-:Y:S01]  /*10c90*/  SEL R41, R65, RZ, !P0 ;  /* 0x000000ff41297207 */ /* 0x000fe20004000000 */
[----:B------:R-:W-:-:S02]  /*10ca0*/  IMAD.MOV R13, RZ, RZ, -R7 ;  /* 0x000000ffff0d7224 */ /* 0x000fc400078e0a07 */
[----:B0-----:R-:W-:-:S05]  /*10cb0*/  VIADD R25, R12, 0xffffff80 ;  /* 0xffffff800c197836 */ /* 0x001fca0000000000 */
[----:B------:R-:W-:-:S04]  /*10cc0*/  SHF.R.S32.HI R12, RZ, 0x1f, R25 ;  /* 0x0000001fff0c7819 */ /* 0x000fc80000011419 */
[----:B------:R-:W-:-:S04]  /*10cd0*/  LEA.HI R12, R12, R25, RZ, 0x7 ;  /* 0x000000190c0c7211 */ /* 0x000fc800078f38ff */
[----:B------:R-:W-:-:S05]  /*10ce0*/  LOP3.LUT R12, R12, 0xffffff80, RZ, 0xc0, !PT ;  /* 0xffffff800c0c7812 */ /* 0x000fca00078ec0ff */
[----:B------:R-:W-:Y:S01]  /*10cf0*/  IMAD.IADD R12, R25, 0x1, -R12 ;  /* 0x00000001190c7824 */ /* 0x000fe200078e0a0c */
[----:B----4-:R-:W-:Y:S01]  /*10d00*/  SHF.R.S32.HI R42, RZ, 0x1f, R43 ;  /* 0x0000001fff2a7819 */ /* 0x010fe2000001142b */
[----:B------:R-:W-:-:S04]  /*10d10*/  IMAD.WIDE.U32 R4, R43, UR4, R36 ;  /* 0x000000042b047c25 */ /* 0x000fc8000f8e0024 */
[----:B------:R-:W-:-:S04]  /*10d20*/  IMAD R6, R42, UR4, RZ ;  /* 0x000000042a067c24 */ /* 0x000fc8000f8e02ff */
[----:B------:R-:W-:Y:S01]  /*10d30*/  IMAD R11, R43, UR5, R6 ;  /* 0x000000052b0b7c24 */ /* 0x000fe2000f8e0206 */
[----:B------:R-:W-:Y:S02]  /*10d40*/  ULDC.64 UR4, c[0x0][0xb98] ;  /* 0x0002e60000047ab9 */ /* 0x000fe40000000a00 */
[----:B------:R-:W-:Y:S02]  /*10d50*/  IMAD R8, R40, UR4, RZ ;  /* 0x0000000428087c24 */ /* 0x000fe4000f8e02ff */
[----:B------:R-:W-:Y:S02]  /*10d60*/  IMAD.IADD R5, R5, 0x1, R11 ;  /* 0x0000000105057824 */ /* 0x000fe400078e020b */
[----:B------:R-:W-:Y:S01]  /*10d70*/  IMAD R11, R32, R13, R15 ;  /* 0x0000000d200b7224 */ /* 0x000fe200078e020f */
[----:B------:R-:W-:Y:S01]  /*10d80*/  SHF.R.S32.HI R13, RZ, 0x1f, R7 ;  /* 0x0000001fff0d7819 */ /* 0x000fe20000011407 */
[----:B------:R-:W-:-:S03]  /*10d90*/  IMAD.WIDE.U32 R4, R41, UR4, R4 ;  /* 0x0000000429047c25 */ /* 0x000fc6000f8e0004 */
[----:B------:R-:W-:Y:S01]  /*10da0*/  SHF.R.S32.HI R6, RZ, 0x1f, R11 ;  /* 0x0000001fff067819 */ /* 0x000fe2000001140b */
[----:B------:R-:W-:Y:S01]  /*10db0*/  IMAD R8, R41, UR5, R8 ;  /* 0x0000000529087c24 */ /* 0x000fe2000f8e0208 */
[----:B------:R-:W-:Y:S01]  /*10dc0*/  IADD3 R4, P0, R7, R4, RZ ;  /* 0x0000000407047210 */ /* 0x000fe20007f1e0ff */
[----:B------:R-:W-:Y:S02]  /*10dd0*/  ULDC.64 UR4, c[0x0][0xb88] ;  /* 0x0002e20000047ab9 */ /* 0x000fe40000000a00 */
[----:B------:R-:W-:Y:S01]  /*10de0*/  IMAD R6, R6, UR4, RZ ;  /* 0x0000000406067c24 */ /* 0x000fe2000f8e02ff */
[----:B------:R-:W-:-:S03]  /*10df0*/  IADD3.X R5, R13, R5, R8, P0, !PT ;  /* 0x000000050d057210 */ /* 0x000fc600007fe408 */
[C---:B------:R-:W-:Y:S02]  /*10e00*/  IMAD R7, R11.reuse, UR5, R6 ;  /* 0x000000050b077c24 */ /* 0x040fe4000f8e0206 */
[----:B------:R-:W-:Y:S01]  /*10e10*/  IMAD.WIDE.U32 R4, R11, UR4, R4 ;  /* 0x000000040b047c25 */ /* 0x000fe2000f8e0004 */
[----:B------:R-:W-:-:S03]  /*10e20*/  ULDC.64 UR4, c[0x0][0xb50] ;  /* 0x0002d40000047ab9 */ /* 0x000fc60000000a00 */
[----:B---3--:R-:W-:Y:S01]  /*10e30*/  IMAD R11, R66, 0xc0, R14 ;  /* 0x000000c0420b7824 */ /* 0x008fe200078e020e */
[----:B------:R-:W-:Y:S02]  /*10e40*/  IADD3 R5, R5, R7, RZ ;  /* 0x0000000705057210 */ /* 0x000fe40007ffe0ff */
[----:B------:R-:W-:-:S04]  /*10e50*/  LEA R8, P0, R4, UR4, 0x2 ;  /* 0x0000000404087c11 */ /* 0x000fc8000f8010ff */
[----:B------:R-:W-:Y:S01]  /*10e60*/  LEA.HI.X R10, R4, UR5, R5, 0x2, P0 ;  /* 0x00000005040a7c11 */ /* 0x000fe200080f1405 */
[----:B------:R-:W-:Y:S01]  /*10e70*/  IMAD R5, R30, 0x40, R29 ;  /* 0x000000401e057824 */ /* 0x000fe200078e021d */
[----:B------:R-:W-:Y:S01]  /*10e80*/  SHFL.IDX PT, R6, R8, RZ, 0x1c1f ;  /* 0x001c1fff08067589 */ /* 0x000fe200000e0000 */
[----:B------:R-:W-:Y:S01]  /*10e90*/  LOP3.LUT P0, RZ, R12, 0x3, RZ, 0xc0, !PT ;  /* 0x000000030cff7812 */ /* 0x000fe2000780c0ff */
[----:B------:R-:W-:Y:S01]  /*10ea0*/  ULDC.64 UR4, c[0x0][0xaa0] ;  /* 0x0002a80000047ab9 */ /* 0x000fe20000000a00 */
[----:B------:R-:W-:Y:S01]  /*10eb0*/  IMAD.WIDE R4, R5, 0x2, R20 ;  /* 0x0000000205047825 */ /* 0x000fe200078e0214 */
[----:B------:R-:W0:Y:S03]  /*10ec0*/  SHFL.IDX PT, R7, R10, RZ, 0x1c1f ;  /* 0x001c1fff0a077589 */ /* 0x000e2600000e0000 */
[----:B------:R-:W-:Y:S01]  /*10ed0*/  IMAD R20, R9, R32, RZ ;  /* 0x0000002009147224 */ /* 0x000fe200078e02ff */
[----:B------:R1:W-:Y:S01]  /*10ee0*/  SHFL.IDX PT, R38, R8, 0x1, 0x1c1f ;  /* 0x003c1f0008267f89 */ /* 0x0003e200000e0000 */
[----:B------:R-:W-:-:S02]  /*10ef0*/  IADD3 R9, R11, 0x8, RZ ;  /* 0x000000080b097810 */ /* 0x000fc40007ffe0ff */
[C---:B------:R-:W-:Y:S01]  /*10f00*/  IADD3 R13, P3, R4.reuse, 0x1800, RZ ;  /* 0x00001800040d7810 */ /* 0x040fe20007f7e0ff */
[----:B------:R-:W2:Y:S01]  /*10f10*/  SHFL.IDX PT, R39, R10, 0x1, 0x1c1f ;  /* 0x003c1f000a277f89 */ /* 0x000ea200000e0000 */
[C---:B------:R-:W-:Y:S02]  /*10f20*/  IADD3 R25, P4, R4.reuse, 0x3000, RZ ;  /* 0x0000300004197810 */ /* 0x040fe40007f9e0ff */
[-C--:B------:R-:W-:Y:S02]  /*10f30*/  ISETP.GE.OR P1, PT, R11, R20.reuse, P0 ;  /* 0x000000140b00720c */ /* 0x080fe40000726670 */
[----:B------:R-:W-:Y:S02]  /*10f40*/  ISETP.GE.OR P0, PT, R9, R20, P0 ;  /* 0x000000140900720c */ /* 0x000fe40000706670 */
[----:B------:R-:W-:Y:S02]  /*10f50*/  LOP3.LUT R9, R4, 0x380, RZ, 0xc0, !PT ;  /* 0x0000038004097812 */ /* 0x000fe400078ec0ff */
[----:B------:R-:W-:-:S02]  /*10f60*/  LOP3.LUT R12, R13, 0x380, RZ, 0xc0, !PT ;  /* 0x000003800d0c7812 */ /* 0x000fc400078ec0ff */
[----:B------:R-:W-:Y:S02]  /*10f70*/  LOP3.LUT R24, R25, 0x380, RZ, 0xc0, !PT ;  /* 0x0000038019187812 */ /* 0x000fe400078ec0ff */
[----:B------:R-:W-:Y:S02]  /*10f80*/  SHF.R.U64 R9, R9, 0x3, RZ ;  /* 0x0000000309097819 */ /* 0x000fe400000012ff */
[----:B------:R-:W-:Y:S01]  /*10f90*/  SHF.R.U64 R12, R12, 0x3, RZ ;  /* 0x000000030c0c7819 */ /* 0x000fe200000012ff */
[----:B0-----:R0:W-:Y:S01]  /*10fa0*/  @!P1 ST.E desc[UR56][R6.64], R31 ;  /* 0x0000001f06009985 */ /* 0x0011e2000c101938 */
[----:B------:R-:W-:Y:S02]  /*10fb0*/  SHF.R.U64 R24, R24, 0x3, RZ ;  /* 0x0000000318187819 */ /* 0x000fe400000012ff */
[----:B-1----:R-:W-:Y:S01]  /*10fc0*/  LOP3.LUT R8, R9, R4, RZ, 0x3c, !PT ;  /* 0x0000000409087212 */ /* 0x002fe200078e3cff */
[--C-:B------:R-:W-:Y:S01]  /*10fd0*/  IMAD.MOV.U32 R9, RZ, RZ, R5.reuse ;  /* 0x000000ffff097224 */ /* 0x100fe200078e0005 */
[----:B------:R-:W-:Y:S01]  /*10fe0*/  LOP3.LUT R12, R12, R13, RZ, 0x3c, !PT ;  /* 0x0000000d0c0c7212 */ /* 0x000fe200078e3cff */
[--C-:B------:R-:W-:Y:S01]  /*10ff0*/  IMAD.X R13, RZ, RZ, R5.reuse, P3 ;  /* 0x000000ffff0d7224 */ /* 0x100fe200018e0605 */
[----:B------:R-:W-:Y:S01]  /*11000*/  LOP3.LUT R24, R24, R25, RZ, 0x3c, !PT ;  /* 0x0000001918187212 */ /* 0x000fe200078e3cff */
[----:B------:R-:W-:Y:S01]  /*11010*/  IMAD.X R25, RZ, RZ, R5, P4 ;  /* 0x000000ffff197224 */ /* 0x000fe200020e0605 */
[----:B--2---:R1:W-:Y:S01]  /*11020*/  @!P0 ST.E desc[UR56][R38.64], R0 ;  /* 0x0000000026008985 */ /* 0x0043e2000c101938 */
[----:B0-----:R-:W0:Y:S03]  /*11030*/  @P2 LDC R31, c[0x0][0xbec] ;  /* 0x0002fb00ff1f2b82 */ /* 0x001e260000000800 */
[----:B------:R-:W2:Y:S04]  /*11040*/  LD.E.128 R8, desc[UR56][R8.64] ;  /* 0x0000003808087980 */ /* 0x000ea8000c101d00 */
[----:B------:R-:W3:Y:S04]  /*11050*/  LD.E.128 R12, desc[UR56][R12.64] ;  /* 0x000000380c0c7980 */ /* 0x000ee8000c101d00 */
[----:B------:R-:W4:Y:S01]  /*11060*/  LD.E.128 R24, desc[UR56][R24.64] ;  /* 0x0000003818187980 */ /* 0x000f22000c101d00 */
[----:B------:R-:W-:Y:S01]  /*11070*/  IADD3 R21, P0, R4, 0x4800, RZ ;  /* 0x0000480004157810 */ /* 0x000fe20007f1e0ff */
[----:B-1----:R-:W1:Y:S03]  /*11080*/  @P2 LDC R39, c[0x0][0xbf0] ;  /* 0x0002fc00ff272b82 */ /* 0x002e660000000800 */
[----:B------:R-:W-:Y:S01]  /*11090*/  LOP3.LUT R4, R21, 0x380, RZ, 0xc0, !PT ;  /* 0x0000038015047812 */ /* 0x000fe200078ec0ff */
[----:B------:R-:W-:Y:S01]  /*110a0*/  IMAD R3, R3, 0x30, R30 ;  /* 0x0000003003037824 */ /* 0x000fe200078e021e */
[----:B------:R-:W-:-:S02]  /*110b0*/  IADD3.X R5, RZ, R5, RZ, P0, !PT ;  /* 0x00000005ff057210 */ /* 0x000fc400007fe4ff */
[----:B------:R-:W-:-:S04]  /*110c0*/  SHF.R.U64 R4, R4, 0x3, RZ ;  /* 0x0000000304047819 */ /* 0x000fc800000012ff */
[----:B------:R-:W-:Y:S01]  /*110d0*/  LOP3.LUT R4, R4, R21, RZ, 0x3c, !PT ;  /* 0x0000001504047212 */ /* 0x000fe200078e3cff */
[----:B------:R-:W-:-:S04]  /*110e0*/  IMAD R21, R37, UR4, RZ ;  /* 0x0000000425157c24 */ /* 0x000fc8000f8e02ff */
[C---:B------:R-:W-:Y:S01]  /*110f0*/  IMAD R21, R36.reuse, UR5, R21 ;  /* 0x0000000524157c24 */ /* 0x040fe2000f8e0215 */
[----:B------:R-:W5:Y:S01]  /*11100*/  LD.E.128 R4, desc[UR56][R4.64] ;  /* 0x0000003804047980 */ /* 0x000f62000c101d00 */
[----:B------:R-:W-:Y:S01]  /*11110*/  IMAD.WIDE.U32 R36, R36, UR4, RZ ;  /* 0x0000000424247c25 */ /* 0x000fe2000f8e00ff */
[----:B------:R-:W-:Y:S01]  /*11120*/  ULDC.64 UR4, c[0x0][0xae8] ;  /* 0x0002ba0000047ab9 */ /* 0x000fe20000000a00 */
[----:B------:R-:W-:Y:S01]  /*11130*/  @!PT LDS RZ, [RZ] ;  /* 0x00000000fffff984 */ /* 0x000fe20000000800 */
[----:B------:R-:W-:Y:S01]  /*11140*/  @!PT LDS RZ, [RZ] ;  /* 0x00000000fffff984 */ /* 0x000fe20000000800 */
[----:B------:R-:W-:Y:S01]  /*11150*/  @!PT LDS RZ, [RZ] ;  /* 0x00000000fffff984 */ /* 0x000fe20000000800 */
[----:B------:R-:W-:Y:S01]  /*11160*/  @!PT LDS RZ, [RZ] ;  /* 0x00000000fffff984 */ /* 0x000fe20000000800 */
[----:B------:R0:W-:Y:S06]  /*11170*/  MEMBAR.ALL.CTA ;  /* 0x0000000000007992 */ /* 0x0001ec0000008000 */
[----:B0-----:R-:W0:Y:S01]  /*11180*/  FENCE.VIEW.ASYNC.S ;  /* 0x00000000000073c6 */ /* 0x001e220000000000 */
[----:B------:R-:W-:-:S02]  /*11190*/  IMAD R0, R42, UR4, RZ ;  /* 0x000000042a007c24 */ /* 0x000fc4000f8e02ff */
[----:B------:R-:W-:Y:S02]  /*111a0*/  IMAD.IADD R37, R37, 0x1, R21 ;  /* 0x0000000125257824 */ /* 0x000fe400078e0215 */
[----:B------:R-:W-:Y:S02]  /*111b0*/  IMAD R38, R66, 0xc0, R3 ;  /* 0x000000c042267824 */ /* 0x000fe400078e0203 */
[C---:B------:R-:W-:Y:S02]  /*111c0*/  IMAD R21, R43.reuse, UR5, R0 ;  /* 0x000000052b157c24 */ /* 0x040fe4000f8e0200 */
[----:B------:R-:W-:Y:S01]  /*111d0*/  IMAD.WIDE.U32 R36, R43, UR4, R36 ;  /* 0x000000042b247c25 */ /* 0x000fe2000f8e0024 */
[----:B------:R-:W-:-:S03]  /*111e0*/  ULDC.64 UR4, c[0x0][0xaf0] ;  /* 0x0002bc0000047ab9 */ /* 0x000fc60000000a00 */
[----:B------:R-:W-:-:S04]  /*111f0*/  @P2 IMAD.HI.U32 R0, R38, R31, RZ ;  /* 0x0000001f26002227 */ /* 0x000fc800078e00ff */
[----:B------:R-:W-:Y:S02]  /*11200*/  IMAD.IADD R37, R37, 0x1, R21 ;  /* 0x0000000125257824 */ /* 0x000fe400078e0215 */
[----:B------:R-:W-:Y:S01]  /*11210*/  IMAD.MOV.U32 R3, RZ, RZ, R38 ;  /* 0x000000ffff037224 */ /* 0x000fe200078e0026 */
[----:B-1----:R-:W-:Y:S01]  /*11220*/  @P2 SHF.R.U32.HI R3, RZ, R39, R0 ;  /* 0x00000027ff032219 */ /* 0x002fe20000011600 */
[----:B------:R-:W-:Y:S02]  /*11230*/  IMAD R21, R40, UR4, RZ ;  /* 0x0000000428157c24 */ /* 0x000fe4000f8e02ff */
[----:B------:R-:W-:Y:S01]  /*11240*/  IMAD.WIDE.U32 R36, R41, UR4, R36 ;  /* 0x0000000429247c25 */ /* 0x000fe2000f8e0024 */
[----:B------:R-:W-:Y:S02]  /*11250*/  SHF.R.S32.HI R0, RZ, 0x1f, R3 ;  /* 0x0000001fff007819 */ /* 0x000fe40000011403 */
[----:B------:R-:W-:Y:S01]  /*11260*/  IADD3 R31, -R3, RZ, RZ ;  /* 0x000000ff031f7210 */ /* 0x000fe20007ffe1ff */
[----:B------:R-:W-:Y:S01]  /*11270*/  IMAD R21, R41, UR5, R21 ;  /* 0x0000000529157c24 */ /* 0x000fe2000f8e0215 */
[----:B------:R-:W-:Y:S01]  /*11280*/  ULDC.64 UR4, c[0x0][0xae0] ;  /* 0x0002b80000047ab9 */ /* 0x000fe20000000a00 */
[----:B------:R-:W-:-:S02]  /*11290*/  IMAD R41, R66, 0xc0, R30 ;  /* 0x000000c042297824 */ /* 0x000fc400078e021e */
[----:B------:R-:W-:Y:S02]  /*112a0*/  IMAD.IADD R37, R37, 0x1, R21 ;  /* 0x0000000125257824 */ /* 0x000fe400078e0215 */
[----:B------:R-:W-:Y:S02]  /*112b0*/  IMAD R0, R0, UR4, RZ ;  /* 0x0000000400007c24 */ /* 0x000fe4000f8e02ff */
[----:B------:R-:W-:Y:S02]  /*112c0*/  IMAD R21, R32, R31, R38 ;  /* 0x0000001f20157224 */ /* 0x000fe400078e0226 */
[C---:B------:R-:W-:Y:S02]  /*112d0*/  IMAD R31, R3.reuse, UR5, R0 ;  /* 0x00000005031f7c24 */ /* 0x040fe4000f8e0200 */
[----:B------:R-:W-:Y:S01]  /*112e0*/  IMAD.WIDE.U32 R36, R3, UR4, R36 ;  /* 0x0000000403247c25 */ /* 0x000fe2000f8e0024 */
[----:B------:R-:W-:Y:S01]  /*112f0*/  SHF.R.S32.HI R0, RZ, 0x1f, R21 ;  /* 0x0000001fff007819 */ /* 0x000fe20000011415 */
[----:B------:R-:W-:-:S02]  /*11300*/  ULDC.64 UR4, c[0x0][0xad8] ;  /* 0x0002b60000047ab9 */ /* 0x000fc40000000a00 */
[----:B------:R-:W-:Y:S02]  /*11310*/  IMAD.IADD R37, R37, 0x1, R31 ;  /* 0x0000000125257824 */ /* 0x000fe400078e021f */
[----:B------:R-:W-:Y:S02]  /*11320*/  IMAD R0, R0, UR4, RZ ;  /* 0x0000000400007c24 */ /* 0x000fe4000f8e02ff */
[----:B------:R-:W-:-:S04]  /*11330*/  IMAD.WIDE.U32 R36, R21, UR4, R36 ;  /* 0x0000000415247c25 */ /* 0x000fc8000f8e0024 */
[----:B------:R-:W-:Y:S01]  /*11340*/  IMAD R3, R21, UR5, R0 ;  /* 0x0000000515037c24 */ /* 0x000fe2000f8e0200 */
[----:B------:R-:W-:Y:S01]  /*11350*/  ULDC.64 UR4, c[0x0][0xa80] ;  /* 0x0002a00000047ab9 */ /* 0x000fe20000000a00 */
[----:B------:R-:W-:Y:S01]  /*11360*/  VIADD R21, R41, 0x60 ;  /* 0x0000006029157836 */ /* 0x000fe20000000000 */
[----:B------:R-:W-:Y:S01]  /*11370*/  LEA R32, P0, R36, UR4, 0x1 ;  /* 0x0000000424207c11 */ /* 0x000fe2000f8008ff */
[----:B------:R-:W-:Y:S01]  /*11380*/  IMAD.IADD R3, R37, 0x1, R3 ;  /* 0x0000000125037824 */ /* 0x000fe200078e0203 */
[----:B------:R-:W-:Y:S01]  /*11390*/  ULDC UR4, c[0x0][0xac8] ;  /* 0x0002b20000047ab9 */ /* 0x000fe20000000800 */
[----:B------:R-:W-:Y:S02]  /*113a0*/  VIADD R0, R2, 0x30820 ;  /* 0x0003082002007836 */ /* 0x000fe40000000000 */
[----:B0-----:R-:W-:Y:S01]  /*113b0*/  SHFL.IDX PT, R38, R32, 0x1, 0x181f ;  /* 0x00381f0020267f89 */ /* 0x001fe200000e0000 */
[----:B------:R-:W-:Y:S02]  /*113c0*/  LEA.HI.X R40, R36, UR5, R3, 0x1, P0 ;  /* 0x0000000524287c11 */ /* 0x000fe400080f0c03 */
[----:B------:R-:W-:Y:S01]  /*113d0*/  ISETP.GE.AND P0, PT, R29, UR4, PT ;  /* 0x000000041d007c0c */ /* 0x000fe2000bf06270 */
[----:B------:R-:W0:Y:S01]  /*113e0*/  SHFL.IDX PT, R36, R32, RZ, 0x181f ;  /* 0x00181fff20247589 */ /* 0x000e2200000e0000 */
[----:B------:R-:W-:-:S02]  /*113f0*/  IADD3 R3, R41, 0x30, RZ ;  /* 0x0000003029037810 */ /* 0x000fc40007ffe0ff */
[-C--:B------:R-:W-:Y:S01]  /*11400*/  ISETP.GE.OR P3, PT, R41, R20.reuse, P0 ;  /* 0x000000142900720c */ /* 0x080fe20000766670 */
[----:B------:R-:W1:Y:S01]  /*11410*/  SHFL.IDX PT, R31, R40, RZ, 0x181f ;  /* 0x00181fff281f7589 */ /* 0x000e6200000e0000 */
[-C--:B------:R-:W-:Y:S01]  /*11420*/  ISETP.GE.OR P2, PT, R3, R20.reuse, P0 ;  /* 0x000000140300720c */ /* 0x080fe20000746670 */
[----:B------:R-:W-:Y:S01]  /*11430*/  VIADD R3, R41, 0x90 ;  /* 0x0000009029037836 */ /* 0x000fe20000000000 */
[-C--:B------:R-:W-:Y:S01]  /*11440*/  ISETP.GE.OR P1, PT, R21, R20.reuse, P0 ;  /* 0x000000141500720c */ /* 0x080fe20000726670 */
[----:B------:R-:W1:Y:S01]  /*11450*/  SHFL.IDX PT, R42, R32, 0x2, 0x181f ;  /* 0x00581f00202a7f89 */ /* 0x000e6200000e0000 */
[----:B------:R-:W-:Y:S02]  /*11460*/  PRMT R0, RZ, 0x654, R0 ;  /* 0x00000654ff007816 */ /* 0x000fe40000000000 */
[----:B------:R-:W-:Y:S01]  /*11470*/  ISETP.GE.OR P0, PT, R3, R20, P0 ;  /* 0x000000140300720c */ /* 0x000fe20000706670 */
[----:B------:R-:W1:Y:S01]  /*11480*/  SHFL.IDX PT, R37, R40, 0x1, 0x181f ;  /* 0x00381f0028257f89 */ /* 0x000e6200000e0000 */
[----:B------:R0:W-:Y:S03]  /*11490*/  SYNCS.ARRIVE.TRANS64.RED.A1T0 RZ, [R0+URZ], RZ ;  /* 0x000000ff00ff79a7 */ /* 0x0001e6000810043f */
[----:B------:R-:W1:Y:S04]  /*114a0*/  SHFL.IDX PT, R39, R40, 0x2, 0x181f ;  /* 0x00581f0028277f89 */ /* 0x000e6800000e0000 */
[----:B------:R-:W2:Y:S01]  /*114b0*/  SHFL.IDX PT, R32, R32, 0x3, 0x181f ;  /* 0x00781f0020207f89 */ /* 0x000ea200000e0000 */
[----:B0-----:R-:W-:-:S03]  /*114c0*/  @!P3 LEA R30, P5, R29, R36, 0x1 ;  /* 0x000000241d1eb211 */ /* 0x001fc600078a08ff */
[----:B------:R-:W0:Y:S01]  /*114d0*/  SHFL.IDX PT, R40, R40, 0x3, 0x181f ;  /* 0x00781f0028287f89 */ /* 0x000e2200000e0000 */
[C---:B------:R-:W-:Y:S02]  /*114e0*/  @!P2 LEA R36, P4, R29.reuse, R38, 0x1 ;  /* 0x000000261d24a211 */ /* 0x040fe400078808ff */
[C-C-:B-1----:R-:W-:Y:S02]  /*114f0*/  @!P3 LEA.HI.X R31, R29.reuse, R31, R28.reuse, 0x1, P5 ;  /* 0x0000001f1d1fb211 */ /* 0x142fe400028f0c1c */
[C---:B------:R-:W-:Y:S02]  /*11500*/  @!P1 LEA R38, P5, R29.reuse, R42, 0x1 ;  /* 0x0000002a1d269211 */ /* 0x040fe400078a08ff */
[C-C-:B------:R-:W-:Y:S02]  /*11510*/  @!P2 LEA.HI.X R37, R29.reuse, R37, R28.reuse, 0x1, P4 ;  /* 0x000000251d25a211 */ /* 0x140fe400020f0c1c */
[----:B------:R-:W-:Y:S01]  /*11520*/  @!P1 LEA.HI.X R39, R29, R39, R28, 0x1, P5 ;  /* 0x000000271d279211 */ /* 0x000fe200028f0c1c */
[----:B--2---:R2:W-:Y:S04]  /*11530*/  @!P3 ST.E.128 desc[UR56][R30.64], R8 ;  /* 0x000000081e00b985 */ /* 0x0045e8000c101d38 */
[----:B---3--:R2:W-:Y:S04]  /*11540*/  @!P2 ST.E.128 desc[UR56][R36.64], R12 ;  /* 0x0000000c2400a985 */ /* 0x0085e8000c101d38 */
[----:B----4-:R2:W-:Y:S01]  /*11550*/  @!P1 ST.E.128 desc[UR56][R38.64], R24 ;  /* 0x0000001826009985 */ /* 0x0105e2000c101d38 */
[----:B0-----:R-:W-:Y:S05]  /*11560*/  @P0 BRA `(.L_x_510) ;  /* 0x0000000800580947 */ /* 0x001fea0003800000 */
[----:B--2---:R-:W-:-:S04]  /*11570*/  LEA R8, P0, R29, R32, 0x1 ;  /* 0x000000201d087211 */ /* 0x004fc800078008ff */
[----:B------:R-:W-:-:S05]  /*11580*/  LEA.HI.X R9, R29, R40, R28, 0x1, P0 ;  /* 0x000000281d097211 */ /* 0x000fca00000f0c1c */
[----:B-----5:R3:W-:Y:S01]  /*11590*/  ST.E.128 desc[UR56][R8.64], R4 ;  /* 0x0000000408007985 */ /* 0x0207e2000c101d38 */
[----:B------:R-:W-:Y:S05]  /*115a0*/  BRA `(.L_x_510) ;  /* 0x0000000800487947 */ /* 0x000fea0003800000 */
.L_x_508:
[----:B------:R-:W-:Y:S01]  /*115b0*/  ULDC.64 UR4, c[0x0][0xc00] ;  /* 0x0003000000047ab9 */ /* 0x000fe20000000a00 */
[----:B------:R-:W-:Y:S01]  /*115c0*/  MOV R0, RZ ;  /* 0x000000ff00007202 */ /* 0x000fe20000000f00 */
[----:B------:R-:W0:Y:S01]  /*115d0*/  LDC R27, c[0x0][0xbe8] ;  /* 0x0002fa00ff1b7b82 */ /* 0x000e220000000800 */
[----:B------:R-:W-:Y:S02]  /*115e0*/  ISETP.NE.U32.AND P0, PT, RZ, UR4, PT ;  /* 0x00000004ff007c0c */ /* 0x000fe4000bf05070 */
[----:B------:R-:W-:Y:S02]  /*115f0*/  IADD3 R4, P1, R62, UR4, RZ ;  /* 0x000000043e047c10 */ /* 0x000fe4000ff3e0ff */
[----:B------:R-:W-:Y:S02]  /*11600*/  ISETP.NE.AND.EX P0, PT, RZ, UR5, PT, P0 ;  /* 0x00000005ff007c0c */ /* 0x000fe4000bf05300 */
[----:B------:R-:W-:Y:S01]  /*11610*/  IADD3.X R5, R64, UR5, RZ, P1, !PT ;  /* 0x0000000540057c10 */ /* 0x000fe20008ffe4ff */
[----:B------:R-:W-:-:S02]  /*11620*/  ULDC.64 UR4, c[0x0][0xc08] ;  /* 0x0003020000047ab9 */ /* 0x000fc40000000a00 */
[----:B------:R-:W-:-:S04]  /*11630*/  ISETP.NE.U32.AND P1, PT, RZ, UR4, PT ;  /* 0x00000004ff007c0c */ /* 0x000fc8000bf25070 */
[----:B------:R-:W-:-:S04]  /*11640*/  ISETP.NE.AND.EX P1, PT, RZ, UR5, PT, P1 ;  /* 0x00000005ff007c0c */ /* 0x000fc8000bf25310 */
[----:B------:R2:W5:Y:S09]  /*11650*/  @P0 LDG.E R0, desc[UR56][R4.64] ;  /* 0x0000003804000981 */ /* 0x000572000c1e1900 */
[----:B------:R-:W-:Y:S01]  /*11660*/  @P1 IADD3 R6, P2, R62, UR4, RZ ;  /* 0x000000043e061c10 */ /* 0x000fe2000ff5e0ff */
[----:B------:R-:W-:-:S02]  /*11670*/  ULDC UR4, c[0x0][0xa88] ;  /* 0x0002a20000047ab9 */ /* 0x000fc40000000800 */
[----:B------:R-:W-:Y:S01]  /*11680*/  IMAD.U32 R8, RZ, RZ, UR4 ;  /* 0x00000004ff087e24 */ /* 0x000fe2000f8e00ff */
[----:B------:R-:W-:-:S05]  /*11690*/  @P1 IADD3.X R7, R64, UR5, RZ, P2, !PT ;  /* 0x0000000540071c10 */ /* 0x000fca00097fe4ff */
[----:B------:R2:W5:Y:S01]  /*116a0*/  @P1 LDG.E R8, desc[UR56][R6.64] ;  /* 0x0000003806081981 */ /* 0x000562000c1e1900 */
[----:B0-----:R-:W-:Y:S02]  /*116b0*/  ISETP.NE.AND P2, PT, R27, 0x1, PT ;  /* 0x000000011b00780c */ /* 0x001fe40003f45270 */
[----:B------:R-:W-:-:S11]  /*116c0*/  ISETP.GE.AND P3, PT, R66, 0xc0, PT ;  /* 0x000000c04200780c */ /* 0x000fd60003f66270 */
[----:B------:R-:W0:Y:S01]  /*116d0*/  @P2 LDC R31, c[0x0][0xbec] ;  /* 0x0002fb00ff1f2b82 */ /* 0x000e220000000800 */
[----:B--2---:R-:W-:Y:S05]  /*116e0*/  @P1 BRA `(.L_x_511) ;  /* 0x0000000000101947 */ /* 0x004fea0003800000 */
[----:B------:R-:W-:Y:S05]  /*116f0*/  @!P0 BRA `(.L_x_511) ;  /* 0x00000000000c8947 */ /* 0x000fea0003800000 */
[----:B------:R-:W2:Y:S04]  /*11700*/  LDG.E R7, desc[UR56][R4.64] ;  /* 0x0000003804077981 */ /* 0x000ea8000c1e1900 */
[----:B-----5:R-:W2:Y:S02]  /*11710*/  LDG.E R8, desc[UR56][R4.64+0x4] ;  /* 0x0000043804087981 */ /* 0x020ea4000c1e1900 */
[----:B--2---:R-:W-:-:S07]  /*11720*/  IMAD.IADD R8, R8, 0x1, -R7 ;  /* 0x0000000108087824 */ /* 0x004fce00078e0a07 */
.L_x_511:
[----:B------:R-:W2:Y:S04]  /*11730*/  LDL R14, [R1+0x94] ;  /* 0x00009400010e7983 */ /* 0x000ea80000100800 */
[----:B------:R3:W5:Y:S01]  /*11740*/  LDL R26, [R1+0x9c] ;  /* 0x00009c00011a7983 */ /* 0x0007620000100800 */
[----:B------:R-:W-:Y:S01]  /*11750*/  BSSY B1, `(.L_x_512) ;  /* 0x000002e000017945 */ /* 0x000fe20003800000 */
[----:B------:R-:W-:Y:S02]  /*11760*/  SEL R15, R65, RZ, !P0 ;  /* 0x000000ff410f7207 */ /* 0x000fe40004000000 */
[----:B------:R-:W-:Y:S02]  /*11770*/  SEL R24, R24, RZ, !P0 ;  /* 0x000000ff18187207 */ /* 0x000fe40004000000 */
[----:B-----5:R-:W-:-:S02]  /*11780*/  SHF.R.S32.HI R13, RZ, 0x1f, R0 ;  /* 0x0000001fff0d7819 */ /* 0x020fc40000011400 */
[----:B--2---:R-:W-:Y:S01]  /*11790*/  SHF.R.S32.HI R12, RZ, 0x1f, R14 ;  /* 0x0000001fff0c7819 */ /* 0x004fe2000001140e */
[----:B---3--:R-:W-:Y:S06]  /*117a0*/  @P3 BRA `(.L_x_513) ;  /* 0x0000000000a03947 */ /* 0x008fec0003800000 */
[----:B------:R-:W2:Y:S01]  /*117b0*/  S2R R4, SR_TID.X ;  /* 0x0000000000047919 */ /* 0x000ea20000002100 */
[----:B------:R-:W3:Y:S02]  /*117c0*/  LDC R11, c[0x0][0xbe8] ;  /* 0x0002fa00ff0b7b82 */ /* 0x000ee40000000800 */
[----:B---3--:R-:W-:Y:S02]  /*117d0*/  IMAD R5, R8, R11, RZ ;  /* 0x0000000b08057224 */ /* 0x008fe400078e02ff */
[----:B--2---:R-:W-:-:S04]  /*117e0*/  IMAD R4, R26, 0xc0, R4 ;  /* 0x000000c01a047824 */ /* 0x004fc800078e0204 */
[----:B-1----:R-:W-:-:S05]  /*117f0*/  VIADD R10, R4, 0xffffff80 ;  /* 0xffffff80040a7836 */ /* 0x002fca0000000000 */
[----:B------:R-:W-:-:S13]  /*11800*/  ISETP.GE.AND P0, PT, R10, R5, PT ;  /* 0x000000050a00720c */ /* 0x000fda0003f06270 */
[----:B------:R-:W-:Y:S05]  /*11810*/  @P0 BRA `(.L_x_513) ;  /* 0x0000000000840947 */ /* 0x000fea0003800000 */
[----:B------:R-:W-:Y:S01]  /*11820*/  ISETP.NE.AND P0, PT, R11, 0x1, PT ;  /* 0x000000010b00780c */ /* 0x000fe20003f05270 */
[----:B------:R-:W-:Y:S01]  /*11830*/  ULDC.64 UR4, c[0x0][0xb90] ;  /* 0x0002e40000047ab9 */ /* 0x000fe20000000a00 */
[----:B------:R-:W-:Y:S01]  /*11840*/  IMAD.MOV.U32 R4, RZ, RZ, R0 ;  /* 0x000000ffff047224 */ /* 0x000fe200078e0000 */
[----:B------:R-:W-:Y:S01]  /*11850*/  MOV R7, R10 ;  /* 0x0000000a00077202 */ /* 0x000fe20000000f00 */
[----:B------:R-:W-:Y:S02]  /*11860*/  IMAD R9, R12, UR4, RZ ;  /* 0x000000040c097c24 */ /* 0x000fe4000f8e02ff */
[----:B------:R-:W-:Y:S02]  /*11870*/  IMAD.MOV.U32 R5, RZ, RZ, R13 ;  /* 0x000000ffff057224 */ /* 0x000fe400078e000d */
[C---:B------:R-:W-:Y:S02]  /*11880*/  IMAD R9, R14.reuse, UR5, R9 ;  /* 0x000000050e097c24 */ /* 0x040fe4000f8e0209 */
[----:B------:R-:W-:Y:S01]  /*11890*/  IMAD.WIDE.U32 R4, R14, UR4, R4 ;  /* 0x000000040e047c25 */ /* 0x000fe2000f8e0004 */
[----:B------:R-:W-:-:S02]  /*118a0*/  ULDC.64 UR4, c[0x0][0xb98] ;  /* 0x0002e60000047ab9 */ /* 0x000fc40000000a00 */
[----:B------:R-:W1:Y:S01]  /*118b0*/  @P0 LDC R21, c[0x0][0xbec] ;  /* 0x0002fb00ff150b82 */ /* 0x000e620000000800 */
[----:B------:R-:W-:Y:S02]  /*118c0*/  IMAD.IADD R5, R5, 0x1, R9 ;  /* 0x0000000105057824 */ /* 0x000fe400078e0209 */
[----:B------:R-:W-:-:S05]  /*118d0*/  IMAD.WIDE.U32 R4, R15, UR4, R4 ;  /* 0x000000040f047c25 */ /* 0x000fca000f8e0004 */
[----:B------:R-:W2:Y:S01]  /*118e0*/  @P0 LDC R25, c[0x0][0xbf0] ;  /* 0x0002fc00ff190b82 */ /* 0x000ea20000000800 */
[----:B-1----:R-:W-:-:S05]  /*118f0*/  @P0 IMAD.HI.U32 R6, R10, R21, RZ ;  /* 0x000000150a060227 */ /* 0x002fca00078e00ff */
[----:B--2---:R-:W-:Y:S01]  /*11900*/  @P0 SHF.R.U32.HI R7, RZ, R25, R6 ;  /* 0x00000019ff070219 */ /* 0x004fe20000011606 */
[----:B------:R-:W-:-:S03]  /*11910*/  IMAD R6, R24, UR4, RZ ;  /* 0x0000000418067c24 */ /* 0x000fc6000f8e02ff */
[C---:B------:R-:W-:Y:S02]  /*11920*/  IADD3 R9, -R7.reuse, RZ, RZ ;  /* 0x000000ff07097210 */ /* 0x040fe40007ffe1ff */
[----:B------:R-:W-:-:S03]  /*11930*/  IADD3 R4, P0, R7, R4, RZ ;  /* 0x0000000407047210 */ /* 0x000fc60007f1e0ff */
[----:B------:R-:W-:Y:S01]  /*11940*/  IMAD R9, R11, R9, R10 ;  /* 0x000000090b097224 */ /* 0x000fe200078e020a */
[----:B------:R-:W-:Y:S01]  /*11950*/  SHF.R.S32.HI R11, RZ, 0x1f, R7 ;  /* 0x0000001fff0b7819 */ /* 0x000fe20000011407 */
[----:B------:R-:W-:Y:S01]  /*11960*/  IMAD R10, R15, UR5, R6 ;  /* 0x000000050f0a7c24 */ /* 0x000fe2000f8e0206 */
[----:B------:R-:W-:Y:S02]  /*11970*/  ULDC.64 UR4, c[0x0][0xb88] ;  /* 0x0002e20000047ab9 */ /* 0x000fe40000000a00 */
[----:B------:R-:W-:Y:S02]  /*11980*/  SHF.R.S32.HI R6, RZ, 0x1f, R9 ;  /* 0x0000001fff067819 */ /* 0x000fe40000011409 */
[----:B------:R-:W-:-:S03]  /*11990*/  IADD3.X R5, R11, R5, R10, P0, !PT ;  /* 0x000000050b057210 */ /* 0x000fc600007fe40a */
[----:B------:R-:W-:Y:S02]  /*119a0*/  IMAD R6, R6, UR4, RZ ;  /* 0x0000000406067c24 */ /* 0x000fe4000f8e02ff */
[----:B------:R-:W-:-:S04]  /*119b0*/  IMAD.WIDE.U32 R4, R9, UR4, R4 ;  /* 0x0000000409047c25 */ /* 0x000fc8000f8e0004 */
[----:B------:R-:W-:Y:S01]  /*119c0*/  IMAD R7, R9, UR5, R6 ;  /* 0x0000000509077c24 */ /* 0x000fe2000f8e0206 */
[----:B------:R-:W-:Y:S02]  /*119d0*/  ULDC.64 UR4, c[0x0][0xb50] ;  /* 0x0002d40000047ab9 */ /* 0x000fe40000000a00 */
[----:B------:R-:W-:Y:S01]  /*119e0*/  LEA R6, P0, R4, UR4, 0x2 ;  /* 0x0000000404067c11 */ /* 0x000fe2000f8010ff */
[----:B------:R-:W-:-:S05]  /*119f0*/  IMAD.IADD R5, R5, 0x1, R7 ;  /* 0x0000000105057824 */ /* 0x000fca00078e0207 */
[----:B------:R-:W-:Y:S01]  /*11a00*/  LEA.HI.X R7, R4, UR5, R5, 0x2, P0 ;  /* 0x0000000504077c11 */ /* 0x000fe200080f1405 */
[----:B------:R-:W-:-:S05]  /*11a10*/  IMAD.MOV.U32 R5, RZ, RZ, -0x800000 ;  /* 0xff800000ff057424 */ /* 0x000fca00078e00ff */
[----:B------:R2:W-:Y:S02]  /*11a20*/  STG.E desc[UR56][R6.64], R5 ;  /* 0x0000000506007986 */ /* 0x0005e4000c101938 */
.L_x_513:
[----:B------:R-:W-:Y:S05]  /*11a30*/  BSYNC B1 ;  /* 0x0000000000017941 */ /* 0x000fea0003800000 */
.L_x_512:
[----:B-1----:R-:W1:Y:S01]  /*11a40*/  @P2 LDC R9, c[0x0][0xbf0] ;  /* 0x0002fc00ff092b82 */ /* 0x002e620000000800 */
[----:B------:R-:W-:Y:S01]  /*11a50*/  ULDC.64 UR4, c[0x0][0xaa0] ;  /* 0x0002a80000047ab9 */ /* 0x000fe20000000a00 */
[----:B------:R-:W-:Y:S01]  /*11a60*/  IMAD R3, R3, 0x30, R30 ;  /* 0x0000003003037824 */ /* 0x000fe200078e021e */
[----:B------:R-:W-:Y:S01]  /*11a70*/  ULDC.64 UR6, c[0x0][0xa80] ;  /* 0x0002a00000067ab9 */ /* 0x000fe20000000a00 */
[----:B--2---:R-:W-:Y:S02]  /*11a80*/  IMAD R5, R13, UR4, RZ ;  /* 0x000000040d057c24 */ /* 0x004fe4000f8e02ff */
[----:B------:R-:W-:Y:S02]  /*11a90*/  IMAD R10, R26, 0xc0, R3 ;  /* 0x000000c01a0a7824 */ /* 0x000fe400078e0203 */
[C---:B------:R-:W-:Y:S02]  /*11aa0*/  IMAD R7, R0.reuse, UR5, R5 ;  /* 0x0000000500077c24 */ /* 0x040fe4000f8e0205 */
[----:B------:R-:W-:Y:S01]  /*11ab0*/  IMAD.WIDE.U32 R4, R0, UR4, RZ ;  /* 0x0000000400047c25 */ /* 0x000fe2000f8e00ff */
[----:B------:R-:W-:Y:S01]  /*11ac0*/  ULDC.64 UR4, c[0x0][0xae8] ;  /* 0x0002ba0000047ab9 */ /* 0x000fe20000000a00 */
[----:B------:R-:W-:-:S02]  /*11ad0*/  MOV R3, R10 ;  /* 0x0000000a00037202 */ /* 0x000fc40000000f00 */
[----:B------:R-:W-:Y:S02]  /*11ae0*/  IMAD R0, R12, UR4, RZ ;  /* 0x000000040c007c24 */ /* 0x000fe4000f8e02ff */
[----:B------:R-:W-:Y:S02]  /*11af0*/  IMAD.IADD R5, R5, 0x1, R7 ;  /* 0x0000000105057824 */ /* 0x000fe400078e0207 */
[----:B------:R-:W-:Y:S02]  /*11b00*/  IMAD R7, R14, UR5, R0 ;  /* 0x000000050e077c24 */ /* 0x000fe4000f8e0200 */
[----:B0-----:R-:W-:-:S04]  /*11b10*/  @P2 IMAD.HI.U32 R0, R10, R31, RZ ;  /* 0x0000001f0a002227 */ /* 0x001fc800078e00ff */
[----:B------:R-:W-:Y:S01]  /*11b20*/  IMAD.WIDE.U32 R4, R14, UR4, R4 ;  /* 0x000000040e047c25 */ /* 0x000fe2000f8e0004 */
[----:B-1----:R-:W-:Y:S01]  /*11b30*/  @P2 SHF.R.U32.HI R3, RZ, R9, R0 ;  /* 0x00000009ff032219 */ /* 0x002fe20000011600 */
[----:B------:R-:W-:Y:S02]  /*11b40*/  ULDC.64 UR4, c[0x0][0xaf0] ;  /* 0x0002bc0000047ab9 */ /* 0x000fe40000000a00 */
[----:B------:R-:W-:Y:S01]  /*11b50*/  IMAD.IADD R5, R5, 0x1, R7 ;  /* 0x0000000105057824 */ /* 0x000fe200078e0207 */
[--C-:B------:R-:W-:Y:S01]  /*11b60*/  SHF.R.S32.HI R0, RZ, 0x1f, R3.reuse ;  /* 0x0000001fff007819 */ /* 0x100fe20000011403 */
[----:B------:R-:W-:Y:S02]  /*11b70*/  IMAD R6, R24, UR4, RZ ;  /* 0x0000000418067c24 */ /* 0x000fe4000f8e02ff */
[----:B------:R-:W-:Y:S02]  /*11b80*/  IMAD.MOV R21, RZ, RZ, -R3 ;  /* 0x000000ffff157224 */ /* 0x000fe400078e0a03 */
[----:B------:R-:W-:-:S02]  /*11b90*/  IMAD R7, R15, UR5, R6 ;  /* 0x000000050f077c24 */ /* 0x000fc4000f8e0206 */
[----:B------:R-:W-:Y:S01]  /*11ba0*/  IMAD.WIDE.U32 R4, R15, UR4, R4 ;  /* 0x000000040f047c25 */ /* 0x000fe2000f8e0004 */
[----:B------:R-:W-:-:S03]  /*11bb0*/  ULDC.64 UR4, c[0x0][0xae0] ;  /* 0x0002b80000047ab9 */ /* 0x000fc60000000a00 */
[----:B------:R-:W-:Y:S02]  /*11bc0*/  IMAD R21, R27, R21, R10 ;  /* 0x000000151b157224 */ /* 0x000fe400078e020a */
[----:B------:R-:W-:Y:S02]  /*11bd0*/  IMAD R6, R0, UR4, RZ ;  /* 0x0000000400067c24 */ /* 0x000fe4000f8e02ff */
[----:B------:R-:W-:Y:S01]  /*11be0*/  IMAD.IADD R5, R5, 0x1, R7 ;  /* 0x0000000105057824 */ /* 0x000fe200078e0207 */
[----:B------:R-:W-:Y:S01]  /*11bf0*/  SHF.R.S32.HI R0, RZ, 0x1f, R21 ;  /* 0x0000001fff007819 */ /* 0x000fe20000011415 */
[C---:B------:R-:W-:Y:S02]  /*11c00*/  IMAD R7, R3.reuse, UR5, R6 ;  /* 0x0000000503077c24 */ /* 0x040fe4000f8e0206 */
[----:B------:R-:W-:Y:S01]  /*11c10*/  IMAD.WIDE.U32 R4, R3, UR4, R4 ;  /* 0x0000000403047c25 */ /* 0x000fe2000f8e0004 */
[----:B------:R-:W-:-:S03]  /*11c20*/  ULDC.64 UR4, c[0x0][0xad8] ;  /* 0x0002b60000047ab9 */ /* 0x000fc60000000a00 */
[----:B------:R-:W-:Y:S01]  /*11c30*/  IMAD R0, R0, UR4, RZ ;  /* 0x0000000400007c24 */ /* 0x000fe2000f8e02ff */
[----:B------:R-:W-:-:S03]  /*11c40*/  IADD3 R5, R5, R7, RZ ;  /* 0x0000000705057210 */ /* 0x000fc60007ffe0ff */
[C---:B------:R-:W-:Y:S02]  /*11c50*/  IMAD R3, R21.reuse, UR5, R0 ;  /* 0x0000000515037c24 */ /* 0x040fe4000f8e0200 */
[----:B------:R-:W-:Y:S01]  /*11c60*/  IMAD.WIDE.U32 R20, R21, UR4, R4 ;  /* 0x0000000415147c25 */ /* 0x000fe2000f8e0004 */
[----:B------:R-:W-:Y:S02]  /*11c70*/  ULDC UR4, c[0x0][0xac8] ;  /* 0x0002b20000047ab9 */ /* 0x000fe40000000800 */
[----:B------:R-:W-:Y:S01]  /*11c80*/  ISETP.GE.AND P0, PT, R29, UR4, PT ;  /* 0x000000041d007c0c */ /* 0x000fe2000bf06270 */
[----:B------:R-:W-:Y:S01]  /*11c90*/  IMAD.IADD R3, R21, 0x1, R3 ;  /* 0x0000000115037824 */ /* 0x000fe200078e0203 */
[----:B------:R-:W-:Y:S01]  /*11ca0*/  LEA R7, P1, R20, UR6, 0x1 ;  /* 0x0000000614077c11 */ /* 0x000fe2000f8208ff */
[----:B------:R-:W-:-:S03]  /*11cb0*/  UMOV UR4, 0xffffffff ;  /* 0xffffffff00047882 */ /* 0x000fc60000000000 */
[----:B------:R-:W-:Y:S01]  /*11cc0*/  LEA.HI.X R20, R20, UR7, R3, 0x1, P1 ;  /* 0x0000000714147c11 */ /* 0x000fe200088f0c03 */
[----:B------:R-:W-:Y:S08]  /*11cd0*/  BRA.DIV UR4, `(.L_x_514) ;  /* 0x0000006a04f87947 */ /* 0x000ff0000b800000 */
[----:B------:R-:W0:Y:S01]  /*11ce0*/  SHFL.IDX PT, R3, R7, RZ, 0x181f ;  /* 0x00181fff07037589 */ /* 0x000e2200000e0000 */
[----:B------:R-:W-:Y:S02]  /*11cf0*/  IMAD R21, R8, R27, RZ ;  /* 0x0000001b08157224 */ /* 0x000fe400078e02ff */
[----:B------:R-:W-:Y:S01]  /*11d00*/  IMAD R24, R26, 0xc0, R30 ;  /* 0x000000c01a187824 */ /* 0x000fe200078e021e */
[----:B------:R-:W1:Y:S03]  /*11d10*/  SHFL.IDX PT, R0, R20, RZ, 0x181f ;  /* 0x00181fff14007589 */ /* 0x000e6600000e0000 */
[C---:B------:R-:W-:Y:S01]  /*11d20*/  VIADD R8, R24.reuse, 0x30 ;  /* 0x0000003018087836 */ /* 0x040fe20000000000 */
[----:B------:R-:W2:Y:S01]  /*11d30*/  SHFL.IDX PT, R5, R7, 0x1, 0x181f ;  /* 0x00381f0007057f89 */ /* 0x000ea200000e0000 */
[C---:B------:R-:W-:Y:S01]  /*11d40*/  ISETP.GE.OR P2, PT, R24.reuse, R21, P0 ;  /* 0x000000151800720c */ /* 0x040fe20000746670 */
[----:B------:R-:W-:-:S02]  /*11d50*/  VIADD R10, R24, 0x60 ;  /* 0x00000060180a7836 */ /* 0x000fc40000000000 */
[----:B------:R-:W3:Y:S01]  /*11d60*/  SHFL.IDX PT, R14, R7, 0x2, 0x181f ;  /* 0x00581f00070e7f89 */ /* 0x000ee200000e0000 */
[-C--:B------:R-:W-:Y:S02]  /*11d70*/  ISETP.GE.OR P3, PT, R8, R21.reuse, P0 ;  /* 0x000000150800720c */ /* 0x080fe40000766670 */
[----:B------:R-:W-:Y:S01]  /*11d80*/  ISETP.GE.OR P4, PT, R10, R21, P0 ;  /* 0x000000150a00720c */ /* 0x000fe20000786670 */
[----:B------:R-:W4:Y:S04]  /*11d90*/  SHFL.IDX PT, R4, R20, 0x1, 0x181f ;  /* 0x00381f0014047f89 */ /* 0x000f2800000e0000 */
[----:B------:R-:W5:Y:S02]  /*11da0*/  SHFL.IDX PT, R6, R20, 0x2, 0x181f ;  /* 0x00581f0014067f89 */ /* 0x000f6400000e0000 */
[----:B0-----:R-:W-:-:S04]  /*11db0*/  @!P2 LEA R10, P5, R29, R3, 0x1 ;  /* 0x000000031d0aa211 */ /* 0x001fc800078a08ff */
[C-C-:B-1----:R-:W-:Y:S02]  /*11dc0*/  @!P2 LEA.HI.X R3, R29.reuse, R0, R28.reuse, 0x1, P5 ;  /* 0x000000001d03a211 */ /* 0x142fe400028f0c1c */
[----:B------:R0:W1:Y:S01]  /*11dd0*/  SHFL.IDX PT, R0, R20, 0x3, 0x181f ;  /* 0x00781f0014007f89 */ /* 0x00006200000e0000 */
[C---:B--2---:R-:W-:Y:S02]  /*11de0*/  @!P3 LEA R8, P1, R29.reuse, R5, 0x1 ;  /* 0x000000051d08b211 */ /* 0x044fe400078208ff */
[----:B------:R-:W-:Y:S02]  /*11df0*/  @!P2 MOV R11, R3 ;  /* 0x00000003000ba202 */ /* 0x000fe40000000f00 */
[C---:B---3--:R-:W-:Y:S02]  /*11e00*/  @!P4 LEA R25, P5, R29.reuse, R14, 0x1 ;  /* 0x0000000e1d19c211 */ /* 0x048fe400078a08ff */
[----:B------:R0:W2:Y:S01]  /*11e10*/  SHFL.IDX PT, R14, R7, 0x3, 0x181f ;  /* 0x00781f00070e7f89 */ /* 0x0000a200000e0000 */
[----:B----4-:R-:W-:-:S02]  /*11e20*/  @!P3 LEA.HI.X R9, R29, R4, R28, 0x1, P1 ;  /* 0x000000041d09b211 */ /* 0x010fc400008f0c1c */
[----:B------:R-:W-:Y:S01]  /*11e30*/  @!P4 IMAD.MOV.U32 R4, RZ, RZ, R25 ;  /* 0x000000ffff04c224 */ /* 0x000fe200078e0019 */
[----:B------:R0:W-:Y:S01]  /*11e40*/  @!P2 ST.E.128 desc[UR56][R10.64], RZ ;  /* 0x000000ff0a00a985 */ /* 0x0001e2000c101d38 */
[----:B-----5:R-:W-:-:S03]  /*11e50*/  @!P4 LEA.HI.X R5, R29, R6, R28, 0x1, P5 ;  /* 0x000000061d05c211 */ /* 0x020fc600028f0c1c */
[----:B------:R0:W-:Y:S04]  /*11e60*/  @!P3 ST.E.128 desc[UR56][R8.64], RZ ;  /* 0x000000ff0800b985 */ /* 0x0001e8000c101d38 */
[----:B------:R0:W-:Y:S02]  /*11e70*/  @!P4 ST.E.128 desc[UR56][R4.64], RZ ;  /* 0x000000ff0400c985 */ /* 0x0001e4000c101d38 */
.L_x_687:
[----:B------:R-:W-:-:S05]  /*11e80*/  VIADD R24, R24, 0x90 ;  /* 0x0000009018187836 */ /* 0x000fca0000000000 */
[----:B------:R-:W-:-:S13]  /*11e90*/  ISETP.GE.OR P0, PT, R24, R21, P0 ;  /* 0x000000151800720c */ /* 0x000fda0000706670 */
[----:B--2---:R-:W-:-:S04]  /*11ea0*/  @!P0 LEA R14, P1, R29, R14, 0x1 ;  /* 0x0000000e1d0e8211 */ /* 0x004fc800078208ff */
[----:B-1----:R-:W-:-:S05]  /*11eb0*/  @!P0 LEA.HI.X R15, R29, R0, R28, 0x1, P1 ;  /* 0x000000001d0f8211 */ /* 0x002fca00008f0c1c */
[----:B------:R1:W-:Y:S04]  /*11ec0*/  @!P0 ST.E.128 desc[UR56][R14.64], RZ ;  /* 0x000000ff0e008985 */ /* 0x0003e8000c101d38 */
.L_x_510:
[----:B------:R-:W-:Y:S05]  /*11ed0*/  BSYNC B0 ;  /* 0x0000000000007941 */ /* 0x000fea0003800000 */
.L_x_507:
[----:B------:R-:W-:Y:S02]  /*11ee0*/  ULDC UR4, c[0x0][0xc3c] ;  /* 0x00030f0000047ab9 */ /* 0x000fe40000000800 */
[----:B------:R-:W-:-:S13]  /*11ef0*/  ISETP.GE.AND P0, PT, R35, UR4, PT ;  /* 0x0000000423007c0c */ /* 0x000fda000bf06270 */
[----:B------:R-:W-:Y:S05]  /*11f00*/  @!P0 BRA `(.L_x_515) ;  /* 0xfffffef000bc8947 */ /* 0x000fea000383ffff */
[----:B------:R-:W-:Y:S05]  /*11f10*/  BRA `(.L_x_396) ;  /* 0x0000006000787947 */ /* 0x000fea0003800000 */
.L_x_394:
[----:B------:R-:W-:-:S08]  /*11f20*/  NOP ;  /* 0x0000000000007918 */ /* 0x000fd00000000000 */
[----:B--2---:R-:W0:-:S00]  /*11f30*/  USETMAXREG.DEALLOC.CTAPOOL 0x20 ;  /* 0x00000020000079c8 */ /* 0x004e0000080e0500 */
[----:B0-----:R-:W2:Y:S01]  /*11f40*/  LDL.LU R2, [R1] ;  /* 0x0000000001027983 */ /* 0x001ea20000300800 */
[----:B------:R-:W-:-:S06]  /*11f50*/  LOP3.LUT R0, R0, 0x3, RZ, 0xc0, !PT ;  /* 0x0000000300007812 */ /* 0x000fcc00078ec0ff */
[----:B------:R-:W0:Y:S02]  /*11f60*/  SHFL.IDX PT, R0, R0, RZ, 0x1f ;  /* 0x00001fff00007589 */ /* 0x000e2400000e0000 */
[----:B0-----:R-:W-:Y:S01]  /*11f70*/  ISETP.NE.AND P0, PT, R0, RZ, PT ;  /* 0x000000ff0000720c */ /* 0x001fe20003f05270 */
[----:B------:R-:W-:Y:S01]  /*11f80*/  IMAD.MOV.U32 R0, RZ, RZ, RZ ;  /* 0x000000ffff007224 */ /* 0x000fe200078e00ff */
[----:B--2---:R-:W-:-:S11]  /*11f90*/  LOP3.LUT R2, R2, 0xfffffffd, RZ, 0xc0, !PT ;  /* 0xfffffffd02027812 */ /* 0x004fd600078ec0ff */
[----:B------:R-:W-:-:S05]  /*11fa0*/  @P0 LOP3.LUT R2, R2, 0x2, RZ, 0xfc, !PT ;  /* 0x0000000202020812 */ /* 0x000fca00078efcff */
[----:B------:R0:W-:Y:S01]  /*11fb0*/  STL [R1], R2 ;  /* 0x0000000201007387 */ /* 0x0001e20000100800 */
        /* <DEDUP_REMOVED lines=8> */
.L_x_516:
        /* <DEDUP_REMOVED lines=32> */
[----:B------:R-:W0:Y:S02]  /*12240*/  SHFL.IDX PT, R4, R7, 0x1f, 0x1f ;  /* 0x03e01f0007047f89 */ /* 0x000e2400000e0000 */
[----:B0-----:R-:W-:-:S04]  /*12250*/  IMAD R4, R4, UR5, RZ ;  /* 0x0000000504047c24 */ /* 0x001fc8000f8e02ff */
[----:B------:R-:W-:Y:S01]  /*12260*/  IMAD.MOV.U32 R3, RZ, RZ, R4 ;  /* 0x000000ffff037224 */ /* 0x000fe200078e0004 */
[----:B-1----:R-:W-:-:S13]  /*12270*/  ISETP.GT.AND P6, PT, R4, UR6, PT ;  /* 0x0000000604007c0c */ /* 0x002fda000bfc4270 */
[----:B------:R-:W-:Y:S05]  /*12280*/  @P6 BRA `(.L_x_518) ;  /* 0x00000000009c6947 */ /* 0x000fea0003800000 */
[----:B------:R-:W0:Y:S01]  /*12290*/  LDC R6, c[0x0][0xc3c] ;  /* 0x00030f00ff067b82 */ /* 0x000e220000000800 */
[----:B------:R-:W-:Y:S01]  /*122a0*/  IMAD.MOV.U32 R4, RZ, RZ, R3 ;  /* 0x000000ffff047224 */ /* 0x000fe200078e0003 */
[----:B------:R-:W-:Y:S01]  /*122b0*/  UMOV UR4, URZ ;  /* 0x0000003f00047c82 */ /* 0x000fe20008000000 */
[----:B------:R-:W-:Y:S01]  /*122c0*/  ULDC UR7, c[0x0][0xc3c] ;  /* 0x00030f0000077ab9 */ /* 0x000fe20000000800 */
[----:B------:R-:W-:-:S05]  /*122d0*/  ULDC UR5, c[0x0][0xc38] ;  /* 0x00030e0000057ab9 */ /* 0x000fca0000000800 */
.L_x_522:
[----:B------:R-:W-:Y:S01]  /*122e0*/  UIADD3 UR4, UR4, 0x1f, URZ ;  /* 0x0000001f04047890 */ /* 0x000fe2000fffe03f */
[----:B------:R-:W-:-:S05]  /*122f0*/  MOV R19, UR7 ;  /* 0x0000000700137c02 */ /* 0x000fca0008000f00 */
        /* <DEDUP_REMOVED lines=10> */
.L_x_521:
[----:B------:R-:W-:Y:S05]  /*123a0*/  BSYNC B0 ;  /* 0x0000000000007941 */ /* 0x000fea0003800000 */
.L_x_520:
[----:B0----5:R-:W0:Y:S02]  /*123b0*/  SHFL.UP PT, R2, R0, 0x1, RZ ;  /* 0x0420000000027989 */ /* 0x021e2400000e00ff */
        /* <DEDUP_REMOVED lines=15> */
[----:B0-----:R-:W-:-:S05]  /*124b0*/  IMAD R3, R3, UR5, RZ ;  /* 0x0000000503037c24 */ /* 0x001fca000f8e02ff */
[----:B------:R-:W-:-:S04]  /*124c0*/  IADD3 R4, R3, R4, RZ ;  /* 0x0000000403047210 */ /* 0x000fc80007ffe0ff */
[----:B------:R-:W-:-:S13]  /*124d0*/  ISETP.GT.AND P6, PT, R4, UR6, PT ;  /* 0x0000000604007c0c */ /* 0x000fda000bfc4270 */
[----:B------:R-:W-:Y:S05]  /*124e0*/  @!P6 BRA `(.L_x_522) ;  /* 0xfffffffc007ce947 */ /* 0x000fea000383ffff */
[----:B------:R-:W-:-:S07]  /*124f0*/  IMAD.MOV.U32 R7, RZ, RZ, R9 ;  /* 0x000000ffff077224 */ /* 0x000fce00078e0009 */
.L_x_518:
        /* <DEDUP_REMOVED lines=10> */
[----:B0-----:R-:W-:-:S06]  /*125a0*/  VIADD R2, R8, 0xffffffe ;  /* 0x0ffffffe08027836 */ /* 0x001fcc0000000000 */
[----:B------:R0:W1:Y:S01]  /*125b0*/  F2I.FTZ.U32.TRUNC.NTZ R3, R2 ;  /* 0x0000000200037305 */ /* 0x000062000021f000 */
[----:B------:R-:W-:Y:S05]  /*125c0*/  @!P0 BRA `(.L_x_523) ;  /* 0x0000000000088947 */ /* 0x000fea0003800000 */
[----:B------:R-:W-:-:S06]  /*125d0*/  IADD3 R16, R19, -0x1, RZ ;  /* 0xffffffff13107810 */ /* 0x000fcc0007ffe0ff */
[----:B------:R2:W3:Y:S02]  /*125e0*/  SHFL.IDX PT, R16, R7, R16, 0x1f ;  /* 0x00001f1007107589 */ /* 0x0004e400000e0000 */
.L_x_523:
[----:B---3--:R-:W-:Y:S01]  /*125f0*/  IMAD R16, R16, UR5, R9 ;  /* 0x0000000510107c24 */ /* 0x008fe2000f8e0209 */
[----:B0-----:R-:W-:Y:S01]  /*12600*/  IABS R2, R0 ;  /* 0x0000000000027213 */ /* 0x001fe20000000000 */
[----:B-12---:R-:W-:Y:S02]  /*12610*/  IMAD.MOV R7, RZ, RZ, -R3 ;  /* 0x000000ffff077224 */ /* 0x006fe400078e0a03 */
[----:B------:R-:W-:Y:S01]  /*12620*/  VIADD R19, R19, UR4 ;  /* 0x0000000413137c36 */ /* 0x000fe20008000000 */
[----:B------:R-:W-:Y:S01]  /*12630*/  IADD3 R9, -R16, UR6, RZ ;  /* 0x0000000610097c10 */ /* 0x000fe2000fffe1ff */
[----:B------:R-:W-:Y:S02]  /*12640*/  IMAD.MOV R8, RZ, RZ, -R2 ;  /* 0x000000ffff087224 */ /* 0x000fe400078e0a02 */
[----:B------:R-:W-:Y:S01]  /*12650*/  IMAD R7, R7, R4, RZ ;  /* 0x0000000407077224 */ /* 0x000fe200078e02ff */
[----:B------:R-:W-:Y:S01]  /*12660*/  IABS R6, R9 ;  /* 0x0000000900067213 */ /* 0x000fe20000000000 */
[----:B------:R-:W-:-:S04]  /*12670*/  IMAD.MOV.U32 R2, RZ, RZ, RZ ;  /* 0x000000ffff027224 */ /* 0x000fc800078e00ff */
[----:B------:R-:W-:Y:S01]  /*12680*/  IMAD.HI.U32 R2, R3, R7, R2 ;  /* 0x0000000703027227 */ /* 0x000fe200078e0002 */
[----:B------:R-:W-:-:S03]  /*12690*/  MOV R3, R6 ;  /* 0x0000000600037202 */ /* 0x000fc60000000f00 */
[----:B------:R-:W-:Y:S02]  /*126a0*/  IMAD.MOV.U32 R6, RZ, RZ, R8 ;  /* 0x000000ffff067224 */ /* 0x000fe400078e0008 */
        /* <DEDUP_REMOVED lines=9> */
[----:B------:R-:W-:-:S06]  /*12740*/  @P0 IADD3 R2, R2, 0x1, RZ ;  /* 0x0000000102020810 */ /* 0x000fcc0007ffe0ff */
[----:B------:R-:W-:Y:S01]  /*12750*/  @!P2 IMAD.MOV R2, RZ, RZ, -R2 ;  /* 0x000000ffff02a224 */ /* 0x000fe200078e0a02 */
[----:B------:R-:W-:-:S04]  /*12760*/  @!P1 LOP3.LUT R2, RZ, R0, RZ, 0x33, !PT ;  /* 0x00000000ff029212 */ /* 0x000fc800078e33ff */
[----:B------:R-:W-:Y:S01]  /*12770*/  MOV R18, R2 ;  /* 0x0000000200127202 */ /* 0x000fe20000000f00 */
[----:B------:R-:W-:-:S04]  /*12780*/  IMAD.MOV R17, RZ, RZ, -R2 ;  /* 0x000000ffff117224 */ /* 0x000fc800078e0a02 */
[----:B------:R-:W-:Y:S01]  /*12790*/  IMAD R17, R0, R17, R9 ;  /* 0x0000001100117224 */ /* 0x000fe200078e0209 */
[----:B------:R-:W-:Y:S06]  /*127a0*/  BRA `(.L_x_524) ;  /* 0x00000000000c7947 */ /* 0x000fec0003800000 */
.L_x_519:
[----:B------:R-:W-:Y:S02]  /*127b0*/  IMAD.MOV.U32 R17, RZ, RZ, RZ ;  /* 0x000000ffff117224 */ /* 0x000fe400078e00ff */
[----:B------:R-:W-:Y:S02]  /*127c0*/  IMAD.U32 R16, RZ, RZ, UR6 ;  /* 0x00000006ff107e24 */ /* 0x000fe4000f8e00ff */
[----:B------:R-:W-:-:S07]  /*127d0*/  IMAD.MOV.U32 R18, RZ, RZ, RZ ;  /* 0x000000ffff127224 */ /* 0x000fce00078e00ff */
.L_x_524:
[----:B------:R-:W-:-:S13]  /*127e0*/  ISETP.NE.AND P0, PT, R5, RZ, PT ;  /* 0x000000ff0500720c */ /* 0x000fda0003f05270 */
[----:B------:R-:W0:Y:S01]  /*127f0*/  @!P0 S2R R3, SR_CgaCtaId ;  /* 0x0000000000038919 */ /* 0x000e220000008800 */
[----:B------:R-:W-:-:S04]  /*12800*/  @!P0 MOV R0, 0x400 ;  /* 0x0000040000008802 */ /* 0x000fc80000000f00 */
[----:B0-----:R-:W-:-:S05]  /*12810*/  @!P0 LEA R0, R3, R0, 0x18 ;  /* 0x0000000003008211 */ /* 0x001fca00078ec0ff */
[----:B------:R2:W-:Y:S01]  /*12820*/  @!P0 STS.128 [R0+0x308d0], R16 ;  /* 0x0308d01000008388 */ /* 0x0005e20000000c00 */
[----:B------:R-:W-:Y:S06]  /*12830*/  BAR.ARV 0x5, 0x200 ;  /* 0x0148000000007b1d */ /* 0x000fec0000002000 */
.L_x_517:
[----:B------:R3:W-:Y:S01]  /*12840*/  STL [R1+0x24], RZ ;  /* 0x000024ff01007387 */ /* 0x0007e20000100800 */
[----:B------:R-:W-:Y:S01]  /*12850*/  ULDC UR4, c[0x0][0xc3c] ;  /* 0x00030f0000047ab9 */ /* 0x000fe20000000800 */
[----:B------:R-:W-:Y:S01]  /*12860*/  MOV R26, 0x1 ;  /* 0x00000001001a7802 */ /* 0x000fe20000000f00 */
[----:B------:R-:W-:Y:S01]  /*12870*/  IMAD.MOV.U32 R23, RZ, RZ, RZ ;  /* 0x000000ffff177224 */ /* 0x000fe200078e00ff */
[----:B-1----:R-:W-:-:S13]  /*12880*/  ISETP.GE.AND P0, PT, R19, UR4, PT ;  /* 0x0000000413007c0c */ /* 0x002fda000bf06270 */
[----:B---3--:R-:W-:Y:S05]  /*12890*/  @P0 BRA `(.L_x_525) ;  /* 0x00000054003c0947 */ /* 0x008fea0003800000 */
[----:B------:R-:W1:Y:S01]  /*128a0*/  S2R R5, SR_TID.X ;  /* 0x0000000000057919 */ /* 0x000e620000002100 */
[----:B------:R-:W3:Y:S01]  /*128b0*/  S2UR UR5, SR_CgaCtaId ;  /* 0x00000000000579c3 */ /* 0x000ee20000008800 */
[----:B------:R-:W-:Y:S01]  /*128c0*/  UMOV UR4, 0x400 ;  /* 0x0000040000047882 */ /* 0x000fe20000000000 */
[----:B------:R-:W-:Y:S01]  /*128d0*/  BSSY B8, `(.L_x_525) ;  /* 0x000054b000087945 */ /* 0x000fe20003800000 */
[----:B------:R-:W-:Y:S01]  /*128e0*/  IMAD.MOV.U32 R26, RZ, RZ, 0x1 ;  /* 0x00000001ff1a7424 */ /* 0x000fe200078e00ff */
[----:B------:R-:W-:Y:S01]  /*128f0*/  ULDC.64 UR38, c[0x0][0x198] ;  /* 0x0000660000267ab9 */ /* 0x000fe20000000a00 */
[----:B------:R-:W-:Y:S01]  /*12900*/  IMAD.MOV.U32 R23, RZ, RZ, RZ ;  /* 0x000000ffff177224 */ /* 0x000fe200078e00ff */
[----:B------:R-:W-:Y:S01]  /*12910*/  ULDC UR36, c[0x0][0xc] ;  /* 0x0000030000247ab9 */ /* 0x000fe20000000800 */
[----:B------:R-:W-:Y:S01]  /*12920*/  IMAD.MOV.U32 R29, RZ, RZ, RZ ;  /* 0x000000ffff1d7224 */ /* 0x000fe200078e00ff */
[----:B---3--:R-:W-:-:S06]  /*12930*/  ULEA UR4, UR5, UR4, 0x18 ;  /* 0x0000000405047291 */ /* 0x008fcc000f8ec03f */
[----:B------:R-:W-:Y:S01]  /*12940*/  IMAD.U32 R22, RZ, RZ, UR4 ;  /* 0x00000004ff167e24 */ /* 0x000fe2000f8e00ff */
[C---:B-1----:R-:W-:Y:S01]  /*12950*/  LOP3.LUT R4, R5.reuse, 0x7f, RZ, 0xc0, !PT ;  /* 0x0000007f05047812 */ /* 0x042fe200078ec0ff */
[----:B--2---:R-:W-:-:S04]  /*12960*/  IMAD.SHL.U32 R0, R5, 0x8, RZ ;  /* 0x0000000805007824 */ /* 0x004fc800078e00ff */
[----:B------:R-:W-:Y:S01]  /*12970*/  IMAD.SHL.U32 R3, R4, 0x8, RZ ;  /* 0x0000000804037824 */ /* 0x000fe200078e00ff */
[----:B0-----:R-:W-:Y:S02]  /*12980*/  LOP3.LUT R2, R0, 0x1f8, RZ, 0xc0, !PT ;  /* 0x000001f800027812 */ /* 0x001fe400078ec0ff */
[----:B------:R-:W-:Y:S02]  /*12990*/  SHF.R.U32.HI R4, RZ, 0x3, R4 ;  /* 0x00000003ff047819 */ /* 0x000fe40000011604 */
[----:B------:R-:W-:-:S04]  /*129a0*/  LOP3.LUT R2, R2, 0x38, R5, 0x78, !PT ;  /* 0x0000003802027812 */ /* 0x000fc800078e7805 */
[----:B------:R-:W-:Y:S02]  /*129b0*/  LOP3.LUT R3, R2, 0x200, R3, 0xf8, !PT ;  /* 0x0000020002037812 */ /* 0x000fe400078ef803 */
[----:B------:R-:W-:Y:S02]  /*129c0*/  SHF.L.U32 R2, R5, 0x4, RZ ;  /* 0x0000000405027819 */ /* 0x000fe400000006ff */
[----:B------:R-:W-:Y:S01]  /*129d0*/  MOV R5, 0x1 ;  /* 0x0000000100057802 */ /* 0x000fe20000000f00 */
[----:B------:R-:W-:Y:S01]  /*129e0*/  IMAD R0, R3, 0x2, R22 ;  /* 0x0000000203007824 */ /* 0x000fe200078e0216 */
[----:B------:R-:W-:-:S03]  /*129f0*/  LOP3.LUT R2, R4, 0x70, R2, 0xf8, !PT ;  /* 0x0000007004027812 */ /* 0x000fc600078ef802 */
[----:B------:R0:W-:Y:S04]  /*12a00*/  STL [R1+0x4], R5 ;  /* 0x0000040501007387 */ /* 0x0001e80000100800 */
[----:B------:R0:W-:Y:S04]  /*12a10*/  STL [R1+0xc], R0 ;  /* 0x00000c0001007387 */ /* 0x0001e80000100800 */
[----:B------:R0:W-:Y:S02]  /*12a20*/  STL [R1+0x24], RZ ;  /* 0x000024ff01007387 */ /* 0x0001e40000100800 */
.L_x_647:
[----:B-1----:R-:W1:Y:S02]  /*12a30*/  LDC.64 R2, c[0x0][0xc88] ;  /* 0x00032200ff027b82 */ /* 0x002e640000000a00 */
[----:B-1----:R-:W-:-:S05]  /*12a40*/  IMAD.WIDE R2, R19, 0x4, R2 ;  /* 0x0000000413027825 */ /* 0x002fca00078e0202 */
[----:B0-----:R-:W0:Y:S01]  /*12a50*/  LDG.E R13, desc[UR56][R2.64] ;  /* 0x00000038020d7981 */ /* 0x001e22000c1e1900 */
[----:B------:R-:W-:Y:S05]  /*12a60*/  YIELD ;  /* 0x0000000000007946 */ /* 0x000fea0003800000 */
[----:B------:R-:W-:Y:S01]  /*12a70*/  ULDC.64 UR4, c[0x0][0xa28] ;  /* 0x00028a0000047ab9 */ /* 0x000fe20000000a00 */
[----:B------:R-:W-:Y:S01]  /*12a80*/  ULDC.64 UR6, c[0x0][0xa00] ;  /* 0x0002800000067ab9 */ /* 0x000fe20000000a00 */
[----:B------:R-:W-:Y:S02]  /*12a90*/  ISETP.NE.U32.AND P0, PT, RZ, UR4, PT ;  /* 0x00000004ff007c0c */ /* 0x000fe4000bf05070 */
[----:B------:R-:W-:Y:S01]  /*12aa0*/  CS2R R8, SRZ ;  /* 0x0000000000087805 */ /* 0x000fe2000001ff00 */
[----:B------:R-:W-:Y:S01]  /*12ab0*/  ULDC.64 UR8, c[0x0][0xa18] ;  /* 0x0002860000087ab9 */ /* 0x000fe20000000a00 */
[----:B------:R-:W-:-:S02]  /*12ac0*/  ISETP.NE.AND.EX P1, PT, RZ, UR5, PT, P0 ;  /* 0x00000005ff007c0c */ /* 0x000fc4000bf25300 */
[----:B------:R-:W-:-:S04]  /*12ad0*/  ISETP.NE.U32.AND P0, PT, RZ, UR6, PT ;  /* 0x00000006ff007c0c */ /* 0x000fc8000bf05070 */
[----:B------:R-:W-:Y:S02]  /*12ae0*/  ISETP.NE.AND.EX P0, PT, RZ, UR7, PT, P0 ;  /* 0x00000007ff007c0c */ /* 0x000fe4000bf05300 */
[----:B0-----:R-:W-:Y:S01]  /*12af0*/  SHF.R.S32.HI R0, RZ, 0x1f, R13 ;  /* 0x0000001fff007819 */ /* 0x001fe2000001140d */
[----:B------:R-:W-:-:S04]  /*12b00*/  IMAD.SHL.U32 R24, R13, 0x4, RZ ;  /* 0x000000040d187824 */ /* 0x000fc800078e00ff */
[C---:B------:R-:W-:Y:S01]  /*12b10*/  @P1 LEA R4, P2, R13.reuse, UR4, 0x2 ;  /* 0x000000040d041c11 */ /* 0x040fe2000f8410ff */
[----:B------:R-:W-:Y:S01]  /*12b20*/  STL [R1+0x10], R13 ;  /* 0x0000100d01007387 */ /* 0x000fe20000100800 */
[C-C-:B------:R-:W-:Y:S02]  /*12b30*/  SHF.L.U64.HI R12, R13.reuse, 0x2, R0.reuse ;  /* 0x000000020d0c7819 */ /* 0x140fe40000010200 */
[----:B------:R-:W-:Y:S01]  /*12b40*/  @P1 LEA.HI.X R5, R13, UR5, R0, 0x2, P2 ;  /* 0x000000050d051c11 */ /* 0x000fe200090f1400 */
[----:B------:R-:W-:Y:S01]  /*12b50*/  ULDC.64 UR4, c[0x0][0xa08] ;  /* 0x0002820000047ab9 */ /* 0x000fe20000000a00 */
[----:B------:R-:W-:Y:S01]  /*12b60*/  IADD3 R2, P2, R24, UR6, RZ ;  /* 0x0000000618027c10 */ /* 0x000fe2000ff5e0ff */
[----:B------:R0:W-:Y:S03]  /*12b70*/  STL [R1+0x30], R0 ;  /* 0x0000300001007387 */ /* 0x0001e60000100800 */
[----:B------:R-:W-:Y:S01]  /*12b80*/  IADD3.X R3, R12, UR7, RZ, P2, !PT ;  /* 0x000000070c037c10 */ /* 0x000fe200097fe4ff */
[----:B------:R-:W-:Y:S01]  /*12b90*/  ULDC.64 UR6, c[0x0][0xa10] ;  /* 0x0002840000067ab9 */ /* 0x000fe20000000a00 */
[----:B------:R-:W-:Y:S01]  /*12ba0*/  ISETP.NE.U32.AND P3, PT, RZ, UR8, PT ;  /* 0x00000008ff007c0c */ /* 0x000fe2000bf65070 */
[----:B------:R1:W5:Y:S04]  /*12bb0*/  @P1 LDG.E R8, desc[UR56][R4.64] ;  /* 0x0000003804081981 */ /* 0x000368000c1e1900 */
[----:B--2---:R-:W2:Y:S01]  /*12bc0*/  @P0 LDG.E R9, desc[UR56][R2.64] ;  /* 0x0000003802090981 */ /* 0x004ea2000c1e1900 */
[----:B------:R-:W-:-:S02]  /*12bd0*/  ISETP.NE.AND.EX P3, PT, RZ, UR9, PT, P3 ;  /* 0x00000009ff007c0c */ /* 0x000fc4000bf65330 */
[----:B------:R-:W-:Y:S01]  /*12be0*/  IADD3 R6, P4, R24, UR4, RZ ;  /* 0x0000000418067c10 */ /* 0x000fe2000ff9e0ff */
[----:B------:R-:W-:Y:S03]  /*12bf0*/  STL [R1+0x8], R12 ;  /* 0x0000080c01007387 */ /* 0x000fe60000100800 */
[----:B------:R-:W-:Y:S02]  /*12c00*/  IADD3.X R7, R12, UR5, RZ, P4, !PT ;  /* 0x000000050c077c10 */ /* 0x000fe4000a7fe4ff */
[----:B-1----:R-:W-:Y:S02]  /*12c10*/  IADD3 R4, P4, R24, UR6, RZ ;  /* 0x0000000618047c10 */ /* 0x002fe4000ff9e0ff */
[----:B------:R-:W-:Y:S02]  /*12c20*/  ISETP.NE.U32.AND P1, PT, RZ, UR4, PT ;  /* 0x00000004ff007c0c */ /* 0x000fe4000bf25070 */
[----:B------:R-:W-:Y:S01]  /*12c30*/  IADD3.X R5, R12, UR7, RZ, P4, !PT ;  /* 0x000000070c057c10 */ /* 0x000fe2000a7fe4ff */
[----:B------:R-:W-:Y:S01]  /*12c40*/  ULDC UR4, c[0x0][0x288] ;  /* 0x0000a20000047ab9 */ /* 0x000fe20000000800 */
[----:B------:R-:W-:-:S02]  /*12c50*/  ISETP.NE.U32.AND P2, PT, RZ, UR6, PT ;  /* 0x00000006ff007c0c */ /* 0x000fc4000bf45070 */
[----:B------:R-:W-:Y:S02]  /*12c60*/  @P3 IADD3 R10, P4, R24, UR8, RZ ;  /* 0x00000008180a3c10 */ /* 0x000fe4000ff9e0ff */
[----:B------:R-:W-:Y:S02]  /*12c70*/  ISETP.NE.AND.EX P1, PT, RZ, UR5, PT, P1 ;  /* 0x00000005ff007c0c */ /* 0x000fe4000bf25310 */
[----:B------:R-:W-:Y:S02]  /*12c80*/  ISETP.NE.AND.EX P2, PT, RZ, UR7, PT, P2 ;  /* 0x00000007ff007c0c */ /* 0x000fe4000bf45320 */
[----:B------:R-:W-:Y:S01]  /*12c90*/  @P3 IADD3.X R11, R12, UR9, RZ, P4, !PT ;  /* 0x000000090c0b3c10 */ /* 0x000fe2000a7fe4ff */
[----:B0-----:R-:W-:Y:S01]  /*12ca0*/  IMAD.MOV.U32 R0, RZ, RZ, RZ ;  /* 0x000000ffff007224 */ /* 0x001fe200078e00ff */
[----:B------:R-:W-:-:S07]  /*12cb0*/  MOV R28, RZ ;  /* 0x000000ff001c7202 */ /* 0x000fce0000000f00 */
[----:B------:R-:W5:Y:S04]  /*12cc0*/  @P1 LDG.E R28, desc[UR56][R6.64] ;  /* 0x00000038061c1981 */ /* 0x000f68000c1e1900 */
[----:B------:R-:W5:Y:S04]  /*12cd0*/  @P2 LDG.E R0, desc[UR56][R4.64] ;  /* 0x0000003804002981 */ /* 0x000f68000c1e1900 */
[----:B--2---:R0:W-:Y:S02]  /*12ce0*/  STL [R1+0x20], R9 ;  /* 0x0000200901007387 */ /* 0x0041e40000100800 */
[----:B0-----:R-:W-:Y:S01]  /*12cf0*/  IMAD.U32 R9, RZ, RZ, UR4 ;  /* 0x00000004ff097e24 */ /* 0x001fe2000f8e00ff */
[----:B------:R-:W-:-:S05]  /*12d00*/  ULDC.64 UR4, c[0x0][0x418] ;  /* 0x0001060000047ab9 */ /* 0x000fca0000000a00 */
[----:B------:R0:W2:Y:S01]  /*12d10*/  @P3 LDG.E R9, desc[UR56][R10.64] ;  /* 0x000000380a093981 */ /* 0x0000a2000c1e1900 */
[----:B------:R-:W-:-:S03]  /*12d20*/  UISETP.NE.U32.AND UP0, UPT, UR4, URZ, UPT ;  /* 0x0000003f0400728c */ /* 0x000fc6000bf05070 */
[----:B------:R-:W-:Y:S01]  /*12d30*/  ULDC UR4, c[0x0][0x424] ;  /* 0x0001090000047ab9 */ /* 0x000fe20000000800 */
[----:B------:R-:W-:-:S03]  /*12d40*/  UISETP.NE.AND.EX UP0, UPT, UR5, URZ, UPT, UP0 ;  /* 0x0000003f0500728c */ /* 0x000fc6000bf05300 */
[----:B------:R-:W-:Y:S01]  /*12d50*/  ULDC UR5, c[0x0][0x2f0] ;  /* 0x0000bc0000057ab9 */ /* 0x000fe20000000800 */
[----:B------:R-:W-:-:S04]  /*12d60*/  USEL UR4, UR4, 0x1, UP0 ;  /* 0x0000000104047887 */ /* 0x000fc80008000000 */
[----:B------:R-:W-:-:S03]  /*12d70*/  UIMAD UR4, UR4, UR5, URZ ;  /* 0x00000005040472a4 */ /* 0x000fc6000f8e023f */
[----:B------:R-:W-:-:S03]  /*12d80*/  ULDC UR5, c[0x0][0x348] ;  /* 0x0000d20000057ab9 */ /* 0x000fc60000000800 */
[----:B0-----:R-:W-:Y:S01]  /*12d90*/  MOV R10, UR4 ;  /* 0x00000004000a7c02 */ /* 0x001fe20008000f00 */
[----:B--2---:R0:W-:Y:S02]  /*12da0*/  STL [R1+0x38], R9 ;  /* 0x0000380901007387 */ /* 0x0041e40000100800 */
[----:B0-----:R-:W-:Y:S01]  /*12db0*/  IMAD.U32 R9, RZ, RZ, UR5 ;  /* 0x00000005ff097e24 */ /* 0x001fe2000f8e00ff */
[----:B----4-:R-:W-:Y:S06]  /*12dc0*/  @P3 BRA `(.L_x_526) ;  /* 0x0000000000143947 */ /* 0x010fec0003800000 */
[----:B------:R-:W-:Y:S05]  /*12dd0*/  @!P0 BRA `(.L_x_526) ;  /* 0x0000000000108947 */ /* 0x000fea0003800000 */
[----:B------:R-:W2:Y:S04]  /*12de0*/  LDG.E R11, desc[UR56][R2.64] ;  /* 0x00000038020b7981 */ /* 0x000ea8000c1e1900 */
[----:B------:R-:W2:Y:S02]  /*12df0*/  LDG.E R2, desc[UR56][R2.64+0x4] ;  /* 0x0000043802027981 */ /* 0x000ea4000c1e1900 */
[----:B--2---:R-:W-:-:S05]  /*12e00*/  IMAD.IADD R2, R2, 0x1, -R11 ;  /* 0x0000000102027824 */ /* 0x004fca00078e0a0b */
[----:B------:R0:W-:Y:S02]  /*12e10*/  STL [R1+0x38], R2 ;  /* 0x0000380201007387 */ /* 0x0001e40000100800 */
.L_x_526:
[----:B------:R-:W-:Y:S01]  /*12e20*/  ULDC.64 UR4, c[0x0][0xa20] ;  /* 0x0002880000047ab9 */ /* 0x000fe20000000a00 */
[----:B-----5:R-:W-:Y:S01]  /*12e30*/  IMAD.IADD R28, R28, 0x1, R8 ;  /* 0x000000011c1c7824 */ /* 0x020fe200078e0208 */
[----:B------:R-:W-:Y:S01]  /*12e40*/  ISETP.NE.U32.AND P0, PT, RZ, UR4, PT ;  /* 0x00000004ff007c0c */ /* 0x000fe2000bf05070 */
[----:B------:R-:W-:-:S03]  /*12e50*/  IMAD.MOV.U32 R25, RZ, RZ, R13 ;  /* 0x000000ffff197224 */ /* 0x000fc600078e000d */
[----:B------:R-:W-:-:S13]  /*12e60*/  ISETP.NE.AND.EX P0, PT, RZ, UR5, PT, P0 ;  /* 0x00000005ff007c0c */ /* 0x000fda000bf05300 */
[----:B------:R-:W-:Y:S05]  /*12e70*/  @!P0 BRA `(.L_x_527) ;  /* 0x0000000000108947 */ /* 0x000fea0003800000 */
[----:B0-----:R-:W-:-:S04]  /*12e80*/  IADD3 R2, P0, R24, UR4, RZ ;  /* 0x0000000418027c10 */ /* 0x001fc8000ff1e0ff */
[----:B------:R-:W-:-:S05]  /*12e90*/  IADD3.X R3, R12, UR5, RZ, P0, !PT ;  /* 0x000000050c037c10 */ /* 0x000fca00087fe4ff */
[----:B------:R0:W5:Y:S01]  /*12ea0*/  LDG.E R10, desc[UR56][R2.64] ;  /* 0x00000038020a7981 */ /* 0x000162000c1e1900 */
[----:B------:R-:W-:Y:S05]  /*12eb0*/  BRA `(.L_x_528) ;  /* 0x0000000000107947 */ /* 0x000fea0003800000 */
.L_x_527:
[----:B------:R-:W-:Y:S05]  /*12ec0*/  @!P1 BRA `(.L_x_528) ;  /* 0x00000000000c9947 */ /* 0x000fea0003800000 */
[----:B------:R-:W2:Y:S04]  /*12ed0*/  LDG.E R10, desc[UR56][R6.64] ;  /* 0x00000038060a7981 */ /* 0x000ea8000c1e1900 */
[----:B------:R-:W2:Y:S02]  /*12ee0*/  LDG.E R6, desc[UR56][R6.64+0x4] ;  /* 0x0000043806067981 */ /* 0x000ea4000c1e1900 */
[----:B--2---:R-:W-:-:S07]  /*12ef0*/  IADD3 R10, -R10, R6, RZ ;  /* 0x000000060a0a7210 */ /* 0x004fce0007ffe1ff */
.L_x_528:
[----:B0-----:R-:W2:Y:S01]  /*12f00*/  @P2 LDG.E R2, desc[UR56][R4.64] ;  /* 0x0000003804022981 */ /* 0x001ea2000c1e1900 */
[----:B-----5:R-:W-:-:S03]  /*12f10*/  IMAD.IADD R10, R10, 0x1, -R8 ;  /* 0x000000010a0a7824 */ /* 0x020fc600078e0a08 */
[----:B------:R-:W2:Y:S01]  /*12f20*/  @P2 LDG.E R4, desc[UR56][R4.64+0x4] ;  /* 0x0000043804042981 */ /* 0x000ea2000c1e1900 */
[----:B------:R-:W-:Y:S01]  /*12f30*/  BSSY B0, `(.L_x_529) ;  /* 0x00000e2000007945 */ /* 0x000fe20003800000 */
[----:B--2---:R-:W-:-:S04]  /*12f40*/  @P2 IMAD.IADD R9, R4, 0x1, -R2 ;  /* 0x0000000104092824 */ /* 0x004fc800078e0a02 */
[----:B------:R-:W-:-:S05]  /*12f50*/  IMAD.IADD R3, R10, 0x1, R9 ;  /* 0x000000010a037824 */ /* 0x000fca00078e0209 */
[----:B------:R-:W-:Y:S01]  /*12f60*/  IADD3 R2, R3, 0xbf, RZ ;  /* 0x000000bf03027810 */ /* 0x000fe20007ffe0ff */
[----:B------:R0:W-:Y:S04]  /*12f70*/  STL [R1+0x34], R3 ;  /* 0x0000340301007387 */ /* 0x0001e80000100800 */
[----:B------:R-:W-:-:S05]  /*12f80*/  IMAD.HI R2, R2, 0x2aaaaaab, RZ ;  /* 0x2aaaaaab02027827 */ /* 0x000fca00078e02ff */
[----:B0-----:R-:W-:-:S04]  /*12f90*/  SHF.R.U32.HI R3, RZ, 0x1f, R2 ;  /* 0x0000001fff037819 */ /* 0x001fc80000011602 */
[----:B------:R-:W-:-:S05]  /*12fa0*/  LEA.HI.SX32 R4, R2, R3, 0x1b ;  /* 0x0000000302047211 */ /* 0x000fca00078fdaff */
[--C-:B------:R-:W-:Y:S02]  /*12fb0*/  IMAD R2, R4, 0xc0, -R10.reuse ;  /* 0x000000c004027824 */ /* 0x100fe400078e0a0a */
[----:B------:R-:W-:-:S03]  /*12fc0*/  IMAD.MOV R10, RZ, RZ, -R10 ;  /* 0x000000ffff0a7224 */ /* 0x000fc600078e0a0a */
[----:B------:R-:W-:Y:S02]  /*12fd0*/  VIMNMX R2, R2, R9, PT ;  /* 0x0000000902027248 */ /* 0x000fe40003fe0100 */
[----:B------:R-:W-:-:S04]  /*12fe0*/  VIMNMX R10, RZ, R10, !PT ;  /* 0x0000000aff0a7248 */ /* 0x000fc80007fe0100 */
[----:B------:R-:W-:Y:S01]  /*12ff0*/  ISETP.GT.AND P0, PT, R2, R10, PT ;  /* 0x0000000a0200720c */ /* 0x000fe20003f04270 */
[----:B------:R0:W-:-:S12]  /*13000*/  STL [R1+0x18], R4 ;  /* 0x0000180401007387 */ /* 0x0001d80000100800 */
[----:B0-----:R-:W-:Y:S02]  /*13010*/  @P0 VIADD R4, R2, 0xbf ;  /* 0x000000bf02040836 */ /* 0x001fe40000000000 */
[----:B------:R-:W-:-:S04]  /*13020*/  IMAD.WIDE.U32 R2, R10, -0x55555555, RZ ;  /* 0xaaaaaaab0a027825 */ /* 0x000fc800078e00ff */
[----:B------:R-:W-:Y:S01]  /*13030*/  @P0 IMAD.HI R2, R4, 0x2aaaaaab, RZ ;  /* 0x2aaaaaab04020827 */ /* 0x000fe200078e02ff */
[----:B------:R-:W-:-:S04]  /*13040*/  SHF.R.U32.HI R3, RZ, 0x7, R3 ;  /* 0x00000007ff037819 */ /* 0x000fc80000011603 */
[----:B------:R-:W-:Y:S01]  /*13050*/  @P0 SHF.R.U32.HI R5, RZ, 0x1f, R2 ;  /* 0x0000001fff050819 */ /* 0x000fe20000011602 */
[----:B------:R-:W-:-:S03]  /*13060*/  IMAD.MOV.U32 R4, RZ, RZ, R3 ;  /* 0x000000ffff047224 */ /* 0x000fc600078e0003 */
[----:B------:R-:W-:-:S04]  /*13070*/  @P0 LEA.HI.SX32 R4, R2, R5, 0x1b ;  /* 0x0000000502040211 */ /* 0x000fc800078fdaff */
[----:B------:R-:W-:Y:S02]  /*13080*/  ISETP.GT.AND P1, PT, R4, R3, PT ;  /* 0x000000030400720c */ /* 0x000fe40003f24270 */
[----:B------:R-:W-:-:S11]  /*13090*/  PLOP3.LUT P0, PT, PT, PT, PT, 0x80, 0x0 ;  /* 0x000000000000781c */ /* 0x000fd60003f0f070 */
[----:B------:R-:W-:Y:S05]  /*130a0*/  @!P1 BRA `(.L_x_530) ;  /* 0x0000000c00289947 */ /* 0x000fea0003800000 */
[----:B------:R-:W-:Y:S01]  /*130b0*/  UMOV UR4, 0xffffffff ;  /* 0xffffffff00047882 */ /* 0x000fe20000000000 */
[----:B------:R-:W-:Y:S02]  /*130c0*/  SEL R2, R25, RZ, !P2 ;  /* 0x000000ff19027207 */ /* 0x000fe40005000000 */
[----:B------:R-:W-:Y:S05]  /*130d0*/  BRA.DIV UR4, `(.L_x_531) ;  /* 0x0000005a04f87947 */ /* 0x000fea000b800000 */
[----:B------:R-:W0:Y:S02]  /*130e0*/  S2R R5, SR_TID.X ;  /* 0x0000000000057919 */ /* 0x000e240000002100 */
[----:B0-----:R-:W-:-:S04]  /*130f0*/  SHF.R.U32.HI R5, RZ, 0x5, R5 ;  /* 0x00000005ff057819 */ /* 0x001fc80000011605 */
[----:B------:R-:W-:-:S05]  /*13100*/  LOP3.LUT R5, R5, 0x3, RZ, 0xc0, !PT ;  /* 0x0000000305057812 */ /* 0x000fca00078ec0ff */
[----:B------:R0:W1:Y:S02]  /*13110*/  SHFL.IDX PT, R14, R5, RZ, 0x1f ;  /* 0x00001fff050e7589 */ /* 0x00006400000e0000 */
.L_x_690:
[----:B-1----:R-:W-:Y:S02]  /*13120*/  ISETP.NE.AND P0, PT, R14, RZ, PT ;  /* 0x000000ff0e00720c */ /* 0x002fe40003f05270 */
[----:B------:R-:W-:-:S11]  /*13130*/  PLOP3.LUT P6, PT, PT, PT, PT, 0x8, 0x0 ;  /* 0x000000000000781c */ /* 0x000fd60003fce170 */
[----:B------:R-:W-:Y:S05]  /*13140*/  @P0 BRA `(.L_x_532) ;  /* 0x00000000000c0947 */ /* 0x000fea0003800000 */
[----:B------:R-:W-:-:S03]  /*13150*/  UMOV UR4, 0xffffffff ;  /* 0xffffffff00047882 */ /* 0x000fc60000000000 */
[----:B------:R-:W-:Y:S05]  /*13160*/  BRA.DIV UR4, `(.L_x_533) ;  /* 0x0000005e04087947 */ /* 0x000fea000b800000 */
[----:B------:R-:W-:-:S13]  /*13170*/  ELECT P6, URZ, PT ;  /* 0x00000000003f782f */ /* 0x000fda00038c0000 */
.L_x_532:
[----:B0-----:R-:W2:Y:S01]  /*13180*/  LDL R5, [R1+0x24] ;  /* 0x0000240001057983 */ /* 0x001ea20000100800 */
[----:B------:R-:W-:Y:S01]  /*13190*/  BSSY B1, `(.L_x_534) ;  /* 0x0000008000017945 */ /* 0x000fe20003800000 */
[----:B--2---:R-:W-:-:S04]  /*131a0*/  IADD3 R5, R5, 0x1, RZ ;  /* 0x0000000105057810 */ /* 0x004fc80007ffe0ff */
[----:B------:R-:W-:-:S04]  /*131b0*/  LEA.HI R6, R5, R5, RZ, 0x1 ;  /* 0x0000000505067211 */ /* 0x000fc800078f08ff */
[----:B------:R-:W-:-:S05]  /*131c0*/  LOP3.LUT R6, R6, 0xfffffffe, RZ, 0xc0, !PT ;  /* 0xfffffffe06067812 */ /* 0x000fca00078ec0ff */
[----:B------:R-:W-:-:S05]  /*131d0*/  IMAD.IADD R5, R5, 0x1, -R6 ;  /* 0x0000000105057824 */ /* 0x000fca00078e0a06 */
[----:B------:R-:W-:-:S04]  /*131e0*/  SHF.L.U32 R5, R5, 0x1f, RZ ;  /* 0x0000001f05057819 */ /* 0x000fc800000006ff */
[----:B------:R-:W0:Y:S02]  /*131f0*/  SYNCS.PHASECHK.TRANS64.TRYWAIT P0, [R22+URZ+0x30820], R5 ;  /* 0x03082005160075a7 */ /* 0x000e24000800017f */
[----:B0-----:R-:W-:Y:S05]  /*13200*/  @!P0 BRA `(.L_x_535) ;  /* 0x0000005c00008947 */ /* 0x001fea0003800000 */
.L_x_693:
[----:B------:R-:W-:Y:S05]  /*13210*/  BSYNC B1 ;  /* 0x0000000000017941 */ /* 0x000fea0003800000 */
.L_x_534:
[----:B------:R-:W-:Y:S04]  /*13220*/  BSSY B1, `(.L_x_536) ;  /* 0x000004e000017945 */ /* 0x000fe80003800000 */
[----:B------:R-:W-:Y:S05]  /*13230*/  @!P6 BRA `(.L_x_537) ;  /* 0x000000040030e947 */ /* 0x000fea0003800000 */
[----:B------:R-:W0:Y:S01]  /*13240*/  LDL R8, [R1+0x4] ;  /* 0x0000040001087983 */ /* 0x000e220000100800 */
[----:B------:R-:W1:Y:S02]  /*13250*/  S2R R6, SR_TID.X ;  /* 0x0000000000067919 */ /* 0x000e640000002100 */
[----:B-1----:R-:W-:Y:S01]  /*13260*/  LOP3.LUT R7, R6, 0x7f, RZ, 0xc0, !PT ;  /* 0x0000007f06077812 */ /* 0x002fe200078ec0ff */
[----:B------:R-:W-:Y:S01]  /*13270*/  IMAD R6, R29, 0x8, R22 ;  /* 0x000000081d067824 */ /* 0x000fe200078e0216 */
[----:B------:R-:W-:Y:S02]  /*13280*/  BSSY B2, `(.L_x_538) ;  /* 0x0000005000027945 */ /* 0x000fe40003800000 */
[----:B------:R-:W-:Y:S02]  /*13290*/  ISETP.NE.AND P1, PT, R7, RZ, PT ;  /* 0x000000ff0700720c */ /* 0x000fe40003f25270 */
[----:B0-----:R-:W-:-:S04]  /*132a0*/  SHF.L.U32 R5, R8, 0x1f, RZ ;  /* 0x0000001f08057819 */ /* 0x001fc800000006ff */
[----:B------:R-:W0:Y:S02]  /*132b0*/  SYNCS.PHASECHK.TRANS64.TRYWAIT P0, [R6+URZ+0x308a0], R5 ;  /* 0x0308a005060075a7 */ /* 0x000e24000800017f */
[----:B0-----:R-:W-:Y:S05]  /*132c0*/  @!P0 BRA `(.L_x_539) ;  /* 0x0000005800e48947 */ /* 0x001fea0003800000 */
.L_x_694:
[----:B------:R-:W-:Y:S05]  /*132d0*/  BSYNC B2 ;  /* 0x0000000000027941 */ /* 0x000fea0003800000 */
.L_x_538:
[----:B------:R-:W-:Y:S04]  /*132e0*/  BSSY B2, `(.L_x_540) ;  /* 0x0000009000027945 */ /* 0x000fe80003800000 */
        /* <DEDUP_REMOVED lines=8> */
.L_x_541:
[----:B------:R-:W-:Y:S05]  /*13370*/  BSYNC B2 ;  /* 0x0000000000027941 */ /* 0x000fea0003800000 */
.L_x_540:
[----:B------:R-:W-:Y:S01]  /*13380*/  MOV R11, RZ ;  /* 0x000000ff000b7202 */ /* 0x000fe20000000f00 */
[----:B------:R-:W-:Y:S01]  /*13390*/  IMAD R7, R4, 0xc0, R0 ;  /* 0x000000c004077824 */ /* 0x000fe200078e0200 */
[----:B------:R-:W-:Y:S01]  /*133a0*/  UIADD3 UR4, UP0, UR38, 0x570, URZ ;  /* 0x0000057026047890 */ /* 0x000fe2000ff1e03f */
[----:B------:R-:W-:Y:S01]  /*133b0*/  IMAD R10, R29, 0x6000, R22 ;  /* 0x000060001d0a7824 */ /* 0x000fe200078e0216 */
[----:B------:R-:W-:Y:S01]  /*133c0*/  R2UR UR10, R11 ;  /* 0x000000000b0a72ca */ /* 0x000fe200000e0000 */
[----:B------:R-:W-:Y:S01]  /*133d0*/  VIADD R7, R7, 0xffffff40 ;  /* 0xffffff4007077836 */ /* 0x000fe20000000000 */
[----:B------:R-:W-:Y:S01]  /*133e0*/  PLOP3.LUT P0, PT, PT, PT, PT, 0x80, 0x0 ;  /* 0x000000000000781c */ /* 0x000fe20003f0f070 */
[----:B------:R-:W-:Y:S01]  /*133f0*/  VIADD R8, R6, 0x30890 ;  /* 0x0003089006087836 */ /* 0x000fe20000000000 */
[----:B------:R-:W-:Y:S01]  /*13400*/  UIADD3.X UR5, URZ, UR39, URZ, UP0, !UPT ;  /* 0x000000273f057290 */ /* 0x000fe200087fe43f */
[----:B------:R-:W-:Y:S01]  /*13410*/  VIADD R9, R10, 0x12400 ;  /* 0x000124000a097836 */ /* 0x000fe20000000000 */
[----:B------:R-:W-:Y:S01]  /*13420*/  UMOV UR6, 0x0 ;  /* 0x0000000000067882 */ /* 0x000fe20000000000 */
[----:B------:R-:W-:-:S09]  /*13430*/  UMOV UR7, 0x12f00000 ;  /* 0x12f0000000077882 */ /* 0x000fd20000000000 */
.L_x_542:
        /* <DEDUP_REMOVED lines=10> */
[----:B------:R-:W1:Y:S01]  /*134e0*/  SYNCS.PHASECHK.TRANS64.TRYWAIT P0, [R6+URZ+0x308c0], R5 ;  /* 0x0308c005060075a7 */ /* 0x000e62000800017f */
[----:B------:R-:W-:Y:S04]  /*134f0*/  BSSY B2, `(.L_x_543) ;  /* 0x0000002000027945 */ /* 0x000fe80003800000 */
[----:B-1----:R-:W-:Y:S05]  /*13500*/  @!P0 BRA `(.L_x_544) ;  /* 0x0000005800688947 */ /* 0x002fea0003800000 */
.L_x_695:
[----:B------:R-:W-:Y:S05]  /*13510*/  BSYNC B2 ;  /* 0x0000000000027941 */ /* 0x000fea0003800000 */
.L_x_543:
[----:B------:R-:W-:Y:S01]  /*13520*/  BSSY B2, `(.L_x_545) ;  /* 0x000000b000027945 */ /* 0x000fe20003800000 */
[----:B------:R-:W-:Y:S01]  /*13530*/  MOV R8, 0x0 ;  /* 0x0000000000087802 */ /* 0x000fe20000000f00 */
[----:B------:R-:W-:Y:S02]  /*13540*/  IMAD.MOV.U32 R9, RZ, RZ, 0x12f00000 ;  /* 0x12f00000ff097424 */ /* 0x000fe400078e00ff */
[----:B------:R-:W-:Y:S05]  /*13550*/  @P1 BRA `(.L_x_546) ;  /* 0x00000000001c1947 */ /* 0x000fea0003800000 */
[----:B------:R-:W2:Y:S01]  /*13560*/  S2R R12, SR_TID.X ;  /* 0x00000000000c7919 */ /* 0x000ea20000002100 */
[----:B01----:R-:W-:-:S04]  /*13570*/  IMAD.MOV.U32 R5, RZ, RZ, 0x6000 ;  /* 0x00006000ff057424 */ /* 0x003fc800078e00ff */
[----:B------:R3:W-:Y:S01]  /*13580*/  SYNCS.ARRIVE.TRANS64 RZ, [R6+URZ+0x308b0], R5 ;  /* 0x0308b00506ff79a7 */ /* 0x0007e2000800003f */
[----:B--2---:R-:W-:-:S04]  /*13590*/  LOP3.LUT R12, R12, 0x1f, RZ, 0xc0, !PT ;  /* 0x0000001f0c0c7812 */ /* 0x004fc800078ec0ff */
[----:B------:R-:W-:-:S13]  /*135a0*/  ISETP.NE.AND P0, PT, R12, RZ, PT ;  /* 0x000000ff0c00720c */ /* 0x000fda0003f05270 */
[----:B---3--:R-:W-:Y:S05]  /*135b0*/  @!P0 BRA `(.L_x_546) ;  /* 0x0000000000048947 */ /* 0x008fea0003800000 */
[----:B------:R-:W-:Y:S01]  /*135c0*/  BPT.TRAP 0x1 ;  /* 0x000000040000795c */ /* 0x000fe20000300000 */
.L_x_546:
[----:B------:R-:W-:Y:S05]  /*135d0*/  BSYNC B2 ;  /* 0x0000000000027941 */ /* 0x000fea0003800000 */
.L_x_545:
[----:B------:R-:W-:Y:S01]  /*135e0*/  R2UR UR10, R11 ;  /* 0x000000000b0a72ca */ /* 0x000fe200000e0000 */
[----:B------:R-:W-:Y:S01]  /*135f0*/  UIADD3 UR4, UP0, UR38, 0x670, URZ ;  /* 0x0000067026047890 */ /* 0x000fe2000ff1e03f */
[----:B------:R-:W-:Y:S01]  /*13600*/  R2UR UR6, R8 ;  /* 0x00000000080672ca */ /* 0x000fe200000e0000 */
[----:B------:R-:W-:Y:S01]  /*13610*/  VIADD R10, R10, 0x400 ;  /* 0x000004000a0a7836 */ /* 0x000fe20000000000 */
[----:B------:R-:W-:Y:S01]  /*13620*/  R2UR UR7, R9 ;  /* 0x00000000090772ca */ /* 0x000fe200000e0000 */
[----:B------:R-:W-:Y:S01]  /*13630*/  UIADD3.X UR5, URZ, UR39, URZ, UP0, !UPT ;  /* 0x000000273f057290 */ /* 0x000fe200087fe43f */
[----:B------:R-:W-:Y:S02]  /*13640*/  PLOP3.LUT P0, PT, PT, PT, PT, 0x80, 0x0 ;  /* 0x000000000000781c */ /* 0x000fe40003f0f070 */
[----:B01----:R-:W-:-:S11]  /*13650*/  IADD3 R6, R6, 0x308b0, RZ ;  /* 0x000308b006067810 */ /* 0x003fd60007ffe0ff */
.L_x_547:
        /* <DEDUP_REMOVED lines=10> */
.L_x_537:
[----:B------:R-:W-:Y:S05]  /*13700*/  BSYNC B1 ;  /* 0x0000000000017941 */ /* 0x000fea0003800000 */
.L_x_536:
[----:B------:R-:W2:Y:S01]  /*13710*/  LDL.LU R8, [R1+0x4] ;  /* 0x0000040001087983 */ /* 0x000ea20000300800 */
[----:B------:R-:W-:Y:S01]  /*13720*/  VIADD R29, R29, 0x1 ;  /* 0x000000011d1d7836 */ /* 0x000fe20000000000 */
[----:B------:R-:W-:Y:S01]  /*13730*/  PLOP3.LUT P0, PT, PT, PT, PT, 0x8, 0x0 ;  /* 0x000000000000781c */ /* 0x000fe20003f0e170 */
[----:B------:R-:W-:-:S03]  /*13740*/  VIADD R4, R4, 0xfffffffe ;  /* 0xfffffffe04047836 */ /* 0x000fc60000000000 */
[C---:B------:R-:W-:Y:S02]  /*13750*/  ISETP.NE.AND P1, PT, R29.reuse, 0x2, PT ;  /* 0x000000021d00780c */ /* 0x040fe40003f25270 */
[----:B------:R-:W-:Y:S02]  /*13760*/  ISETP.GE.AND P2, PT, R4, R3, PT ;  /* 0x000000030400720c */ /* 0x000fe40003f46270 */
[----:B0-----:R-:W-:Y:S02]  /*13770*/  SEL R5, RZ, 0x1, P1 ;  /* 0x00000001ff057807 */ /* 0x001fe40000800000 */
[----:B------:R-:W-:Y:S02]  /*13780*/  SEL R29, R29, RZ, P1 ;  /* 0x000000ff1d1d7207 */ /* 0x000fe40000800000 */
[----:B--2---:R-:W-:-:S05]  /*13790*/  LOP3.LUT R8, R8, R5, RZ, 0x3c, !PT ;  /* 0x0000000508087212 */ /* 0x004fca00078e3cff */
[----:B------:R0:W-:Y:S02]  /*137a0*/  STL [R1+0x4], R8 ;  /* 0x0000040801007387 */ /* 0x0001e40000100800 */
[----:B------:R-:W-:Y:S05]  /*137b0*/  @!P2 BRA `(.L_x_530) ;  /* 0x000000040064a947 */ /* 0x000fea0003800000 */
.L_x_560:
[----:B------:R-:W-:Y:S05]  /*137c0*/  YIELD ;  /* 0x0000000000007946 */ /* 0x000fea0003800000 */
[----:B------:R-:W-:Y:S04]  /*137d0*/  BSSY B1, `(.L_x_548) ;  /* 0x000004d000017945 */ /* 0x000fe80003800000 */
[----:B-1----:R-:W-:Y:S05]  /*137e0*/  @!P6 BRA `(.L_x_549) ;  /* 0x00000004002ce947 */ /* 0x002fea0003800000 */
[----:B------:R-:W2:Y:S01]  /*137f0*/  LDL R6, [R1+0x4] ;  /* 0x0000040001067983 */ /* 0x000ea20000100800 */
[----:B------:R-:W1:Y:S02]  /*13800*/  S2R R5, SR_TID.X ;  /* 0x0000000000057919 */ /* 0x000e640000002100 */
[----:B-1----:R-:W-:Y:S01]  /*13810*/  LOP3.LUT R7, R5, 0x7f, RZ, 0xc0, !PT ;  /* 0x0000007f05077812 */ /* 0x002fe200078ec0ff */
[----:B------:R-:W-:Y:S01]  /*13820*/  IMAD R5, R29, 0x8, R22 ;  /* 0x000000081d057824 */ /* 0x000fe200078e0216 */
[----:B------:R-:W-:Y:S02]  /*13830*/  BSSY B2, `(.L_x_550) ;  /* 0x0000005000027945 */ /* 0x000fe40003800000 */
[----:B------:R-:W-:Y:S02]  /*13840*/  ISETP.NE.AND P2, PT, R7, RZ, PT ;  /* 0x000000ff0700720c */ /* 0x000fe40003f45270 */
[----:B--2---:R-:W-:-:S04]  /*13850*/  SHF.L.U32 R6, R6, 0x1f, RZ ;  /* 0x0000001f06067819 */ /* 0x004fc800000006ff */
[----:B------:R-:W1:Y:S02]  /*13860*/  SYNCS.PHASECHK.TRANS64.TRYWAIT P1, [R5+URZ+0x308a0], R6 ;  /* 0x0308a006050075a7 */ /* 0x000e64000802017f */
[----:B-1----:R-:W-:Y:S05]  /*13870*/  @!P1 BRA `(.L_x_551) ;  /* 0x0000005400a09947 */ /* 0x002fea0003800000 */
.L_x_696:
[----:B------:R-:W-:Y:S05]  /*13880*/  BSYNC B2 ;  /* 0x0000000000027941 */ /* 0x000fea0003800000 */
.L_x_550:
[----:B------:R-:W-:Y:S04]  /*13890*/  BSSY B2, `(.L_x_552) ;  /* 0x0000009000027945 */ /* 0x000fe80003800000 */
[----:B------:R-:W-:Y:S05]  /*138a0*/  @P2 BRA `(.L_x_553) ;  /* 0x00000000001c2947 */ /* 0x000fea0003800000 */
[----:B------:R-:W0:Y:S02]  /*138b0*/  S2R R7, SR_TID.X ;  /* 0x0000000000077919 */ /* 0x000e240000002100 */
[----:B0-----:R-:W-:Y:S02]  /*138c0*/  LOP3.LUT R8, R7, 0x1f, RZ, 0xc0, !PT ;  /* 0x0000001f07087812 */ /* 0x001fe400078ec0ff */
[----:B------:R-:W-:Y:S02]  /*138d0*/  MOV R7, 0x6000 ;  /* 0x0000600000077802 */ /* 0x000fe40000000f00 */
[----:B------:R-:W-:Y:S02]  /*138e0*/  ISETP.NE.AND P1, PT, R8, RZ, PT ;  /* 0x000000ff0800720c */ /* 0x000fe40003f25270 */
[----:B------:R2:W-:Y:S11]  /*138f0*/  SYNCS.ARRIVE.TRANS64 RZ, [R5+URZ+0x30890], R7 ;  /* 0x0308900705ff79a7 */ /* 0x0005f6000800003f */
[----:B--2---:R-:W-:Y:S05]  /*13900*/  @!P1 BRA `(.L_x_553) ;  /* 0x0000000000049947 */ /* 0x004fea0003800000 */
[----:B------:R-:W-:Y:S01]  /*13910*/  BPT.TRAP 0x1 ;  /* 0x000000040000795c */ /* 0x000fe20000300000 */
.L_x_553:
[----:B------:R-:W-:Y:S05]  /*13920*/  BSYNC B2 ;  /* 0x0000000000027941 */ /* 0x000fea0003800000 */
.L_x_552:
[----:B------:R-:W-:Y:S01]  /*13930*/  IMAD.MOV.U32 R11, RZ, RZ, RZ ;  /* 0x000000ffff0b7224 */ /* 0x000fe200078e00ff */
[----:B------:R-:W-:Y:S01]  /*13940*/  UIADD3 UR4, UP0, UR38, 0x570, URZ ;  /* 0x0000057026047890 */ /* 0x000fe2000ff1e03f */
[----:B------:R-:W-:Y:S01]  /*13950*/  IMAD R7, R29, 0x6000, R22 ;  /* 0x000060001d077824 */ /* 0x000fe200078e0216 */
[----:B------:R-:W-:Y:S01]  /*13960*/  PLOP3.LUT P1, PT, PT, PT, PT, 0x80, 0x0 ;  /* 0x000000000000781c */ /* 0x000fe20003f2f070 */
[----:B0-----:R-:W-:Y:S01]  /*13970*/  IMAD R8, R4, 0xc0, R0 ;  /* 0x000000c004087824 */ /* 0x001fe200078e0200 */
[----:B------:R-:W-:Y:S01]  /*13980*/  R2UR UR10, R11 ;  /* 0x000000000b0a72ca */ /* 0x000fe200000e0000 */
[----:B------:R-:W-:Y:S01]  /*13990*/  VIADD R9, R5, 0x30890 ;  /* 0x0003089005097836 */ /* 0x000fe20000000000 */
[----:B------:R-:W-:Y:S01]  /*139a0*/  UIADD3.X UR5, URZ, UR39, URZ, UP0, !UPT ;  /* 0x000000273f057290 */ /* 0x000fe200087fe43f */
[----:B------:R-:W-:Y:S01]  /*139b0*/  VIADD R10, R7, 0x12400 ;  /* 0x00012400070a7836 */ /* 0x000fe20000000000 */
[----:B------:R-:W-:Y:S01]  /*139c0*/  UMOV UR6, 0x0 ;  /* 0x0000000000067882 */ /* 0x000fe20000000000 */
[----:B------:R-:W-:-:S10]  /*139d0*/  UMOV UR7, 0x12f00000 ;  /* 0x12f0000000077882 */ /* 0x000fd40000000000 */
.L_x_554:
        /* <DEDUP_REMOVED lines=10> */
[----:B------:R-:W0:Y:S01]  /*13a80*/  SYNCS.PHASECHK.TRANS64.TRYWAIT P1, [R5+URZ+0x308c0], R6 ;  /* 0x0308c006050075a7 */ /* 0x000e22000802017f */
[----:B------:R-:W-:Y:S04]  /*13a90*/  BSSY B2, `(.L_x_555) ;  /* 0x0000002000027945 */ /* 0x000fe80003800000 */
[----:B0-----:R-:W-:Y:S05]  /*13aa0*/  @!P1 BRA `(.L_x_556) ;  /* 0x0000005400289947 */ /* 0x001fea0003800000 */
.L_x_697:
[----:B------:R-:W-:Y:S05]  /*13ab0*/  BSYNC B2 ;  /* 0x0000000000027941 */ /* 0x000fea0003800000 */
.L_x_555:
        /* <DEDUP_REMOVED lines=11> */
.L_x_558:
[----:B------:R-:W-:Y:S05]  /*13b70*/  BSYNC B2 ;  /* 0x0000000000027941 */ /* 0x000fea0003800000 */
.L_x_557:
        /* <DEDUP_REMOVED lines=8> */
.L_x_559:
        /* <DEDUP_REMOVED lines=10> */
.L_x_549:
[----:B------:R-:W-:Y:S05]  /*13ca0*/  BSYNC B1 ;  /* 0x0000000000017941 */ /* 0x000fea0003800000 */
.L_x_548:
[----:B------:R-:W2:Y:S01]  /*13cb0*/  LDL.LU R6, [R1+0x4] ;  /* 0x0000040001067983 */ /* 0x000ea20000300800 */
[----:B------:R-:W-:Y:S01]  /*13cc0*/  VIADD R29, R29, 0x1 ;  /* 0x000000011d1d7836 */ /* 0x000fe20000000000 */
[C---:B------:R-:W-:Y:S01]  /*13cd0*/  ISETP.GT.AND P2, PT, R4.reuse, R3, PT ;  /* 0x000000030400720c */ /* 0x040fe20003f44270 */
[----:B------:R-:W-:-:S03]  /*13ce0*/  VIADD R4, R4, 0xffffffff ;  /* 0xffffffff04047836 */ /* 0x000fc60000000000 */
[----:B------:R-:W-:-:S04]  /*13cf0*/  ISETP.NE.AND P1, PT, R29, 0x2, PT ;  /* 0x000000021d00780c */ /* 0x000fc80003f25270 */
[----:B------:R-:W-:Y:S02]  /*13d00*/  SEL R5, RZ, 0x1, P1 ;  /* 0x00000001ff057807 */ /* 0x000fe40000800000 */
[----:B------:R-:W-:Y:S02]  /*13d10*/  SEL R29, R29, RZ, P1 ;  /* 0x000000ff1d1d7207 */ /* 0x000fe40000800000 */
[----:B--2---:R-:W-:-:S05]  /*13d20*/  LOP3.LUT R6, R6, R5, RZ, 0x3c, !PT ;  /* 0x0000000506067212 */ /* 0x004fca00078e3cff */
[----:B------:R1:W-:Y:S01]  /*13d30*/  STL [R1+0x4], R6 ;  /* 0x0000040601007387 */ /* 0x0003e20000100800 */
[----:B------:R-:W-:Y:S05]  /*13d40*/  @P2 BRA `(.L_x_560) ;  /* 0xfffffff8009c2947 */ /* 0x000fea000383ffff */
.L_x_530:
[----:B------:R-:W-:Y:S05]  /*13d50*/  BSYNC B0 ;  /* 0x0000000000007941 */ /* 0x000fea0003800000 */
.L_x_529:
[----:B------:R-:W2:Y:S01]  /*13d60*/  LDL R5, [R1+0x34] ;  /* 0x0000340001057983 */ /* 0x000ea20000100800 */
[----:B------:R-:W-:Y:S05]  /*13d70*/  @!P0 WARPSYNC.ALL ;  /* 0x0000000000008948 */ /* 0x000fea0003800000 */
[----:B------:R-:W-:Y:S06]  /*13d80*/  @!P0 BAR.SYNC.DEFER_BLOCKING 0xc, 0x200 ;  /* 0x0308000000008b1d */ /* 0x000fec0000010000 */
[----:B------:R-:W-:Y:S01]  /*13d90*/  BSSY B7, `(.L_x_561) ;  /* 0x000035f000077945 */ /* 0x000fe20003800000 */
[----:B--2---:R-:W-:-:S13]  /*13da0*/  ISETP.GT.AND P0, PT, R5, RZ, PT ;  /* 0x000000ff0500720c */ /* 0x004fda0003f04270 */
[----:B------:R-:W-:Y:S05]  /*13db0*/  @P0 BRA `(.L_x_562) ;  /* 0x0000000000440947 */ /* 0x000fea0003800000 */
[----:B------:R-:W2:Y:S02]  /*13dc0*/  S2R R5, SR_TID.X ;  /* 0x0000000000057919 */ /* 0x000ea40000002100 */
[----:B--2---:R-:W-:-:S04]  /*13dd0*/  LOP3.LUT R5, R5, 0x7f, RZ, 0xc0, !PT ;  /* 0x0000007f05057812 */ /* 0x004fc800078ec0ff */
[----:B------:R-:W-:-:S13]  /*13de0*/  ISETP.NE.AND P0, PT, R5, RZ, PT ;  /* 0x000000ff0500720c */ /* 0x000fda0003f05270 */
[----:B------:R-:W-:Y:S05]  /*13df0*/  @P0 BRA `(.L_x_563) ;  /* 0x0000003400600947 */ /* 0x000fea0003800000 */
[----:B------:R-:W2:Y:S01]  /*13e00*/  S2R R5, SR_LANEID ;  /* 0x0000000000057919 */ /* 0x000ea20000000000 */
[----:B------:R-:W-:Y:S01]  /*13e10*/  VOTEU.ANY UR4, UPT, PT ;  /* 0x0000000000047886 */ /* 0x000fe200038e0100 */
[----:B------:R-:W3:Y:S01]  /*13e20*/  LDC.64 R2, c[0x0][0xc60] ;  /* 0x00031800ff027b82 */ /* 0x000ee20000000a00 */
[----:B------:R-:W2:Y:S02]  /*13e30*/  FLO.U32 R0, UR4 ;  /* 0x0000000400007d00 */ /* 0x000ea400080e0000 */
[----:B--2---:R-:W-:-:S06]  /*13e40*/  ISETP.EQ.U32.AND P0, PT, R0, R5, PT ;  /* 0x000000050000720c */ /* 0x004fcc0003f02070 */
[----:B------:R-:W3:Y:S07]  /*13e50*/  POPC R5, UR4 ;  /* 0x0000000400057d09 */ /* 0x000eee0008000000 */
[----:B---3--:R-:W2:Y:S01]  /*13e60*/  @P0 ATOMG.E.ADD.STRONG.GPU PT, R3, desc[UR56][R2.64], R5 ;  /* 0x00000005020309a8 */ /* 0x008ea200081ee1f8 */
[----:B------:R-:W3:Y:S02]  /*13e70*/  S2R R4, SR_LTMASK ;  /* 0x0000000000047919 */ /* 0x000ee40000003900 */
[----:B---3--:R-:W-:-:S04]  /*13e80*/  LOP3.LUT R4, R4, UR4, RZ, 0xc0, !PT ;  /* 0x0000000404047c12 */ /* 0x008fc8000f8ec0ff */
[----:B------:R-:W3:Y:S01]  /*13e90*/  POPC R7, R4 ;  /* 0x0000000400077309 */ /* 0x000ee20000000000 */
[----:B--2---:R-:W3:Y:S02]  /*13ea0*/  SHFL.IDX PT, R0, R3, R0, 0x1f ;  /* 0x00001f0003007589 */ /* 0x004ee400000e0000 */
[----:B---3--:R-:W-:Y:S01]  /*13eb0*/  IADD3 R16, R0, UR36, R7 ;  /* 0x0000002400107c10 */ /* 0x008fe2000fffe007 */
[----:B------:R-:W-:Y:S06]  /*13ec0*/  BRA `(.L_x_563) ;  /* 0x00000034002c7947 */ /* 0x000fec0003800000 */
.L_x_562:
[----:B------:R-:W-:Y:S01]  /*13ed0*/  VIADD R0, R22, 0x12400 ;  /* 0x0001240016007836 */ /* 0x000fe20000000000 */
[----:B------:R-:W-:Y:S04]  /*13ee0*/  BSSY B6, `(.L_x_564) ;  /* 0x0000013000067945 */ /* 0x000fe80003800000 */
[----:B------:R-:W-:-:S13]  /*13ef0*/  LOP3.LUT P0, RZ, R0, 0x3ff, RZ, 0xc0, !PT ;  /* 0x000003ff00ff7812 */ /* 0x000fda000780c0ff */
[----:B------:R-:W-:Y:S05]  /*13f00*/  @!P0 BRA `(.L_x_565) ;  /* 0x0000000000408947 */ /* 0x000fea0003800000 */
[----:B------:R-:W-:Y:S01]  /*13f10*/  MOV R2, 0x0 ;  /* 0x0000000000027802 */ /* 0x000fe20000000f00 */
[----:B------:R-:W-:Y:S01]  /*13f20*/  ULDC.64 UR6, c[0x4][0xa8] ;  /* 0x01002a0000067ab9 */ /* 0x000fe20000000a00 */
[----:B------:R-:W-:Y:S01]  /*13f30*/  ULDC.64 UR8, c[0x4][0xb0] ;  /* 0x01002c0000087ab9 */ /* 0x000fe20000000a00 */
[----:B------:R-:W-:Y:S01]  /*13f40*/  ULDC.64 UR4, c[0x4][0x30] ;  /* 0x01000c0000047ab9 */ /* 0x000fe20000000a00 */
[----:B------:R-:W-:Y:S01]  /*13f50*/  MOV R4, UR6 ;  /* 0x0000000600047c02 */ /* 0x000fe20008000f00 */
[----:B------:R-:W-:Y:S01]  /*13f60*/  IMAD.U32 R5, RZ, RZ, UR7 ;  /* 0x00000007ff057e24 */ /* 0x000fe2000f8e00ff */
[----:B------:R-:W2:Y:S01]  /*13f70*/  LDC.64 R2, c[0x4][R2] ;  /* 0x0100000002027b82 */ /* 0x000ea20000000a00 */
[----:B-1----:R-:W-:Y:S01]  /*13f80*/  IMAD.U32 R6, RZ, RZ, UR8 ;  /* 0x00000008ff067e24 */ /* 0x002fe2000f8e00ff */
[----:B------:R-:W-:Y:S01]  /*13f90*/  MOV R10, UR4 ;  /* 0x00000004000a7c02 */ /* 0x000fe20008000f00 */
[----:B------:R-:W-:Y:S01]  /*13fa0*/  IMAD.U32 R7, RZ, RZ, UR9 ;  /* 0x00000009ff077e24 */ /* 0x000fe2000f8e00ff */
[----:B------:R-:W-:Y:S01]  /*13fb0*/  MOV R13, RZ ;  /* 0x000000ff000d7202 */ /* 0x000fe20000000f00 */
[----:B------:R-:W-:-:S02]  /*13fc0*/  IMAD.U32 R11, RZ, RZ, UR5 ;  /* 0x00000005ff0b7e24 */ /* 0x000fc4000f8e00ff */
[----:B0-----:R-:W-:Y:S02]  /*13fd0*/  IMAD.MOV.U32 R8, RZ, RZ, 0x70 ;  /* 0x00000070ff087424 */ /* 0x001fe400078e00ff */
[----:B------:R-:W-:-:S07]  /*13fe0*/  IMAD.MOV.U32 R12, RZ, RZ, 0x1 ;  /* 0x00000001ff0c7424 */ /* 0x000fce00078e00ff */
[----:B------:R-:W-:-:S07]  /*13ff0*/  LEPC R20, `(.L_x_565) ;  /* 0x000000001014794e */ /* 0x000fce0000000000 */
[----:B--2---:R-:W-:Y:S05]  /*14000*/  CALL.ABS.NOINC R2 ;  /* 0x0000000002007343 */ /* 0x004fea0003c00000 */
.L_x_565:
[----:B------:R-:W-:Y:S05]  /*14010*/  BSYNC B6 ;  /* 0x0000000000067941 */ /* 0x000fea0003800000 */
.L_x_564:
        /* <DEDUP_REMOVED lines=8> */
[----:B------:R2:W3:Y:S01]  /*140a0*/  LDC.64 R2, c[0x4][R0] ;  /* 0x0100000000027b82 */ /* 0x0004e20000000a00 */
[----:B------:R-:W-:Y:S01]  /*140b0*/  IMAD.U32 R4, RZ, RZ, UR6 ;  /* 0x00000006ff047e24 */ /* 0x000fe2000f8e00ff */
[----:B-1----:R-:W-:Y:S01]  /*140c0*/  MOV R6, UR8 ;  /* 0x0000000800067c02 */ /* 0x002fe20008000f00 */
[----:B------:R-:W-:Y:S01]  /*140d0*/  IMAD.U32 R5, RZ, RZ, UR7 ;  /* 0x00000007ff057e24 */ /* 0x000fe2000f8e00ff */
[----:B0-----:R-:W-:Y:S01]  /*140e0*/  MOV R8, 0x70 ;  /* 0x0000007000087802 */ /* 0x001fe20000000f00 */
[----:B------:R-:W-:Y:S02]  /*140f0*/  IMAD.U32 R7, RZ, RZ, UR9 ;  /* 0x00000009ff077e24 */ /* 0x000fe4000f8e00ff */
[----:B------:R-:W-:-:S02]  /*14100*/  IMAD.U32 R10, RZ, RZ, UR4 ;  /* 0x00000004ff0a7e24 */ /* 0x000fc4000f8e00ff */
[----:B------:R-:W-:Y:S02]  /*14110*/  IMAD.U32 R11, RZ, RZ, UR5 ;  /* 0x00000005ff0b7e24 */ /* 0x000fe4000f8e00ff */
[----:B------:R-:W-:Y:S02]  /*14120*/  IMAD.MOV.U32 R12, RZ, RZ, 0x1 ;  /* 0x00000001ff0c7424 */ /* 0x000fe400078e00ff */
[----:B--2---:R-:W-:-:S07]  /*14130*/  IMAD.MOV.U32 R13, RZ, RZ, RZ ;  /* 0x000000ffff0d7224 */ /* 0x004fce00078e00ff */
[----:B------:R-:W-:-:S07]  /*14140*/  LEPC R20, `(.L_x_568) ;  /* 0x000000001014794e */ /* 0x000fce0000000000 */
[----:B---3--:R-:W-:Y:S05]  /*14150*/  CALL.ABS.NOINC R2 ;  /* 0x0000000002007343 */ /* 0x008fea0003c00000 */
.L_x_568:
        /* <DEDUP_REMOVED lines=8> */
[----:B------:R-:W-:Y:S01]  /*141e0*/  MOV R11, UR9 ;  /* 0x00000009000b7c02 */ /* 0x000fe20008000f00 */
[----:B------:R-:W-:Y:S02]  /*141f0*/  IMAD.U32 R7, RZ, RZ, UR7 ;  /* 0x00000007ff077e24 */ /* 0x000fe4000f8e00ff */
[----:B------:R-:W-:-:S02]  /*14200*/  IMAD.U32 R10, RZ, RZ, UR8 ;  /* 0x00000008ff0a7e24 */ /* 0x000fc4000f8e00ff */
[----:B------:R-:W-:Y:S02]  /*14210*/  IMAD.MOV.U32 R8, RZ, RZ, 0x70 ;  /* 0x00000070ff087424 */ /* 0x000fe400078e00ff */
[----:B------:R-:W-:Y:S02]  /*14220*/  IMAD.MOV.U32 R12, RZ, RZ, 0x1 ;  /* 0x00000001ff0c7424 */ /* 0x000fe400078e00ff */
[----:B------:R-:W-:-:S07]  /*14230*/  IMAD.MOV.U32 R13, RZ, RZ, RZ ;  /* 0x000000ffff0d7224 */ /* 0x000fce00078e00ff */
[----:B------:R-:W-:-:S07]  /*14240*/  LEPC R20, `(.L_x_567) ;  /* 0x000000001014794e */ /* 0x000fce0000000000 */
[----:B0-----:R-:W-:Y:S05]  /*14250*/  CALL.ABS.NOINC R2 ;  /* 0x0000000002007343 */ /* 0x001fea0003c00000 */
.L_x_567:
[----:B------:R-:W-:Y:S05]  /*14260*/  BSYNC B6 ;  /* 0x0000000000067941 */ /* 0x000fea0003800000 */
.L_x_566:
[----:B------:R-:W2:Y:S01]  /*14270*/  LDL.LU R21, [R1+0x8] ;  /* 0x0000080001157983 */ /* 0x000ea20000300800 */
[----:B------:R-:W-:Y:S02]  /*14280*/  ULDC.64 UR4, c[0x0][0x9f8] ;  /* 0x00027e0000047ab9 */ /* 0x000fe40000000a00 */
[----:B------:R-:W-:Y:S01]  /*14290*/  ISETP.NE.U32.AND P0, PT, RZ, UR4, PT ;  /* 0x00000004ff007c0c */ /* 0x000fe2000bf05070 */
[----:B------:R-:W0:Y:S03]  /*142a0*/  LDL R20, [R1+0x18] ;  /* 0x0000180001147983 */ /* 0x000e260000100800 */
[----:B------:R-:W-:-:S13]  /*142b0*/  ISETP.NE.AND.EX P0, PT, RZ, UR5, PT, P0 ;  /* 0x00000005ff007c0c */ /* 0x000fda000bf05300 */
[----:B------:R-:W-:-:S04]  /*142c0*/  @P0 IADD3 R2, P1, R24, UR4, RZ ;  /* 0x0000000418020c10 */ /* 0x000fc8000ff3e0ff */
[----:B--2---:R-:W-:Y:S01]  /*142d0*/  @P0 IADD3.X R3, R21, UR5, RZ, P1, !PT ;  /* 0x0000000515030c10 */ /* 0x004fe20008ffe4ff */
[----:B------:R-:W-:-:S04]  /*142e0*/  ULDC.64 UR4, c[0x0][0xa08] ;  /* 0x0002820000047ab9 */ /* 0x000fc80000000a00 */
[----:B------:R2:W3:Y:S01]  /*142f0*/  @P0 LDG.E R25, desc[UR56][R2.64] ;  /* 0x0000003802190981 */ /* 0x0004e2000c1e1900 */
[----:B0-----:R-:W-:-:S05]  /*14300*/  IADD3 R8, R20, -0x1, RZ ;  /* 0xffffffff14087810 */ /* 0x001fca0007ffe0ff */
[----:B------:R0:W-:Y:S01]  /*14310*/  STL [R1+0x1c], R8 ;  /* 0x00001c0801007387 */ /* 0x0001e20000100800 */
[----:B--2---:R-:W2:Y:S02]  /*14320*/  LDC.64 R2, c[0x0][0x418] ;  /* 0x00010600ff027b82 */ /* 0x004ea40000000a00 */
[----:B--2---:R-:W-:Y:S01]  /*14330*/  LOP3.LUT P0, RZ, R2, UR4, RZ, 0xfc, !PT ;  /* 0x0000000402ff7c12 */ /* 0x004fe2000f80fcff */
[----:B------:R-:W-:-:S03]  /*14340*/  UMOV UR4, 0xffffffff ;  /* 0xffffffff00047882 */ /* 0x000fc60000000000 */
[----:B------:R-:W-:Y:S02]  /*14350*/  LOP3.LUT P0, RZ, R3, UR5, RZ, 0xfc, P0 ;  /* 0x0000000503ff7c12 */ /* 0x000fe4000800fcff */
[----:B---3--:R-:W-:Y:S02]  /*14360*/  SHF.R.S32.HI R7, RZ, 0x1f, R25 ;  /* 0x0000001fff077819 */ /* 0x008fe40000011419 */
[----:B------:R-:W-:-:S03]  /*14370*/  SEL R24, R25, RZ, !P0 ;  /* 0x000000ff19187207 */ /* 0x000fc60004000000 */
[----:B------:R0:W-:Y:S01]  /*14380*/  STL [R1+0x8], R7 ;  /* 0x0000080701007387 */ /* 0x0001e20000100800 */
[----:B------:R-:W-:Y:S05]  /*14390*/  BRA.DIV UR4, `(.L_x_569) ;  /* 0x0000004e04007947 */ /* 0x000fea000b800000 */
[----:B------:R-:W2:Y:S02]  /*143a0*/  S2R R0, SR_TID.X ;  /* 0x0000000000007919 */ /* 0x000ea40000002100 */
[----:B--2---:R-:W-:-:S04]  /*143b0*/  SHF.R.U32.HI R0, RZ, 0x5, R0 ;  /* 0x00000005ff007819 */ /* 0x004fc80000011600 */
[----:B------:R-:W-:-:S05]  /*143c0*/  LOP3.LUT R0, R0, 0x3, RZ, 0xc0, !PT ;  /* 0x0000000300007812 */ /* 0x000fca00078ec0ff */
[----:B------:R2:W3:Y:S02]  /*143d0*/  SHFL.IDX PT, R14, R0, RZ, 0x1f ;  /* 0x00001fff000e7589 */ /* 0x0004e400000e0000 */
.L_x_700:
[----:B--2---:R-:W2:Y:S01]  /*143e0*/  LDL.LU R0, [R1] ;  /* 0x0000000001007983 */ /* 0x004ea20000300800 */
[----:B------:R-:W-:Y:S02]  /*143f0*/  PLOP3.LUT P1, PT, PT, PT, PT, 0x8, 0x0 ;  /* 0x000000000000781c */ /* 0x000fe40003f2e170 */
[----:B---3--:R-:W-:Y:S02]  /*14400*/  ISETP.NE.AND P0, PT, R14, RZ, PT ;  /* 0x000000ff0e00720c */ /* 0x008fe40003f05270 */
[----:B--2---:R-:W-:-:S09]  /*14410*/  LOP3.LUT R0, R0, 0xfffffffe, RZ, 0xc0, !PT ;  /* 0xfffffffe00007812 */ /* 0x004fd200078ec0ff */
[----:B------:R-:W-:-:S05]  /*14420*/  @P1 LOP3.LUT R0, R0, 0x1, RZ, 0xfc, !PT ;  /* 0x0000000100001812 */ /* 0x000fca00078efcff */
[----:B------:R2:W-:Y:S01]  /*14430*/  STL [R1], R0 ;  /* 0x0000000001007387 */ /* 0x0005e20000100800 */
[----:B------:R-:W-:Y:S05]  /*14440*/  @P0 BRA `(.L_x_570) ;  /* 0x0000000000fc0947 */ /* 0x000fea0003800000 */
[----:B------:R-:W-:-:S03]  /*14450*/  UMOV UR4, 0xffffffff ;  /* 0xffffffff00047882 */ /* 0x000fc60000000000 */
[----:B------:R-:W-:Y:S05]  /*14460*/  BRA.DIV UR4, `(.L_x_571) ;  /* 0x0000004e04007947 */ /* 0x000fea000b800000 */
[----:B------:R-:W-:-:S13]  /*14470*/  ELECT P6, URZ, PT ;  /* 0x00000000003f782f */ /* 0x000fda00038c0000 */
.L_x_703:
[----:B------:R-:W-:Y:S05]  /*14480*/  @!P6 BRA `(.L_x_570) ;  /* 0x0000000000ece947 */ /* 0x000fea0003800000 */
[----:B------:R-:W-:Y:S01]  /*14490*/  ISETP.NE.U32.AND P0, PT, R2, RZ, PT ;  /* 0x000000ff0200720c */ /* 0x000fe20003f05070 */
[----:B------:R-:W-:-:S03]  /*144a0*/  IMAD.MOV.U32 R27, RZ, RZ, R8 ;  /* 0x000000ffff1b7224 */ /* 0x000fc600078e0008 */
[----:B------:R-:W-:-:S13]  /*144b0*/  ISETP.NE.AND.EX P0, PT, R3, RZ, PT, P0 ;  /* 0x000000ff0300720c */ /* 0x000fda0003f05300 */
[----:B------:R-:W-:Y:S05]  /*144c0*/  @!P0 BRA `(.L_x_572) ;  /* 0x0000000000488947 */ /* 0x000fea0003800000 */
[----:B-1----:R-:W1:Y:S01]  /*144d0*/  LDC R6, c[0x0][0x43c] ;  /* 0x00010f00ff067b82 */ /* 0x002e620000000800 */
[----:B--2---:R-:W-:Y:S01]  /*144e0*/  IMAD.MOV.U32 R0, RZ, RZ, R8 ;  /* 0x000000ffff007224 */ /* 0x004fe200078e0008 */
[----:B------:R-:W-:Y:S01]  /*144f0*/  ULDC.64 UR4, c[0x0][0x428] ;  /* 0x00010a0000047ab9 */ /* 0x000fe20000000a00 */
[----:B-1----:R-:W-:-:S13]  /*14500*/  ISETP.NE.AND P0, PT, R6, 0x1, PT ;  /* 0x000000010600780c */ /* 0x002fda0003f05270 */
[----:B------:R-:W1:Y:S02]  /*14510*/  @P0 LDC.64 R4, c[0x0][0x440] ;  /* 0x00011000ff040b82 */ /* 0x000e640000000a00 */
[----:B-1----:R-:W-:-:S05]  /*14520*/  @P0 IMAD.HI.U32 R4, R8, R4, RZ ;  /* 0x0000000408040227 */ /* 0x002fca00078e00ff */
[----:B------:R-:W-:-:S04]  /*14530*/  @P0 SHF.R.U32.HI R0, RZ, R5, R4 ;  /* 0x00000005ff000219 */ /* 0x000fc80000011604 */
[--C-:B------:R-:W-:Y:S01]  /*14540*/  SHF.R.S32.HI R5, RZ, 0x1f, R0.reuse ;  /* 0x0000001fff057819 */ /* 0x100fe20000011400 */
[----:B------:R-:W-:Y:S01]  /*14550*/  IMAD.MOV R27, RZ, RZ, -R0 ;  /* 0x000000ffff1b7224 */ /* 0x000fe200078e0a00 */
[----:B------:R-:W-:-:S03]  /*14560*/  MOV R4, R0 ;  /* 0x0000000000047202 */ /* 0x000fc60000000f00 */
        /* <DEDUP_REMOVED lines=8> */
.L_x_572:
[----:B--2---:R-:W-:Y:S01]  /*145f0*/  IMAD R0, R23, 0x8, R22 ;  /* 0x0000000817007824 */ /* 0x004fe200078e0216 */
[----:B---3--:R-:W-:-:S04]  /*14600*/  SHF.L.U32 R2, R26, 0x1f, RZ ;  /* 0x0000001f1a027819 */ /* 0x008fc800000006ff */
[----:B------:R-:W2:Y:S02]  /*14610*/  SYNCS.PHASECHK.TRANS64.TRYWAIT P0, [R0+URZ+0x30840], R2 ;  /* 0x03084002000075a7 */ /* 0x000ea4000800017f */
[----:B--2---:R-:W-:Y:S05]  /*14620*/  @!P0 BRA `(.L_x_573) ;  /* 0x0000004800b08947 */ /* 0x004fea0003800000 */
.L_x_704:
[----:B------:R-:W3:Y:S02]  /*14630*/  S2R R3, SR_TID.X ;  /* 0x0000000000037919 */ /* 0x000ee40000002100 */
[----:B---3--:R-:W-:-:S04]  /*14640*/  LOP3.LUT R3, R3, 0x7f, RZ, 0xc0, !PT ;  /* 0x0000007f03037812 */ /* 0x008fc800078ec0ff */
[----:B------:R-:W-:-:S13]  /*14650*/  ISETP.NE.AND P0, PT, R3, RZ, PT ;  /* 0x000000ff0300720c */ /* 0x000fda0003f05270 */
[----:B------:R-:W-:Y:S05]  /*14660*/  @P0 BRA `(.L_x_574) ;  /* 0x00000000001c0947 */ /* 0x000fea0003800000 */
[----:B------:R-:W3:Y:S01]  /*14670*/  S2R R3, SR_TID.X ;  /* 0x0000000000037919 */ /* 0x000ee20000002100 */
[----:B--2---:R-:W-:-:S04]  /*14680*/  IMAD.MOV.U32 R2, RZ, RZ, 0x6000 ;  /* 0x00006000ff027424 */ /* 0x004fc800078e00ff */
[----:B------:R4:W-:Y:S01]  /*14690*/  SYNCS.ARRIVE.TRANS64 RZ, [R0+URZ+0x30830], R2 ;  /* 0x0308300200ff79a7 */ /* 0x0009e2000800003f */
[----:B---3--:R-:W-:-:S04]  /*146a0*/  LOP3.LUT R3, R3, 0x1f, RZ, 0xc0, !PT ;  /* 0x0000001f03037812 */ /* 0x008fc800078ec0ff */
[----:B------:R-:W-:-:S13]  /*146b0*/  ISETP.NE.AND P0, PT, R3, RZ, PT ;  /* 0x000000ff0300720c */ /* 0x000fda0003f05270 */
[----:B----4-:R-:W-:Y:S05]  /*146c0*/  @!P0 BRA `(.L_x_574) ;  /* 0x0000000000048947 */ /* 0x010fea0003800000 */
[----:B------:R-:W-:Y:S01]  /*146d0*/  BPT.TRAP 0x1 ;  /* 0x000000040000795c */ /* 0x000fe20000300000 */
.L_x_574:
[----:B--2---:R-:W2:Y:S01]  /*146e0*/  LDL.LU R2, [R1] ;  /* 0x0000000001027983 */ /* 0x004ea20000300800 */
[----:B------:R-:W-:Y:S01]  /*146f0*/  R2UR UR9, R0 ;  /* 0x00000000000972ca */ /* 0x000fe200000e0000 */
[----:B------:R-:W-:Y:S01]  /*14700*/  IMAD R0, R23, 0x6000, R22 ;  /* 0x0000600017007824 */ /* 0x000fe200078e0216 */
[----:B------:R-:W-:Y:S01]  /*14710*/  R2UR UR11, R27 ;  /* 0x000000001b0b72ca */ /* 0x000fe200000e0000 */
[----:B------:R-:W-:Y:S01]  /*14720*/  UIADD3 UR6, UP0, UR38, 0x370, URZ ;  /* 0x0000037026067890 */ /* 0x000fe2000ff1e03f */
[----:B------:R-:W-:Y:S01]  /*14730*/  R2UR UR4, R28 ;  /* 0x000000001c0472ca */ /* 0x000fe200000e0000 */
[----:B------:R-:W-:Y:S01]  /*14740*/  UMOV UR5, 0x14f00000 ;  /* 0x14f0000000057882 */ /* 0x000fe20000000000 */
[----:B------:R-:W-:Y:S01]  /*14750*/  R2UR UR8, R0 ;  /* 0x00000000000872ca */ /* 0x000fe200000e0000 */
[----:B------:R-:W-:Y:S01]  /*14760*/  UIADD3.X UR7, URZ, UR39, URZ, UP0, !UPT ;  /* 0x000000273f077290 */ /* 0x000fe200087fe43f */
[----:B------:R-:W-:Y:S01]  /*14770*/  PLOP3.LUT P0, PT, PT, PT, PT, 0x80, 0x0 ;  /* 0x000000000000781c */ /* 0x000fe20003f0f070 */
[----:B------:R-:W-:Y:S01]  /*14780*/  UMOV UR10, URZ ;  /* 0x0000003f000a7c82 */ /* 0x000fe20008000000 */
[----:B------:R-:W-:-:S02]  /*14790*/  R2UR UR12, R18 ;  /* 0x00000000120c72ca */ /* 0x000fc400000e0000 */
[----:B-----5:R-:W-:Y:S01]  /*147a0*/  R2UR UR13, R24 ;  /* 0x00000000180d72ca */ /* 0x020fe200000e0000 */
[----:B------:R-:W-:-:S04]  /*147b0*/  UIADD3 UR9, UR9, 0x30830, URZ ;  /* 0x0003083009097890 */ /* 0x000fc8000fffe03f */
[----:B------:R-:W-:Y:S02]  /*147c0*/  UIMAD UR11, UR11, 0xc0, UR4 ;  /* 0x000000c00b0b78a4 */ /* 0x000fe4000f8e0204 */
[----:B------:R-:W-:Y:S01]  /*147d0*/  UIADD3 UR8, UR8, 0x12400, URZ ;  /* 0x0001240008087890 */ /* 0x000fe2000fffe03f */
[----:B------:R-:W-:-:S08]  /*147e0*/  UMOV UR4, 0x0 ;  /* 0x0000000000047882 */ /* 0x000fd00000000000 */
[----:B------:R3:W-:Y:S01]  /*147f0*/  UTMALDG.4D [UR8], [UR6], desc[UR4] ;  /* 0x00000408060075b4 */ /* 0x0007e20008019000 */
[----:B--2---:R-:W-:-:S04]  /*14800*/  LOP3.LUT R2, R2, 0xfffffffe, RZ, 0xc0, !PT ;  /* 0xfffffffe02027812 */ /* 0x004fc800078ec0ff */
[----:B------:R-:W-:-:S05]  /*14810*/  @P0 LOP3.LUT R2, R2, 0x1, RZ, 0xfc, !PT ;  /* 0x0000000102020812 */ /* 0x000fca00078efcff */
[----:B------:R3:W-:Y:S01]  /*14820*/  STL [R1], R2 ;  /* 0x0000000201007387 */ /* 0x0007e20000100800 */
[----:B------:R-:W-:Y:S01]  /*14830*/  NOP ;  /* 0x0000000000007918 */ /* 0x000fe20000000000 */
.L_x_570:
[----:B------:R-:W4:Y:S04]  /*14840*/  LDL.LU R4, [R1+0x20] ;  /* 0x0000200001047983 */ /* 0x000f280000300800 */
[----:B-1----:R-:W5:Y:S04]  /*14850*/  LDL.LU R6, [R1+0x10] ;  /* 0x0000100001067983 */ /* 0x002f680000300800 */
[----:B------:R-:W5:Y:S01]  /*14860*/  LDL.LU R3, [R1+0x30] ;  /* 0x0000300001037983 */ /* 0x000f620000300800 */
[----:B------:R-:W-:Y:S05]  /*14870*/  WARPSYNC.ALL ;  /* 0x0000000000007948 */ /* 0x000fea0003800000 */
[----:B---3--:R-:W-:Y:S01]  /*14880*/  ULDC.64 UR6, c[0x0][0xa00] ;  /* 0x0002800000067ab9 */ /* 0x008fe20000000a00 */
[----:B------:R-:W-:Y:S01]  /*14890*/  ULDC.64 UR4, c[0x0][0x298] ;  /* 0x0000a60000047ab9 */ /* 0x000fe20000000a00 */
[----:B------:R-:W-:Y:S01]  /*148a0*/  BAR.SYNC.DEFER_BLOCKING 0x8, 0x200 ;  /* 0x0208000000007b1d */ /* 0x000fe20000010000 */
[----:B------:R-:W-:-:S02]  /*148b0*/  ISETP.NE.U32.AND P0, PT, RZ, UR6, PT ;  /* 0x00000006ff007c0c */ /* 0x000fc4000bf05070 */
[----:B--2---:R-:W-:Y:S02]  /*148c0*/  IADD3 R0, R22, 0xc400, RZ ;  /* 0x0000c40016007810 */ /* 0x004fe40007ffe0ff */
[----:B------:R-:W-:Y:S01]  /*148d0*/  ISETP.NE.AND.EX P0, PT, RZ, UR7, PT, P0 ;  /* 0x00000007ff007c0c */ /* 0x000fe2000bf05300 */
[----:B------:R-:W-:Y:S01]  /*148e0*/  BSSY B6, `(.L_x_575) ;  /* 0x0000020000067945 */ /* 0x000fe20003800000 */
[----:B------:R-:W-:Y:S02]  /*148f0*/  LOP3.LUT P1, RZ, R0, 0x3ff, RZ, 0xc0, !PT ;  /* 0x000003ff00ff7812 */ /* 0x000fe4000782c0ff */
[----:B----4-:R-:W-:-:S05]  /*14900*/  SHF.R.S32.HI R2, RZ, 0x1f, R4 ;  /* 0x0000001fff027819 */ /* 0x010fca0000011404 */
[----:B------:R-:W-:Y:S01]  /*14910*/  IMAD R2, R2, UR4, RZ ;  /* 0x0000000402027c24 */ /* 0x000fe2000f8e02ff */
[----:B-----5:R-:W-:-:S03]  /*14920*/  SEL R3, R3, RZ, !P0 ;  /* 0x000000ff03037207 */ /* 0x020fc60004000000 */
[----:B------:R-:W-:Y:S01]  /*14930*/  IMAD R0, R4, UR5, R2 ;  /* 0x0000000504007c24 */ /* 0x000fe2000f8e0202 */
[----:B------:R-:W-:Y:S01]  /*14940*/  SEL R2, R6, RZ, !P0 ;  /* 0x000000ff06027207 */ /* 0x000fe20004000000 */
        /* <DEDUP_REMOVED lines=17> */
[----:B0-----:R-:W-:Y:S01]  /*14a60*/  MOV R8, 0x70 ;  /* 0x0000007000087802 */ /* 0x001fe20000000f00 */
[----:B------:R-:W-:Y:S02]  /*14a70*/  IMAD.U32 R7, RZ, RZ, UR7 ;  /* 0x00000007ff077e24 */ /* 0x000fe4000f8e00ff */
[----:B------:R-:W-:-:S02]  /*14a80*/  IMAD.U32 R10, RZ, RZ, UR8 ;  /* 0x00000008ff0a7e24 */ /* 0x000fc4000f8e00ff */
[----:B------:R-:W-:Y:S02]  /*14a90*/  IMAD.U32 R11, RZ, RZ, UR9 ;  /* 0x00000009ff0b7e24 */ /* 0x000fe4000f8e00ff */
[----:B------:R-:W-:Y:S02]  /*14aa0*/  IMAD.MOV.U32 R12, RZ, RZ, 0x1 ;  /* 0x00000001ff0c7424 */ /* 0x000fe400078e00ff */
[----:B------:R-:W-:-:S07]  /*14ab0*/  IMAD.MOV.U32 R13, RZ, RZ, RZ ;  /* 0x000000ffff0d7224 */ /* 0x000fce00078e00ff */
[----:B------:R-:W-:-:S07]  /*14ac0*/  LEPC R20, `(.L_x_576) ;  /* 0x000000001014794e */ /* 0x000fce0000000000 */
[----:B-1----:R-:W-:Y:S05]  /*14ad0*/  CALL.ABS.NOINC R2 ;  /* 0x0000000002007343 */ /* 0x002fea0003c00000 */
.L_x_576:
[----:B------:R-:W-:Y:S05]  /*14ae0*/  BSYNC B6 ;  /* 0x0000000000067941 */ /* 0x000fea0003800000 */
.L_x_575:
        /* <DEDUP_REMOVED lines=19> */
[----:B------:R-:W-:-:S04]  /*14c20*/  ULDC.64 UR4, c[0x0][0x2e0] ;  /* 0x0000b80000047ab9 */ /* 0x000fc80000000a00 */
[----:B------:R-:W-:Y:S01]  /*14c30*/  IADD3 R3, R3, R0, RZ ;  /* 0x0000000003037210 */ /* 0x000fe20007ffe0ff */
[----:B----4-:R-:W-:Y:S02]  /*14c40*/  IMAD R0, R21, UR4, RZ ;  /* 0x0000000415007c24 */ /* 0x010fe4000f8e02ff */
[----:B------:R-:W3:Y:S02]  /*14c50*/  S2R R21, SR_TID.X ;  /* 0x0000000000157919 */ /* 0x000ee40000002100 */
[C---:B------:R-:W-:Y:S02]  /*14c60*/  IMAD R0, R4.reuse, UR5, R0 ;  /* 0x0000000504007c24 */ /* 0x040fe4000f8e0200 */
[----:B------:R-:W-:Y:S01]  /*14c70*/  IMAD.WIDE.U32 R2, R4, UR4, R2 ;  /* 0x0000000404027c25 */ /* 0x000fe2000f8e0002 */
        /* <DEDUP_REMOVED lines=8> */
[----:B----4-:R-:W-:-:S04]  /*14d00*/  @P0 IMAD.HI.U32 R0, R6, R4, RZ ;  /* 0x0000000406000227 */ /* 0x010fc800078e00ff */
[----:B------:R-:W-:Y:S01]  /*14d10*/  IMAD.MOV.U32 R4, RZ, RZ, R6 ;  /* 0x000000ffff047224 */ /* 0x000fe200078e0006 */
[----:B-1----:R-:W-:-:S04]  /*14d20*/  @P0 SHF.R.U32.HI R4, RZ, R5, R0 ;  /* 0x00000005ff040219 */ /* 0x002fc80000011600 */
[----:B------:R-:W-:-:S05]  /*14d30*/  SHF.R.S32.HI R0, RZ, 0x1f, R4 ;  /* 0x0000001fff007819 */ /* 0x000fca0000011404 */
[----:B------:R-:W-:-:S04]  /*14d40*/  IMAD R0, R0, UR4, RZ ;  /* 0x0000000400007c24 */ /* 0x000fc8000f8e02ff */
[C---:B------:R-:W-:Y:S01]  /*14d50*/  IMAD R7, R4.reuse, UR5, R0 ;  /* 0x0000000504077c24 */ /* 0x040fe2000f8e0200 */
[C---:B------:R-:W-:Y:S01]  /*14d60*/  IADD3 R0, -R4.reuse, RZ, RZ ;  /* 0x000000ff04007210 */ /* 0x040fe20007ffe1ff */
        /* <DEDUP_REMOVED lines=29> */
[----:B------:R-:W-:Y:S02]  /*14f40*/  LEA R5, P1, R2, UR8, 0x1 ;  /* 0x0000000802057c11 */ /* 0x000fe4000f8208ff */
[----:B------:R-:W-:Y:S02]  /*14f50*/  ISETP.GE.AND P0, PT, R20, UR4, PT ;  /* 0x0000000414007c0c */ /* 0x000fe4000bf06270 */
[----:B------:R-:W-:Y:S01]  /*14f60*/  IADD3 R6, R3, R6, RZ ;  /* 0x0000000603067210 */ /* 0x000fe20007ffe0ff */
        /* <DEDUP_REMOVED lines=8> */
[----:B------:R-:W-:Y:S01]  /*14ff0*/  SHFL.IDX PT, R8, R5, RZ, 0x181f ;  /* 0x00181fff05087589 */ /* 0x000fe200000e0000 */
[----:B--2---:R-:W-:-:S03]  /*15000*/  IMAD R3, R6, R9, RZ ;  /* 0x0000000906037224 */ /* 0x004fc600078e02ff */
[----:B------:R-:W1:Y:S02]  /*15010*/  SHFL.IDX PT, R6, R4, RZ, 0x181f ;  /* 0x00181fff04067589 */ /* 0x000e6400000e0000 */
[----:B------:R-:W-:-:S13]  /*15020*/  ISETP.GE.AND P1, PT, R17, R3, PT ;  /* 0x000000031100720c */ /* 0x000fda0003f26270 */
[----:B0-----:R-:W-:-:S05]  /*15030*/  @!P1 LEA R7, P2, R20, R7, 0x1 ;  /* 0x0000000714079211 */ /* 0x001fca00078408ff */
[----:B-1----:R-:W-:-:S05]  /*15040*/  @!P1 IMAD.X R6, RZ, RZ, R6, P2 ;  /* 0x000000ffff069224 */ /* 0x002fca00010e0606 */
        /* <DEDUP_REMOVED lines=77> */
[----:B------:R-:W-:Y:S01]  /*15520*/  @!P2 IMAD.MOV.U32 R7, RZ, RZ, R0 ;  /* 0x000000ffff07a224 */ /* 0x000fe200078e0000 */
[----:B------:R-:W-:-:S04]  /*15530*/  IADD3 R0, R17, 0x90, RZ ;  /* 0x0000009011007810 */ /* 0x000fc80007ffe0ff */
[----:B------:R0:W-:Y:S01]  /*15540*/  @!P2 LDGSTS.E.BYPASS.LTC128B.128 [R10+0x10400], desc[UR56][R6.64], !P0 ;  /* 0x10400000060aafae */ /* 0x0001e2000c101d78 */
[----:B------:R-:W-:-:S03]  /*15550*/  ISETP.GE.AND P1, PT, R0, R3, PT ;  /* 0x000000030000720c */ /* 0x000fc60003f26270 */
[----:B------:R-:W-:Y:S04]  /*15560*/  SHFL.IDX PT, R0, R2, 0x1, 0x181f ;  /* 0x00381f0002007f89 */ /* 0x000fe800000e0000 */
[----:B0-----:R-:W0:Y:S06]  /*15570*/  SHFL.IDX PT, R6, R5, 0x1, 0x181f ;  /* 0x00381f0005067f89 */ /* 0x001e2c00000e0000 */
[----:B0-----:R-:W-:-:S05]  /*15580*/  @!P1 LEA R6, P2, R20, R6, 0x1 ;  /* 0x0000000614069211 */ /* 0x001fca00078408ff */
[----:B------:R-:W-:-:S04]  /*15590*/  @!P1 IMAD.X R0, RZ, RZ, R0, P2 ;  /* 0x000000ffff009224 */ /* 0x000fc800010e0600 */
        /* <DEDUP_REMOVED lines=9> */
[----:B------:R0:W1:Y:S04]  /*15630*/  SHFL.IDX PT, R0, R2, 0x3, 0x181f ;  /* 0x00781f0002007f89 */ /* 0x00006800000e0000 */
[----:B------:R0:W-:Y:S04]  /*15640*/  @!P1 LDGSTS.E.BYPASS.LTC128B.128 [R10+0x11400], desc[UR56][R6.64], !P0 ;  /* 0x11400000060a9fae */ /* 0x0001e8000c101d78 */
[----:B------:R0:W2:Y:S02]  /*15650*/  SHFL.IDX PT, R2, R5, 0x3, 0x181f ;  /* 0x00781f0005027f89 */ /* 0x0000a400000e0000 */
.L_x_729:
[----:B------:R-:W-:Y:S01]  /*15660*/  VIADD R17, R17, 0xb0 ;  /* 0x000000b011117836 */ /* 0x000fe20000000000 */
[----:B------:R-:W-:-:S04]  /*15670*/  IADD3 R8, R22, 0x30800, RZ ;  /* 0x0003080016087810 */ /* 0x000fc80007ffe0ff */
[----:B------:R-:W-:-:S13]  /*15680*/  ISETP.GE.AND P1, PT, R17, R3, PT ;  /* 0x000000031100720c */ /* 0x000fda0003f26270 */
[----:B0-2---:R-:W-:-:S05]  /*15690*/  @!P1 LEA R2, P2, R20, R2, 0x1 ;  /* 0x0000000214029211 */ /* 0x005fca00078408ff */
[----:B-1----:R-:W-:-:S05]  /*156a0*/  @!P1 IMAD.X R3, RZ, RZ, R0, P2 ;  /* 0x000000ffff039224 */ /* 0x002fca00010e0600 */
[----:B------:R-:W-:Y:S01]  /*156b0*/  @!PT LDS RZ, [RZ] ;  /* 0x00000000fffff984 */ /* 0x000fe20000000800 */
[----:B------:R-:W-:Y:S01]  /*156c0*/  @!PT LDS RZ, [RZ] ;  /* 0x00000000fffff984 */ /* 0x000fe20000000800 */
[----:B------:R-:W-:Y:S01]  /*156d0*/  @!PT LDS RZ, [RZ] ;  /* 0x00000000fffff984 */ /* 0x000fe20000000800 */
[----:B------:R0:W-:Y:S01]  /*156e0*/  @!P1 LDGSTS.E.BYPASS.LTC128B.128 [R10+0x11c00], desc[UR56][R2.64], !P0 ;  /* 0x11c00000020a9fae */ /* 0x0001e2000c101d78 */
[----:B------:R-:W-:Y:S01]  /*156f0*/  PLOP3.LUT P0, PT, PT, PT, PT, 0x80, 0x0 ;  /* 0x000000000000781c */ /* 0x000fe20003f0f070 */
[----:B------:R-:W-:-:S12]  /*15700*/  NOP ;  /* 0x0000000000007918 */ /* 0x000fd80000000000 */
.L_x_578:
        /* <DEDUP_REMOVED lines=8> */
[----:B------:R0:W-:Y:S01]  /*15790*/  STL [R1+0x24], R2 ;  /* 0x0000240201007387 */ /* 0x0001e20000100800 */
[----:B------:R-:W-:-:S04]  /*157a0*/  LEA.HI R0, R2, R2, RZ, 0x1 ;  /* 0x0000000202007211 */ /* 0x000fc800078f08ff */
[----:B------:R-:W-:-:S05]  /*157b0*/  LOP3.LUT R0, R0, 0xfffffffe, RZ, 0xc0, !PT ;  /* 0xfffffffe00007812 */ /* 0x000fca00078ec0ff */
[----:B------:R-:W-:-:S05]  /*157c0*/  IMAD.IADD R0, R2, 0x1, -R0 ;  /* 0x0000000102007824 */ /* 0x000fca00078e0a00 */
[----:B------:R-:W-:Y:S01]  /*157d0*/  SHF.L.U32 R3, R0, 0x1f, RZ ;  /* 0x0000001f00037819 */ /* 0x000fe200000006ff */
[----:B------:R-:W-:Y:S01]  /*157e0*/  NOP ;  /* 0x0000000000007918 */ /* 0x000fe20000000000 */
[----:B0-----:R-:W2:Y:S01]  /*157f0*/  LDL.LU R2, [R1+0x34] ;  /* 0x0000340001027983 */ /* 0x001ea20000300800 */
[----:B------:R0:W-:Y:S01]  /*15800*/  SYNCS.ARRIVE.TRANS64.A1T0 RZ, [R22+URZ+0x30800], RZ ;  /* 0x030800ff16ff79a7 */ /* 0x0001e2000810003f */
[----:B------:R-:W-:Y:S01]  /*15810*/  BSSY B0, `(.L_x_579) ;  /* 0x0000004000007945 */ /* 0x000fe20003800000 */
[----:B------:R-:W1:Y:S01]  /*15820*/  SYNCS.PHASECHK.TRANS64.TRYWAIT P0, [R22+URZ+0x30820], R3 ;  /* 0x03082003160075a7 */ /* 0x000e62000800017f */
[----:B--2---:R-:W-:Y:S02]  /*15830*/  ISETP.GE.AND P1, PT, R2, 0xc1, PT ;  /* 0x000000c10200780c */ /* 0x004fe40003f26270 */
[----:B01----:R-:W-:Y:S11]  /*15840*/  @!P0 BRA `(.L_x_580) ;  /* 0x0000004800248947 */ /* 0x003ff60003800000 */
.L_x_730:
[----:B------:R-:W-:Y:S05]  /*15850*/  BSYNC B0 ;  /* 0x0000000000007941 */ /* 0x000fea0003800000 */
.L_x_579:
[----:B------:R-:W-:Y:S04]  /*15860*/  BSSY B0, `(.L_x_581) ;  /* 0x0000170000007945 */ /* 0x000fe80003800000 */
[----:B------:R-:W-:Y:S05]  /*15870*/  @!P1 BRA `(.L_x_582) ;  /* 0x0000001400b89947 */ /* 0x000fea0003800000 */
[----:B------:R-:W2:Y:S01]  /*15880*/  LDL R2, [R1+0x18] ;  /* 0x0000180001027983 */ /* 0x000ea20000100800 */
[----:B------:R-:W-:Y:S01]  /*15890*/  MOV R0, 0x1 ;  /* 0x0000000100007802 */ /* 0x000fe20000000f00 */
[----:B------:R-:W-:Y:S01]  /*158a0*/  BSSY B2, `(.L_x_583) ;  /* 0x000007f000027945 */ /* 0x000fe20003800000 */
[----:B--2---:R-:W-:-:S05]  /*158b0*/  IMAD.MOV R7, RZ, RZ, -R2 ;  /* 0x000000ffff077224 */ /* 0x004fca00078e0a02 */
[----:B------:R-:W-:-:S05]  /*158c0*/  VIADDMNMX R7, R7, R0, 0xffffffff, !PT ;  /* 0xffffffff07077446 */ /* 0x000fca0007800100 */
[----:B------:R-:W-:-:S05]  /*158d0*/  IMAD.IADD R0, R2, 0x1, R7 ;  /* 0x0000000102007824 */ /* 0x000fca00078e0207 */
[----:B------:R-:W-:-:S04]  /*158e0*/  LOP3.LUT R0, R0, 0x1, RZ, 0xc0, !PT ;  /* 0x0000000100007812 */ /* 0x000fc800078ec0ff */
[----:B------:R-:W-:Y:S01]  /*158f0*/  ISETP.NE.U32.AND P0, PT, R0, 0x1, PT ;  /* 0x000000010000780c */ /* 0x000fe20003f05070 */
[----:B------:R-:W-:-:S12]  /*15900*/  VIADD R0, R2, 0xfffffffe ;  /* 0xfffffffe02007836 */ /* 0x000fd80000000000 */
        /* <DEDUP_REMOVED lines=8> */
[----:B--2---:R-:W-:-:S13]  /*15990*/  LOP3.LUT P2, RZ, R2, 0x1, RZ, 0xc0, !PT ;  /* 0x0000000102ff7812 */ /* 0x004fda000784c0ff */
[----:B------:R-:W-:Y:S05]  /*159a0*/  @!P2 BRA `(.L_x_586) ;  /* 0x0000000400a4a947 */ /* 0x000fea0003800000 */
[----:B------:R-:W-:Y:S01]  /*159b0*/  ULDC.64 UR4, c[0x0][0x418] ;  /* 0x0001060000047ab9 */ /* 0x000fe20000000a00 */
[----:B------:R-:W-:Y:S02]  /*159c0*/  MOV R4, R24 ;  /* 0x0000001800047202 */ /* 0x000fe40000000f00 */
[----:B------:R-:W-:-:S04]  /*159d0*/  ISETP.NE.U32.AND P0, PT, RZ, UR4, PT ;  /* 0x00000004ff007c0c */ /* 0x000fc8000bf05070 */
[----:B------:R-:W-:-:S13]  /*159e0*/  ISETP.NE.AND.EX P0, PT, RZ, UR5, PT, P0 ;  /* 0x00000005ff007c0c */ /* 0x000fda000bf05300 */
[----:B------:R-:W-:Y:S05]  /*159f0*/  @!P0 BRA `(.L_x_587) ;  /* 0x0000000000488947 */ /* 0x000fea0003800000 */
[----:B------:R-:W2:Y:S01]  /*15a00*/  LDL R10, [R1+0x8] ;  /* 0x00000800010a7983 */ /* 0x000ea20000100800 */
[----:B------:R-:W1:Y:S01]  /*15a10*/  LDC R5, c[0x0][0x43c] ;  /* 0x00010f00ff057b82 */ /* 0x000e620000000800 */
[----:B------:R-:W-:Y:S01]  /*15a20*/  ULDC.64 UR6, c[0x0][0x428] ;  /* 0x00010a0000067ab9 */ /* 0x000fe20000000a00 */
[----:B-1----:R-:W-:-:S13]  /*15a30*/  ISETP.NE.AND P0, PT, R5, 0x1, PT ;  /* 0x000000010500780c */ /* 0x002fda0003f05270 */
[----:B0-----:R-:W0:Y:S02]  /*15a40*/  @P0 LDC.64 R2, c[0x0][0x440] ;  /* 0x00011000ff020b82 */ /* 0x001e240000000a00 */
[----:B0-----:R-:W-:-:S04]  /*15a50*/  @P0 IMAD.HI.U32 R4, R0, R2, RZ ;  /* 0x0000000200040227 */ /* 0x001fc800078e00ff */
[----:B------:R-:W-:Y:S01]  /*15a60*/  IMAD.MOV.U32 R2, RZ, RZ, R0 ;  /* 0x000000ffff027224 */ /* 0x000fe200078e0000 */
[----:B------:R-:W-:-:S05]  /*15a70*/  @P0 SHF.R.U32.HI R2, RZ, R3, R4 ;  /* 0x00000003ff020219 */ /* 0x000fca0000011604 */
[----:B------:R-:W-:-:S04]  /*15a80*/  IMAD.MOV R3, RZ, RZ, -R2 ;  /* 0x000000ffff037224 */ /* 0x000fc800078e0a02 */
[----:B------:R-:W-:Y:S01]  /*15a90*/  IMAD R0, R5, R3, R0 ;  /* 0x0000000305007224 */ /* 0x000fe200078e0200 */
[----:B------:R-:W-:-:S03]  /*15aa0*/  SHF.R.S32.HI R3, RZ, 0x1f, R2 ;  /* 0x0000001fff037819 */ /* 0x000fc60000011402 */
[----:B------:R-:W-:-:S04]  /*15ab0*/  IMAD.WIDE.U32 R2, R25, UR6, R2 ;  /* 0x0000000619027c25 */ /* 0x000fc8000f8e0002 */
[----:B--2---:R-:W-:-:S04]  /*15ac0*/  IMAD R4, R10, UR6, RZ ;  /* 0x000000060a047c24 */ /* 0x004fc8000f8e02ff */
[----:B------:R-:W-:-:S04]  /*15ad0*/  IMAD R4, R25, UR7, R4 ;  /* 0x0000000719047c24 */ /* 0x000fc8000f8e0204 */
[----:B------:R-:W-:Y:S01]  /*15ae0*/  IMAD.IADD R3, R4, 0x1, R3 ;  /* 0x0000000104037824 */ /* 0x000fe200078e0203 */
[----:B------:R-:W-:-:S04]  /*15af0*/  LEA R4, P0, R2, UR4, 0x2 ;  /* 0x0000000402047c11 */ /* 0x000fc8000f8010ff */
[----:B------:R-:W-:-:S05]  /*15b00*/  LEA.HI.X R5, R2, UR5, R3, 0x2, P0 ;  /* 0x0000000502057c11 */ /* 0x000fca00080f1403 */
[----:B------:R1:W5:Y:S04]  /*15b10*/  LDG.E R4, desc[UR56][R4.64] ;  /* 0x0000003804047981 */ /* 0x000368000c1e1900 */
.L_x_587:
[----:B------:R-:W-:Y:S01]  /*15b20*/  LEA R2, R6, R22, 0x3 ;  /* 0x0000001606027211 */ /* 0x000fe200078e18ff */
[----:B------:R-:W-:Y:S01]  /*15b30*/  BSSY B3, `(.L_x_588) ;  /* 0x0000004000037945 */ /* 0x000fe20003800000 */
[----:B0-----:R-:W-:-:S04]  /*15b40*/  SHF.L.U32 R3, R9, 0x1f, RZ ;  /* 0x0000001f09037819 */ /* 0x001fc800000006ff */
[----:B------:R-:W0:Y:S02]  /*15b50*/  SYNCS.PHASECHK.TRANS64.TRYWAIT P0, [R2+URZ+0x30840], R3 ;  /* 0x03084003020075a7 */ /* 0x000e24000800017f */
[----:B0-----:R-:W-:Y:S05]  /*15b60*/  @!P0 BRA `(.L_x_589) ;  /* 0x0000004400708947 */ /* 0x001fea0003800000 */
.L_x_731:
[----:B------:R-:W-:Y:S05]  /*15b70*/  BSYNC B3 ;  /* 0x0000000000037941 */ /* 0x000fea0003800000 */
.L_x_588:
[----:B-1----:R-:W1:Y:S01]  /*15b80*/  S2R R5, SR_TID.X ;  /* 0x0000000000057919 */ /* 0x002e620000002100 */
[----:B------:R-:W-:Y:S01]  /*15b90*/  BSSY B3, `(.L_x_590) ;  /* 0x000000b000037945 */ /* 0x000fe20003800000 */
[----:B-1----:R-:W-:-:S04]  /*15ba0*/  LOP3.LUT R5, R5, 0x7f, RZ, 0xc0, !PT ;  /* 0x0000007f05057812 */ /* 0x002fc800078ec0ff */
[----:B------:R-:W-:-:S13]  /*15bb0*/  ISETP.NE.AND P1, PT, R5, RZ, PT ;  /* 0x000000ff0500720c */ /* 0x000fda0003f25270 */
        /* <DEDUP_REMOVED lines=8> */
.L_x_591:
[----:B------:R-:W-:Y:S05]  /*15c40*/  BSYNC B3 ;  /* 0x0000000000037941 */ /* 0x000fea0003800000 */
.L_x_590:
[----:B------:R-:W-:Y:S01]  /*15c50*/  IMAD.MOV.U32 R10, RZ, RZ, RZ ;  /* 0x000000ffff0a7224 */ /* 0x000fe200078e00ff */
[----:B------:R-:W-:Y:S01]  /*15c60*/  UIADD3 UR4, UP0, UR38, 0x370, URZ ;  /* 0x0000037026047890 */ /* 0x000fe2000ff1e03f */
[----:B0-----:R-:W-:Y:S01]  /*15c70*/  IMAD R3, R6, 0x6000, R22 ;  /* 0x0000600006037824 */ /* 0x001fe200078e0216 */
[----:B------:R-:W-:Y:S01]  /*15c80*/  PLOP3.LUT P0, PT, PT, PT, PT, 0x80, 0x0 ;  /* 0x000000000000781c */ /* 0x000fe20003f0f070 */
[----:B------:R-:W-:Y:S01]  /*15c90*/  IMAD R5, R0, 0xc0, R28 ;  /* 0x000000c000057824 */ /* 0x000fe200078e021c */
[----:B------:R-:W-:Y:S01]  /*15ca0*/  R2UR UR10, R10 ;  /* 0x000000000a0a72ca */ /* 0x000fe200000e0000 */
[----:B------:R-:W-:Y:S01]  /*15cb0*/  VIADD R3, R3, 0x12400 ;  /* 0x0001240003037836 */ /* 0x000fe20000000000 */
[----:B------:R-:W-:Y:S01]  /*15cc0*/  IADD3 R2, R2, 0x30830, RZ ;  /* 0x0003083002027810 */ /* 0x000fe20007ffe0ff */
[----:B------:R-:W-:Y:S01]  /*15cd0*/  UIADD3.X UR5, URZ, UR39, URZ, UP0, !UPT ;  /* 0x000000273f057290 */ /* 0x000fe200087fe43f */
[----:B------:R-:W-:Y:S01]  /*15ce0*/  UMOV UR6, 0x0 ;  /* 0x0000000000067882 */ /* 0x000fe20000000000 */
[----:B------:R-:W-:-:S10]  /*15cf0*/  UMOV UR7, 0x14f00000 ;  /* 0x14f0000000077882 */ /* 0x000fd40000000000 */
.L_x_592:
        /* <DEDUP_REMOVED lines=15> */
.L_x_732:
[----:B------:R-:W-:Y:S05]  /*15df0*/  BSYNC B3 ;  /* 0x0000000000037941 */ /* 0x000fea0003800000 */
.L_x_593:
[----:B------:R-:W-:Y:S01]  /*15e00*/  BSSY B3, `(.L_x_595) ;  /* 0x000000c000037945 */ /* 0x000fe20003800000 */
[----:B------:R-:W-:Y:S01]  /*15e10*/  MOV R12, 0x0 ;  /* 0x00000000000c7802 */ /* 0x000fe20000000f00 */
[----:B------:R-:W-:Y:S02]  /*15e20*/  IMAD.MOV.U32 R13, RZ, RZ, 0x14f00000 ;  /* 0x14f00000ff0d7424 */ /* 0x000fe400078e00ff */
[----:B------:R-:W-:Y:S05]  /*15e30*/  @P1 BRA `(.L_x_596) ;  /* 0x0000000000201947 */ /* 0x000fea0003800000 */
[----:B------:R-:W1:Y:S01]  /*15e40*/  S2R R5, SR_TID.X ;  /* 0x0000000000057919 */ /* 0x000e620000002100 */
[----:B0-----:R-:W-:Y:S01]  /*15e50*/  IMAD R2, R23, 0x8, R22 ;  /* 0x0000000817027824 */ /* 0x001fe200078e0216 */
[----:B------:R-:W-:-:S04]  /*15e60*/  MOV R3, 0x6000 ;  /* 0x0000600000037802 */ /* 0x000fc80000000f00 */
[----:B------:R2:W-:Y:S01]  /*15e70*/  SYNCS.ARRIVE.TRANS64 RZ, [R2+URZ+0x30850], R3 ;  /* 0x0308500302ff79a7 */ /* 0x0005e2000800003f */
[----:B-1----:R-:W-:-:S04]  /*15e80*/  LOP3.LUT R5, R5, 0x1f, RZ, 0xc0, !PT ;  /* 0x0000001f05057812 */ /* 0x002fc800078ec0ff */
[----:B------:R-:W-:-:S13]  /*15e90*/  ISETP.NE.AND P0, PT, R5, RZ, PT ;  /* 0x000000ff0500720c */ /* 0x000fda0003f05270 */
[----:B--2---:R-:W-:Y:S05]  /*15ea0*/  @!P0 BRA `(.L_x_596) ;  /* 0x0000000000048947 */ /* 0x004fea0003800000 */
[----:B------:R-:W-:Y:S01]  /*15eb0*/  BPT.TRAP 0x1 ;  /* 0x000000040000795c */ /* 0x000fe20000300000 */
.L_x_596:
[----:B------:R-:W-:Y:S05]  /*15ec0*/  BSYNC B3 ;  /* 0x0000000000037941 */ /* 0x000fea0003800000 */
.L_x_595:
        /* <DEDUP_REMOVED lines=11> */
.L_x_597:
        /* <DEDUP_REMOVED lines=12> */
.L_x_586:
[----:B------:R-:W-:Y:S05]  /*16040*/  BSYNC B1 ;  /* 0x0000000000017941 */ /* 0x000fea0003800000 */
.L_x_585:
[----:B------:R-:W2:Y:S01]  /*16050*/  LDL.LU R0, [R1+0x18] ;  /* 0x0000180001007983 */ /* 0x000ea20000300800 */
[----:B------:R-:W-:Y:S02]  /*16060*/  IMAD.MOV.U32 R23, RZ, RZ, R6 ;  /* 0x000000ffff177224 */ /* 0x000fe400078e0006 */
[----:B------:R-:W-:Y:S01]  /*16070*/  IMAD.MOV.U32 R26, RZ, RZ, R9 ;  /* 0x000000ffff1a7224 */ /* 0x000fe200078e0009 */
[----:B--2---:R-:W-:-:S07]  /*16080*/  IADD3 R0, R0, -0x3, RZ ;  /* 0xfffffffd00007810 */ /* 0x004fce0007ffe0ff */
.L_x_584:
[----:B------:R-:W-:Y:S05]  /*16090*/  BSYNC B2 ;  /* 0x0000000000027941 */ /* 0x000fea0003800000 */
.L_x_583:
[----:B------:R-:W2:Y:S01]  /*160a0*/  LDL.LU R2, [R1+0x1c] ;  /* 0x00001c0001027983 */ /* 0x000ea20000300800 */
[----:B------:R-:W-:-:S04]  /*160b0*/  IADD3 R7, -R7, RZ, RZ ;  /* 0x000000ff07077210 */ /* 0x000fc80007ffe1ff */
[----:B--2---:R-:W-:-:S13]  /*160c0*/  ISETP.NE.AND P0, PT, R2, R7, PT ;  /* 0x000000070200720c */ /* 0x004fda0003f05270 */
[----:B------:R-:W-:Y:S05]  /*160d0*/  @!P0 BRA `(.L_x_582) ;  /* 0x0000000c00a08947 */ /* 0x000fea0003800000 */
[----:B------:R-:W-:-:S07]  /*160e0*/  IMAD.MOV.U32 R4, RZ, RZ, R24 ;  /* 0x000000ffff047224 */ /* 0x000fce00078e0018 */
.L_x_624:
[----:B------:R-:W2:Y:S01]  /*160f0*/  LDL R2, [R1] ;  /* 0x0000000001027983 */ /* 0x000ea20000100800 */
[----:B------:R-:W-:Y:S01]  /*16100*/  VIADD R6, R23, 0x1 ;  /* 0x0000000117067836 */ /* 0x000fe20000000000 */
[----:B------:R-:W-:Y:S05]  /*16110*/  YIELD ;  /* 0x0000000000007946 */ /* 0x000fea0003800000 */
[----:B------:R-:W-:Y:S01]  /*16120*/  ISETP.NE.AND P0, PT, R6, 0x2, PT ;  /* 0x000000020600780c */ /* 0x000fe20003f05270 */
[----:B------:R-:W-:Y:S03]  /*16130*/  BSSY B1, `(.L_x_598) ;  /* 0x000006d000017945 */ /* 0x000fe60003800000 */
[----:B------:R-:W-:-:S02]  /*16140*/  SEL R7, RZ, 0x1, P0 ;  /* 0x00000001ff077807 */ /* 0x000fc40000000000 */
        /* <DEDUP_REMOVED lines=22> */
[----:B------:R-:W-:-:S05]  /*162b0*/  IMAD R4, R25, UR7, R4 ;  /* 0x0000000719047c24 */ /* 0x000fca000f8e0204 */
[----:B------:R-:W-:Y:S02]  /*162c0*/  IADD3 R3, R4, R3, RZ ;  /* 0x0000000304037210 */ /* 0x000fe40007ffe0ff */
[----:B------:R-:W-:-:S04]  /*162d0*/  LEA R4, P0, R2, UR4, 0x2 ;  /* 0x0000000402047c11 */ /* 0x000fc8000f8010ff */
[----:B------:R-:W-:-:S05]  /*162e0*/  LEA.HI.X R5, R2, UR5, R3, 0x2, P0 ;  /* 0x0000000502057c11 */ /* 0x000fca00080f1403 */
[----:B------:R1:W5:Y:S04]  /*162f0*/  LDG.E R4, desc[UR56][R4.64] ;  /* 0x0000003804047981 */ /* 0x000368000c1e1900 */
.L_x_600:
[----:B------:R-:W-:Y:S01]  /*16300*/  IMAD R2, R6, 0x8, R22 ;  /* 0x0000000806027824 */ /* 0x000fe200078e0216 */
[----:B0-----:R-:W-:Y:S01]  /*16310*/  SHF.L.U32 R3, R7, 0x1f, RZ ;  /* 0x0000001f07037819 */ /* 0x001fe200000006ff */
[----:B------:R-:W-:Y:S03]  /*16320*/  BSSY B2, `(.L_x_601) ;  /* 0x0000003000027945 */ /* 0x000fe60003800000 */
[----:B------:R-:W0:Y:S02]  /*16330*/  SYNCS.PHASECHK.TRANS64.TRYWAIT P0, [R2+URZ+0x30840], R3 ;  /* 0x03084003020075a7 */ /* 0x000e24000800017f */
[----:B0-----:R-:W-:Y:S05]  /*16340*/  @!P0 BRA `(.L_x_602) ;  /* 0x0000003c00a08947 */ /* 0x001fea0003800000 */
.L_x_733:
[----:B------:R-:W-:Y:S05]  /*16350*/  BSYNC B2 ;  /* 0x0000000000027941 */ /* 0x000fea0003800000 */
.L_x_601:
        /* <DEDUP_REMOVED lines=12> */
.L_x_604:
[----:B------:R-:W-:Y:S05]  /*16420*/  BSYNC B2 ;  /* 0x0000000000027941 */ /* 0x000fea0003800000 */
.L_x_603:
[----:B------:R-:W-:Y:S01]  /*16430*/  MOV R5, RZ ;  /* 0x000000ff00057202 */ /* 0x000fe20000000f00 */
[----:B0-----:R-:W-:Y:S01]  /*16440*/  IMAD R3, R6, 0x6000, R22 ;  /* 0x0000600006037824 */ /* 0x001fe200078e0216 */
[----:B------:R-:W-:Y:S01]  /*16450*/  UIADD3 UR4, UP0, UR38, 0x370, URZ ;  /* 0x0000037026047890 */ /* 0x000fe2000ff1e03f */
        /* <DEDUP_REMOVED lines=8> */
.L_x_605:
        /* <DEDUP_REMOVED lines=11> */
[----:B------:R-:W-:Y:S01]  /*16590*/  BSSY B2, `(.L_x_606) ;  /* 0x0000004000027945 */ /* 0x000fe20003800000 */
[----:B------:R-:W-:-:S04]  /*165a0*/  LEA R10, R23, R8, 0x3 ;  /* 0x00000008170a7211 */ /* 0x000fc800078e18ff */
[----:B------:R-:W0:Y:S02]  /*165b0*/  SYNCS.PHASECHK.TRANS64.TRYWAIT P0, [R10+URZ+0x60], R26 ;  /* 0x0000601a0a0075a7 */ /* 0x000e24000800017f */
[----:B0-----:R-:W-:Y:S05]  /*165c0*/  @!P0 BRA `(.L_x_607) ;  /* 0x0000003c00148947 */ /* 0x001fea0003800000 */
.L_x_734:
[----:B------:R-:W-:Y:S05]  /*165d0*/  BSYNC B2 ;  /* 0x0000000000027941 */ /* 0x000fea0003800000 */
.L_x_606:
[----:B------:R-:W-:Y:S01]  /*165e0*/  BSSY B2, `(.L_x_608) ;  /* 0x000000b000027945 */ /* 0x000fe20003800000 */
[----:B------:R-:W-:Y:S02]  /*165f0*/  IMAD.MOV.U32 R2, RZ, RZ, 0x0 ;  /* 0x00000000ff027424 */ /* 0x000fe400078e00ff */
[----:B------:R-:W-:Y:S01]  /*16600*/  IMAD.MOV.U32 R3, RZ, RZ, 0x14f00000 ;  /* 0x14f00000ff037424 */ /* 0x000fe200078e00ff */
[----:B------:R-:W-:Y:S06]  /*16610*/  @P1 BRA `(.L_x_609) ;  /* 0x00000000001c1947 */ /* 0x000fec0003800000 */
[----:B------:R-:W1:Y:S02]  /*16620*/  S2R R11, SR_TID.X ;  /* 0x00000000000b7919 */ /* 0x000e640000002100 */
[----:B-1----:R-:W-:Y:S02]  /*16630*/  LOP3.LUT R12, R11, 0x1f, RZ, 0xc0, !PT ;  /* 0x0000001f0b0c7812 */ /* 0x002fe400078ec0ff */
[----:B------:R-:W-:Y:S02]  /*16640*/  MOV R11, 0x6000 ;  /* 0x00006000000b7802 */ /* 0x000fe40000000f00 */
[----:B------:R-:W-:Y:S02]  /*16650*/  ISETP.NE.AND P0, PT, R12, RZ, PT ;  /* 0x000000ff0c00720c */ /* 0x000fe40003f05270 */
[----:B------:R1:W-:Y:S11]  /*16660*/  SYNCS.ARRIVE.TRANS64 RZ, [R10+URZ+0x50], R11 ;  /* 0x0000500b0aff79a7 */ /* 0x0003f6000800003f */
[----:B-1----:R-:W-:Y:S05]  /*16670*/  @!P0 BRA `(.L_x_609) ;  /* 0x0000000000048947 */ /* 0x002fea0003800000 */
[----:B------:R-:W-:Y:S01]  /*16680*/  BPT.TRAP 0x1 ;  /* 0x000000040000795c */ /* 0x000fe20000300000 */
.L_x_609:
[----:B------:R-:W-:Y:S05]  /*16690*/  BSYNC B2 ;  /* 0x0000000000027941 */ /* 0x000fea0003800000 */
.L_x_608:
[----:B------:R-:W-:Y:S01]  /*166a0*/  R2UR UR10, R5 ;  /* 0x00000000050a72ca */ /* 0x000fe200000e0000 */
[----:B------:R-:W-:Y:S01]  /*166b0*/  IMAD R23, R23, 0x6000, R22 ;  /* 0x0000600017177824 */ /* 0x000fe200078e0216 */
[----:B------:R-:W-:Y:S01]  /*166c0*/  R2UR UR7, R3 ;  /* 0x00000000030772ca */ /* 0x000fe200000e0000 */
[----:B------:R-:W-:Y:S01]  /*166d0*/  UIADD3 UR4, UP0, UR38, 0x470, URZ ;  /* 0x0000047026047890 */ /* 0x000fe2000ff1e03f */
[----:B------:R-:W-:Y:S01]  /*166e0*/  R2UR UR6, R2 ;  /* 0x00000000020672ca */ /* 0x000fe200000e0000 */
[----:B------:R-:W-:Y:S01]  /*166f0*/  IMAD R2, R27, 0xc0, R28 ;  /* 0x000000c01b027824 */ /* 0x000fe200078e021c */
[----:B------:R-:W-:Y:S01]  /*16700*/  PLOP3.LUT P0, PT, PT, PT, PT, 0x80, 0x0 ;  /* 0x000000000000781c */ /* 0x000fe20003f0f070 */
[----:B0-----:R-:W-:Y:S01]  /*16710*/  VIADD R10, R10, 0x50 ;  /* 0x000000500a0a7836 */ /* 0x001fe20000000000 */
[----:B------:R-:W-:Y:S01]  /*16720*/  UIADD3.X UR5, URZ, UR39, URZ, UP0, !UPT ;  /* 0x000000273f057290 */ /* 0x000fe200087fe43f */
[----:B------:R-:W-:-:S11]  /*16730*/  VIADD R23, R23, 0x400 ;  /* 0x0000040017177836 */ /* 0x000fd60000000000 */
.L_x_610:
        /* <DEDUP_REMOVED lines=12> */
.L_x_599:
[----:B------:R-:W-:Y:S05]  /*16800*/  BSYNC B1 ;  /* 0x0000000000017941 */ /* 0x000fea0003800000 */
.L_x_598:
        /* <DEDUP_REMOVED lines=10> */
[----:B------:R-:W-:Y:S02]  /*168b0*/  IADD3 R9, R0, -0x1, RZ ;  /* 0xffffffff00097810 */ /* 0x000fe40007ffe0ff */
        /* <DEDUP_REMOVED lines=21> */
.L_x_613:
[----:B------:R-:W-:Y:S01]  /*16a10*/  IMAD R2, R23, 0x8, R22 ;  /* 0x0000000817027824 */ /* 0x000fe200078e0216 */
[----:B0-----:R-:W-:Y:S01]  /*16a20*/  SHF.L.U32 R3, R26, 0x1f, RZ ;  /* 0x0000001f1a037819 */ /* 0x001fe200000006ff */
[----:B------:R-:W-:Y:S03]  /*16a30*/  BSSY B2, `(.L_x_614) ;  /* 0x0000003000027945 */ /* 0x000fe60003800000 */
[----:B------:R-:W0:Y:S02]  /*16a40*/  SYNCS.PHASECHK.TRANS64.TRYWAIT P0, [R2+URZ+0x30840], R3 ;  /* 0x03084003020075a7 */ /* 0x000e24000800017f */
[----:B0-----:R-:W-:Y:S05]  /*16a50*/  @!P0 BRA `(.L_x_615) ;  /* 0x0000003800048947 */ /* 0x001fea0003800000 */
.L_x_735:
[----:B------:R-:W-:Y:S05]  /*16a60*/  BSYNC B2 ;  /* 0x0000000000027941 */ /* 0x000fea0003800000 */
.L_x_614:
        /* <DEDUP_REMOVED lines=12> */
.L_x_617:
[----:B------:R-:W-:Y:S05]  /*16b30*/  BSYNC B2 ;  /* 0x0000000000027941 */ /* 0x000fea0003800000 */
.L_x_616:
[----:B------:R-:W-:Y:S01]  /*16b40*/  MOV R5, RZ ;  /* 0x000000ff00057202 */ /* 0x000fe20000000f00 */
[C---:B0-----:R-:W-:Y:S01]  /*16b50*/  IMAD R3, R23.reuse, 0x8, R8 ;  /* 0x0000000817037824 */ /* 0x041fe200078e0208 */
[----:B------:R-:W-:Y:S01]  /*16b60*/  UIADD3 UR4, UP0, UR38, 0x370, URZ ;  /* 0x0000037026047890 */ /* 0x000fe2000ff1e03f */
[----:B------:R-:W-:Y:S01]  /*16b70*/  IMAD R2, R23, 0x6000, R22 ;  /* 0x0000600017027824 */ /* 0x000fe200078e0216 */
[----:B------:R-:W-:Y:S01]  /*16b80*/  R2UR UR10, R5 ;  /* 0x00000000050a72ca */ /* 0x000fe200000e0000 */
[----:B------:R-:W-:Y:S01]  /*16b90*/  IMAD R10, R9, 0xc0, R28 ;  /* 0x000000c0090a7824 */ /* 0x000fe200078e021c */
[----:B------:R-:W-:Y:S01]  /*16ba0*/  PLOP3.LUT P0, PT, PT, PT, PT, 0x80, 0x0 ;  /* 0x000000000000781c */ /* 0x000fe20003f0f070 */
[----:B------:R-:W-:Y:S01]  /*16bb0*/  VIADD R2, R2, 0x12400 ;  /* 0x0001240002027836 */ /* 0x000fe20000000000 */
[----:B------:R-:W-:Y:S01]  /*16bc0*/  IADD3 R3, R3, 0x30, RZ ;  /* 0x0000003003037810 */ /* 0x000fe20007ffe0ff */
[----:B------:R-:W-:Y:S01]  /*16bd0*/  UIADD3.X UR5, URZ, UR39, URZ, UP0, !UPT ;  /* 0x000000273f057290 */ /* 0x000fe200087fe43f */
[----:B------:R-:W-:Y:S01]  /*16be0*/  UMOV UR6, 0x0 ;  /* 0x0000000000067882 */ /* 0x000fe20000000000 */
[----:B------:R-:W-:-:S10]  /*16bf0*/  UMOV UR7, 0x14f00000 ;  /* 0x14f0000000077882 */ /* 0x000fd40000000000 */
.L_x_618:
        /* <DEDUP_REMOVED lines=15> */
.L_x_736:
[----:B------:R-:W-:Y:S05]  /*16cf0*/  BSYNC B2 ;  /* 0x0000000000027941 */ /* 0x000fea0003800000 */
.L_x_619:
[----:B------:R-:W-:Y:S01]  /*16d00*/  BSSY B2, `(.L_x_621) ;  /* 0x000000b000027945 */ /* 0x000fe20003800000 */
[----:B0-----:R-:W-:Y:S01]  /*16d10*/  IMAD.MOV.U32 R2, RZ, RZ, 0x0 ;  /* 0x00000000ff027424 */ /* 0x001fe200078e00ff */
[----:B------:R-:W-:Y:S02]  /*16d20*/  MOV R3, 0x14f00000 ;  /* 0x14f0000000037802 */ /* 0x000fe40000000f00 */
        /* <DEDUP_REMOVED lines=8> */
.L_x_622:
[----:B------:R-:W-:Y:S05]  /*16db0*/  BSYNC B2 ;  /* 0x0000000000027941 */ /* 0x000fea0003800000 */
.L_x_621:
        /* <DEDUP_REMOVED lines=8> */
[----:B------:R-:W-:Y:S01]  /*16e40*/  IADD3 R6, R6, 0x400, RZ ;  /* 0x0000040006067810 */ /* 0x000fe20007ffe0ff */
[----:B------:R-:W-:-:S12]  /*16e50*/  UIADD3.X UR5, URZ, UR39, URZ, UP0, !UPT ;  /* 0x000000273f057290 */ /* 0x000fd800087fe43f */
.L_x_623:
        /* <DEDUP_REMOVED lines=12> */
.L_x_612:
[----:B------:R-:W-:Y:S05]  /*16f20*/  BSYNC B1 ;  /* 0x0000000000017941 */ /* 0x000fea0003800000 */
.L_x_611:
[C---:B------:R-:W-:Y:S02]  /*16f30*/  ISETP.GT.AND P0, PT, R0.reuse, 0x1, PT ;  /* 0x000000010000780c */ /* 0x040fe40003f04270 */
[----:B------:R-:W-:-:S11]  /*16f40*/  IADD3 R0, R0, -0x2, RZ ;  /* 0xfffffffe00007810 */ /* 0x000fd60007ffe0ff */
[----:B------:R-:W-:Y:S05]  /*16f50*/  @P0 BRA `(.L_x_624) ;  /* 0xfffffff000640947 */ /* 0x000fea000383ffff */
.L_x_582:
[----:B------:R-:W-:Y:S05]  /*16f60*/  BSYNC B0 ;  /* 0x0000000000007941 */ /* 0x000fea0003800000 */
.L_x_581:
        /* <DEDUP_REMOVED lines=17> */
.L_x_626:
[----:B------:R-:W-:Y:S05]  /*17080*/  BSYNC B0 ;  /* 0x0000000000007941 */ /* 0x000fea0003800000 */
.L_x_625:
[----:B------:R-:W2:Y:S01]  /*17090*/  LDL R0, [R1] ;  /* 0x0000000001007983 */ /* 0x000ea20000100800 */
[----:B------:R-:W-:Y:S01]  /*170a0*/  BSSY B0, `(.L_x_627) ;  /* 0x0000028000007945 */ /* 0x000fe20003800000 */
[----:B--2---:R-:W-:-:S13]  /*170b0*/  LOP3.LUT P0, RZ, R0, 0x1, RZ, 0xc0, !PT ;  /* 0x0000000100ff7812 */ /* 0x004fda000780c0ff */
[----:B------:R-:W-:Y:S05]  /*170c0*/  @!P0 BRA `(.L_x_628) ;  /* 0x0000000000948947 */ /* 0x000fea0003800000 */
[----:B0-----:R-:W-:Y:S01]  /*170d0*/  IMAD R3, R23, 0x8, R22 ;  /* 0x0000000817037824 */ /* 0x001fe200078e0216 */
[----:B------:R-:W-:Y:S01]  /*170e0*/  SHF.L.U32 R0, R26, 0x1f, RZ ;  /* 0x0000001f1a007819 */ /* 0x000fe200000006ff */
[----:B------:R-:W-:Y:S01]  /*170f0*/  BSSY B1, `(.L_x_629) ;  /* 0x0000004000017945 */ /* 0x000fe20003800000 */
[----:B------:R-:W-:Y:S02]  /*17100*/  ISETP.NE.AND P1, PT, R6, RZ, PT ;  /* 0x000000ff0600720c */ /* 0x000fe40003f25270 */
[----:B------:R-:W0:Y:S02]  /*17110*/  SYNCS.PHASECHK.TRANS64.TRYWAIT P0, [R3+URZ+0x30860], R0 ;  /* 0x03086000030075a7 */ /* 0x000e24000800017f */
[----:B0-----:R-:W-:Y:S09]  /*17120*/  @!P0 BRA `(.L_x_630) ;  /* 0x0000003000788947 */ /* 0x001ff20003800000 */
.L_x_737:
[----:B------:R-:W-:Y:S05]  /*17130*/  BSYNC B1 ;  /* 0x0000000000017941 */ /* 0x000fea0003800000 */
.L_x_629:
        /* <DEDUP_REMOVED lines=9> */
.L_x_632:
[----:B------:R-:W-:Y:S05]  /*171d0*/  BSYNC B1 ;  /* 0x0000000000017941 */ /* 0x000fea0003800000 */
.L_x_631:
[----:B0-----:R-:W-:Y:S01]  /*171e0*/  IMAD R0, R23, 0x6000, R22 ;  /* 0x0000600017007824 */ /* 0x001fe200078e0216 */
[----:B------:R-:W-:Y:S01]  /*171f0*/  UIADD3 UR4, UP0, UR38, 0x470, URZ ;  /* 0x0000047026047890 */ /* 0x000fe2000ff1e03f */
[----:B------:R-:W-:Y:S01]  /*17200*/  PLOP3.LUT P0, PT, PT, PT, PT, 0x80, 0x0 ;  /* 0x000000000000781c */ /* 0x000fe20003f0f070 */
[----:B------:R-:W-:Y:S01]  /*17210*/  IMAD R28, R27, 0xc0, R28 ;  /* 0x000000c01b1c7824 */ /* 0x000fe200078e021c */
[----:B------:R-:W-:Y:S01]  /*17220*/  IADD3 R2, R3, 0x30850, RZ ;  /* 0x0003085003027810 */ /* 0x000fe20007ffe0ff */
[----:B------:R-:W-:Y:S01]  /*17230*/  VIADD R0, R0, 0x400 ;  /* 0x0000040000007836 */ /* 0x000fe20000000000 */
[----:B------:R-:W-:Y:S01]  /*17240*/  UIADD3.X UR5, URZ, UR39, URZ, UP0, !UPT ;  /* 0x000000273f057290 */ /* 0x000fe200087fe43f */
[----:B------:R-:W-:Y:S01]  /*17250*/  UMOV UR6, 0x0 ;  /* 0x0000000000067882 */ /* 0x000fe20000000000 */
[----:B------:R-:W-:Y:S01]  /*17260*/  UMOV UR7, 0x14f00000 ;  /* 0x14f0000000077882 */ /* 0x000fe20000000000 */
[----:B------:R-:W-:-:S09]  /*17270*/  UMOV UR10, URZ ;  /* 0x0000003f000a7c82 */ /* 0x000fd20008000000 */
.L_x_633:
        /* <DEDUP_REMOVED lines=10> */
.L_x_628:
[----:B------:R-:W-:Y:S05]  /*17320*/  BSYNC B0 ;  /* 0x0000000000007941 */ /* 0x000fea0003800000 */
.L_x_627:
[----:B------:R-:W-:-:S05]  /*17330*/  VIADD R23, R23, 0x1 ;  /* 0x0000000117177836 */ /* 0x000fca0000000000 */
[----:B------:R-:W-:-:S04]  /*17340*/  ISETP.NE.AND P0, PT, R23, 0x2, PT ;  /* 0x000000021700780c */ /* 0x000fc80003f05270 */
[----:B0-----:R-:W-:Y:S02]  /*17350*/  SEL R3, RZ, 0x1, P0 ;  /* 0x00000001ff037807 */ /* 0x001fe40000000000 */
[----:B------:R-:W-:Y:S02]  /*17360*/  SEL R23, R23, RZ, P0 ;  /* 0x000000ff17177207 */ /* 0x000fe40000000000 */
[----:B------:R-:W-:-:S07]  /*17370*/  LOP3.LUT R26, R26, R3, RZ, 0x3c, !PT ;  /* 0x000000031a1a7212 */ /* 0x000fce00078e3cff */
.L_x_563:
[----:B------:R-:W-:Y:S05]  /*17380*/  BSYNC B7 ;  /* 0x0000000000077941 */ /* 0x000fea0003800000 */
.L_x_561:
[----:B------:R-:W2:Y:S02]  /*17390*/  LDL R0, [R1] ;  /* 0x0000000001007983 */ /* 0x000ea40000100800 */
[----:B--2---:R-:W-:-:S13]  /*173a0*/  LOP3.LUT P0, RZ, R0, 0x2, RZ, 0xc0, !PT ;  /* 0x0000000200ff7812 */ /* 0x004fda000780c0ff */
[----:B------:R-:W-:Y:S05]  /*173b0*/  @!P0 BRA `(.L_x_634) ;  /* 0x0000000000248947 */ /* 0x000fea0003800000 */
[----:B------:R-:W-:Y:S05]  /*173c0*/  WARPSYNC.ALL ;  /* 0x0000000000007948 */ /* 0x000fea0003800000 */
[----:B------:R-:W2:Y:S08]  /*173d0*/  S2UR UR5, SR_CgaCtaId ;  /* 0x00000000000579c3 */ /* 0x000eb00000008800 */
[----:B------:R-:W-:Y:S06]  /*173e0*/  BAR.SYNC.DEFER_BLOCKING 0x5, 0x200 ;  /* 0x0148000000007b1d */ /* 0x000fec0000010000 */
[----:B------:R-:W-:-:S02]  /*173f0*/  UMOV UR4, 0x400 ;  /* 0x0000040000047882 */ /* 0x000fc40000000000 */
[----:B--2---:R-:W-:-:S06]  /*17400*/  ULEA UR4, UR5, UR4, 0x18 ;  /* 0x0000000405047291 */ /* 0x004fcc000f8ec03f */
[----:B------:R-:W-:-:S05]  /*17410*/  MOV R22, UR4 ;  /* 0x0000000400167c02 */ /* 0x000fca0008000f00 */
[----:B------:R2:W3:Y:S01]  /*17420*/  LDS.128 R16, [R22+0x308d0] ;  /* 0x0308d00016107984 */ /* 0x0004e20000000c00 */
[----:B------:R-:W-:Y:S06]  /*17430*/  BAR.ARV 0x4, 0x200 ;  /* 0x0108000000007b1d */ /* 0x000fec0000002000 */
[----:B------:R-:W-:Y:S05]  /*17440*/  BRA `(.L_x_635) ;  /* 0x0000000800407947 */ /* 0x000fea0003800000 */
.L_x_634:
        /* <DEDUP_REMOVED lines=10> */
[----:B------:R0:W2:Y:S01]  /*174f0*/  @!P1 LDG.E R3, desc[UR56][R2.64] ;  /* 0x0000003802039981 */ /* 0x0000a2000c1e1900 */
[C---:B------:R-:W-:Y:S02]  /*17500*/  ISETP.GE.U32.AND P2, PT, R8.reuse, 0x2, PT ;  /* 0x000000020800780c */ /* 0x040fe40003f46070 */
[C---:B------:R-:W-:Y:S01]  /*17510*/  ISETP.GE.U32.AND P3, PT, R8.reuse, 0x4, PT ;  /* 0x000000040800780c */ /* 0x040fe20003f66070 */
[----:B------:R-:W-:Y:S01]  /*17520*/  SHFL.IDX PT, R0, R16, RZ, 0x1f ;  /* 0x00001fff10007589 */ /* 0x000fe200000e0000 */
[C---:B------:R-:W-:Y:S02]  /*17530*/  ISETP.GE.U32.AND P4, PT, R8.reuse, 0x8, PT ;  /* 0x000000080800780c */ /* 0x040fe40003f86070 */
[----:B------:R-:W-:Y:S01]  /*17540*/  ISETP.GE.U32.AND P5, PT, R8, 0x10, PT ;  /* 0x000000100800780c */ /* 0x000fe20003fa6070 */
[----:B------:R-:W-:Y:S01]  /*17550*/  SHFL.IDX PT, R4, R16, 0x1, 0x1f ;  /* 0x00201f0010047f89 */ /* 0x000fe200000e0000 */
[----:B0-----:R-:W-:Y:S01]  /*17560*/  IMAD.MOV.U32 R2, RZ, RZ, RZ ;  /* 0x000000ffff027224 */ /* 0x001fe200078e00ff */
[----:B--2---:R-:W-:-:S02]  /*17570*/  @!P1 MOV R2, R3 ;  /* 0x0000000300029202 */ /* 0x004fc40000000f00 */
[----:B------:R-:W-:-:S03]  /*17580*/  ISETP.NE.AND P1, PT, R8, RZ, PT ;  /* 0x000000ff0800720c */ /* 0x000fc60003f25270 */
[----:B------:R-:W0:Y:S02]  /*17590*/  SHFL.UP PT, R14, R2, 0x1, RZ ;  /* 0x04200000020e7989 */ /* 0x000e2400000e00ff */
[----:B0-----:R-:W-:-:S05]  /*175a0*/  SEL R5, R14, RZ, P1 ;  /* 0x000000ff0e057207 */ /* 0x001fca0000800000 */
[----:B------:R-:W-:-:S05]  /*175b0*/  IMAD.IADD R5, R2, 0x1, R5 ;  /* 0x0000000102057824 */ /* 0x000fca00078e0205 */
[----:B------:R-:W1:Y:S02]  /*175c0*/  SHFL.UP PT, R14, R5, 0x2, RZ ;  /* 0x04400000050e7989 */ /* 0x000e6400000e00ff */
[----:B-1----:R-:W-:-:S05]  /*175d0*/  SEL R6, R14, RZ, P2 ;  /* 0x000000ff0e067207 */ /* 0x002fca0001000000 */
        /* <DEDUP_REMOVED lines=10> */
[----:B------:R0:W1:Y:S02]  /*17680*/  SHFL.IDX PT, R14, R3, 0x1f, 0x1f ;  /* 0x03e01f00030e7f89 */ /* 0x00006400000e0000 */
.L_x_747:
[----:B------:R-:W-:Y:S02]  /*17690*/  ULDC UR4, c[0x0][0xc38] ;  /* 0x00030e0000047ab9 */ /* 0x000fe40000000800 */
[----:B------:R-:W-:-:S05]  /*176a0*/  MOV R16, UR4 ;  /* 0x0000000400107c02 */ /* 0x000fca0008000f00 */
[----:B-1----:R-:W-:-:S04]  /*176b0*/  IMAD R5, R14, R16, RZ ;  /* 0x000000100e057224 */ /* 0x002fc800078e02ff */
[----:B------:R-:W-:-:S05]  /*176c0*/  IMAD.IADD R4, R4, 0x1, R5 ;  /* 0x0000000104047824 */ /* 0x000fca00078e0205 */
[----:B------:R-:W-:-:S13]  /*176d0*/  ISETP.GT.AND P6, PT, R4, R0, PT ;  /* 0x000000000400720c */ /* 0x000fda0003fc4270 */
[----:B------:R-:W-:Y:S05]  /*176e0*/  @P6 BRA `(.L_x_637) ;  /* 0x00000000009c6947 */ /* 0x000fea0003800000 */
.L_x_642:
[----:B------:R-:W1:Y:S01]  /*176f0*/  LDC R6, c[0x0][0xc3c] ;  /* 0x00030f00ff067b82 */ /* 0x000e620000000800 */
[----:B------:R-:W-:-:S05]  /*17700*/  VIADD R19, R19, 0x1f ;  /* 0x0000001f13137836 */ /* 0x000fca0000000000 */
[----:B-1----:R-:W-:-:S13]  /*17710*/  ISETP.GE.AND P6, PT, R19, R6, PT ;  /* 0x000000061300720c */ /* 0x002fda0003fc6270 */
[----:B------:R-:W-:Y:S05]  /*17720*/  @P6 BRA `(.L_x_638) ;  /* 0x0000000400446947 */ /* 0x000fea0003800000 */
[----:B------:R-:W1:Y:S01]  /*17730*/  S2R R2, SR_TID.X ;  /* 0x0000000000027919 */ /* 0x000e620000002100 */
[----:B------:R-:W-:Y:S01]  /*17740*/  BSSY B0, `(.L_x_639) ;  /* 0x0000009000007945 */ /* 0x000fe20003800000 */
[----:B-1----:R-:W-:-:S04]  /*17750*/  LOP3.LUT R2, R2, 0x1f, RZ, 0xc0, !PT ;  /* 0x0000001f02027812 */ /* 0x002fc800078ec0ff */
[----:B------:R-:W-:Y:S01]  /*17760*/  IADD3 R5, R19, R2, RZ ;  /* 0x0000000213057210 */ /* 0x000fe20007ffe0ff */
[----:B------:R-:W-:-:S03]  /*17770*/  IMAD.MOV.U32 R2, RZ, RZ, RZ ;  /* 0x000000ffff027224 */ /* 0x000fc600078e00ff */
[----:B------:R-:W-:-:S13]  /*17780*/  ISETP.GE.OR P6, PT, R5, R6, !P0 ;  /* 0x000000060500720c */ /* 0x000fda00047c6670 */
[----:B------:R-:W-:Y:S05]  /*17790*/  @P6 BRA `(.L_x_640) ;  /* 0x00000000000c6947 */ /* 0x000fea0003800000 */
[----:B0-----:R-:W0:Y:S02]  /*177a0*/  LDC.64 R2, c[0x0][0xc80] ;  /* 0x00032000ff027b82 */ /* 0x001e240000000a00 */
[----:B0-----:R-:W-:-:S06]  /*177b0*/  IMAD.WIDE R2, R5, 0x4, R2 ;  /* 0x0000000405027825 */ /* 0x001fcc00078e0202 */
[----:B------:R1:W5:Y:S02]  /*177c0*/  LDG.E R2, desc[UR56][R2.64] ;  /* 0x0000003802027981 */ /* 0x000364000c1e1900 */
.L_x_640:
[----:B------:R-:W-:Y:S05]  /*177d0*/  BSYNC B0 ;  /* 0x0000000000007941 */ /* 0x000fea0003800000 */
.L_x_639:
[----:B------:R-:W-:-:S03]  /*177e0*/  UMOV UR4, 0xffffffff ;  /* 0xffffffff00047882 */ /* 0x000fc60000000000 */
[----:B------:R-:W-:Y:S05]  /*177f0*/  BRA.DIV UR4, `(.L_x_641) ;  /* 0x0000002e04fc7947 */ /* 0x000fea000b800000 */
[----:B-----5:R-:W2:Y:S02]  /*17800*/  SHFL.UP PT, R14, R2, 0x1, RZ ;  /* 0x04200000020e7989 */ /* 0x020ea400000e00ff */
[----:B--2---:R-:W-:-:S05]  /*17810*/  SEL R13, R14, RZ, P1 ;  /* 0x000000ff0e0d7207 */ /* 0x004fca0000800000 */
[----:B------:R-:W-:-:S05]  /*17820*/  IMAD.IADD R13, R2, 0x1, R13 ;  /* 0x00000001020d7824 */ /* 0x000fca00078e020d */
[----:B------:R-:W2:Y:S02]  /*17830*/  SHFL.UP PT, R14, R13, 0x2, RZ ;  /* 0x044000000d0e7989 */ /* 0x000ea400000e00ff */
[----:B--2---:R-:W-:-:S04]  /*17840*/  SEL R14, R14, RZ, P2 ;  /* 0x000000ff0e0e7207 */ /* 0x004fc80001000000 */
[----:B01----:R-:W-:-:S05]  /*17850*/  IADD3 R3, R13, R14, RZ ;  /* 0x0000000e0d037210 */ /* 0x003fca0007ffe0ff */
        /* <DEDUP_REMOVED lines=10> */
.L_x_755:
[----:B------:R-:W-:Y:S02]  /*17900*/  ULDC UR4, c[0x0][0xc38] ;  /* 0x00030e0000047ab9 */ /* 0x000fe40000000800 */
[----:B------:R-:W-:-:S04]  /*17910*/  IMAD.U32 R16, RZ, RZ, UR4 ;  /* 0x00000004ff107e24 */ /* 0x000fc8000f8e00ff */
[----:B-1----:R-:W-:-:S04]  /*17920*/  IMAD R5, R14, R16, RZ ;  /* 0x000000100e057224 */ /* 0x002fc800078e02ff */
[----:B------:R-:W-:-:S05]  /*17930*/  IMAD.IADD R4, R5, 0x1, R4 ;  /* 0x0000000105047824 */ /* 0x000fca00078e0204 */
[----:B------:R-:W-:-:S13]  /*17940*/  ISETP.GT.AND P6, PT, R4, R0, PT ;  /* 0x000000000400720c */ /* 0x000fda0003fc4270 */
[----:B------:R-:W-:Y:S05]  /*17950*/  @!P6 BRA `(.L_x_642) ;  /* 0xfffffffc0064e947 */ /* 0x000fea000383ffff */
.L_x_637:
[----:B------:R-:W-:Y:S01]  /*17960*/  IADD3 R5, -R5, R4, RZ ;  /* 0x0000000405057210 */ /* 0x000fe20007ffe1ff */
[----:B------:R-:W-:-:S04]  /*17970*/  UMOV UR4, 0xffffffff ;  /* 0xffffffff00047882 */ /* 0x000fc80000000000 */
[----:B------:R-:W-:-:S05]  /*17980*/  IMAD R7, R3, R16, R5 ;  /* 0x0000001003077224 */ /* 0x000fca00078e0205 */
[----:B------:R-:W-:Y:S01]  /*17990*/  ISETP.GT.AND P6, PT, R7, R0, PT ;  /* 0x000000000700720c */ /* 0x000fe20003fc4270 */
[----:B------:R-:W-:-:S12]  /*179a0*/  BRA.DIV UR4, `(.L_x_643) ;  /* 0x00000032044c7947 */ /* 0x000fd8000b800000 */
[----:B------:R-:W-:-:S04]  /*179b0*/  VOTE.ANY R6, PT, !P6 ;  /* 0x0000000000067806 */ /* 0x000fc800070e0100 */
[----:B------:R-:W1:Y:S02]  /*179c0*/  POPC R4, R6 ;  /* 0x0000000600047309 */ /* 0x000e640000000000 */
[----:B-1----:R1:W2:Y:S02]  /*179d0*/  SHFL.IDX PT, R17, R2, R4, 0x1f ;  /* 0x00001f0402117589 */ /* 0x0022a400000e0000 */
.L_x_759:
[----:B------:R-:W-:Y:S01]  /*179e0*/  ISETP.NE.AND P0, PT, R6, RZ, PT ;  /* 0x000000ff0600720c */ /* 0x000fe20003f05270 */
[----:B------:R-:W-:-:S12]  /*179f0*/  IMAD.MOV.U32 R14, RZ, RZ, RZ ;  /* 0x000000ffff0e7224 */ /* 0x000fd800078e00ff */
[----:B------:R-:W-:Y:S05]  /*17a00*/  @!P0 BRA `(.L_x_644) ;  /* 0x0000000000108947 */ /* 0x000fea0003800000 */
[----:B------:R-:W-:Y:S01]  /*17a10*/  UMOV UR4, 0xffffffff ;  /* 0xffffffff00047882 */ /* 0x000fe20000000000 */
[----:B------:R-:W-:Y:S02]  /*17a20*/  VIADD R12, R4, 0xffffffff ;  /* 0xffffffff040c7836 */ /* 0x000fe40000000000 */
[----:B------:R-:W-:Y:S05]  /*17a30*/  BRA.DIV UR4, `(.L_x_645) ;  /* 0x0000003204707947 */ /* 0x000fea000b800000 */
[----:B------:R3:W4:Y:S02]  /*17a40*/  SHFL.IDX PT, R14, R3, R12, 0x1f ;  /* 0x00001f0c030e7589 */ /* 0x00072400000e0000 */
.L_x_644:
[----:B--2---:R-:W-:Y:S01]  /*17a50*/  IABS R6, R17 ;  /* 0x0000001100067213 */ /* 0x004fe20000000000 */
[----:B----4-:R-:W-:Y:S02]  /*17a60*/  IMAD R16, R14, R16, R5 ;  /* 0x000000100e107224 */ /* 0x010fe400078e0205 */
[----:B------:R-:W-:Y:S01]  /*17a70*/  IMAD.IADD R19, R4, 0x1, R19 ;  /* 0x0000000104137824 */ /* 0x000fe200078e0213 */
[----:B------:R-:W2:Y:S02]  /*17a80*/  I2F.RP R7, R6 ;  /* 0x0000000600077306 */ /* 0x000ea40000209400 */
[----:B------:R-:W-:-:S06]  /*17a90*/  IADD3 R0, R0, -R16, RZ ;  /* 0x8000001000007210 */ /* 0x000fcc0007ffe0ff */
[----:B--2---:R-:W1:Y:S02]  /*17aa0*/  MUFU.RCP R7, R7 ;  /* 0x0000000700077308 */ /* 0x004e640000001000 */
[----:B-1----:R-:W-:-:S06]  /*17ab0*/  IADD3 R2, R7, 0xffffffe, RZ ;  /* 0x0ffffffe07027810 */ /* 0x002fcc0007ffe0ff */
[----:B0--3--:R0:W1:Y:S02]  /*17ac0*/  F2I.FTZ.U32.TRUNC.NTZ R3, R2 ;  /* 0x0000000200037305 */ /* 0x009064000021f000 */
[----:B0-----:R-:W-:Y:S02]  /*17ad0*/  IMAD.MOV.U32 R2, RZ, RZ, RZ ;  /* 0x000000ffff027224 */ /* 0x001fe400078e00ff */
[----:B-1----:R-:W-:-:S04]  /*17ae0*/  IMAD.MOV R5, RZ, RZ, -R3 ;  /* 0x000000ffff057224 */ /* 0x002fc800078e0a03 */
[----:B------:R-:W-:-:S04]  /*17af0*/  IMAD R5, R5, R6, RZ ;  /* 0x0000000605057224 */ /* 0x000fc800078e02ff */
[----:B------:R-:W-:Y:S01]  /*17b00*/  IMAD.HI.U32 R3, R3, R5, R2 ;  /* 0x0000000503037227 */ /* 0x000fe200078e0002 */
[----:B------:R-:W-:Y:S02]  /*17b10*/  IABS R5, R17 ;  /* 0x0000001100057213 */ /* 0x000fe40000000000 */
[----:B------:R-:W-:-:S03]  /*17b20*/  IABS R2, R0 ;  /* 0x0000000000027213 */ /* 0x000fc60000000000 */
[----:B------:R-:W-:Y:S02]  /*17b30*/  IMAD.MOV R5, RZ, RZ, -R5 ;  /* 0x000000ffff057224 */ /* 0x000fe400078e0a05 */
[----:B------:R-:W-:-:S04]  /*17b40*/  IMAD.HI.U32 R3, R3, R2, RZ ;  /* 0x0000000203037227 */ /* 0x000fc800078e00ff */
[----:B------:R-:W-:Y:S01]  /*17b50*/  IMAD R5, R3, R5, R2 ;  /* 0x0000000503057224 */ /* 0x000fe200078e0202 */
[----:B------:R-:W-:-:S04]  /*17b60*/  LOP3.LUT R2, R0, R17, RZ, 0x3c, !PT ;  /* 0x0000001100027212 */ /* 0x000fc800078e3cff */
[----:B------:R-:W-:Y:S02]  /*17b70*/  ISETP.GT.U32.AND P1, PT, R6, R5, PT ;  /* 0x000000050600720c */ /* 0x000fe40003f24070 */
[----:B------:R-:W-:-:S11]  /*17b80*/  ISETP.GE.AND P2, PT, R2, RZ, PT ;  /* 0x000000ff0200720c */ /* 0x000fd60003f46270 */
[----:B------:R-:W-:Y:S01]  /*17b90*/  @!P1 IMAD.IADD R5, R5, 0x1, -R6 ;  /* 0x0000000105059824 */ /* 0x000fe200078e0a06 */
[----:B------:R-:W-:Y:S02]  /*17ba0*/  @!P1 IADD3 R3, R3, 0x1, RZ ;  /* 0x0000000103039810 */ /* 0x000fe40007ffe0ff */
        /* <DEDUP_REMOVED lines=9> */
.L_x_638:
[----:B------:R-:W-:Y:S01]  /*17c40*/  UMOV UR4, URZ ;  /* 0x0000003f00047c82 */ /* 0x000fe20008000000 */
[----:B------:R-:W-:Y:S01]  /*17c50*/  UMOV UR5, URZ ;  /* 0x0000003f00057c82 */ /* 0x000fe20008000000 */
[----:B------:R-:W-:Y:S01]  /*17c60*/  ULDC UR6, c[0x0][0xc3c] ;  /* 0x00030f0000067ab9 */ /* 0x000fe20000000800 */
[----:B------:R-:W-:Y:S01]  /*17c70*/  MOV R16, R0 ;  /* 0x0000000000107202 */ /* 0x000fe20000000f00 */
[----:B------:R-:W-:Y:S01]  /*17c80*/  IMAD.U32 R17, RZ, RZ, UR4 ;  /* 0x00000004ff117e24 */ /* 0x000fe2000f8e00ff */
[----:B------:R-:W-:Y:S01]  /*17c90*/  MOV R19, UR6 ;  /* 0x0000000600137c02 */ /* 0x000fe20008000f00 */
[----:B------:R-:W-:-:S07]  /*17ca0*/  IMAD.U32 R18, RZ, RZ, UR5 ;  /* 0x00000005ff127e24 */ /* 0x000fce000f8e00ff */
.L_x_646:
[----:B------:R-:W1:Y:S01]  /*17cb0*/  S2R R0, SR_TID.X ;  /* 0x0000000000007919 */ /* 0x000e620000002100 */
[----:B------:R-:W-:Y:S05]  /*17cc0*/  WARPSYNC.ALL ;  /* 0x0000000000007948 */ /* 0x000fea0003800000 */
[----:B------:R-:W-:Y:S01]  /*17cd0*/  BAR.SYNC.DEFER_BLOCKING 0x4, 0x200 ;  /* 0x0108000000007b1d */ /* 0x000fe20000010000 */
[----:B-1----:R-:W-:-:S04]  /*17ce0*/  LOP3.LUT R0, R0, 0x1f, RZ, 0xc0, !PT ;  /* 0x0000001f00007812 */ /* 0x002fc800078ec0ff */
[----:B------:R-:W-:-:S13]  /*17cf0*/  ISETP.NE.AND P0, PT, R0, RZ, PT ;  /* 0x000000ff0000720c */ /* 0x000fda0003f05270 */
[----:B0-----:R-:W0:Y:S01]  /*17d00*/  @!P0 S2R R3, SR_CgaCtaId ;  /* 0x0000000000038919 */ /* 0x001e220000008800 */
[----:B------:R-:W-:-:S04]  /*17d10*/  @!P0 MOV R0, 0x400 ;  /* 0x0000040000008802 */ /* 0x000fc80000000f00 */
[----:B0-----:R-:W-:-:S05]  /*17d20*/  @!P0 LEA R22, R3, R0, 0x18 ;  /* 0x0000000003168211 */ /* 0x001fca00078ec0ff */
[----:B------:R4:W-:Y:S01]  /*17d30*/  @!P0 STS.128 [R22+0x308d0], R16 ;  /* 0x0308d01016008388 */ /* 0x0009e20000000c00 */
[----:B------:R-:W-:Y:S06]  /*17d40*/  BAR.ARV 0x5, 0x200 ;  /* 0x0148000000007b1d */ /* 0x000fec0000002000 */
.L_x_635:
[----:B------:R-:W-:Y:S02]  /*17d50*/  ULDC UR4, c[0x0][0xc3c] ;  /* 0x00030f0000047ab9 */ /* 0x000fe40000000800 */
[----:B---3--:R-:W-:-:S13]  /*17d60*/  ISETP.GE.AND P0, PT, R19, UR4, PT ;  /* 0x0000000413007c0c */ /* 0x008fda000bf06270 */
[----:B------:R-:W-:Y:S05]  /*17d70*/  @!P0 BRA `(.L_x_647) ;  /* 0xffffffac002c8947 */ /* 0x000fea000383ffff */
[----:B------:R-:W-:Y:S05]  /*17d80*/  BSYNC B8 ;  /* 0x0000000000087941 */ /* 0x000fea0003800000 */
.L_x_525:
[----:B--2---:R-:W2:Y:S01]  /*17d90*/  LDL.LU R0, [R1+0x24] ;  /* 0x0000240001007983 */ /* 0x004ea20000300800 */
[----:B------:R-:W-:Y:S01]  /*17da0*/  BSSY B0, `(.L_x_648) ;  /* 0x000000b000007945 */ /* 0x000fe20003800000 */
[----:B------:R-:W3:Y:S01]  /*17db0*/  S2R R5, SR_CgaCtaId ;  /* 0x0000000000057919 */ /* 0x000ee20000008800 */
[----:B--2---:R-:W-:-:S05]  /*17dc0*/  VIADD R0, R0, 0x1 ;  /* 0x0000000100007836 */ /* 0x004fca0000000000 */
[----:B0-----:R-:W-:-:S04]  /*17dd0*/  LEA.HI R2, R0, R0, RZ, 0x1 ;  /* 0x0000000000027211 */ /* 0x001fc800078f08ff */
[----:B------:R-:W-:Y:S02]  /*17de0*/  LOP3.LUT R3, R2, 0xfffffffe, RZ, 0xc0, !PT ;  /* 0xfffffffe02037812 */ /* 0x000fe400078ec0ff */
[----:B------:R-:W-:-:S03]  /*17df0*/  MOV R2, 0x400 ;  /* 0x0000040000027802 */ /* 0x000fc60000000f00 */
[----:B------:R-:W-:Y:S01]  /*17e00*/  IMAD.IADD R0, R0, 0x1, -R3 ;  /* 0x0000000100007824 */ /* 0x000fe200078e0a03 */
[----:B---3--:R-:W-:-:S04]  /*17e10*/  LEA R9, R5, R2, 0x18 ;  /* 0x0000000205097211 */ /* 0x008fc800078ec0ff */
[----:B------:R-:W-:-:S04]  /*17e20*/  SHF.L.U32 R0, R0, 0x1f, RZ ;  /* 0x0000001f00007819 */ /* 0x000fc800000006ff */
[----:B------:R-:W0:Y:S02]  /*17e30*/  SYNCS.PHASECHK.TRANS64.TRYWAIT P0, [R9+URZ+0x30820], R0 ;  /* 0x03082000090075a7 */ /* 0x000e24000800017f */
[----:B0-----:R-:W-:Y:S05]  /*17e40*/  @!P0 BRA `(.L_x_649) ;  /* 0x0000002c00908947 */ /* 0x001fea0003800000 */
.L_x_762:
[----:B------:R-:W-:Y:S05]  /*17e50*/  BSYNC B0 ;  /* 0x0000000000007941 */ /* 0x000fea0003800000 */
.L_x_648:
[----:B------:R-:W-:-:S03]  /*17e60*/  UMOV UR4, 0xffffffff ;  /* 0xffffffff00047882 */ /* 0x000fc60000000000 */
[----:B------:R-:W-:Y:S05]  /*17e70*/  BRA.DIV UR4, `(.L_x_650) ;  /* 0x0000002e04987947 */ /* 0x000fea000b800000 */
[----:B0-----:R-:W0:Y:S02]  /*17e80*/  S2R R0, SR_TID.X ;  /* 0x0000000000007919 */ /* 0x001e240000002100 */
[----:B0-----:R-:W-:-:S04]  /*17e90*/  SHF.R.U32.HI R0, RZ, 0x5, R0 ;  /* 0x00000005ff007819 */ /* 0x001fc80000011600 */
[----:B------:R-:W-:-:S05]  /*17ea0*/  LOP3.LUT R0, R0, 0x3, RZ, 0xc0, !PT ;  /* 0x0000000300007812 */ /* 0x000fca00078ec0ff */
[----:B------:R0:W2:Y:S02]  /*17eb0*/  SHFL.IDX PT, R14, R0, RZ, 0x1f ;  /* 0x00001fff000e7589 */ /* 0x0000a400000e0000 */
.L_x_765:
[----:B--2---:R-:W-:-:S13]  /*17ec0*/  ISETP.NE.AND P0, PT, R14, RZ, PT ;  /* 0x000000ff0e00720c */ /* 0x004fda0003f05270 */
[----:B------:R-:W-:Y:S05]  /*17ed0*/  @P0 BRA `(.L_x_396) ;  /* 0x0000000000880947 */ /* 0x000fea0003800000 */
[----:B------:R-:W-:-:S03]  /*17ee0*/  UMOV UR4, 0xffffffff ;  /* 0xffffffff00047882 */ /* 0x000fc60000000000 */
[----:B------:R-:W-:Y:S05]  /*17ef0*/  BRA.DIV UR4, `(.L_x_651) ;  /* 0x0000002e04ac7947 */ /* 0x000fea000b800000 */
[----:B------:R-:W-:-:S13]  /*17f00*/  ELECT P6, URZ, PT ;  /* 0x00000000003f782f */ /* 0x000fda00038c0000 */
.L_x_768:
[----:B------:R-:W-:Y:S05]  /*17f10*/  @!P6 BRA `(.L_x_396) ;  /* 0x000000000078e947 */ /* 0x000fea0003800000 */
[----:B0-----:R-:W2:Y:S02]  /*17f20*/  LDL.LU R0, [R1+0x40] ;  /* 0x0000400001007983 */ /* 0x001ea40000300800 */
[----:B--2---:R-:W-:-:S04]  /*17f30*/  LOP3.LUT R0, R0, 0x2, RZ, 0xfc, !PT ;  /* 0x0000000200007812 */ /* 0x004fc800078efcff */
[----:B------:R-:W-:-:S13]  /*17f40*/  ISETP.NE.AND P2, PT, R0, 0x3, PT ;  /* 0x000000030000780c */ /* 0x000fda0003f45270 */
[----:B------:R-:W-:Y:S05]  /*17f50*/  @!P2 BRA `(.L_x_652) ;  /* 0x000000000004a947 */ /* 0x000fea0003800000 */
[----:B------:R-:W-:Y:S01]  /*17f60*/  BPT.TRAP 0x1 ;  /* 0x000000040000795c */ /* 0x000fe20000300000 */
.L_x_652:
        /* <DEDUP_REMOVED lines=12> */
.L_x_769:
[----:B------:R-:W2:Y:S02]  /*18030*/  SYNCS.PHASECHK.TRANS64.TRYWAIT P0, [R3+URZ], R2 ;  /* 0x00000002030075a7 */ /* 0x000ea4000800017f */
[----:B--2---:R-:W-:Y:S05]  /*18040*/  @!P0 BRA `(.L_x_654) ;  /* 0x0000002c008c8947 */ /* 0x004fea0003800000 */
.L_x_770:
[----:B------:R-:W-:Y:S05]  /*18050*/  @!P2 BRA `(.L_x_655) ;  /* 0x000000000004a947 */ /* 0x000fea0003800000 */
[----:B------:R-:W-:Y:S01]  /*18060*/  BPT.TRAP 0x1 ;  /* 0x000000040000795c */ /* 0x000fe20000300000 */
.L_x_655:
[----:B------:R-:W-:-:S04]  /*18070*/  VIADD R0, R9, 0x30860 ;  /* 0x0003086009007836 */ /* 0x000fc80000000000 */
[----:B------:R-:W-:-:S04]  /*18080*/  IMAD R23, R23, 0x8, R0 ;  /* 0x0000000817177824 */ /* 0x000fc800078e0200 */
[----:B------:R-:W3:Y:S02]  /*18090*/  SYNCS.PHASECHK.TRANS64.TRYWAIT P0, [R23+URZ], R4 ;  /* 0x00000004170075a7 */ /* 0x000ee4000800017f */
[----:B---3--:R-:W-:Y:S05]  /*180a0*/  @!P0 BRA `(.L_x_656) ;  /* 0x0000002c00888947 */ /* 0x008fea0003800000 */
.L_x_771:
[----:B------:R-:W-:-:S07]  /*180b0*/  LEA R7, R7, R0, 0x3 ;  /* 0x0000000007077211 */ /* 0x000fce00078e18ff */
.L_x_657:
[----:B------:R0:W0:Y:S02]  /*180c0*/  SYNCS.PHASECHK.TRANS64.TRYWAIT P0, [R7+URZ], R2 ;  /* 0x00000002070075a7 */ /* 0x000024000800017f */
[----:B0-----:R-:W-:Y:S05]  /*180d0*/  @!P0 NANOSLEEP.SYNCS 0x989680 ;  /* 0x009896800000895d */ /* 0x001fea0003900000 */
[----:B------:R-:W0:Y:S02]  /*180e0*/  @!P0 SYNCS.PHASECHK.TRANS64 P0, [R7+URZ], R2 ;  /* 0x00000002070085a7 */ /* 0x000e24000800007f */
[----:B0-----:R-:W-:Y:S05]  /*180f0*/  @!P0 BRA `(.L_x_657) ;  /* 0xfffffffc00f08947 */ /* 0x001fea000383ffff */
.L_x_396:
[----:B------:R-:W-:Y:S05]  /*18100*/  BSYNC B9 ;  /* 0x0000000000097941 */ /* 0x000fea0003800000 */
.L_x_393:
[----:B------:R-:W-:Y:S05]  /*18110*/  EXIT ;  /* 0x000000000000794d */ /* 0x000fea0003800000 */
.L_x_414:
[----:B0-----:R0:W1:Y:S02]  /*18120*/  SYNCS.PHASECHK.TRANS64.TRYWAIT P6, [R82+URZ+0x30890], R94 ;  /* 0x0308905e520075a7 */ /* 0x00106400080c017f */
[----:B-1----:R-:W-:Y:S05]  /*18130*/  @!P6 NANOSLEEP.SYNCS 0x989680 ;  /* 0x009896800000e95d */ /* 0x002fea0003900000 */
[----:B------:R-:W1:Y:S02]  /*18140*/  @!P6 SYNCS.PHASECHK.TRANS64 P6, [R82+URZ+0x30890], R94 ;  /* 0x0308905e5200e5a7 */ /* 0x000e6400080c007f */
[----:B-1----:R-:W-:Y:S05]  /*18150*/  @!P6 BRA `(.L_x_414) ;  /* 0xfffffffc00f0e947 */ /* 0x002fea000383ffff */
[----:B------:R-:W-:Y:S05]  /*18160*/  BRA `(.L_x_658) ;  /* 0xfffffea800e87947 */ /* 0x000fea000383ffff */
.L_x_434:
[----:B0-----:R0:W1:Y:S02]  /*18170*/  SYNCS.PHASECHK.TRANS64.TRYWAIT P5, [R82+URZ+0x30890], R94 ;  /* 0x0308905e520075a7 */ /* 0x00106400080a017f */
[----:B-1----:R-:W-:Y:S05]  /*18180*/  @!P5 NANOSLEEP.SYNCS 0x989680 ;  /* 0x009896800000d95d */ /* 0x002fea0003900000 */
[----:B------:R-:W1:Y:S02]  /*18190*/  @!P5 SYNCS.PHASECHK.TRANS64 P5, [R82+URZ+0x30890], R94 ;  /* 0x0308905e5200d5a7 */ /* 0x000e6400080a007f */
[----:B-1----:R-:W-:Y:S05]  /*181a0*/  @!P5 BRA `(.L_x_434) ;  /* 0xfffffffc00f0d947 */ /* 0x002fea000383ffff */
[----:B------:R-:W-:Y:S05]  /*181b0*/  BRA `(.L_x_659) ;  /* 0xfffffebc00587947 */ /* 0x000fea000383ffff */
.L_x_443:
[----:B-1----:R1:W2:Y:S02]  /*181c0*/  SYNCS.PHASECHK.TRANS64.TRYWAIT P4, [R82+URZ+0x30890], R94 ;  /* 0x0308905e520075a7 */ /* 0x0022a4000808017f */
[----:B--2---:R-:W-:Y:S05]  /*181d0*/  @!P4 NANOSLEEP.SYNCS 0x989680 ;  /* 0x009896800000c95d */ /* 0x004fea0003900000 */
[----:B------:R-:W2:Y:S02]  /*181e0*/  @!P4 SYNCS.PHASECHK.TRANS64 P4, [R82+URZ+0x30890], R94 ;  /* 0x0308905e5200c5a7 */ /* 0x000ea4000808007f */
[----:B--2---:R-:W-:Y:S05]  /*181f0*/  @!P4 BRA `(.L_x_443) ;  /* 0xfffffffc00f0c947 */ /* 0x004fea000383ffff */
[----:B------:R-:W-:Y:S05]  /*18200*/  BRA `(.L_x_660) ;  /* 0xfffffecc007c7947 */ /* 0x000fea000383ffff */
.L_x_449:
[----:B--2---:R2:W3:Y:S02]  /*18210*/  SYNCS.PHASECHK.TRANS64.TRYWAIT P3, [R82+URZ+0x308b0], R94 ;  /* 0x0308b05e520075a7 */ /* 0x0044e4000806017f */
[----:B---3--:R-:W-:Y:S05]  /*18220*/  @!P3 NANOSLEEP.SYNCS 0x989680 ;  /* 0x009896800000b95d */ /* 0x008fea0003900000 */
[----:B------:R-:W3:Y:S02]  /*18230*/  @!P3 SYNCS.PHASECHK.TRANS64 P3, [R82+URZ+0x308b0], R94 ;  /* 0x0308b05e5200b5a7 */ /* 0x000ee4000806007f */
[----:B---3--:R-:W-:Y:S05]  /*18240*/  @!P3 BRA `(.L_x_449) ;  /* 0xfffffffc00f0b947 */ /* 0x008fea000383ffff */
[----:B------:R-:W-:Y:S05]  /*18250*/  BRA `(.L_x_661) ;  /* 0xfffffed000107947 */ /* 0x000fea000383ffff */
.L_x_457:
[----:B------:R-:W0:Y:S01]  /*18260*/  S2R R3, SR_TID.X ;  /* 0x0000000000037919 */ /* 0x000e220000002100 */
[----:B------:R-:W-:Y:S01]  /*18270*/  BSSY B0, `(.L_x_662) ;  /* 0x000000c000007945 */ /* 0x000fe20003800000 */
[----:B------:R-:W-:Y:S01]  /*18280*/  MOV R12, RZ ;  /* 0x000000ff000c7202 */ /* 0x000fe20000000f00 */
[----:B------:R-:W-:Y:S02]  /*18290*/  IMAD.MOV.U32 R11, RZ, RZ, 0x1f ;  /* 0x0000001fff0b7424 */ /* 0x000fe400078e00ff */
[----:B------:R-:W-:Y:S02]  /*182a0*/  IMAD.MOV.U32 R15, RZ, RZ, -0x1 ;  /* 0xffffffffff0f7424 */ /* 0x000fe400078e00ff */
[----:B0-----:R-:W-:-:S05]  /*182b0*/  VIADD R4, R3, 0xffffff80 ;  /* 0xffffff8003047836 */ /* 0x001fca0000000000 */
[----:B------:R-:W-:-:S04]  /*182c0*/  SHF.R.S32.HI R3, RZ, 0x1f, R4 ;  /* 0x0000001fff037819 */ /* 0x000fc80000011404 */
[----:B------:R-:W-:-:S04]  /*182d0*/  LEA.HI R3, R3, R4, RZ, 0x7 ;  /* 0x0000000403037211 */ /* 0x000fc800078f38ff */
[----:B------:R-:W-:-:S05]  /*182e0*/  SHF.R.S32.HI R3, RZ, 0x7, R3 ;  /* 0x00000007ff037819 */ /* 0x000fca0000011403 */
[----:B------:R-:W-:-:S07]  /*182f0*/  IMAD.MOV.U32 R13, RZ, RZ, R3 ;  /* 0x000000ffff0d7224 */ /* 0x000fce00078e0003 */
[----:B-----5:R-:W-:Y:S05]  /*18300*/  WARPSYNC.COLLECTIVE R15, `(.L_x_663) ;  /* 0x000000000f087348 */ /* 0x020fea0003c00000 */
[----:B------:R0:W1:Y:S02]  /*18310*/  SHFL.IDX P6, R14, R13, R12, R11 ;  /* 0x0000000c0d0e7389 */ /* 0x00006400000c000b */
[----:B01---5:R-:W-:Y:S01]  /*18320*/  ENDCOLLECTIVE ;  /* 0x000000000000791b */ /* 0x023fe20003800000 */
.L_x_663:
[----:B------:R-:W-:Y:S05]  /*18330*/  BSYNC B0 ;  /* 0x0000000000007941 */ /* 0x000fea0003800000 */
.L_x_662:
[----:B------:R0:W-:Y:S01]  /*18340*/  STL [R1+0x78], R14 ;  /* 0x0000780e01007387 */ /* 0x0001e20000100800 */
[----:B------:R-:W-:Y:S05]  /*18350*/  BRA `(.L_x_664) ;  /* 0xfffffed400607947 */ /* 0x000fea000383ffff */
.L_x_469:
[----:B------:R-:W-:Y:S01]  /*18360*/  BSSY B1, `(.L_x_665) ;  /* 0x0000008000017945 */ /* 0x000fe20003800000 */
[----:B------:R-:W-:Y:S01]  /*18370*/  MOV R13, R26 ;  /* 0x0000001a000d7202 */ /* 0x000fe20000000f00 */
[----:B------:R-:W-:Y:S01]  /*18380*/  IMAD.MOV.U32 R12, RZ, RZ, RZ ;  /* 0x000000ffff0c7224 */ /* 0x000fe200078e00ff */
[----:B------:R-:W-:Y:S01]  /*18390*/  MOV R15, 0xffffffff ;  /* 0xffffffff000f7802 */ /* 0x000fe20000000f00 */
[----:B------:R-:W-:-:S07]  /*183a0*/  IMAD.MOV.U32 R11, RZ, RZ, 0x1c1f ;  /* 0x00001c1fff0b7424 */ /* 0x000fce00078e00ff */
[----:B0-----:R-:W-:Y:S05]  /*183b0*/  WARPSYNC.COLLECTIVE R15, `(.L_x_666) ;  /* 0x000000000f087348 */ /* 0x001fea0003c00000 */
[----:B0-----:R0:W1:Y:S02]  /*183c0*/  SHFL.IDX P6, R14, R13, R12, R11 ;  /* 0x0000000c0d0e7389 */ /* 0x00106400000c000b */
[----:B01----:R-:W-:Y:S01]  /*183d0*/  ENDCOLLECTIVE ;  /* 0x000000000000791b */ /* 0x003fe20003800000 */
.L_x_666:
[----:B------:R-:W-:Y:S05]  /*183e0*/  BSYNC B1 ;  /* 0x0000000000017941 */ /* 0x000fea0003800000 */
.L_x_665:
[----:B------:R-:W-:Y:S01]  /*183f0*/  IMAD.MOV.U32 R13, RZ, RZ, R24 ;  /* 0x000000ffff0d7224 */ /* 0x000fe200078e0018 */
[----:B------:R-:W-:Y:S01]  /*18400*/  MOV R12, RZ ;  /* 0x000000ff000c7202 */ /* 0x000fe20000000f00 */
[----:B------:R-:W-:Y:S02]  /*18410*/  IMAD.MOV.U32 R11, RZ, RZ, 0x1c1f ;  /* 0x00001c1fff0b7424 */ /* 0x000fe400078e00ff */
[----:B------:R-:W-:Y:S02]  /*18420*/  IMAD.MOV.U32 R15, RZ, RZ, -0x1 ;  /* 0xffffffffff0f7424 */ /* 0x000fe400078e00ff */
[----:B------:R-:W-:-:S07]  /*18430*/  IMAD.MOV.U32 R3, RZ, RZ, R14 ;  /* 0x000000ffff037224 */ /* 0x000fce00078e000e */
[----:B------:R-:W-:Y:S05]  /*18440*/  WARPSYNC.COLLECTIVE R15, `(.L_x_667) ;  /* 0x000000000f087348 */ /* 0x000fea0003c00000 */
[----:B------:R0:W1:Y:S02]  /*18450*/  SHFL.IDX P6, R14, R13, R12, R11 ;  /* 0x0000000c0d0e7389 */ /* 0x00006400000c000b */
[----:B01----:R-:W-:Y:S01]  /*18460*/  ENDCOLLECTIVE ;  /* 0x000000000000791b */ /* 0x003fe20003800000 */
.L_x_667:
[----:B------:R-:W-:Y:S01]  /*18470*/  IMAD.MOV.U32 R13, RZ, RZ, R28 ;  /* 0x000000ffff0d7224 */ /* 0x000fe200078e001c */
[----:B------:R-:W-:-:S07]  /*18480*/  MOV R0, R14 ;  /* 0x0000000e00007202 */ /* 0x000fce0000000f00 */
[----:B------:R-:W-:Y:S05]  /*18490*/  WARPSYNC.COLLECTIVE R15, `(.L_x_668) ;  /* 0x000000000f087348 */ /* 0x000fea0003c00000 */
[----:B------:R0:W1:Y:S02]  /*184a0*/  SHFL.IDX P6, R14, R13, R12, R11 ;  /* 0x0000000c0d0e7389 */ /* 0x00006400000c000b */
[----:B01----:R-:W-:Y:S01]  /*184b0*/  ENDCOLLECTIVE ;  /* 0x000000000000791b */ /* 0x003fe20003800000 */
.L_x_668:
[----:B------:R-:W-:Y:S01]  /*184c0*/  MOV R13, R27 ;  /* 0x0000001b000d7202 */ /* 0x000fe20000000f00 */
[----:B------:R-:W-:-:S07]  /*184d0*/  IMAD.MOV.U32 R5, RZ, RZ, R14 ;  /* 0x000000ffff057224 */ /* 0x000fce00078e000e */
[----:B------:R-:W-:Y:S05]  /*184e0*/  WARPSYNC.COLLECTIVE R15, `(.L_x_669) ;  /* 0x000000000f087348 */ /* 0x000fea0003c00000 */
[----:B------:R0:W1:Y:S02]  /*184f0*/  SHFL.IDX P6, R14, R13, R12, R11 ;  /* 0x0000000c0d0e7389 */ /* 0x00006400000c000b */
[----:B01----:R-:W-:Y:S01]  /*18500*/  ENDCOLLECTIVE ;  /* 0x000000000000791b */ /* 0x003fe20003800000 */
.L_x_669:
[----:B------:R-:W-:Y:S05]  /*18510*/  BRA `(.L_x_670) ;  /* 0xfffffed800647947 */ /* 0x000fea000383ffff */
.L_x_473:
[----:B0-----:R0:W1:Y:S02]  /*18520*/  SYNCS.PHASECHK.TRANS64.TRYWAIT P0, [R2+URZ+0x30800], R5 ;  /* 0x03080005020075a7 */ /* 0x001064000800017f */
[----:B-1----:R-:W-:Y:S05]  /*18530*/  @!P0 NANOSLEEP.SYNCS 0x989680 ;  /* 0x009896800000895d */ /* 0x002fea0003900000 */
[----:B------:R-:W1:Y:S02]  /*18540*/  @!P0 SYNCS.PHASECHK.TRANS64 P0, [R2+URZ+0x30800], R5 ;  /* 0x03080005020085a7 */ /* 0x000e64000800007f */
[----:B-1----:R-:W-:Y:S05]  /*18550*/  @!P0 BRA `(.L_x_473) ;  /* 0xfffffffc00f08947 */ /* 0x002fea000383ffff */
[----:B------:R-:W-:Y:S05]  /*18560*/  BRA `(.L_x_671) ;  /* 0xfffffedc00a47947 */ /* 0x000fea000383ffff */
.L_x_481:
[----:B------:R-:W-:Y:S01]  /*18570*/  BSSY B1, `(.L_x_672) ;  /* 0x0000008000017945 */ /* 0x000fe20003800000 */
[----:B------:R-:W-:Y:S01]  /*18580*/  IMAD.MOV.U32 R13, RZ, RZ, R26 ;  /* 0x000000ffff0d7224 */ /* 0x000fe200078e001a */
[----:B------:R-:W-:Y:S01]  /*18590*/  MOV R11, 0x1c1f ;  /* 0x00001c1f000b7802 */ /* 0x000fe20000000f00 */
[----:B------:R-:W-:Y:S02]  /*185a0*/  IMAD.MOV.U32 R12, RZ, RZ, RZ ;  /* 0x000000ffff0c7224 */ /* 0x000fe400078e00ff */
[----:B------:R-:W-:-:S07]  /*185b0*/  IMAD.MOV.U32 R15, RZ, RZ, -0x1 ;  /* 0xffffffffff0f7424 */ /* 0x000fce00078e00ff */
[----:B0-----:R-:W-:Y:S05]  /*185c0*/  WARPSYNC.COLLECTIVE R15, `(.L_x_673) ;  /* 0x000000000f087348 */ /* 0x001fea0003c00000 */
[----:B0-----:R0:W1:Y:S02]  /*185d0*/  SHFL.IDX P6, R14, R13, R12, R11 ;  /* 0x0000000c0d0e7389 */ /* 0x00106400000c000b */
[----:B01----:R-:W-:Y:S01]  /*185e0*/  ENDCOLLECTIVE ;  /* 0x000000000000791b */ /* 0x003fe20003800000 */
.L_x_673:
[----:B------:R-:W-:Y:S05]  /*185f0*/  BSYNC B1 ;  /* 0x0000000000017941 */ /* 0x000fea0003800000 */
.L_x_672:
[----:B------:R-:W-:Y:S01]  /*18600*/  MOV R13, R24 ;  /* 0x00000018000d7202 */ /* 0x000fe20000000f00 */
[----:B------:R-:W-:Y:S01]  /*18610*/  IMAD.MOV.U32 R12, RZ, RZ, RZ ;  /* 0x000000ffff0c7224 */ /* 0x000fe200078e00ff */
[----:B------:R-:W-:Y:S01]  /*18620*/  MOV R15, 0xffffffff ;  /* 0xffffffff000f7802 */ /* 0x000fe20000000f00 */
[----:B------:R-:W-:Y:S02]  /*18630*/  IMAD.MOV.U32 R11, RZ, RZ, 0x1c1f ;  /* 0x00001c1fff0b7424 */ /* 0x000fe400078e00ff */
[----:B------:R-:W-:-:S07]  /*18640*/  IMAD.MOV.U32 R0, RZ, RZ, R14 ;  /* 0x000000ffff007224 */ /* 0x000fce00078e000e */
[----:B------:R-:W-:Y:S05]  /*18650*/  WARPSYNC.COLLECTIVE R15, `(.L_x_674) ;  /* 0x000000000f087348 */ /* 0x000fea0003c00000 */
[----:B------:R0:W1:Y:S02]  /*18660*/  SHFL.IDX P6, R14, R13, R12, R11 ;  /* 0x0000000c0d0e7389 */ /* 0x00006400000c000b */
[----:B01----:R-:W-:Y:S01]  /*18670*/  ENDCOLLECTIVE ;  /* 0x000000000000791b */ /* 0x003fe20003800000 */
.L_x_674:
[----:B------:R-:W-:Y:S02]  /*18680*/  IMAD.MOV.U32 R13, RZ, RZ, R28 ;  /* 0x000000ffff0d7224 */ /* 0x000fe400078e001c */
[----:B------:R-:W-:-:S07]  /*18690*/  IMAD.MOV.U32 R3, RZ, RZ, R14 ;  /* 0x000000ffff037224 */ /* 0x000fce00078e000e */
[----:B------:R-:W-:Y:S05]  /*186a0*/  WARPSYNC.COLLECTIVE R15, `(.L_x_675) ;  /* 0x000000000f087348 */ /* 0x000fea0003c00000 */
[----:B------:R0:W1:Y:S02]  /*186b0*/  SHFL.IDX P6, R14, R13, R12, R11 ;  /* 0x0000000c0d0e7389 */ /* 0x00006400000c000b */
[----:B01----:R-:W-:Y:S01]  /*186c0*/  ENDCOLLECTIVE ;  /* 0x000000000000791b */ /* 0x003fe20003800000 */
.L_x_675:
[----:B------:R-:W-:Y:S01]  /*186d0*/  IMAD.MOV.U32 R13, RZ, RZ, R27 ;  /* 0x000000ffff0d7224 */ /* 0x000fe200078e001b */
[----:B------:R-:W-:-:S07]  /*186e0*/  MOV R20, R14 ;  /* 0x0000000e00147202 */ /* 0x000fce0000000f00 */
[----:B------:R-:W-:Y:S05]  /*186f0*/  WARPSYNC.COLLECTIVE R15, `(.L_x_676) ;  /* 0x000000000f087348 */ /* 0x000fea0003c00000 */
[----:B------:R0:W1:Y:S02]  /*18700*/  SHFL.IDX P6, R14, R13, R12, R11 ;  /* 0x0000000c0d0e7389 */ /* 0x00006400000c000b */
[----:B01----:R-:W-:Y:S01]  /*18710*/  ENDCOLLECTIVE ;  /* 0x000000000000791b */ /* 0x003fe20003800000 */
.L_x_676:
[----:B------:R-:W-:Y:S05]  /*18720*/  BRA `(.L_x_677) ;  /* 0xfffffee8000c7947 */ /* 0x000fea000383ffff */
.L_x_485:
[----:B0-----:R0:W1:Y:S02]  /*18730*/  SYNCS.PHASECHK.TRANS64.TRYWAIT P1, [R2+URZ+0x30800], R25 ;  /* 0x03080019020075a7 */ /* 0x001064000802017f */
[----:B-1----:R-:W-:Y:S05]  /*18740*/  @!P1 NANOSLEEP.SYNCS 0x989680 ;  /* 0x009896800000995d */ /* 0x002fea0003900000 */
[----:B------:R-:W1:Y:S02]  /*18750*/  @!P1 SYNCS.PHASECHK.TRANS64 P1, [R2+URZ+0x30800], R25 ;  /* 0x03080019020095a7 */ /* 0x000e64000802007f */
[----:B-1----:R-:W-:Y:S05]  /*18760*/  @!P1 BRA `(.L_x_485) ;  /* 0xfffffffc00f09947 */ /* 0x002fea000383ffff */
[----:B------:R-:W-:Y:S05]  /*18770*/  BRA `(.L_x_678) ;  /* 0xfffffee800f47947 */ /* 0x000fea000383ffff */
.L_x_491:
[----:B-1----:R1:W3:Y:S02]  /*18780*/  SYNCS.PHASECHK.TRANS64.TRYWAIT P1, [R0+URZ+0x30830], R5 ;  /* 0x03083005000075a7 */ /* 0x0022e4000802017f */
[----:B---3--:R-:W-:Y:S05]  /*18790*/  @!P1 NANOSLEEP.SYNCS 0x989680 ;  /* 0x009896800000995d */ /* 0x008fea0003900000 */
[----:B------:R-:W3:Y:S02]  /*187a0*/  @!P1 SYNCS.PHASECHK.TRANS64 P1, [R0+URZ+0x30830], R5 ;  /* 0x03083005000095a7 */ /* 0x000ee4000802007f */
[----:B---3--:R-:W-:Y:S05]  /*187b0*/  @!P1 BRA `(.L_x_491) ;  /* 0xfffffffc00f09947 */ /* 0x008fea000383ffff */
[----:B------:R-:W-:Y:S05]  /*187c0*/  BRA `(.L_x_490) ;  /* 0xfffffef800487947 */ /* 0x000fea000383ffff */
.L_x_497:
[----:B-1----:R1:W2:Y:S02]  /*187d0*/  SYNCS.PHASECHK.TRANS64.TRYWAIT P3, [R5+URZ+0x30830], R6 ;  /* 0x03083006050075a7 */ /* 0x0022a4000806017f */
[----:B--2---:R-:W-:Y:S05]  /*187e0*/  @!P3 NANOSLEEP.SYNCS 0x989680 ;  /* 0x009896800000b95d */ /* 0x004fea0003900000 */
[----:B------:R-:W2:Y:S02]  /*187f0*/  @!P3 SYNCS.PHASECHK.TRANS64 P3, [R5+URZ+0x30830], R6 ;  /* 0x030830060500b5a7 */ /* 0x000ea4000806007f */
[----:B--2---:R-:W-:Y:S05]  /*18800*/  @!P3 BRA `(.L_x_497) ;  /* 0xfffffffc00f0b947 */ /* 0x004fea000383ffff */
[----:B------:R-:W-:Y:S05]  /*18810*/  BRA `(.L_x_496) ;  /* 0xffffff3000e07947 */ /* 0x000fea000383ffff */
.L_x_501:
[----:B-1----:R1:W2:Y:S02]  /*18820*/  SYNCS.PHASECHK.TRANS64.TRYWAIT P2, [R6+URZ+0x30850], R5 ;  /* 0x03085005060075a7 */ /* 0x0022a4000804017f */
[----:B--2---:R-:W-:Y:S05]  /*18830*/  @!P2 NANOSLEEP.SYNCS 0x989680 ;  /* 0x009896800000a95d */ /* 0x004fea0003900000 */
[----:B------:R-:W2:Y:S02]  /*18840*/  @!P2 SYNCS.PHASECHK.TRANS64 P2, [R6+URZ+0x30850], R5 ;  /* 0x030850050600a5a7 */ /* 0x000ea4000804007f */
[----:B--2---:R-:W-:Y:S05]  /*18850*/  @!P2 BRA `(.L_x_501) ;  /* 0xfffffffc00f0a947 */ /* 0x004fea000383ffff */
[----:B------:R-:W-:Y:S05]  /*18860*/  BRA `(.L_x_498) ;  /* 0xffffff3400b07947 */ /* 0x000fea000383ffff */
.L_x_506:
[----:B-1----:R1:W2:Y:S02]  /*18870*/  SYNCS.PHASECHK.TRANS64.TRYWAIT P0, [R11+URZ+0x30850], R0 ;  /* 0x030850000b0075a7 */ /* 0x0022a4000800017f */
[----:B--2---:R-:W-:Y:S05]  /*18880*/  @!P0 NANOSLEEP.SYNCS 0x989680 ;  /* 0x009896800000895d */ /* 0x004fea0003900000 */
[----:B------:R-:W2:Y:S02]  /*18890*/  @!P0 SYNCS.PHASECHK.TRANS64 P0, [R11+URZ+0x30850], R0 ;  /* 0x030850000b0085a7 */ /* 0x000ea4000800007f */
[----:B--2---:R-:W-:Y:S05]  /*188a0*/  @!P0 BRA `(.L_x_506) ;  /* 0xfffffffc00f08947 */ /* 0x004fea000383ffff */
[----:B------:R-:W-:Y:S05]  /*188b0*/  BRA `(.L_x_505) ;  /* 0xffffff7000107947 */ /* 0x000fea000383ffff */
.L_x_514:
[----:B------:R-:W-:Y:S01]  /*188c0*/  IMAD.MOV.U32 R13, RZ, RZ, R20 ;  /* 0x000000ffff0d7224 */ /* 0x000fe200078e0014 */
[----:B------:R-:W-:Y:S01]  /*188d0*/  MOV R12, RZ ;  /* 0x000000ff000c7202 */ /* 0x000fe20000000f00 */
[----:B------:R-:W-:Y:S02]  /*188e0*/  IMAD.MOV.U32 R11, RZ, RZ, 0x181f ;  /* 0x0000181fff0b7424 */ /* 0x000fe400078e00ff */
[----:B------:R-:W-:Y:S02]  /*188f0*/  IMAD.MOV.U32 R15, RZ, RZ, -0x1 ;  /* 0xffffffffff0f7424 */ /* 0x000fe400078e00ff */
[----:B------:R-:W-:Y:S02]  /*18900*/  IMAD R24, R26, 0xc0, R30 ;  /* 0x000000c01a187824 */ /* 0x000fe400078e021e */
[----:B------:R-:W-:-:S07]  /*18910*/  IMAD R21, R8, R27, RZ ;  /* 0x0000001b08157224 */ /* 0x000fce00078e02ff */
[----:B------:R-:W-:Y:S05]  /*18920*/  WARPSYNC.COLLECTIVE R15, `(.L_x_679) ;  /* 0x000000000f087348 */ /* 0x000fea0003c00000 */
[----:B------:R0:W1:Y:S02]  /*18930*/  SHFL.IDX P6, R14, R13, R12, R11 ;  /* 0x0000000c0d0e7389 */ /* 0x00006400000c000b */
[----:B01----:R-:W-:Y:S01]  /*18940*/  ENDCOLLECTIVE ;  /* 0x000000000000791b */ /* 0x003fe20003800000 */
.L_x_679:
[C---:B------:R-:W-:Y:S02]  /*18950*/  IADD3 R8, R24.reuse, 0x30, RZ ;  /* 0x0000003018087810 */ /* 0x040fe40007ffe0ff */
[-C--:B------:R-:W-:Y:S02]  /*18960*/  ISETP.GE.OR P3, PT, R24, R21.reuse, P0 ;  /* 0x000000151800720c */ /* 0x080fe40000766670 */
[----:B------:R-:W-:Y:S01]  /*18970*/  ISETP.GE.OR P4, PT, R8, R21, P0 ;  /* 0x000000150800720c */ /* 0x000fe20000786670 */
[----:B------:R-:W-:-:S05]  /*18980*/  VIADD R8, R24, 0x60 ;  /* 0x0000006018087836 */ /* 0x000fca0000000000 */
[----:B------:R-:W-:Y:S01]  /*18990*/  ISETP.GE.OR P2, PT, R8, R21, P0 ;  /* 0x000000150800720c */ /* 0x000fe20000746670 */
[----:B------:R-:W-:Y:S01]  /*189a0*/  IMAD.MOV.U32 R13, RZ, RZ, R7 ;  /* 0x000000ffff0d7224 */ /* 0x000fe200078e0007 */
[----:B------:R-:W-:-:S11]  /*189b0*/  MOV R0, R14 ;  /* 0x0000000e00007202 */ /* 0x000fd60000000f00 */
[----:B------:R-:W-:Y:S05]  /*189c0*/  WARPSYNC.COLLECTIVE R15, `(.L_x_680) ;  /* 0x000000000f087348 */ /* 0x000fea0003c00000 */
[----:B------:R0:W1:Y:S02]  /*189d0*/  SHFL.IDX P6, R14, R13, R12, R11 ;  /* 0x0000000c0d0e7389 */ /* 0x00006400000c000b */
[----:B01----:R-:W-:Y:S01]  /*189e0*/  ENDCOLLECTIVE ;  /* 0x000000000000791b */ /* 0x003fe20003800000 */
.L_x_680:
[----:B------:R-:W-:Y:S01]  /*189f0*/  MOV R13, R20 ;  /* 0x00000014000d7202 */ /* 0x000fe20000000f00 */
[----:B------:R-:W-:Y:S02]  /*18a00*/  IMAD.MOV.U32 R12, RZ, RZ, 0x1 ;  /* 0x00000001ff0c7424 */ /* 0x000fe400078e00ff */
[----:B------:R-:W-:-:S07]  /*18a10*/  IMAD.MOV.U32 R3, RZ, RZ, R14 ;  /* 0x000000ffff037224 */ /* 0x000fce00078e000e */
[----:B------:R-:W-:Y:S05]  /*18a20*/  WARPSYNC.COLLECTIVE R15, `(.L_x_681) ;  /* 0x000000000f087348 */ /* 0x000fea0003c00000 */
[----:B------:R0:W1:Y:S02]  /*18a30*/  SHFL.IDX P6, R14, R13, R12, R11 ;  /* 0x0000000c0d0e7389 */ /* 0x00006400000c000b */
[----:B01----:R-:W-:Y:S01]  /*18a40*/  ENDCOLLECTIVE ;  /* 0x000000000000791b */ /* 0x003fe20003800000 */
.L_x_681:
[----:B------:R-:W-:-:S04]  /*18a50*/  @!P3 LEA R10, P5, R29, R3, 0x1 ;  /* 0x000000031d0ab211 */ /* 0x000fc800078a08ff */
[----:B------:R-:W-:Y:S02]  /*18a60*/  @!P3 LEA.HI.X R3, R29, R0, R28, 0x1, P5 ;  /* 0x000000001d03b211 */ /* 0x000fe400028f0c1c */
[----:B------:R-:W-:Y:S01]  /*18a70*/  MOV R13, R7 ;  /* 0x00000007000d7202 */ /* 0x000fe20000000f00 */
[----:B------:R-:W-:-:S07]  /*18a80*/  IMAD.MOV.U32 R4, RZ, RZ, R14 ;  /* 0x000000ffff047224 */ /* 0x000fce00078e000e */
[----:B------:R-:W-:Y:S05]  /*18a90*/  WARPSYNC.COLLECTIVE R15, `(.L_x_682) ;  /* 0x000000000f087348 */ /* 0x000fea0003c00000 */
[----:B------:R0:W1:Y:S02]  /*18aa0*/  SHFL.IDX P6, R14, R13, R12, R11 ;  /* 0x0000000c0d0e7389 */ /* 0x00006400000c000b */
[----:B01----:R-:W-:Y:S01]  /*18ab0*/  ENDCOLLECTIVE ;  /* 0x000000000000791b */ /* 0x003fe20003800000 */
.L_x_682:
[----:B------:R-:W-:Y:S01]  /*18ac0*/  IMAD.MOV.U32 R13, RZ, RZ, R20 ;  /* 0x000000ffff0d7224 */ /* 0x000fe200078e0014 */
[----:B------:R-:W-:Y:S01]  /*18ad0*/  MOV R12, 0x2 ;  /* 0x00000002000c7802 */ /* 0x000fe20000000f00 */
[----:B------:R-:W-:-:S07]  /*18ae0*/  IMAD.MOV.U32 R5, RZ, RZ, R14 ;  /* 0x000000ffff057224 */ /* 0x000fce00078e000e */
[----:B------:R-:W-:Y:S05]  /*18af0*/  WARPSYNC.COLLECTIVE R15, `(.L_x_683) ;  /* 0x000000000f087348 */ /* 0x000fea0003c00000 */
[----:B------:R0:W1:Y:S02]  /*18b00*/  SHFL.IDX P6, R14, R13, R12, R11 ;  /* 0x0000000c0d0e7389 */ /* 0x00006400000c000b */
[----:B01----:R-:W-:Y:S01]  /*18b10*/  ENDCOLLECTIVE ;  /* 0x000000000000791b */ /* 0x003fe20003800000 */
.L_x_683:
[----:B------:R-:W-:-:S04]  /*18b20*/  @!P4 LEA R8, P1, R29, R5, 0x1 ;  /* 0x000000051d08c211 */ /* 0x000fc800078208ff */
[----:B------:R-:W-:Y:S01]  /*18b30*/  @!P4 LEA.HI.X R9, R29, R4, R28, 0x1, P1 ;  /* 0x000000041d09c211 */ /* 0x000fe200008f0c1c */
[----:B------:R-:W-:Y:S02]  /*18b40*/  IMAD.MOV.U32 R13, RZ, RZ, R7 ;  /* 0x000000ffff0d7224 */ /* 0x000fe400078e0007 */
[----:B------:R-:W-:-:S07]  /*18b50*/  IMAD.MOV.U32 R6, RZ, RZ, R14 ;  /* 0x000000ffff067224 */ /* 0x000fce00078e000e */
[----:B------:R-:W-:Y:S05]  /*18b60*/  WARPSYNC.COLLECTIVE R15, `(.L_x_684) ;  /* 0x000000000f087348 */ /* 0x000fea0003c00000 */
[----:B------:R0:W1:Y:S02]  /*18b70*/  SHFL.IDX P6, R14, R13, R12, R11 ;  /* 0x0000000c0d0e7389 */ /* 0x00006400000c000b */
[----:B01----:R-:W-:Y:S01]  /*18b80*/  ENDCOLLECTIVE ;  /* 0x000000000000791b */ /* 0x003fe20003800000 */
.L_x_684:
[----:B------:R-:W-:Y:S01]  /*18b90*/  @!P3 IMAD.MOV.U32 R11, RZ, RZ, R3 ;  /* 0x000000ffff0bb224 */ /* 0x000fe200078e0003 */
[----:B------:R-:W-:Y:S01]  /*18ba0*/  MOV R13, R20 ;  /* 0x00000014000d7202 */ /* 0x000fe20000000f00 */
[----:B------:R-:W-:-:S03]  /*18bb0*/  IMAD.MOV.U32 R12, RZ, RZ, 0x3 ;  /* 0x00000003ff0c7424 */ /* 0x000fc600078e00ff */
[----:B------:R0:W-:Y:S04]  /*18bc0*/  @!P3 ST.E.128 desc[UR56][R10.64], RZ ;  /* 0x000000ff0a00b985 */ /* 0x0001e8000c101d38 */
[----:B------:R1:W-:Y:S01]  /*18bd0*/  @!P4 ST.E.128 desc[UR56][R8.64], RZ ;  /* 0x000000ff0800c985 */ /* 0x0003e2000c101d38 */
[----:B------:R-:W-:-:S04]  /*18be0*/  @!P2 LEA R25, P5, R29, R14, 0x1 ;  /* 0x0000000e1d19a211 */ /* 0x000fc800078a08ff */
[----:B------:R-:W-:Y:S01]  /*18bf0*/  @!P2 LEA.HI.X R5, R29, R6, R28, 0x1, P5 ;  /* 0x000000061d05a211 */ /* 0x000fe200028f0c1c */
[----:B0-----:R-:W-:Y:S02]  /*18c00*/  IMAD.MOV.U32 R11, RZ, RZ, 0x181f ;  /* 0x0000181fff0b7424 */ /* 0x001fe400078e00ff */
[----:B------:R-:W-:-:S07]  /*18c10*/  @!P2 IMAD.MOV.U32 R4, RZ, RZ, R25 ;  /* 0x000000ffff04a224 */ /* 0x000fce00078e0019 */
[----:B-1----:R-:W-:Y:S05]  /*18c20*/  WARPSYNC.COLLECTIVE R15, `(.L_x_685) ;  /* 0x000000000f087348 */ /* 0x002fea0003c00000 */
[----:B------:R0:W2:Y:S02]  /*18c30*/  SHFL.IDX P6, R14, R13, R12, R11 ;  /* 0x0000000c0d0e7389 */ /* 0x0000a400000c000b */
[----:B012---:R-:W-:Y:S01]  /*18c40*/  ENDCOLLECTIVE ;  /* 0x000000000000791b */ /* 0x007fe20003800000 */
.L_x_685:
[----:B------:R0:W-:Y:S01]  /*18c50*/  @!P2 ST.E.128 desc[UR56][R4.64], RZ ;  /* 0x000000ff0400a985 */ /* 0x0001e2000c101d38 */
[----:B------:R-:W-:Y:S01]  /*18c60*/  IMAD.MOV.U32 R13, RZ, RZ, R7 ;  /* 0x000000ffff0d7224 */ /* 0x000fe200078e0007 */
[----:B------:R-:W-:-:S07]  /*18c70*/  MOV R0, R14 ;  /* 0x0000000e00007202 */ /* 0x000fce0000000f00 */
[----:B0-----:R-:W-:Y:S05]  /*18c80*/  WARPSYNC.COLLECTIVE R15, `(.L_x_686) ;  /* 0x000000000f087348 */ /* 0x001fea0003c00000 */
[----:B------:R1:W2:Y:S02]  /*18c90*/  SHFL.IDX P6, R14, R13, R12, R11 ;  /* 0x0000000c0d0e7389 */ /* 0x0002a400000c000b */
[----:B012---:R-:W-:Y:S01]  /*18ca0*/  ENDCOLLECTIVE ;  /* 0x000000000000791b */ /* 0x007fe20003800000 */
.L_x_686:
[----:B------:R-:W-:Y:S05]  /*18cb0*/  BRA `(.L_x_687) ;  /* 0xffffff9000707947 */ /* 0x000fea000383ffff */
.L_x_531:
[----:B------:R-:W0:Y:S01]  /*18cc0*/  S2R R6, SR_TID.X ;  /* 0x0000000000067919 */ /* 0x000e220000002100 */
[----:B------:R-:W-:Y:S01]  /*18cd0*/  BSSY B1, `(.L_x_688) ;  /* 0x000000a000017945 */ /* 0x000fe20003800000 */
[----:B------:R-:W-:Y:S01]  /*18ce0*/  IMAD.MOV.U32 R12, RZ, RZ, RZ ;  /* 0x000000ffff0c7224 */ /* 0x000fe200078e00ff */
[----:B------:R-:W-:Y:S01]  /*18cf0*/  MOV R15, 0xffffffff ;  /* 0xffffffff000f7802 */ /* 0x000fe20000000f00 */
[----:B------:R-:W-:Y:S01]  /*18d00*/  IMAD.MOV.U32 R11, RZ, RZ, 0x1f ;  /* 0x0000001fff0b7424 */ /* 0x000fe200078e00ff */
[----:B0-----:R-:W-:-:S04]  /*18d10*/  SHF.R.U32.HI R6, RZ, 0x5, R6 ;  /* 0x00000005ff067819 */ /* 0x001fc80000011606 */
[----:B------:R-:W-:-:S04]  /*18d20*/  LOP3.LUT R6, R6, 0x3, RZ, 0xc0, !PT ;  /* 0x0000000306067812 */ /* 0x000fc800078ec0ff */
[----:B------:R-:W-:-:S07]  /*18d30*/  MOV R13, R6 ;  /* 0x00000006000d7202 */ /* 0x000fce0000000f00 */
[----:B------:R-:W-:Y:S05]  /*18d40*/  WARPSYNC.COLLECTIVE R15, `(.L_x_689) ;  /* 0x000000000f087348 */ /* 0x000fea0003c00000 */
[----:B------:R0:W1:Y:S02]  /*18d50*/  SHFL.IDX P6, R14, R13, R12, R11 ;  /* 0x0000000c0d0e7389 */ /* 0x00006400000c000b */
[----:B01----:R-:W-:Y:S01]  /*18d60*/  ENDCOLLECTIVE ;  /* 0x000000000000791b */ /* 0x003fe20003800000 */
.L_x_689:
[----:B------:R-:W-:Y:S05]  /*18d70*/  BSYNC B1 ;  /* 0x0000000000017941 */ /* 0x000fea0003800000 */
.L_x_688:
[----:B------:R-:W-:Y:S05]  /*18d80*/  BRA `(.L_x_690) ;  /* 0xffffffa000e47947 */ /* 0x000fea000383ffff */
.L_x_533:
[----:B------:R-:W-:Y:S01]  /*18d90*/  BSSY B1, `(.L_x_691) ;  /* 0x0000006000017945 */ /* 0x000fe20003800000 */
[----:B------:R-:W-:-:S07]  /*18da0*/  IMAD.MOV.U32 R15, RZ, RZ, -0x1 ;  /* 0xffffffffff0f7424 */ /* 0x000fce00078e00ff */
[----:B0-----:R-:W-:Y:S05]  /*18db0*/  WARPSYNC.COLLECTIVE R15, `(.L_x_692) ;  /* 0x000000000f0c7348 */ /* 0x001fea0003c00000 */
[----:B------:R-:W-:Y:S02]  /*18dc0*/  ELECT P6, UR62, PT ;  /* 0x00000000003e782f */ /* 0x000fe400038c0000 */
[----:B------:R-:W-:Y:S01]  /*18dd0*/  MOV R14, UR62 ;  /* 0x0000003e000e7c02 */ /* 0x000fe20008000f00 */
[----:B0-----:R-:W-:Y:S10]  /*18de0*/  ENDCOLLECTIVE ;  /* 0x000000000000791b */ /* 0x001ff40003800000 */
.L_x_692:
[----:B------:R-:W-:Y:S05]  /*18df0*/  BSYNC B1 ;  /* 0x0000000000017941 */ /* 0x000fea0003800000 */
.L_x_691:
[----:B------:R-:W-:Y:S05]  /*18e00*/  BRA `(.L_x_532) ;  /* 0xffffffa000dc7947 */ /* 0x000fea000383ffff */
.L_x_535:
[----:B0-----:R0:W1:Y:S02]  /*18e10*/  SYNCS.PHASECHK.TRANS64.TRYWAIT P0, [R22+URZ+0x30820], R5 ;  /* 0x03082005160075a7 */ /* 0x001064000800017f */
[----:B-1----:R-:W-:Y:S05]  /*18e20*/  @!P0 NANOSLEEP.SYNCS 0x989680 ;  /* 0x009896800000895d */ /* 0x002fea0003900000 */
[----:B------:R-:W1:Y:S02]  /*18e30*/  @!P0 SYNCS.PHASECHK.TRANS64 P0, [R22+URZ+0x30820], R5 ;  /* 0x03082005160085a7 */ /* 0x000e64000800007f */
[----:B-1----:R-:W-:Y:S05]  /*18e40*/  @!P0 BRA `(.L_x_535) ;  /* 0xfffffffc00f08947 */ /* 0x002fea000383ffff */
[----:B------:R-:W-:Y:S05]  /*18e50*/  BRA `(.L_x_693) ;  /* 0xffffffa000ec7947 */ /* 0x000fea000383ffff */
.L_x_539:
[----:B0-----:R0:W1:Y:S02]  /*18e60*/  SYNCS.PHASECHK.TRANS64.TRYWAIT P0, [R6+URZ+0x308a0], R5 ;  /* 0x0308a005060075a7 */ /* 0x001064000800017f */
[----:B-1----:R-:W-:Y:S05]  /*18e70*/  @!P0 NANOSLEEP.SYNCS 0x989680 ;  /* 0x009896800000895d */ /* 0x002fea0003900000 */
[----:B------:R-:W1:Y:S02]  /*18e80*/  @!P0 SYNCS.PHASECHK.TRANS64 P0, [R6+URZ+0x308a0], R5 ;  /* 0x0308a005060085a7 */ /* 0x000e64000800007f */
[----:B-1----:R-:W-:Y:S05]  /*18e90*/  @!P0 BRA `(.L_x_539) ;  /* 0xfffffffc00f08947 */ /* 0x002fea000383ffff */
[----:B------:R-:W-:Y:S05]  /*18ea0*/  BRA `(.L_x_694) ;  /* 0xffffffa400087947 */ /* 0x000fea000383ffff */
.L_x_544:
[----:B-1----:R1:W2:Y:S02]  /*18eb0*/  SYNCS.PHASECHK.TRANS64.TRYWAIT P0, [R6+URZ+0x308c0], R5 ;  /* 0x0308c005060075a7 */ /* 0x0022a4000800017f */
[----:B--2---:R-:W-:Y:S05]  /*18ec0*/  @!P0 NANOSLEEP.SYNCS 0x989680 ;  /* 0x009896800000895d */ /* 0x004fea0003900000 */
[----:B------:R-:W2:Y:S02]  /*18ed0*/  @!P0 SYNCS.PHASECHK.TRANS64 P0, [R6+URZ+0x308c0], R5 ;  /* 0x0308c005060085a7 */ /* 0x000ea4000800007f */
[----:B--2---:R-:W-:Y:S05]  /*18ee0*/  @!P0 BRA `(.L_x_544) ;  /* 0xfffffffc00f08947 */ /* 0x004fea000383ffff */
[----:B------:R-:W-:Y:S05]  /*18ef0*/  BRA `(.L_x_695) ;  /* 0xffffffa400847947 */ /* 0x000fea000383ffff */
.L_x_551:
[----:B-1----:R1:W2:Y:S02]  /*18f00*/  SYNCS.PHASECHK.TRANS64.TRYWAIT P1, [R5+URZ+0x308a0], R6 ;  /* 0x0308a006050075a7 */ /* 0x0022a4000802017f */
[----:B--2---:R-:W-:Y:S05]  /*18f10*/  @!P1 NANOSLEEP.SYNCS 0x989680 ;  /* 0x009896800000995d */ /* 0x004fea0003900000 */
[----:B------:R-:W2:Y:S02]  /*18f20*/  @!P1 SYNCS.PHASECHK.TRANS64 P1, [R5+URZ+0x308a0], R6 ;  /* 0x0308a006050095a7 */ /* 0x000ea4000802007f */
[----:B--2---:R-:W-:Y:S05]  /*18f30*/  @!P1 BRA `(.L_x_551) ;  /* 0xfffffffc00f09947 */ /* 0x004fea000383ffff */
[----:B------:R-:W-:Y:S05]  /*18f40*/  BRA `(.L_x_696) ;  /* 0xffffffa8004c7947 */ /* 0x000fea000383ffff */
.L_x_556:
[----:B0-----:R0:W2:Y:S02]  /*18f50*/  SYNCS.PHASECHK.TRANS64.TRYWAIT P1, [R5+URZ+0x308c0], R6 ;  /* 0x0308c006050075a7 */ /* 0x0010a4000802017f */
[----:B--2---:R-:W-:Y:S05]  /*18f60*/  @!P1 NANOSLEEP.SYNCS 0x989680 ;  /* 0x009896800000995d */ /* 0x004fea0003900000 */
[----:B------:R-:W2:Y:S02]  /*18f70*/  @!P1 SYNCS.PHASECHK.TRANS64 P1, [R5+URZ+0x308c0], R6 ;  /* 0x0308c006050095a7 */ /* 0x000ea4000802007f */
[----:B--2---:R-:W-:Y:S05]  /*18f80*/  @!P1 BRA `(.L_x_556) ;  /* 0xfffffffc00f09947 */ /* 0x004fea000383ffff */
[----:B------:R-:W-:Y:S05]  /*18f90*/  BRA `(.L_x_697) ;  /* 0xffffffa800c47947 */ /* 0x000fea000383ffff */
.L_x_569:
        /* <DEDUP_REMOVED lines=8> */
[----:B01----:R-:W-:Y:S05]  /*19020*/  WARPSYNC.COLLECTIVE R15, `(.L_x_699) ;  /* 0x000000000f087348 */ /* 0x003fea0003c00000 */
[----:B------:R2:W3:Y:S02]  /*19030*/  SHFL.IDX P6, R14, R13, R12, R11 ;  /* 0x0000000c0d0e7389 */ /* 0x0004e400000c000b */
[----:B0123--:R-:W-:Y:S01]  /*19040*/  ENDCOLLECTIVE ;  /* 0x000000000000791b */ /* 0x00ffe20003800000 */
.L_x_699:
[----:B------:R-:W-:Y:S05]  /*19050*/  BSYNC B0 ;  /* 0x0000000000007941 */ /* 0x000fea0003800000 */
.L_x_698:
[----:B------:R-:W-:Y:S05]  /*19060*/  BRA `(.L_x_700) ;  /* 0xffffffb000dc7947 */ /* 0x000fea000383ffff */
.L_x_571:
[----:B------:R-:W-:Y:S01]  /*19070*/  BSSY B0, `(.L_x_701) ;  /* 0x0000006000007945 */ /* 0x000fe20003800000 */
[----:B------:R-:W-:-:S07]  /*19080*/  MOV R15, 0xffffffff ;  /* 0xffffffff000f7802 */ /* 0x000fce0000000f00 */
[----:B012---:R-:W-:Y:S05]  /*19090*/  WARPSYNC.COLLECTIVE R15, `(.L_x_702) ;  /* 0x000000000f0c7348 */ /* 0x007fea0003c00000 */
[----:B------:R-:W-:Y:S02]  /*190a0*/  ELECT P6, UR62, PT ;  /* 0x00000000003e782f */ /* 0x000fe400038c0000 */
[----:B------:R-:W-:Y:S01]  /*190b0*/  MOV R14, UR62 ;  /* 0x0000003e000e7c02 */ /* 0x000fe20008000f00 */
[----:B012---:R-:W-:Y:S10]  /*190c0*/  ENDCOLLECTIVE ;  /* 0x000000000000791b */ /* 0x007ff40003800000 */
.L_x_702:
[----:B------:R-:W-:Y:S05]  /*190d0*/  BSYNC B0 ;  /* 0x0000000000007941 */ /* 0x000fea0003800000 */
.L_x_701:
[----:B------:R-:W-:Y:S05]  /*190e0*/  BRA `(.L_x_703) ;  /* 0xffffffb000e47947 */ /* 0x000fea000383ffff */
.L_x_573:
[----:B--2---:R2:W3:Y:S02]  /*190f0*/  SYNCS.PHASECHK.TRANS64.TRYWAIT P0, [R0+URZ+0x30840], R2 ;  /* 0x03084002000075a7 */ /* 0x0044e4000800017f */
[----:B---3--:R-:W-:Y:S05]  /*19100*/  @!P0 NANOSLEEP.SYNCS 0x989680 ;  /* 0x009896800000895d */ /* 0x008fea0003900000 */
[----:B------:R-:W3:Y:S02]  /*19110*/  @!P0 SYNCS.PHASECHK.TRANS64 P0, [R0+URZ+0x30840], R2 ;  /* 0x03084002000085a7 */ /* 0x000ee4000800007f */
[----:B---3--:R-:W-:Y:S05]  /*19120*/  @!P0 BRA `(.L_x_573) ;  /* 0xfffffffc00f08947 */ /* 0x008fea000383ffff */
[----:B------:R-:W-:Y:S05]  /*19130*/  BRA `(.L_x_704) ;  /* 0xffffffb4003c7947 */ /* 0x000fea000383ffff */
.L_x_577:
[----:B------:R-:W2:Y:S01]  /*19140*/  LDL.LU R11, [R1+0x38] ;  /* 0x00003800010b7983 */ /* 0x000ea20000300800 */
[----:B------:R-:W-:Y:S02]  /*19150*/  IMAD.MOV.U32 R13, RZ, RZ, R4 ;  /* 0x000000ffff0d7224 */ /* 0x000fe400078e0004 */
[----:B------:R-:W-:Y:S02]  /*19160*/  IMAD.MOV.U32 R12, RZ, RZ, RZ ;  /* 0x000000ffff0c7224 */ /* 0x000fe400078e00ff */
[----:B------:R-:W-:Y:S02]  /*19170*/  IMAD.MOV.U32 R15, RZ, RZ, -0x1 ;  /* 0xffffffffff0f7424 */ /* 0x000fe400078e00ff */
[----:B------:R-:W-:-:S05]  /*19180*/  IMAD R17, R17, 0xc0, R21 ;  /* 0x000000c011117824 */ /* 0x000fca00078e0215 */
[----:B------:R-:W-:Y:S01]  /*19190*/  IADD3 R8, R17, 0x10, RZ ;  /* 0x0000001011087810 */ /* 0x000fe20007ffe0ff */
[----:B--2---:R-:W-:Y:S01]  /*191a0*/  IMAD R3, R11, R9, RZ ;  /* 0x000000090b037224 */ /* 0x004fe200078e02ff */
[----:B------:R-:W-:-:S04]  /*191b0*/  MOV R11, 0x181f ;  /* 0x0000181f000b7802 */ /* 0x000fc80000000f00 */
[----:B------:R-:W-:-:S13]  /*191c0*/  ISETP.GE.AND P1, PT, R17, R3, PT ;  /* 0x000000031100720c */ /* 0x000fda0003f26270 */
[----:B-----5:R-:W-:Y:S05]  /*191d0*/  WARPSYNC.COLLECTIVE R15, `(.L_x_705) ;  /* 0x000000000f087348 */ /* 0x020fea0003c00000 */
[----:B------:R0:W1:Y:S02]  /*191e0*/  SHFL.IDX P6, R14, R13, R12, R11 ;  /* 0x0000000c0d0e7389 */ /* 0x00006400000c000b */
[----:B01---5:R-:W-:Y:S01]  /*191f0*/  ENDCOLLECTIVE ;  /* 0x000000000000791b */ /* 0x023fe20003800000 */
.L_x_705:
[----:B------:R-:W-:Y:S01]  /*19200*/  MOV R13, R0 ;  /* 0x00000000000d7202 */ /* 0x000fe20000000f00 */
[----:B------:R-:W-:-:S07]  /*19210*/  IMAD.MOV.U32 R6, RZ, RZ, R14 ;  /* 0x000000ffff067224 */ /* 0x000fce00078e000e */
[----:B------:R-:W-:Y:S05]  /*19220*/  WARPSYNC.COLLECTIVE R15, `(.L_x_706) ;  /* 0x000000000f087348 */ /* 0x000fea0003c00000 */
[----:B------:R0:W1:Y:S02]  /*19230*/  SHFL.IDX P6, R14, R13, R12, R11 ;  /* 0x0000000c0d0e7389 */ /* 0x00006400000c000b */
[----:B01----:R-:W-:Y:S01]  /*19240*/  ENDCOLLECTIVE ;  /* 0x000000000000791b */ /* 0x003fe20003800000 */
.L_x_706:
[----:B------:R-:W-:Y:S02]  /*19250*/  IMAD.MOV.U32 R13, RZ, RZ, R4 ;  /* 0x000000ffff0d7224 */ /* 0x000fe400078e0004 */
[----:B------:R-:W-:Y:S02]  /*19260*/  IMAD.MOV.U32 R12, RZ, RZ, 0x1 ;  /* 0x00000001ff0c7424 */ /* 0x000fe400078e00ff */
[----:B------:R-:W-:-:S07]  /*19270*/  IMAD.MOV.U32 R7, RZ, RZ, R14 ;  /* 0x000000ffff077224 */ /* 0x000fce00078e000e */
[----:B------:R-:W-:Y:S05]  /*19280*/  WARPSYNC.COLLECTIVE R15, `(.L_x_707) ;  /* 0x000000000f087348 */ /* 0x000fea0003c00000 */
[----:B------:R0:W1:Y:S02]  /*19290*/  SHFL.IDX P6, R14, R13, R12, R11 ;  /* 0x0000000c0d0e7389 */ /* 0x00006400000c000b */
[----:B01----:R-:W-:Y:S01]  /*192a0*/  ENDCOLLECTIVE ;  /* 0x000000000000791b */ /* 0x003fe20003800000 */
.L_x_707:
        /* <DEDUP_REMOVED lines=10> */
[----:B------:R-:W-:Y:S02]  /*19350*/  ISETP.GE.AND P1, PT, R8, R3, PT ;  /* 0x000000030800720c */ /* 0x000fe40003f26270 */
[----:B0-----:R-:W-:-:S11]  /*19360*/  MOV R6, R14 ;  /* 0x0000000e00067202 */ /* 0x001fd60000000f00 */
[----:B------:R-:W-:Y:S05]  /*19370*/  WARPSYNC.COLLECTIVE R15, `(.L_x_708) ;  /* 0x000000000f087348 */ /* 0x000fea0003c00000 */
[----:B------:R0:W1:Y:S02]  /*19380*/  SHFL.IDX P6, R14, R13, R12, R11 ;  /* 0x0000000c0d0e7389 */ /* 0x00006400000c000b */
[----:B01----:R-:W-:Y:S01]  /*19390*/  ENDCOLLECTIVE ;  /* 0x000000000000791b */ /* 0x003fe20003800000 */
.L_x_708:
[----:B------:R-:W-:Y:S01]  /*193a0*/  IMAD.MOV.U32 R13, RZ, RZ, R4 ;  /* 0x000000ffff0d7224 */ /* 0x000fe200078e0004 */
[----:B------:R-:W-:Y:S01]  /*193b0*/  MOV R12, 0x2 ;  /* 0x00000002000c7802 */ /* 0x000fe20000000f00 */
[----:B------:R-:W-:-:S07]  /*193c0*/  IMAD.MOV.U32 R7, RZ, RZ, R14 ;  /* 0x000000ffff077224 */ /* 0x000fce00078e000e */
[----:B------:R-:W-:Y:S05]  /*193d0*/  WARPSYNC.COLLECTIVE R15, `(.L_x_709) ;  /* 0x000000000f087348 */ /* 0x000fea0003c00000 */
[----:B------:R0:W1:Y:S02]  /*193e0*/  SHFL.IDX P6, R14, R13, R12, R11 ;  /* 0x0000000c0d0e7389 */ /* 0x00006400000c000b */
[----:B01----:R-:W-:Y:S01]  /*193f0*/  ENDCOLLECTIVE ;  /* 0x000000000000791b */ /* 0x003fe20003800000 */
.L_x_709:
[----:B------:R-:W-:-:S04]  /*19400*/  @!P1 LEA R7, P2, R20, R7, 0x1 ;  /* 0x0000000714079211 */ /* 0x000fc800078408ff */
[----:B------:R-:W-:-:S04]  /*19410*/  @!P1 IADD3.X R6, RZ, R6, RZ, P2, !PT ;  /* 0x00000006ff069210 */ /* 0x000fc800017fe4ff */
        /* <DEDUP_REMOVED lines=14> */
.L_x_710:
[----:B------:R-:W-:Y:S01]  /*19500*/  MOV R13, R4 ;  /* 0x00000004000d7202 */ /* 0x000fe20000000f00 */
[----:B------:R-:W-:Y:S01]  /*19510*/  IMAD.MOV.U32 R12, RZ, RZ, 0x3 ;  /* 0x00000003ff0c7424 */ /* 0x000fe200078e00ff */
[----:B------:R-:W-:-:S07]  /*19520*/  MOV R7, R14 ;  /* 0x0000000e00077202 */ /* 0x000fce0000000f00 */
[----:B------:R-:W-:Y:S05]  /*19530*/  WARPSYNC.COLLECTIVE R15, `(.L_x_711) ;  /* 0x000000000f087348 */ /* 0x000fea0003c00000 */
[----:B------:R0:W1:Y:S02]  /*19540*/  SHFL.IDX P6, R14, R13, R12, R11 ;  /* 0x0000000c0d0e7389 */ /* 0x00006400000c000b */
[----:B01----:R-:W-:Y:S01]  /*19550*/  ENDCOLLECTIVE ;  /* 0x000000000000791b */ /* 0x003fe20003800000 */
.L_x_711:
[----:B------:R-:W-:-:S05]  /*19560*/  @!P1 LEA R7, P2, R20, R7, 0x1 ;  /* 0x0000000714079211 */ /* 0x000fca00078408ff */
[----:B------:R-:W-:-:S05]  /*19570*/  @!P1 IMAD.X R6, RZ, RZ, R6, P2 ;  /* 0x000000ffff069224 */ /* 0x000fca00010e0606 */
        /* <DEDUP_REMOVED lines=14> */
.L_x_712:
[----:B------:R-:W-:Y:S02]  /*19660*/  IMAD.MOV.U32 R13, RZ, RZ, R4 ;  /* 0x000000ffff0d7224 */ /* 0x000fe400078e0004 */
[----:B------:R-:W-:Y:S02]  /*19670*/  IMAD.MOV.U32 R12, RZ, RZ, 0x4 ;  /* 0x00000004ff0c7424 */ /* 0x000fe400078e00ff */
[----:B------:R-:W-:-:S07]  /*19680*/  IMAD.MOV.U32 R7, RZ, RZ, R14 ;  /* 0x000000ffff077224 */ /* 0x000fce00078e000e */
[----:B------:R-:W-:Y:S05]  /*19690*/  WARPSYNC.COLLECTIVE R15, `(.L_x_713) ;  /* 0x000000000f087348 */ /* 0x000fea0003c00000 */
[----:B------:R0:W1:Y:S02]  /*196a0*/  SHFL.IDX P6, R14, R13, R12, R11 ;  /* 0x0000000c0d0e7389 */ /* 0x00006400000c000b */
[----:B01----:R-:W-:Y:S01]  /*196b0*/  ENDCOLLECTIVE ;  /* 0x000000000000791b */ /* 0x003fe20003800000 */
.L_x_713:
        /* <DEDUP_REMOVED lines=11> */
[----:B------:R-:W-:Y:S02]  /*19770*/  ISETP.GE.AND P1, PT, R6, R3, PT ;  /* 0x000000030600720c */ /* 0x000fe40003f26270 */
[----:B------:R-:W-:-:S11]  /*19780*/  MOV R6, R14 ;  /* 0x0000000e00067202 */ /* 0x000fd60000000f00 */
[----:B------:R-:W-:Y:S05]  /*19790*/  WARPSYNC.COLLECTIVE R15, `(.L_x_714) ;  /* 0x000000000f087348 */ /* 0x000fea0003c00000 */
[----:B------:R0:W1:Y:S02]  /*197a0*/  SHFL.IDX P6, R14, R13, R12, R11 ;  /* 0x0000000c0d0e7389 */ /* 0x00006400000c000b */
[----:B01----:R-:W-:Y:S01]  /*197b0*/  ENDCOLLECTIVE ;  /* 0x000000000000791b */ /* 0x003fe20003800000 */
.L_x_714:
[----:B------:R-:W-:Y:S01]  /*197c0*/  IMAD.MOV.U32 R13, RZ, RZ, R4 ;  /* 0x000000ffff0d7224 */ /* 0x000fe200078e0004 */
[----:B------:R-:W-:Y:S01]  /*197d0*/  MOV R12, 0x5 ;  /* 0x00000005000c7802 */ /* 0x000fe20000000f00 */
[----:B------:R-:W-:-:S07]  /*197e0*/  IMAD.MOV.U32 R7, RZ, RZ, R14 ;  /* 0x000000ffff077224 */ /* 0x000fce00078e000e */
[----:B------:R-:W-:Y:S05]  /*197f0*/  WARPSYNC.COLLECTIVE R15, `(.L_x_715) ;  /* 0x000000000f087348 */ /* 0x000fea0003c00000 */
[----:B------:R0:W1:Y:S02]  /*19800*/  SHFL.IDX P6, R14, R13, R12, R11 ;  /* 0x0000000c0d0e7389 */ /* 0x00006400000c000b */
[----:B01----:R-:W-:Y:S01]  /*19810*/  ENDCOLLECTIVE ;  /* 0x000000000000791b */ /* 0x003fe20003800000 */
.L_x_715:
        /* <DEDUP_REMOVED lines=16> */
.L_x_716:
[----:B------:R-:W-:Y:S01]  /*19920*/  MOV R13, R4 ;  /* 0x00000004000d7202 */ /* 0x000fe20000000f00 */
[----:B------:R-:W-:Y:S01]  /*19930*/  IMAD.MOV.U32 R12, RZ, RZ, 0x6 ;  /* 0x00000006ff0c7424 */ /* 0x000fe200078e00ff */
[----:B------:R-:W-:-:S07]  /*19940*/  MOV R7, R14 ;  /* 0x0000000e00077202 */ /* 0x000fce0000000f00 */
[----:B------:R-:W-:Y:S05]  /*19950*/  WARPSYNC.COLLECTIVE R15, `(.L_x_717) ;  /* 0x000000000f087348 */ /* 0x000fea0003c00000 */
[----:B------:R0:W1:Y:S02]  /*19960*/  SHFL.IDX P6, R14, R13, R12, R11 ;  /* 0x0000000c0d0e7389 */ /* 0x00006400000c000b */
[----:B01----:R-:W-:Y:S01]  /*19970*/  ENDCOLLECTIVE ;  /* 0x000000000000791b */ /* 0x003fe20003800000 */
.L_x_717:
        /* <DEDUP_REMOVED lines=16> */
.L_x_718:
[----:B------:R-:W-:Y:S01]  /*19a80*/  MOV R13, R4 ;  /* 0x00000004000d7202 */ /* 0x000fe20000000f00 */
[----:B------:R-:W-:Y:S02]  /*19a90*/  IMAD.MOV.U32 R12, RZ, RZ, 0x7 ;  /* 0x00000007ff0c7424 */ /* 0x000fe400078e00ff */
[----:B------:R-:W-:-:S07]  /*19aa0*/  IMAD.MOV.U32 R7, RZ, RZ, R14 ;  /* 0x000000ffff077224 */ /* 0x000fce00078e000e */
[----:B------:R-:W-:Y:S05]  /*19ab0*/  WARPSYNC.COLLECTIVE R15, `(.L_x_719) ;  /* 0x000000000f087348 */ /* 0x000fea0003c00000 */
[----:B------:R0:W1:Y:S02]  /*19ac0*/  SHFL.IDX P6, R14, R13, R12, R11 ;  /* 0x0000000c0d0e7389 */ /* 0x00006400000c000b */
[----:B01----:R-:W-:Y:S01]  /*19ad0*/  ENDCOLLECTIVE ;  /* 0x000000000000791b */ /* 0x003fe20003800000 */
.L_x_719:
[----:B------:R-:W-:-:S05]  /*19ae0*/  @!P1 LEA R7, P2, R20, R7, 0x1 ;  /* 0x0000000714079211 */ /* 0x000fca00078408ff */
[----:B------:R-:W-:-:S05]  /*19af0*/  @!P1 IMAD.X R6, RZ, RZ, R6, P2 ;  /* 0x000000ffff069224 */ /* 0x000fca00010e0606 */
[----:B------:R-:W-:Y:S02]  /*19b00*/  @!P1 LOP3.LUT R7, R7, R6, RZ, 0x3c, !PT ;  /* 0x0000000607079212 */ /* 0x000fe400078e3cff */
[----:B------:R-:W-:Y:S01]  /*19b10*/  MOV R13, R0 ;  /* 0x00000000000d7202 */ /* 0x000fe20000000f00 */
[----:B------:R-:W-:Y:S01]  /*19b20*/  VIADD R0, R17, 0x70 ;  /* 0x0000007011007836 */ /* 0x000fe20000000000 */
[----:B------:R-:W-:-:S04]  /*19b30*/  @!P1 LOP3.LUT R6, R7, R6, RZ, 0x3c, !PT ;  /* 0x0000000607069212 */ /* 0x000fc800078e3cff */
[----:B------:R-:W-:Y:S01]  /*19b40*/  @!P1 LOP3.LUT R7, R7, R6, RZ, 0x3c, !PT ;  /* 0x0000000607079212 */ /* 0x000fe200078e3cff */
[----:B------:R-:W-:-:S07]  /*19b50*/  IMAD.MOV.U32 R4, RZ, RZ, R14 ;  /* 0x000000ffff047224 */ /* 0x000fce00078e000e */
[----:B------:R-:W-:Y:S05]  /*19b60*/  WARPSYNC.COLLECTIVE R15, `(.L_x_720) ;  /* 0x000000000f087348 */ /* 0x000fea0003c00000 */
[----:B------:R0:W1:Y:S02]  /*19b70*/  SHFL.IDX P6, R14, R13, R12, R11 ;  /* 0x0000000c0d0e7389 */ /* 0x00006400000c000b */
[----:B01----:R-:W-:Y:S01]  /*19b80*/  ENDCOLLECTIVE ;  /* 0x000000000000791b */ /* 0x003fe20003800000 */
.L_x_720:
[----:B------:R-:W-:Y:S01]  /*19b90*/  @!PT LDS RZ, [RZ] ;  /* 0x00000000fffff984 */ /* 0x000fe20000000800 */
[----:B------:R-:W-:Y:S01]  /*19ba0*/  @!PT LDS RZ, [RZ] ;  /* 0x00000000fffff984 */ /* 0x000fe20000000800 */
[----:B------:R-:W-:Y:S01]  /*19bb0*/  @!PT LDS RZ, [RZ] ;  /* 0x00000000fffff984 */ /* 0x000fe20000000800 */
[----:B------:R0:W-:Y:S01]  /*19bc0*/  @!P1 LDGSTS.E.BYPASS.LTC128B.128 [R10+0xf400], desc[UR56][R6.64], !P0 ;  /* 0x0f400000060a9fae */ /* 0x0001e2000c101d78 */
[----:B------:R-:W-:Y:S01]  /*19bd0*/  ISETP.GE.AND P1, PT, R0, R3, PT ;  /* 0x000000030000720c */ /* 0x000fe20003f26270 */
[----:B------:R-:W-:-:S05]  /*19be0*/  VIADD R0, R17, 0x80 ;  /* 0x0000008011007836 */ /* 0x000fca0000000000 */
[----:B------:R-:W-:Y:S02]  /*19bf0*/  ISETP.GE.AND P2, PT, R0, R3, PT ;  /* 0x000000030000720c */ /* 0x000fe40003f46270 */
[----:B------:R-:W-:Y:S01]  /*19c00*/  MOV R13, R2 ;  /* 0x00000002000d7202 */ /* 0x000fe20000000f00 */
[----:B------:R-:W-:Y:S02]  /*19c10*/  IMAD.MOV.U32 R12, RZ, RZ, RZ ;  /* 0x000000ffff0c7224 */ /* 0x000fe400078e00ff */
[----:B0-----:R-:W-:-:S08]  /*19c20*/  IMAD.MOV.U32 R6, RZ, RZ, R14 ;  /* 0x000000ffff067224 */ /* 0x001fd000078e000e */
[----:B------:R-:W-:Y:S05]  /*19c30*/  WARPSYNC.COLLECTIVE R15, `(.L_x_721) ;  /* 0x000000000f087348 */ /* 0x000fea0003c00000 */
[----:B------:R0:W1:Y:S02]  /*19c40*/  SHFL.IDX P6, R14, R13, R12, R11 ;  /* 0x0000000c0d0e7389 */ /* 0x00006400000c000b */
[----:B01----:R-:W-:Y:S01]  /*19c50*/  ENDCOLLECTIVE ;  /* 0x000000000000791b */ /* 0x003fe20003800000 */
.L_x_721:
[----:B------:R-:W-:-:S04]  /*19c60*/  @!P1 LEA R6, P3, R20, R6, 0x1 ;  /* 0x0000000614069211 */ /* 0x000fc800078608ff */
[----:B------:R-:W-:-:S05]  /*19c70*/  @!P1 IADD3.X R4, RZ, R4, RZ, P3, !PT ;  /* 0x00000004ff049210 */ /* 0x000fca0001ffe4ff */
[----:B------:R-:W-:Y:S01]  /*19c80*/  @!P1 IMAD.MOV.U32 R7, RZ, RZ, R4 ;  /* 0x000000ffff079224 */ /* 0x000fe200078e0004 */
[----:B------:R-:W-:Y:S01]  /*19c90*/  MOV R13, R5 ;  /* 0x00000005000d7202 */ /* 0x000fe20000000f00 */
[----:B------:R-:W-:-:S03]  /*19ca0*/  VIADD R4, R17, 0xa0 ;  /* 0x000000a011047836 */ /* 0x000fc60000000000 */
        /* <DEDUP_REMOVED lines=8> */
.L_x_722:
[----:B------:R-:W-:Y:S01]  /*19d30*/  IMAD.MOV.U32 R13, RZ, RZ, R2 ;  /* 0x000000ffff0d7224 */ /* 0x000fe200078e0002 */
[----:B------:R-:W-:Y:S01]  /*19d40*/  MOV R12, 0x1 ;  /* 0x00000001000c7802 */ /* 0x000fe20000000f00 */
[----:B------:R-:W-:-:S07]  /*19d50*/  IMAD.MOV.U32 R8, RZ, RZ, R14 ;  /* 0x000000ffff087224 */ /* 0x000fce00078e000e */
[----:B------:R-:W-:Y:S05]  /*19d60*/  WARPSYNC.COLLECTIVE R15, `(.L_x_723) ;  /* 0x000000000f087348 */ /* 0x000fea0003c00000 */
[----:B------:R0:W1:Y:S02]  /*19d70*/  SHFL.IDX P6, R14, R13, R12, R11 ;  /* 0x0000000c0d0e7389 */ /* 0x00006400000c000b */
[----:B01----:R-:W-:Y:S01]  /*19d80*/  ENDCOLLECTIVE ;  /* 0x000000000000791b */ /* 0x003fe20003800000 */
.L_x_723:
[----:B------:R-:W-:-:S05]  /*19d90*/  @!P2 LEA R6, P1, R20, R8, 0x1 ;  /* 0x000000081406a211 */ /* 0x000fca00078208ff */
[----:B------:R-:W-:-:S05]  /*19da0*/  @!P2 IMAD.X R0, RZ, RZ, R0, P1 ;  /* 0x000000ffff00a224 */ /* 0x000fca00008e0600 */
        /* <DEDUP_REMOVED lines=12> */
.L_x_724:
[----:B------:R-:W-:Y:S01]  /*19e70*/  MOV R13, R2 ;  /* 0x00000002000d7202 */ /* 0x000fe20000000f00 */
[----:B------:R-:W-:Y:S01]  /*19e80*/  IMAD.MOV.U32 R12, RZ, RZ, 0x2 ;  /* 0x00000002ff0c7424 */ /* 0x000fe200078e00ff */
[----:B------:R-:W-:-:S07]  /*19e90*/  MOV R6, R14 ;  /* 0x0000000e00067202 */ /* 0x000fce0000000f00 */
[----:B------:R-:W-:Y:S05]  /*19ea0*/  WARPSYNC.COLLECTIVE R15, `(.L_x_725) ;  /* 0x000000000f087348 */ /* 0x000fea0003c00000 */
[----:B------:R0:W1:Y:S02]  /*19eb0*/  SHFL.IDX P6, R14, R13, R12, R11 ;  /* 0x0000000c0d0e7389 */ /* 0x00006400000c000b */
[----:B01----:R-:W-:Y:S01]  /*19ec0*/  ENDCOLLECTIVE ;  /* 0x000000000000791b */ /* 0x003fe20003800000 */
.L_x_725:
[----:B------:R-:W-:-:S05]  /*19ed0*/  @!P1 LEA R6, P2, R20, R6, 0x1 ;  /* 0x0000000614069211 */ /* 0x000fca00078408ff */
[----:B------:R-:W-:-:S04]  /*19ee0*/  @!P1 IMAD.X R0, RZ, RZ, R0, P2 ;  /* 0x000000ffff009224 */ /* 0x000fc800010e0600 */
[----:B------:R-:W-:Y:S01]  /*19ef0*/  @!P1 IMAD.MOV.U32 R7, RZ, RZ, R0 ;  /* 0x000000ffff079224 */ /* 0x000fe200078e0000 */
[----:B------:R-:W-:-:S04]  /*19f00*/  MOV R13, R5 ;  /* 0x00000005000d7202 */ /* 0x000fc80000000f00 */
        /* <DEDUP_REMOVED lines=9> */
.L_x_726:
[----:B------:R-:W-:Y:S01]  /*19fa0*/  IMAD.MOV.U32 R13, RZ, RZ, R2 ;  /* 0x000000ffff0d7224 */ /* 0x000fe200078e0002 */
[----:B------:R-:W-:Y:S01]  /*19fb0*/  MOV R12, 0x3 ;  /* 0x00000003000c7802 */ /* 0x000fe20000000f00 */
[----:B------:R-:W-:-:S07]  /*19fc0*/  IMAD.MOV.U32 R6, RZ, RZ, R14 ;  /* 0x000000ffff067224 */ /* 0x000fce00078e000e */
[----:B------:R-:W-:Y:S05]  /*19fd0*/  WARPSYNC.COLLECTIVE R15, `(.L_x_727) ;  /* 0x000000000f087348 */ /* 0x000fea0003c00000 */
[----:B------:R0:W1:Y:S02]  /*19fe0*/  SHFL.IDX P6, R14, R13, R12, R11 ;  /* 0x0000000c0d0e7389 */ /* 0x00006400000c000b */
[----:B01----:R-:W-:Y:S01]  /*19ff0*/  ENDCOLLECTIVE ;  /* 0x000000000000791b */ /* 0x003fe20003800000 */
.L_x_727:
[----:B------:R-:W-:-:S04]  /*1a000*/  @!P1 LEA R6, P2, R20, R6, 0x1 ;  /* 0x0000000614069211 */ /* 0x000fc800078408ff */
[----:B------:R-:W-:-:S05]  /*1a010*/  @!P1 IADD3.X R0, RZ, R0, RZ, P2, !PT ;  /* 0x00000000ff009210 */ /* 0x000fca00017fe4ff */
[----:B------:R-:W-:Y:S02]  /*1a020*/  @!P1 IMAD.MOV.U32 R7, RZ, RZ, R0 ;  /* 0x000000ffff079224 */ /* 0x000fe400078e0000 */
        /* <DEDUP_REMOVED lines=9> */
.L_x_728:
[----:B------:R-:W-:Y:S01]  /*1a0c0*/  MOV R2, R14 ;  /* 0x0000000e00027202 */ /* 0x000fe20000000f00 */
[----:B------:R-:W-:Y:S06]  /*1a0d0*/  BRA `(.L_x_729) ;  /* 0xffffffb400607947 */ /* 0x000fec000383ffff */
.L_x_580:
[----:B0-----:R0:W1:Y:S02]  /*1a0e0*/  SYNCS.PHASECHK.TRANS64.TRYWAIT P0, [R22+URZ+0x30820], R3 ;  /* 0x03082003160075a7 */ /* 0x001064000800017f */
[----:B-1----:R-:W-:Y:S05]  /*1a0f0*/  @!P0 NANOSLEEP.SYNCS 0x989680 ;  /* 0x009896800000895d */ /* 0x002fea0003900000 */
[----:B------:R-:W1:Y:S02]  /*1a100*/  @!P0 SYNCS.PHASECHK.TRANS64 P0, [R22+URZ+0x30820], R3 ;  /* 0x03082003160085a7 */ /* 0x000e64000800007f */
[----:B-1----:R-:W-:Y:S05]  /*1a110*/  @!P0 BRA `(.L_x_580) ;  /* 0xfffffffc00f08947 */ /* 0x002fea000383ffff */
[----:B------:R-:W-:Y:S05]  /*1a120*/  BRA `(.L_x_730) ;  /* 0xffffffb400c87947 */ /* 0x000fea000383ffff */
.L_x_589:
[----:B0-----:R0:W2:Y:S02]  /*1a130*/  SYNCS.PHASECHK.TRANS64.TRYWAIT P0, [R2+URZ+0x30840], R3 ;  /* 0x03084003020075a7 */ /* 0x0010a4000800017f */
[----:B--2---:R-:W-:Y:S05]  /*1a140*/  @!P0 NANOSLEEP.SYNCS 0x989680 ;  /* 0x009896800000895d */ /* 0x004fea0003900000 */
[----:B------:R-:W2:Y:S02]  /*1a150*/  @!P0 SYNCS.PHASECHK.TRANS64 P0, [R2+URZ+0x30840], R3 ;  /* 0x03084003020085a7 */ /* 0x000ea4000800007f */
[----:B--2---:R-:W-:Y:S05]  /*1a160*/  @!P0 BRA `(.L_x_589) ;  /* 0xfffffffc00f08947 */ /* 0x004fea000383ffff */
[----:B------:R-:W-:Y:S05]  /*1a170*/  BRA `(.L_x_731) ;  /* 0xffffffb8007c7947 */ /* 0x000fea000383ffff */
.L_x_594:
[----:B0-----:R0:W1:Y:S02]  /*1a180*/  SYNCS.PHASECHK.TRANS64.TRYWAIT P0, [R3+URZ+0x60], R2 ;  /* 0x00006002030075a7 */ /* 0x001064000800017f */
[----:B-1----:R-:W-:Y:S05]  /*1a190*/  @!P0 NANOSLEEP.SYNCS 0x989680 ;  /* 0x009896800000895d */ /* 0x002fea0003900000 */
[----:B------:R-:W1:Y:S02]  /*1a1a0*/  @!P0 SYNCS.PHASECHK.TRANS64 P0, [R3+URZ+0x60], R2 ;  /* 0x00006002030085a7 */ /* 0x000e64000800007f */
[----:B-1----:R-:W-:Y:S05]  /*1a1b0*/  @!P0 BRA `(.L_x_594) ;  /* 0xfffffffc00f08947 */ /* 0x002fea000383ffff */
[----:B------:R-:W-:Y:S05]  /*1a1c0*/  BRA `(.L_x_732) ;  /* 0xffffffbc00087947 */ /* 0x000fea000383ffff */
.L_x_602:
[----:B0-----:R0:W2:Y:S02]  /*1a1d0*/  SYNCS.PHASECHK.TRANS64.TRYWAIT P0, [R2+URZ+0x30840], R3 ;  /* 0x03084003020075a7 */ /* 0x0010a4000800017f */
[----:B--2---:R-:W-:Y:S05]  /*1a1e0*/  @!P0 NANOSLEEP.SYNCS 0x989680 ;  /* 0x009896800000895d */ /* 0x004fea0003900000 */
[----:B------:R-:W2:Y:S02]  /*1a1f0*/  @!P0 SYNCS.PHASECHK.TRANS64 P0, [R2+URZ+0x30840], R3 ;  /* 0x03084003020085a7 */ /* 0x000ea4000800007f */
[----:B--2---:R-:W-:Y:S05]  /*1a200*/  @!P0 BRA `(.L_x_602) ;  /* 0xfffffffc00f08947 */ /* 0x004fea000383ffff */
[----:B------:R-:W-:Y:S05]  /*1a210*/  BRA `(.L_x_733) ;  /* 0xffffffc0004c7947 */ /* 0x000fea000383ffff */
.L_x_607:
[----:B0-----:R0:W1:Y:S02]  /*1a220*/  SYNCS.PHASECHK.TRANS64.TRYWAIT P0, [R10+URZ+0x60], R26 ;  /* 0x0000601a0a0075a7 */ /* 0x001064000800017f */
[----:B-1----:R-:W-:Y:S05]  /*1a230*/  @!P0 NANOSLEEP.SYNCS 0x989680 ;  /* 0x009896800000895d */ /* 0x002fea0003900000 */
[----:B------:R-:W1:Y:S02]  /*1a240*/  @!P0 SYNCS.PHASECHK.TRANS64 P0, [R10+URZ+0x60], R26 ;  /* 0x0000601a0a0085a7 */ /* 0x000e64000800007f */
[----:B-1----:R-:W-:Y:S05]  /*1a250*/  @!P0 BRA `(.L_x_607) ;  /* 0xfffffffc00f08947 */ /* 0x002fea000383ffff */
[----:B------:R-:W-:Y:S05]  /*1a260*/  BRA `(.L_x_734) ;  /* 0xffffffc000d87947 */ /* 0x000fea000383ffff */
.L_x_615:
[----:B0-----:R0:W2:Y:S02]  /*1a270*/  SYNCS.PHASECHK.TRANS64.TRYWAIT P0, [R2+URZ+0x30840], R3 ;  /* 0x03084003020075a7 */ /* 0x0010a4000800017f */
[----:B--2---:R-:W-:Y:S05]  /*1a280*/  @!P0 NANOSLEEP.SYNCS 0x989680 ;  /* 0x009896800000895d */ /* 0x004fea0003900000 */
[----:B------:R-:W2:Y:S02]  /*1a290*/  @!P0 SYNCS.PHASECHK.TRANS64 P0, [R2+URZ+0x30840], R3 ;  /* 0x03084003020085a7 */ /* 0x000ea4000800007f */
[----:B--2---:R-:W-:Y:S05]  /*1a2a0*/  @!P0 BRA `(.L_x_615) ;  /* 0xfffffffc00f08947 */ /* 0x004fea000383ffff */
[----:B------:R-:W-:Y:S05]  /*1a2b0*/  BRA `(.L_x_735) ;  /* 0xffffffc400e87947 */ /* 0x000fea000383ffff */
.L_x_620:
[----:B0-----:R0:W1:Y:S02]  /*1a2c0*/  SYNCS.PHASECHK.TRANS64.TRYWAIT P0, [R7+URZ+0x60], R2 ;  /* 0x00006002070075a7 */ /* 0x001064000800017f */
[----:B-1----:R-:W-:Y:S05]  /*1a2d0*/  @!P0 NANOSLEEP.SYNCS 0x989680 ;  /* 0x009896800000895d */ /* 0x002fea0003900000 */
[----:B------:R-:W1:Y:S02]  /*1a2e0*/  @!P0 SYNCS.PHASECHK.TRANS64 P0, [R7+URZ+0x60], R2 ;  /* 0x00006002070085a7 */ /* 0x000e64000800007f */
[----:B-1----:R-:W-:Y:S05]  /*1a2f0*/  @!P0 BRA `(.L_x_620) ;  /* 0xfffffffc00f08947 */ /* 0x002fea000383ffff */
[----:B------:R-:W-:Y:S05]  /*1a300*/  BRA `(.L_x_736) ;  /* 0xffffffc800787947 */ /* 0x000fea000383ffff */
.L_x_630:
[----:B0-----:R0:W1:Y:S02]  /*1a310*/  SYNCS.PHASECHK.TRANS64.TRYWAIT P0, [R3+URZ+0x30860], R0 ;  /* 0x03086000030075a7 */ /* 0x001064000800017f */
[----:B-1----:R-:W-:Y:S05]  /*1a320*/  @!P0 NANOSLEEP.SYNCS 0x989680 ;  /* 0x009896800000895d */ /* 0x002fea0003900000 */
[----:B------:R-:W1:Y:S02]  /*1a330*/  @!P0 SYNCS.PHASECHK.TRANS64 P0, [R3+URZ+0x30860], R0 ;  /* 0x03086000030085a7 */ /* 0x000e64000800007f */
[----:B-1----:R-:W-:Y:S05]  /*1a340*/  @!P0 BRA `(.L_x_630) ;  /* 0xfffffffc00f08947 */ /* 0x002fea000383ffff */
[----:B------:R-:W-:Y:S05]  /*1a350*/  BRA `(.L_x_737) ;  /* 0xffffffcc00747947 */ /* 0x000fea000383ffff */
.L_x_636:
[----:B------:R-:W-:Y:S01]  /*1a360*/  BSSY B0, `(.L_x_738) ;  /* 0x0000008000007945 */ /* 0x000fe20003800000 */
[----:B------:R-:W-:Y:S01]  /*1a370*/  IMAD.MOV.U32 R13, RZ, RZ, R16 ;  /* 0x000000ffff0d7224 */ /* 0x000fe200078e0010 */
[----:B------:R-:W-:Y:S01]  /*1a380*/  MOV R11, 0x1f ;  /* 0x0000001f000b7802 */ /* 0x000fe20000000f00 */
[----:B------:R-:W-:Y:S02]  /*1a390*/  IMAD.MOV.U32 R12, RZ, RZ, RZ ;  /* 0x000000ffff0c7224 */ /* 0x000fe400078e00ff */
[----:B------:R-:W-:-:S07]  /*1a3a0*/  IMAD.MOV.U32 R15, RZ, RZ, -0x1 ;  /* 0xffffffffff0f7424 */ /* 0x000fce00078e00ff */
[----:B-1----:R-:W-:Y:S05]  /*1a3b0*/  WARPSYNC.COLLECTIVE R15, `(.L_x_739) ;  /* 0x000000000f087348 */ /* 0x002fea0003c00000 */
[----:B------:R0:W2:Y:S02]  /*1a3c0*/  SHFL.IDX P6, R14, R13, R12, R11 ;  /* 0x0000000c0d0e7389 */ /* 0x0000a400000c000b */
[----:B012---:R-:W-:Y:S01]  /*1a3d0*/  ENDCOLLECTIVE ;  /* 0x000000000000791b */ /* 0x007fe20003800000 */
.L_x_739:
[----:B------:R-:W-:Y:S05]  /*1a3e0*/  BSYNC B0 ;  /* 0x0000000000007941 */ /* 0x000fea0003800000 */
.L_x_738:
[----:B------:R-:W-:Y:S01]  /*1a3f0*/  MOV R13, R16 ;  /* 0x00000010000d7202 */ /* 0x000fe20000000f00 */
[----:B------:R-:W-:Y:S01]  /*1a400*/  IMAD.MOV.U32 R12, RZ, RZ, 0x1 ;  /* 0x00000001ff0c7424 */ /* 0x000fe200078e00ff */
[----:B------:R-:W-:Y:S01]  /*1a410*/  MOV R15, 0xffffffff ;  /* 0xffffffff000f7802 */ /* 0x000fe20000000f00 */
[----:B------:R-:W-:Y:S02]  /*1a420*/  IMAD.MOV.U32 R11, RZ, RZ, 0x1f ;  /* 0x0000001fff0b7424 */ /* 0x000fe400078e00ff */
[----:B------:R-:W-:Y:S02]  /*1a430*/  IMAD.IADD R5, R19, 0x1, R8 ;  /* 0x0000000113057824 */ /* 0x000fe400078e0208 */
[----:B------:R-:W-:-:S07]  /*1a440*/  IMAD.MOV.U32 R0, RZ, RZ, R14 ;  /* 0x000000ffff007224 */ /* 0x000fce00078e000e */
[----:B------:R-:W-:Y:S05]  /*1a450*/  WARPSYNC.COLLECTIVE R15, `(.L_x_740) ;  /* 0x000000000f087348 */ /* 0x000fea0003c00000 */
[----:B------:R0:W1:Y:S02]  /*1a460*/  SHFL.IDX P6, R14, R13, R12, R11 ;  /* 0x0000000c0d0e7389 */ /* 0x00006400000c000b */
[----:B01----:R-:W-:Y:S01]  /*1a470*/  ENDCOLLECTIVE ;  /* 0x000000000000791b */ /* 0x003fe20003800000 */
.L_x_740:
[----:B------:R-:W-:Y:S02]  /*1a480*/  ULDC UR4, c[0x0][0xc3c] ;  /* 0x00030f0000047ab9 */ /* 0x000fe40000000800 */
[----:B------:R-:W-:-:S13]  /*1a490*/  ISETP.GE.OR P1, PT, R5, UR4, !P0 ;  /* 0x0000000405007c0c */ /* 0x000fda000c726670 */
[----:B------:R-:W0:Y:S01]  /*1a4a0*/  @!P1 LDC.64 R2, c[0x0][0xc80] ;  /* 0x00032000ff029b82 */ /* 0x000e220000000a00 */
[----:B------:R-:W-:Y:S01]  /*1a4b0*/  MOV R11, RZ ;  /* 0x000000ff000b7202 */ /* 0x000fe20000000f00 */
[----:B------:R-:W-:Y:S02]  /*1a4c0*/  IMAD.MOV.U32 R4, RZ, RZ, R14 ;  /* 0x000000ffff047224 */ /* 0x000fe400078e000e */
[----:B0-----:R-:W-:-:S06]  /*1a4d0*/  @!P1 IMAD.WIDE R2, R5, 0x4, R2 ;  /* 0x0000000405029825 */ /* 0x001fcc00078e0202 */
[----:B------:R0:W2:Y:S01]  /*1a4e0*/  @!P1 LDG.E R3, desc[UR56][R2.64] ;  /* 0x0000003802039981 */ /* 0x0000a2000c1e1900 */
[C---:B------:R-:W-:Y:S02]  /*1a4f0*/  ISETP.GE.U32.AND P2, PT, R8.reuse, 0x2, PT ;  /* 0x000000020800780c */ /* 0x040fe40003f46070 */
[C---:B------:R-:W-:Y:S02]  /*1a500*/  ISETP.GE.U32.AND P3, PT, R8.reuse, 0x4, PT ;  /* 0x000000040800780c */ /* 0x040fe40003f66070 */
[C---:B------:R-:W-:Y:S02]  /*1a510*/  ISETP.GE.U32.AND P4, PT, R8.reuse, 0x8, PT ;  /* 0x000000080800780c */ /* 0x040fe40003f86070 */
[C---:B------:R-:W-:Y:S02]  /*1a520*/  ISETP.GE.U32.AND P5, PT, R8.reuse, 0x10, PT ;  /* 0x000000100800780c */ /* 0x040fe40003fa6070 */
[----:B0-----:R-:W-:Y:S01]  /*1a530*/  MOV R2, RZ ;  /* 0x000000ff00027202 */ /* 0x001fe20000000f00 */
[----:B--2---:R-:W-:Y:S01]  /*1a540*/  @!P1 IMAD.MOV.U32 R2, RZ, RZ, R3 ;  /* 0x000000ffff029224 */ /* 0x004fe200078e0003 */
[----:B------:R-:W-:-:S03]  /*1a550*/  ISETP.NE.AND P1, PT, R8, RZ, PT ;  /* 0x000000ff0800720c */ /* 0x000fc60003f25270 */
[----:B------:R-:W-:-:S10]  /*1a560*/  IMAD.MOV.U32 R13, RZ, RZ, R2 ;  /* 0x000000ffff0d7224 */ /* 0x000fd400078e0002 */
[----:B------:R-:W-:Y:S05]  /*1a570*/  WARPSYNC.COLLECTIVE R15, `(.L_x_741) ;  /* 0x000000000f087348 */ /* 0x000fea0003c00000 */
[----:B------:R0:W1:Y:S02]  /*1a580*/  SHFL.UP P6, R14, R13, R12, R11 ;  /* 0x0400000c0d0e7389 */ /* 0x00006400000c000b */
[----:B01----:R-:W-:Y:S01]  /*1a590*/  ENDCOLLECTIVE ;  /* 0x000000000000791b */ /* 0x003fe20003800000 */
.L_x_741:
[----:B------:R-:W-:Y:S02]  /*1a5a0*/  MOV R12, 0x2 ;  /* 0x00000002000c7802 */ /* 0x000fe40000000f00 */
[----:B------:R-:W-:-:S05]  /*1a5b0*/  SEL R5, R14, RZ, P1 ;  /* 0x000000ff0e057207 */ /* 0x000fca0000800000 */
[----:B------:R-:W-:-:S04]  /*1a5c0*/  IMAD.IADD R5, R2, 0x1, R5 ;  /* 0x0000000102057824 */ /* 0x000fc800078e0205 */
[----:B------:R-:W-:-:S07]  /*1a5d0*/  IMAD.MOV.U32 R13, RZ, RZ, R5 ;  /* 0x000000ffff0d7224 */ /* 0x000fce00078e0005 */
[----:B------:R-:W-:Y:S05]  /*1a5e0*/  WARPSYNC.COLLECTIVE R15, `(.L_x_742) ;  /* 0x000000000f087348 */ /* 0x000fea0003c00000 */
[----:B------:R0:W1:Y:S02]  /*1a5f0*/  SHFL.UP P6, R14, R13, R12, R11 ;  /* 0x0400000c0d0e7389 */ /* 0x00006400000c000b */
[----:B01----:R-:W-:Y:S01]  /*1a600*/  ENDCOLLECTIVE ;  /* 0x000000000000791b */ /* 0x003fe20003800000 */
.L_x_742:
[----:B------:R-:W-:Y:S02]  /*1a610*/  MOV R12, 0x4 ;  /* 0x00000004000c7802 */ /* 0x000fe40000000f00 */
[----:B------:R-:W-:-:S05]  /*1a620*/  SEL R6, R14, RZ, P2 ;  /* 0x000000ff0e067207 */ /* 0x000fca0001000000 */
[----:B------:R-:W-:-:S04]  /*1a630*/  IMAD.IADD R6, R5, 0x1, R6 ;  /* 0x0000000105067824 */ /* 0x000fc800078e0206 */
[----:B------:R-:W-:-:S07]  /*1a640*/  IMAD.MOV.U32 R13, RZ, RZ, R6 ;  /* 0x000000ffff0d7224 */ /* 0x000fce00078e0006 */
[----:B------:R-:W-:Y:S05]  /*1a650*/  WARPSYNC.COLLECTIVE R15, `(.L_x_743) ;  /* 0x000000000f087348 */ /* 0x000fea0003c00000 */
[----:B------:R0:W1:Y:S02]  /*1a660*/  SHFL.UP P6, R14, R13, R12, R11 ;  /* 0x0400000c0d0e7389 */ /* 0x00006400000c000b */
[----:B01----:R-:W-:Y:S01]  /*1a670*/  ENDCOLLECTIVE ;  /* 0x000000000000791b */ /* 0x003fe20003800000 */
.L_x_743:
[----:B------:R-:W-:Y:S02]  /*1a680*/  MOV R12, 0x8 ;  /* 0x00000008000c7802 */ /* 0x000fe40000000f00 */
[----:B------:R-:W-:-:S05]  /*1a690*/  SEL R7, R14, RZ, P3 ;  /* 0x000000ff0e077207 */ /* 0x000fca0001800000 */
[----:B------:R-:W-:-:S04]  /*1a6a0*/  IMAD.IADD R7, R6, 0x1, R7 ;  /* 0x0000000106077824 */ /* 0x000fc800078e0207 */
[----:B------:R-:W-:-:S07]  /*1a6b0*/  IMAD.MOV.U32 R13, RZ, RZ, R7 ;  /* 0x000000ffff0d7224 */ /* 0x000fce00078e0007 */
[----:B------:R-:W-:Y:S05]  /*1a6c0*/  WARPSYNC.COLLECTIVE R15, `(.L_x_744) ;  /* 0x000000000f087348 */ /* 0x000fea0003c00000 */
[----:B------:R0:W1:Y:S02]  /*1a6d0*/  SHFL.UP P6, R14, R13, R12, R11 ;  /* 0x0400000c0d0e7389 */ /* 0x00006400000c000b */
[----:B01----:R-:W-:Y:S01]  /*1a6e0*/  ENDCOLLECTIVE ;  /* 0x000000000000791b */ /* 0x003fe20003800000 */
.L_x_744:
[----:B------:R-:W-:Y:S02]  /*1a6f0*/  MOV R12, 0x10 ;  /* 0x00000010000c7802 */ /* 0x000fe40000000f00 */
[----:B------:R-:W-:-:S05]  /*1a700*/  SEL R14, R14, RZ, P4 ;  /* 0x000000ff0e0e7207 */ /* 0x000fca0002000000 */
[----:B------:R-:W-:-:S04]  /*1a710*/  IMAD.IADD R5, R7, 0x1, R14 ;  /* 0x0000000107057824 */ /* 0x000fc800078e020e */
[----:B------:R-:W-:-:S07]  /*1a720*/  IMAD.MOV.U32 R13, RZ, RZ, R5 ;  /* 0x000000ffff0d7224 */ /* 0x000fce00078e0005 */
[----:B------:R-:W-:Y:S05]  /*1a730*/  WARPSYNC.COLLECTIVE R15, `(.L_x_745) ;  /* 0x000000000f087348 */ /* 0x000fea0003c00000 */
[----:B------:R0:W1:Y:S02]  /*1a740*/  SHFL.UP P6, R14, R13, R12, R11 ;  /* 0x0400000c0d0e7389 */ /* 0x00006400000c000b */
[----:B01----:R-:W-:Y:S01]  /*1a750*/  ENDCOLLECTIVE ;  /* 0x000000000000791b */ /* 0x003fe20003800000 */
.L_x_745:
[----:B------:R-:W-:Y:S01]  /*1a760*/  MOV R12, 0x1f ;  /* 0x0000001f000c7802 */ /* 0x000fe20000000f00 */
[----:B------:R-:W-:Y:S01]  /*1a770*/  IMAD.MOV.U32 R11, RZ, RZ, 0x1f ;  /* 0x0000001fff0b7424 */ /* 0x000fe200078e00ff */
[----:B------:R-:W-:-:S05]  /*1a780*/  SEL R14, R14, RZ, P5 ;  /* 0x000000ff0e0e7207 */ /* 0x000fca0002800000 */
[----:B------:R-:W-:-:S04]  /*1a790*/  IMAD.IADD R3, R5, 0x1, R14 ;  /* 0x0000000105037824 */ /* 0x000fc800078e020e */
[----:B------:R-:W-:-:S07]  /*1a7a0*/  IMAD.MOV.U32 R13, RZ, RZ, R3 ;  /* 0x000000ffff0d7224 */ /* 0x000fce00078e0003 */
[----:B------:R-:W-:Y:S05]  /*1a7b0*/  WARPSYNC.COLLECTIVE R15, `(.L_x_746) ;  /* 0x000000000f087348 */ /* 0x000fea0003c00000 */
[----:B------:R0:W1:Y:S02]  /*1a7c0*/  SHFL.IDX P6, R14, R13, R12, R11 ;  /* 0x0000000c0d0e7389 */ /* 0x00006400000c000b */
[----:B01----:R-:W-:Y:S01]  /*1a7d0*/  ENDCOLLECTIVE ;  /* 0x000000000000791b */ /* 0x003fe20003800000 */
.L_x_746:
[----:B------:R-:W-:Y:S05]  /*1a7e0*/  BRA `(.L_x_747) ;  /* 0xffffffcc00a87947 */ /* 0x000fea000383ffff */
.L_x_641:
[----:B------:R-:W-:Y:S01]  /*1a7f0*/  BSSY B0, `(.L_x_748) ;  /* 0x0000008000007945 */ /* 0x000fe20003800000 */
[----:B-----5:R-:W-:Y:S01]  /*1a800*/  IMAD.MOV.U32 R13, RZ, RZ, R2 ;  /* 0x000000ffff0d7224 */ /* 0x020fe200078e0002 */
[----:B------:R-:W-:Y:S01]  /*1a810*/  MOV R12, 0x1 ;  /* 0x00000001000c7802 */ /* 0x000fe20000000f00 */
[----:B------:R-:W-:Y:S02]  /*1a820*/  IMAD.MOV.U32 R11, RZ, RZ, RZ ;  /* 0x000000ffff0b7224 */ /* 0x000fe400078e00ff */
[----:B------:R-:W-:-:S07]  /*1a830*/  IMAD.MOV.U32 R15, RZ, RZ, -0x1 ;  /* 0xffffffffff0f7424 */ /* 0x000fce00078e00ff */
[----:B01----:R-:W-:Y:S05]  /*1a840*/  WARPSYNC.COLLECTIVE R15, `(.L_x_749) ;  /* 0x000000000f087348 */ /* 0x003fea0003c00000 */
[----:B------:R2:W3:Y:S02]  /*1a850*/  SHFL.UP P6, R14, R13, R12, R11 ;  /* 0x0400000c0d0e7389 */ /* 0x0004e400000c000b */
[----:B0123--:R-:W-:Y:S01]  /*1a860*/  ENDCOLLECTIVE ;  /* 0x000000000000791b */ /* 0x00ffe20003800000 */
.L_x_749:
[----:B------:R-:W-:Y:S05]  /*1a870*/  BSYNC B0 ;  /* 0x0000000000007941 */ /* 0x000fea0003800000 */
.L_x_748:
[----:B------:R-:W-:Y:S01]  /*1a880*/  SEL R13, R14, RZ, P1 ;  /* 0x000000ff0e0d7207 */ /* 0x000fe20000800000 */
[----:B------:R-:W-:Y:S01]  /*1a890*/  IMAD.MOV.U32 R12, RZ, RZ, 0x2 ;  /* 0x00000002ff0c7424 */ /* 0x000fe200078e00ff */
[----:B------:R-:W-:Y:S01]  /*1a8a0*/  MOV R15, 0xffffffff ;  /* 0xffffffff000f7802 */ /* 0x000fe20000000f00 */
[----:B------:R-:W-:Y:S01]  /*1a8b0*/  IMAD.MOV.U32 R11, RZ, RZ, RZ ;  /* 0x000000ffff0b7224 */ /* 0x000fe200078e00ff */
[----:B------:R-:W-:-:S07]  /*1a8c0*/  IADD3 R13, R2, R13, RZ ;  /* 0x0000000d020d7210 */ /* 0x000fce0007ffe0ff */
[----:B------:R-:W-:Y:S05]  /*1a8d0*/  WARPSYNC.COLLECTIVE R15, `(.L_x_750) ;  /* 0x000000000f087348 */ /* 0x000fea0003c00000 */
[----:B------:R0:W1:Y:S02]  /*1a8e0*/  SHFL.UP P6, R14, R13, R12, R11 ;  /* 0x0400000c0d0e7389 */ /* 0x00006400000c000b */
[----:B01----:R-:W-:Y:S01]  /*1a8f0*/  ENDCOLLECTIVE ;  /* 0x000000000000791b */ /* 0x003fe20003800000 */
.L_x_750:
[----:B------:R-:W-:Y:S02]  /*1a900*/  MOV R12, 0x4 ;  /* 0x00000004000c7802 */ /* 0x000fe40000000f00 */
[----:B------:R-:W-:-:S05]  /*1a910*/  SEL R14, R14, RZ, P2 ;  /* 0x000000ff0e0e7207 */ /* 0x000fca0001000000 */
[----:B------:R-:W-:-:S04]  /*1a920*/  IMAD.IADD R3, R13, 0x1, R14 ;  /* 0x000000010d037824 */ /* 0x000fc800078e020e */
[----:B------:R-:W-:-:S07]  /*1a930*/  IMAD.MOV.U32 R13, RZ, RZ, R3 ;  /* 0x000000ffff0d7224 */ /* 0x000fce00078e0003 */
[----:B------:R-:W-:Y:S05]  /*1a940*/  WARPSYNC.COLLECTIVE R15, `(.L_x_751) ;  /* 0x000000000f087348 */ /* 0x000fea0003c00000 */
[----:B------:R0:W1:Y:S02]  /*1a950*/  SHFL.UP P6, R14, R13, R12, R11 ;  /* 0x0400000c0d0e7389 */ /* 0x00006400000c000b */
[----:B01----:R-:W-:Y:S01]  /*1a960*/  ENDCOLLECTIVE ;  /* 0x000000000000791b */ /* 0x003fe20003800000 */
.L_x_751:
[----:B------:R-:W-:Y:S02]  /*1a970*/  MOV R12, 0x8 ;  /* 0x00000008000c7802 */ /* 0x000fe40000000f00 */
[----:B------:R-:W-:-:S05]  /*1a980*/  SEL R14, R14, RZ, P3 ;  /* 0x000000ff0e0e7207 */ /* 0x000fca0001800000 */
[----:B------:R-:W-:-:S04]  /*1a990*/  IMAD.IADD R5, R3, 0x1, R14 ;  /* 0x0000000103057824 */ /* 0x000fc800078e020e */
[----:B------:R-:W-:-:S07]  /*1a9a0*/  IMAD.MOV.U32 R13, RZ, RZ, R5 ;  /* 0x000000ffff0d7224 */ /* 0x000fce00078e0005 */
[----:B------:R-:W-:Y:S05]  /*1a9b0*/  WARPSYNC.COLLECTIVE R15, `(.L_x_752) ;  /* 0x000000000f087348 */ /* 0x000fea0003c00000 */
[----:B------:R0:W1:Y:S02]  /*1a9c0*/  SHFL.UP P6, R14, R13, R12, R11 ;  /* 0x0400000c0d0e7389 */ /* 0x00006400000c000b */
[----:B01----:R-:W-:Y:S01]  /*1a9d0*/  ENDCOLLECTIVE ;  /* 0x000000000000791b */ /* 0x003fe20003800000 */
.L_x_752:
[----:B------:R-:W-:Y:S02]  /*1a9e0*/  MOV R12, 0x10 ;  /* 0x00000010000c7802 */ /* 0x000fe40000000f00 */
[----:B------:R-:W-:-:S05]  /*1a9f0*/  SEL R6, R14, RZ, P4 ;  /* 0x000000ff0e067207 */ /* 0x000fca0002000000 */
[----:B------:R-:W-:-:S04]  /*1aa00*/  IMAD.IADD R6, R5, 0x1, R6 ;  /* 0x0000000105067824 */ /* 0x000fc800078e0206 */
[----:B------:R-:W-:-:S07]  /*1aa10*/  IMAD.MOV.U32 R13, RZ, RZ, R6 ;  /* 0x000000ffff0d7224 */ /* 0x000fce00078e0006 */
[----:B------:R-:W-:Y:S05]  /*1aa20*/  WARPSYNC.COLLECTIVE R15, `(.L_x_753) ;  /* 0x000000000f087348 */ /* 0x000fea0003c00000 */
[----:B------:R0:W1:Y:S02]  /*1aa30*/  SHFL.UP P6, R14, R13, R12, R11 ;  /* 0x0400000c0d0e7389 */ /* 0x00006400000c000b */
[----:B01----:R-:W-:Y:S01]  /*1aa40*/  ENDCOLLECTIVE ;  /* 0x000000000000791b */ /* 0x003fe20003800000 */
.L_x_753:
        /* <DEDUP_REMOVED lines=8> */
.L_x_754:
[----:B------:R-:W-:Y:S05]  /*1aad0*/  BRA `(.L_x_755) ;  /* 0xffffffcc00887947 */ /* 0x000fea000383ffff */
.L_x_643:
[----:B------:R-:W-:Y:S01]  /*1aae0*/  BSSY B0, `(.L_x_756) ;  /* 0x0000006000007945 */ /* 0x000fe20003800000 */
[----:B------:R-:W-:Y:S01]  /*1aaf0*/  PLOP3.LUT P6, PT, P6, PT, PT, 0x8, 0x0 ;  /* 0x000000000000781c */ /* 0x000fe200037ce170 */
[----:B------:R-:W-:-:S12]  /*1ab00*/  IMAD.MOV.U32 R15, RZ, RZ, -0x1 ;  /* 0xffffffffff0f7424 */ /* 0x000fd800078e00ff */
[----:B0-----:R-:W-:Y:S05]  /*1ab10*/  WARPSYNC.COLLECTIVE R15, `(.L_x_757) ;  /* 0x000000000f087348 */ /* 0x001fea0003c00000 */
[----:B------:R-:W-:Y:S01]  /*1ab20*/  VOTE.ANY R14, PT, P6 ;  /* 0x00000000000e7806 */ /* 0x000fe200030e0100 */
[----:B0-----:R-:W-:Y:S06]  /*1ab30*/  ENDCOLLECTIVE ;  /* 0x000000000000791b */ /* 0x001fec0003800000 */
.L_x_757:
[----:B------:R-:W-:Y:S05]  /*1ab40*/  BSYNC B0 ;  /* 0x0000000000007941 */ /* 0x000fea0003800000 */
.L_x_756:
[----:B------:R-:W-:Y:S01]  /*1ab50*/  MOV R6, R14 ;  /* 0x0000000e00067202 */ /* 0x000fe20000000f00 */
[----:B------:R-:W-:Y:S01]  /*1ab60*/  IMAD.MOV.U32 R13, RZ, RZ, R2 ;  /* 0x000000ffff0d7224 */ /* 0x000fe200078e0002 */
[----:B------:R-:W-:Y:S01]  /*1ab70*/  MOV R11, 0x1f ;  /* 0x0000001f000b7802 */ /* 0x000fe20000000f00 */
[----:B------:R-:W-:Y:S01]  /*1ab80*/  IMAD.MOV.U32 R15, RZ, RZ, -0x1 ;  /* 0xffffffffff0f7424 */ /* 0x000fe200078e00ff */
[----:B------:R-:W0:Y:S02]  /*1ab90*/  POPC R4, R6 ;  /* 0x0000000600047309 */ /* 0x000e240000000000 */
[----:B0-----:R-:W-:-:S07]  /*1aba0*/  IMAD.MOV.U32 R12, RZ, RZ, R4 ;  /* 0x000000ffff0c7224 */ /* 0x001fce00078e0004 */
[----:B------:R-:W-:Y:S05]  /*1abb0*/  WARPSYNC.COLLECTIVE R15, `(.L_x_758) ;  /* 0x000000000f087348 */ /* 0x000fea0003c00000 */
[----:B------:R0:W1:Y:S02]  /*1abc0*/  SHFL.IDX P6, R14, R13, R12, R11 ;  /* 0x0000000c0d0e7389 */ /* 0x00006400000c000b */
[----:B01----:R-:W-:Y:S01]  /*1abd0*/  ENDCOLLECTIVE ;  /* 0x000000000000791b */ /* 0x003fe20003800000 */
.L_x_758:
[----:B------:R-:W-:Y:S01]  /*1abe0*/  IMAD.MOV.U32 R17, RZ, RZ, R14 ;  /* 0x000000ffff117224 */ /* 0x000fe200078e000e */
[----:B------:R-:W-:Y:S06]  /*1abf0*/  BRA `(.L_x_759) ;  /* 0xffffffcc00787947 */ /* 0x000fec000383ffff */
.L_x_645:
[----:B------:R-:W-:Y:S01]  /*1ac00*/  BSSY B0, `(.L_x_760) ;  /* 0x0000007000007945 */ /* 0x000fe20003800000 */
[----:B------:R-:W-:Y:S01]  /*1ac10*/  MOV R13, R3 ;  /* 0x00000003000d7202 */ /* 0x000fe20000000f00 */
[----:B------:R-:W-:Y:S02]  /*1ac20*/  IMAD.MOV.U32 R11, RZ, RZ, 0x1f ;  /* 0x0000001fff0b7424 */ /* 0x000fe400078e00ff */
[----:B------:R-:W-:-:S07]  /*1ac30*/  IMAD.MOV.U32 R15, RZ, RZ, -0x1 ;  /* 0xffffffffff0f7424 */ /* 0x000fce00078e00ff */
[----:B012---:R-:W-:Y:S05]  /*1ac40*/  WARPSYNC.COLLECTIVE R15, `(.L_x_761) ;  /* 0x000000000f087348 */ /* 0x007fea0003c00000 */
[----:B------:R3:W4:Y:S02]  /*1ac50*/  SHFL.IDX P6, R14, R13, R12, R11 ;  /* 0x0000000c0d0e7389 */ /* 0x00072400000c000b */
[----:B01234-:R-:W-:Y:S01]  /*1ac60*/  ENDCOLLECTIVE ;  /* 0x000000000000791b */ /* 0x01ffe20003800000 */
.L_x_761:
[----:B------:R-:W-:Y:S05]  /*1ac70*/  BSYNC B0 ;  /* 0x0000000000007941 */ /* 0x000fea0003800000 */
.L_x_760:
[----:B------:R-:W-:Y:S05]  /*1ac80*/  BRA `(.L_x_644) ;  /* 0xffffffcc00707947 */ /* 0x000fea000383ffff */
.L_x_649:
[----:B0-----:R0:W2:Y:S02]  /*1ac90*/  SYNCS.PHASECHK.TRANS64.TRYWAIT P0, [R9+URZ+0x30820], R0 ;  /* 0x03082000090075a7 */ /* 0x0010a4000800017f */
[----:B--2---:R-:W-:Y:S05]  /*1aca0*/  @!P0 NANOSLEEP.SYNCS 0x989680 ;  /* 0x009896800000895d */ /* 0x004fea0003900000 */
[----:B------:R-:W2:Y:S02]  /*1acb0*/  @!P0 SYNCS.PHASECHK.TRANS64 P0, [R9+URZ+0x30820], R0 ;  /* 0x03082000090085a7 */ /* 0x000ea4000800007f */
[----:B--2---:R-:W-:Y:S05]  /*1acc0*/  @!P0 BRA `(.L_x_649) ;  /* 0xfffffffc00f08947 */ /* 0x004fea000383ffff */
[----:B------:R-:W-:Y:S05]  /*1acd0*/  BRA `(.L_x_762) ;  /* 0xffffffd0005c7947 */ /* 0x000fea000383ffff */
.L_x_650:
[----:B------:R-:W2:Y:S01]  /*1ace0*/  S2R R2, SR_TID.X ;  /* 0x0000000000027919 */ /* 0x000ea20000002100 */
[----:B------:R-:W-:Y:S01]  /*1acf0*/  BSSY B0, `(.L_x_763) ;  /* 0x000000a000007945 */ /* 0x000fe20003800000 */
[----:B------:R-:W-:Y:S01]  /*1ad00*/  IMAD.MOV.U32 R12, RZ, RZ, RZ ;  /* 0x000000ffff0c7224 */ /* 0x000fe200078e00ff */
[----:B------:R-:W-:Y:S01]  /*1ad10*/  MOV R15, 0xffffffff ;  /* 0xffffffff000f7802 */ /* 0x000fe20000000f00 */
[----:B------:R-:W-:Y:S01]  /*1ad20*/  IMAD.MOV.U32 R11, RZ, RZ, 0x1f ;  /* 0x0000001fff0b7424 */ /* 0x000fe200078e00ff */
[----:B--2---:R-:W-:-:S04]  /*1ad30*/  SHF.R.U32.HI R2, RZ, 0x5, R2 ;  /* 0x00000005ff027819 */ /* 0x004fc80000011602 */
[----:B------:R-:W-:-:S04]  /*1ad40*/  LOP3.LUT R2, R2, 0x3, RZ, 0xc0, !PT ;  /* 0x0000000302027812 */ /* 0x000fc800078ec0ff */
[----:B------:R-:W-:-:S07]  /*1ad50*/  MOV R13, R2 ;  /* 0x00000002000d7202 */ /* 0x000fce0000000f00 */
[----:B01--4-:R-:W-:Y:S05]  /*1ad60*/  WARPSYNC.COLLECTIVE R15, `(.L_x_764) ;  /* 0x000000000f087348 */ /* 0x013fea0003c00000 */
[----:B------:R2:W3:Y:S02]  /*1ad70*/  SHFL.IDX P6, R14, R13, R12, R11 ;  /* 0x0000000c0d0e7389 */ /* 0x0004e400000c000b */
[----:B01234-:R-:W-:Y:S01]  /*1ad80*/  ENDCOLLECTIVE ;  /* 0x000000000000791b */ /* 0x01ffe20003800000 */
.L_x_764:
[----:B------:R-:W-:Y:S05]  /*1ad90*/  BSYNC B0 ;  /* 0x0000000000007941 */ /* 0x000fea0003800000 */
.L_x_763:
[----:B------:R-:W-:Y:S05]  /*1ada0*/  BRA `(.L_x_765) ;  /* 0xffffffd000447947 */ /* 0x000fea000383ffff */
.L_x_651:
[----:B------:R-:W-:Y:S01]  /*1adb0*/  BSSY B0, `(.L_x_766) ;  /* 0x0000006000007945 */ /* 0x000fe20003800000 */
[----:B------:R-:W-:-:S07]  /*1adc0*/  IMAD.MOV.U32 R15, RZ, RZ, -0x1 ;  /* 0xffffffffff0f7424 */ /* 0x000fce00078e00ff */
[----:B01--4-:R-:W-:Y:S05]  /*1add0*/  WARPSYNC.COLLECTIVE R15, `(.L_x_767) ;  /* 0x000000000f0c7348 */ /* 0x013fea0003c00000 */
[----:B------:R-:W-:Y:S02]  /*1ade0*/  ELECT P6, UR62, PT ;  /* 0x00000000003e782f */ /* 0x000fe400038c0000 */
[----:B------:R-:W-:Y:S01]  /*1adf0*/  MOV R14, UR62 ;  /* 0x0000003e000e7c02 */ /* 0x000fe20008000f00 */
[----:B01--4-:R-:W-:Y:S10]  /*1ae00*/  ENDCOLLECTIVE ;  /* 0x000000000000791b */ /* 0x013ff40003800000 */
.L_x_767:
[----:B------:R-:W-:Y:S05]  /*1ae10*/  BSYNC B0 ;  /* 0x0000000000007941 */ /* 0x000fea0003800000 */
.L_x_766:
[----:B------:R-:W-:Y:S05]  /*1ae20*/  BRA `(.L_x_768) ;  /* 0xffffffd000387947 */ /* 0x000fea000383ffff */
.L_x_653:
[----:B0-----:R0:W2:Y:S02]  /*1ae30*/  SYNCS.PHASECHK.TRANS64.TRYWAIT P0, [R5+URZ], R4 ;  /* 0x00000004050075a7 */ /* 0x0010a4000800017f */
[----:B--2---:R-:W-:Y:S05]  /*1ae40*/  @!P0 NANOSLEEP.SYNCS 0x989680 ;  /* 0x009896800000895d */ /* 0x004fea0003900000 */
[----:B------:R-:W2:Y:S02]  /*1ae50*/  @!P0 SYNCS.PHASECHK.TRANS64 P0, [R5+URZ], R4 ;  /* 0x00000004050085a7 */ /* 0x000ea4000800007f */
[----:B--2---:R-:W-:Y:S05]  /*1ae60*/  @!P0 BRA `(.L_x_653) ;  /* 0xfffffffc00f08947 */ /* 0x004fea000383ffff */
[----:B------:R-:W-:Y:S05]  /*1ae70*/  BRA `(.L_x_769) ;  /* 0xffffffd0006c7947 */ /* 0x000fea000383ffff */
.L_x_654:
[----:B--2---:R2:W3:Y:S02]  /*1ae80*/  SYNCS.PHASECHK.TRANS64.TRYWAIT P0, [R3+URZ], R2 ;  /* 0x00000002030075a7 */ /* 0x0044e4000800017f */
[----:B---3--:R-:W-:Y:S05]  /*1ae90*/  @!P0 NANOSLEEP.SYNCS 0x989680 ;  /* 0x009896800000895d */ /* 0x008fea0003900000 */
[----:B------:R-:W3:Y:S02]  /*1aea0*/  @!P0 SYNCS.PHASECHK.TRANS64 P0, [R3+URZ], R2 ;  /* 0x00000002030085a7 */ /* 0x000ee4000800007f */
[----:B---3--:R-:W-:Y:S05]  /*1aeb0*/  @!P0 BRA `(.L_x_654) ;  /* 0xfffffffc00f08947 */ /* 0x008fea000383ffff */
[----:B------:R-:W-:Y:S05]  /*1aec0*/  BRA `(.L_x_770) ;  /* 0xffffffd000607947 */ /* 0x000fea000383ffff */
.L_x_656:
[----:B---3--:R3:W0:Y:S02]  /*1aed0*/  SYNCS.PHASECHK.TRANS64.TRYWAIT P0, [R23+URZ], R4 ;  /* 0x00000004170075a7 */ /* 0x008624000800017f */
[----:B0-----:R-:W-:Y:S05]  /*1aee0*/  @!P0 NANOSLEEP.SYNCS 0x989680 ;  /* 0x009896800000895d */ /* 0x001fea0003900000 */
[----:B------:R-:W0:Y:S02]  /*1aef0*/  @!P0 SYNCS.PHASECHK.TRANS64 P0, [R23+URZ], R4 ;  /* 0x00000004170085a7 */ /* 0x000e24000800007f */
[----:B0-----:R-:W-:Y:S05]  /*1af00*/  @!P0 BRA `(.L_x_656) ;  /* 0xfffffffc00f08947 */ /* 0x001fea000383ffff */
[----:B------:R-:W-:Y:S05]  /*1af10*/  BRA `(.L_x_771) ;  /* 0xffffffd000647947 */ /* 0x000fea000383ffff */
.L_x_772:
        /* <DEDUP_REMOVED lines=14> */
.L_x_2642:


//--------------------- .text._ZN7cutlass13device_kernelIN5flash11enable_sm90INS1_16FlashAttnFwdSm90INS1_25CollectiveMainloopFwdSm90ILi2EN4cute5tupleIJNS5_1CILi1EEES8_S8_EEENS6_IJNS7_ILi192EEENS7_ILi128EEENS7_ILi64EEEEEELi64ENS_6half_tEfNS_4arch4Sm90ELb0ELb1ELb1ELb0ELb0ELb0ELb0ELb1ELb1ELb1ELb0ELb0EEENS1_21CollectiveEpilogueFwdINS6_IJSA_SC_SB_EEES9_SE_SG_Li384ELb0ELb1ELb0ELb0EEENS1_30DynamicPersistentTileSchedulerILi384ELi128ELb0ELb1ELb1EEEEEEEEEvNT_6ParamsE --------------------------
	.section	.text._ZN7cutlass13device_kernelIN5flash11enable_sm90INS1_16FlashAttnFwdSm90INS1_25CollectiveMainloopFwdSm90ILi2EN4cute5tupleIJNS5_1CILi1EEES8_S8_EEENS6_IJNS7_ILi192EEENS7_ILi128EEENS7_ILi64EEEEEELi64ENS_6half_tEfNS_4arch4Sm90ELb0ELb1ELb1ELb0ELb0ELb0ELb0ELb1ELb1ELb1ELb0ELb0EEENS1_21CollectiveEpilogueFwdINS6_IJSA_SC_SB_EEES9_SE_SG_Li384ELb0ELb1ELb0ELb0EEENS1_30DynamicPersistentTileSchedulerILi384ELi128ELb0ELb1ELb1EEEEEEEEEvNT_6ParamsE,"ax",@progbits
	.align	128
.text._ZN7cutlass13device_kernelIN5flash11enable_sm90INS1_16FlashAttnFwdSm90INS1_25CollectiveMainloopFwdSm90ILi2EN4cute5tupleIJNS5_1CILi1EEES8_S8_EEENS6_IJNS7_ILi192EEENS7_ILi128EEENS7_ILi64EEEEEELi64ENS_6half_tEfNS_4arch4Sm90ELb0ELb1ELb1ELb0ELb0ELb0ELb0ELb1ELb1ELb1ELb0ELb0EEENS1_21CollectiveEpilogueFwdINS6_IJSA_SC_SB_EEES9_SE_SG_Li384ELb0ELb1ELb0ELb0EEENS1_30DynamicPersistentTileSchedulerILi384ELi128ELb0ELb1ELb1EEEEEEEEEvNT_6ParamsE:
        .type           _ZN7cutlass13device_kernelIN5flash11enable_sm90INS1_16FlashAttnFwdSm90INS1_25CollectiveMainloopFwdSm90ILi2EN4cute5tupleIJNS5_1CILi1EEES8_S8_EEENS6_IJNS7_ILi192EEENS7_ILi128EEENS7_ILi64EEEEEELi64ENS_6half_tEfNS_4arch4Sm90ELb0ELb1ELb1ELb0ELb0ELb0ELb0ELb1ELb1ELb1ELb0ELb0EEENS1_21CollectiveEpilogueFwdINS6_IJSA_SC_SB_EEES9_SE_SG_Li384ELb0ELb1ELb0ELb0EEENS1_30DynamicPersistentTileSchedulerILi384ELi128ELb0ELb1ELb1EEEEEEEEEvNT_6ParamsE,@function
        .size           _ZN7cutlass13device_kernelIN5flash11enable_sm90INS1_16FlashAttnFwdSm90INS1_25CollectiveMainloopFwdSm90ILi2EN4cute5tupleIJNS5_1CILi1EEES8_S8_EEENS6_IJNS7_ILi192EEENS7_ILi128EEENS7_ILi64EEEEEELi64ENS_6half_tEfNS_4arch4Sm90ELb0ELb1ELb1ELb0ELb0ELb0ELb0ELb1ELb1ELb1ELb0ELb0EEENS1_21CollectiveEpilogueFwdINS6_IJSA_SC_SB_EEES9_SE_SG_Li384ELb0ELb1ELb0ELb0EEENS1_30DynamicPersistentTileSchedulerILi384ELi128ELb0ELb1ELb1EEEEEEEEEvNT_6ParamsE,(.L_x_2643 - _ZN7cutlass13device_kernelIN5flash11enable_sm90INS1_16FlashAttnFwdSm90INS1_25CollectiveMainloopFwdSm90ILi2EN4cute5tupleIJNS5_1CILi1EEES8_S8_EEENS6_IJNS7_ILi192EEENS7_ILi128EEENS7_ILi64EEEEEELi64ENS_6half_tEfNS_4arch4Sm90ELb0ELb1ELb1ELb0ELb0ELb0ELb0ELb1ELb1ELb1ELb0ELb0EEENS1_21CollectiveEpilogueFwdINS6_IJSA_SC_SB_EEES9_SE_SG_Li384ELb0ELb1ELb0ELb0EEENS1_30DynamicPersistentTileSchedulerILi384ELi128ELb0ELb1ELb1EEEEEEEEEvNT_6ParamsE)
        .other          _ZN7cutlass13device_kernelIN5flash11enable_sm90INS1_16FlashAttnFwdSm90INS1_25CollectiveMainloopFwdSm90ILi2EN4cute5tupleIJNS5_1CILi1EEES8_S8_EEENS6_IJNS7_ILi192EEENS7_ILi128EEENS7_ILi64EEEEEELi64ENS_6half_tEfNS_4arch4Sm90ELb0ELb1ELb1ELb0ELb0ELb0ELb0ELb1ELb1ELb1ELb0ELb0EEENS1_21CollectiveEpilogueFwdINS6_IJSA_SC_SB_EEES9_SE_SG_Li384ELb0ELb1ELb0ELb0EEENS1_30DynamicPersistentTileSchedulerILi384ELi128ELb0ELb1ELb1EEEEEEEEEvNT_6ParamsE,@"STO_CUDA_ENTRY STV_DEFAULT"
_ZN7cutlass13device_kernelIN5flash11enable_sm90INS1_16FlashAttnFwdSm90INS1_25CollectiveMainloopFwdSm90ILi2EN4cute5tupleIJNS5_1CILi1EEES8_S8_EEENS6_IJNS7_ILi192EEENS7_ILi128EEENS7_ILi64EEEEEELi64ENS_6half_tEfNS_4arch4Sm90ELb0ELb1ELb1ELb0ELb0ELb0ELb0ELb1ELb1ELb1ELb0ELb0EEENS1_21CollectiveEpilogueFwdINS6_IJSA_SC_SB_EEES9_SE_SG_Li384ELb0ELb1ELb0ELb0EEENS1_30DynamicPersistentTileSchedulerILi384ELi128ELb0ELb1ELb1EEEEEEEEEvNT_6ParamsE:
[----:B------:R-:W0:Y:S01]  /*0000*/  LDC R1, c[0x0][0x28] ;  /* 0x00000a00ff017b82 */ /* 0x000e220000000800 */
[----:B------:R-:W1:Y:S01]  /*0010*/  S2R R3, SR_TID.X ;  /* 0x0000000000037919 */ /* 0x000e620000002100 */
[----:B------:R-:W-:Y:S01]  /*0020*/  ELECT P0, URZ, PT ;  /* 0x00000000003f782f */ /* 0x000fe20003800000 */
[----:B------:R-:W-:Y:S01]  /*0030*/  BSSY B0, `(.L_x_773) ;  /* 0x000000e000007945 */ /* 0x000fe20003800000 */
[--C-:B-1----:R-:W-:Y:S02]  /*0040*/  SHF.R.U32.HI R0, RZ, 0x5, R3.reuse ;  /* 0x00000005ff007819 */ /* 0x102fe40000011603 */
[----:B------:R-:W-:-:S03]  /*0050*/  SHF.R.U32.HI R23, RZ, 0x7, R3 ;  /* 0x00000007ff177819 */ /* 0x000fc60000011603 */
[----:B------:R-:W1:Y:S02]  /*0060*/  SHFL.IDX PT, R2, R0, RZ, 0x1f ;  /* 0x00001fff00027589 */ /* 0x000e6400000e0000 */
[----:B-1----:R-:W-:-:S13]  /*0070*/  ISETP.EQ.AND P0, PT, R2, RZ, P0 ;  /* 0x000000ff0200720c */ /* 0x002fda0000702270 */
[----:B0-----:R-:W-:Y:S05]  /*0080*/  @!P0 BRA `(.L_x_774) ;  /* 0x0000000000208947 */ /* 0x001fea0003800000 */
        /* <DEDUP_REMOVED lines=8> */
.L_x_774:
[----:B------:R-:W-:Y:S05]  /*0110*/  BSYNC B0 ;  /* 0x0000000000007941 */ /* 0x000fea0003800000 */
.L_x_773:
        /* <DEDUP_REMOVED lines=41> */
.L_x_775:
        /* <DEDUP_REMOVED lines=22> */
.L_x_776:
        /* <DEDUP_REMOVED lines=18> */
.L_x_777:
        /* <DEDUP_REMOVED lines=22> */
.L_x_778:
        /* <DEDUP_REMOVED lines=22> */
.L_x_779:
[----:B------:R-:W-:Y:S01]  /*08f0*/  PLOP3.LUT P0, PT, PT, PT, UP0, 0x80, 0x0 ;  /* 0x000000000000781c */ /* 0x000fe20003f0f008 */
[----:B------:R-:W-:Y:S01]  /*0900*/  UMOV UR38, 0x1 ;  /* 0x0000000100267882 */ /* 0x000fe20000000000 */
[----:B------:R-:W-:Y:S01]  /*0910*/  NOP ;  /* 0x0000000000007918 */ /* 0x000fe20000000000 */
[----:B------:R-:W-:Y:S01]  /*0920*/  USEL UR38, UR38, 0x2, !UP0 ;  /* 0x0000000226267887 */ /* 0x000fe2000c000000 */
[----:B------:R-:W-:Y:S01]  /*0930*/  ULDC.64 UR48, c[0x0][0x208] ;  /* 0x0000820000307ab9 */ /* 0x000fe20000000a00 */
[----:B012-4-:R-:W-:Y:S08]  /*0940*/  BAR.SYNC.DEFER_BLOCKING 0x0 ;  /* 0x0000000000007b1d */ /* 0x017ff00000010000 */
[----:B------:R-:W-:Y:S05]  /*0950*/  @!P0 BRA `(.L_x_780) ;  /* 0x000000f8002c8947 */ /* 0x000fea0003800000 */
.L_x_781:
[----:B------:R-:W-:-:S08]  /*0960*/  NOP ;  /* 0x0000000000007918 */ /* 0x000fd00000000000 */
[----:B------:R-:W0:Y:S02]  /*0970*/  USETMAXREG.TRY_ALLOC.CTAPOOL UP0, 0xa0 ;  /* 0x000000a0000079c8 */ /* 0x000e240008000600 */
[----:B0-----:R-:W-:-:S13]  /*0980*/  PLOP3.LUT P0, PT, PT, PT, UP0, 0x80, 0x0 ;  /* 0x000000000000781c */ /* 0x001fda0003f0f008 */
[----:B------:R-:W-:Y:S05]  /*0990*/  @!P0 BRA `(.L_x_781) ;  /* 0xfffffffc00f08947 */ /* 0x000fea000383ffff */
[----:B------:R-:W0:Y:S01]  /*09a0*/  S2R R2, SR_TID.X ;  /* 0x0000000000027919 */ /* 0x000e220000002100 */
[----:B------:R-:W1:Y:S08]  /*09b0*/  S2UR UR4, SR_CTAID.X ;  /* 0x00000000000479c3 */ /* 0x000e700000002500 */
[----:B------:R-:W-:Y:S08]  /*09c0*/  BAR.ARV 0x4, 0x200 ;  /* 0x0108000000007b1d */ /* 0x000ff00000002000 */
        /* <DEDUP_REMOVED lines=8> */
[----:B------:R-:W-:Y:S01]  /*0a50*/  ULOP3.LUT UR47, UR38, 0x1, URZ, 0xfc, !UPT ;  /* 0x00000001262f7892 */ /* 0x000fe2000f8efc3f */
[----:B------:R-:W-:Y:S01]  /*0a60*/  UMOV UR46, URZ ;  /* 0x0000003f002e7c82 */ /* 0x000fe20008000000 */
[----:B------:R-:W-:Y:S02]  /*0a70*/  UMOV UR36, URZ ;  /* 0x0000003f00247c82 */ /* 0x000fe40008000000 */
[----:B------:R-:W-:Y:S01]  /*0a80*/  SHF.R.S32.HI R0, RZ, 0x1f, R10 ;  /* 0x0000001fff007819 */ /* 0x000fe2000001140a */
[----:B------:R-:W-:-:S03]  /*0a90*/  UMOV UR37, URZ ;  /* 0x0000003f00257c82 */ /* 0x000fc60008000000 */
[CC--:B------:R-:W-:Y:S02]  /*0aa0*/  LEA.HI R154, R0.reuse, R10.reuse, RZ, 0x7 ;  /* 0x0000000a009a7211 */ /* 0x0c0fe400078f38ff */
[CC--:B------:R-:W-:Y:S02]  /*0ab0*/  LEA.HI R3, R0.reuse, R10.reuse, RZ, 0x5 ;  /* 0x0000000a00037211 */ /* 0x0c0fe400078f28ff */
[----:B------:R-:W-:Y:S02]  /*0ac0*/  LEA.HI R2, R0, R10, RZ, 0x4 ;  /* 0x0000000a00027211 */ /* 0x000fe400078f20ff */
[----:B------:R-:W-:Y:S01]  /*0ad0*/  LOP3.LUT R153, R154, 0xffffff80, RZ, 0xc0, !PT ;  /* 0xffffff809a997812 */ /* 0x000fe200078ec0ff */
[----:B------:R-:W-:Y:S01]  /*0ae0*/  IMAD.SHL.U32 R4, R3, 0x20, RZ ;  /* 0x0000002003047824 */ /* 0x000fe200078e00ff */
[----:B------:R-:W-:Y:S02]  /*0af0*/  SHF.R.S32.HI R5, RZ, 0x4, R2 ;  /* 0x00000004ff057819 */ /* 0x000fe40000011402 */
[----:B------:R-:W-:Y:S01]  /*0b00*/  LOP3.LUT R3, R2, 0x3fffff0, RZ, 0xc0, !PT ;  /* 0x03fffff002037812 */ /* 0x000fe200078ec0ff */
[----:B------:R-:W-:Y:S01]  /*0b10*/  IMAD.IADD R153, R10, 0x1, -R153 ;  /* 0x000000010a997824 */ /* 0x000fe200078e0a99 */
[----:B------:R-:W-:-:S02]  /*0b20*/  LEA.HI R2, R2, R5, RZ, 0x1 ;  /* 0x0000000502027211 */ /* 0x000fc400078f08ff */
[----:B------:R-:W-:Y:S01]  /*0b30*/  LOP3.LUT R4, R4, 0xfffffc00, RZ, 0xc0, !PT ;  /* 0xfffffc0004047812 */ /* 0x000fe200078ec0ff */
[----:B------:R-:W-:Y:S01]  /*0b40*/  IMAD.IADD R3, R10, 0x1, -R3 ;  /* 0x000000010a037824 */ /* 0x000fe200078e0a03 */
[----:B------:R-:W-:Y:S02]  /*0b50*/  SHF.R.S32.HI R6, RZ, 0x1f, R153 ;  /* 0x0000001fff067819 */ /* 0x000fe40000011499 */
[----:B------:R-:W-:Y:S01]  /*0b60*/  LOP3.LUT R2, R2, 0x1ffffffe, RZ, 0xc0, !PT ;  /* 0x1ffffffe02027812 */ /* 0x000fe200078ec0ff */
[----:B------:R-:W-:Y:S01]  /*0b70*/  IMAD R3, R3, 0x40, R4 ;  /* 0x0000004003037824 */ /* 0x000fe200078e0204 */
[----:B------:R-:W-:Y:S02]  /*0b80*/  LEA.HI R4, R6, R153, RZ, 0x2 ;  /* 0x0000009906047211 */ /* 0x000fe400078f10ff */
[----:B------:R-:W-:Y:S01]  /*0b90*/  LEA.HI R7, R0, R10, RZ, 0x2 ;  /* 0x0000000a00077211 */ /* 0x000fe200078f10ff */
[----:B------:R-:W-:Y:S01]  /*0ba0*/  IMAD.IADD R2, R5, 0x1, -R2 ;  /* 0x0000000105027824 */ /* 0x000fe200078e0a02 */
[----:B------:R-:W-:-:S02]  /*0bb0*/  SHF.R.S32.HI R5, RZ, 0x2, R4 ;  /* 0x00000002ff057819 */ /* 0x000fc40000011404 */
[----:B------:R-:W-:Y:S01]  /*0bc0*/  SHF.R.S32.HI R8, RZ, 0x1f, R4 ;  /* 0x0000001fff087819 */ /* 0x000fe20000011404 */
[----:B------:R-:W-:Y:S01]  /*0bd0*/  IMAD R156, R2, 0x8, R3 ;  /* 0x00000008029c7824 */ /* 0x000fe200078e0203 */
[----:B------:R-:W-:Y:S02]  /*0be0*/  SHF.R.S32.HI R154, RZ, 0x7, R154 ;  /* 0x00000007ff9a7819 */ /* 0x000fe4000001149a */
[----:B------:R-:W-:Y:S02]  /*0bf0*/  LOP3.LUT R7, R7, 0xfffffffc, RZ, 0xc0, !PT ;  /* 0xfffffffc07077812 */ /* 0x000fe400078ec0ff */
[----:B------:R-:W-:Y:S01]  /*0c00*/  LEA.HI R8, R8, R5, RZ, 0x3 ;  /* 0x0000000508087211 */ /* 0x000fe200078f18ff */
[----:B------:R-:W-:Y:S01]  /*0c10*/  IMAD.HI R2, R154, 0x55555556, RZ ;  /* 0x555555569a027827 */ /* 0x000fe200078e02ff */
[----:B------:R-:W-:Y:S02]  /*0c20*/  LEA.HI R0, R0, R10, RZ, 0x3 ;  /* 0x0000000a00007211 */ /* 0x000fe400078f18ff */
[----:B------:R-:W-:Y:S01]  /*0c30*/  LOP3.LUT R8, R8, 0xfffffff8, RZ, 0xc0, !PT ;  /* 0xfffffff808087812 */ /* 0x000fe200078ec0ff */
[----:B------:R-:W-:Y:S01]  /*0c40*/  IMAD.IADD R7, R10, 0x1, -R7 ;  /* 0x000000010a077824 */ /* 0x000fe200078e0a07 */
[----:B------:R-:W-:-:S02]  /*0c50*/  LEA.HI R6, R6, R153, RZ, 0x5 ;  /* 0x0000009906067211 */ /* 0x000fc400078f28ff */
[----:B------:R-:W-:Y:S01]  /*0c60*/  LOP3.LUT R18, R0, 0xfffffff8, RZ, 0xc0, !PT ;  /* 0xfffffff800127812 */ /* 0x000fe200078ec0ff */
[----:B------:R-:W-:Y:S01]  /*0c70*/  IMAD.IADD R5, R5, 0x1, -R8 ;  /* 0x0000000105057824 */ /* 0x000fe200078e0a08 */
[----:B------:R-:W-:Y:S02]  /*0c80*/  LEA.HI R9, R7, R7, RZ, 0x1 ;  /* 0x0000000707097211 */ /* 0x000fe400078f08ff */
[----:B------:R-:W-:Y:S01]  /*0c90*/  LEA.HI R3, R2, R2, RZ, 0x1 ;  /* 0x0000000202037211 */ /* 0x000fe200078f08ff */
[----:B------:R-:W-:Y:S01]  /*0ca0*/  IMAD.IADD R18, R10, 0x1, -R18 ;  /* 0x000000010a127824 */ /* 0x000fe200078e0a12 */
[----:B------:R-:W-:Y:S02]  /*0cb0*/  SHF.R.S32.HI R6, RZ, 0x5, R6 ;  /* 0x00000005ff067819 */ /* 0x000fe40000011406 */
[----:B------:R-:W-:Y:S01]  /*0cc0*/  LOP3.LUT R2, R9, 0x1ffffffe, RZ, 0xc0, !PT ;  /* 0x1ffffffe09027812 */ /* 0x000fe200078ec0ff */
[----:B------:R-:W-:Y:S01]  /*0cd0*/  IMAD R3, R3, -0x3, R154 ;  /* 0xfffffffd03037824 */ /* 0x000fe200078e029a */
[----:B------:R-:W-:Y:S01]  /*0ce0*/  LOP3.LUT R16, R4, 0x7ffffffc, RZ, 0xc0, !PT ;  /* 0x7ffffffc04107812 */ /* 0x000fe200078ec0ff */
[----:B------:R-:W-:Y:S01]  /*0cf0*/  IMAD R6, R6, 0x10, R5 ;  /* 0x0000001006067824 */ /* 0x000fe200078e0205 */
[----:B------:R-:W-:Y:S01]  /*0d00*/  SHF.R.S32.HI R152, RZ, 0x3, R0 ;  /* 0x00000003ff987819 */ /* 0x000fe20000011400 */
[----:B------:R-:W-:-:S02]  /*0d10*/  IMAD.SHL.U32 R19, R18, 0x8, RZ ;  /* 0x0000000812137824 */ /* 0x000fc400078e00ff */
[----:B------:R-:W-:Y:S02]  /*0d20*/  IMAD.IADD R2, R7, 0x1, -R2 ;  /* 0x0000000107027824 */ /* 0x000fe400078e0a02 */
[----:B------:R-:W-:Y:S01]  /*0d30*/  IMAD R155, R3, 0x40, R6 ;  /* 0x00000040039b7824 */ /* 0x000fe200078e0206 */
[----:B------:R-:W-:Y:S01]  /*0d40*/  SHF.R.S32.HI R157, RZ, 0x1f, R19 ;  /* 0x0000001fff9d7819 */ /* 0x000fe20000011413 */
[----:B------:R-:W-:Y:S02]  /*0d50*/  IMAD.IADD R16, R153, 0x1, -R16 ;  /* 0x0000000199107824 */ /* 0x000fe400078e0a10 */
[----:B------:R-:W-:-:S07]  /*0d60*/  IMAD R17, R2, 0x8, R155 ;  /* 0x0000000802117824 */ /* 0x000fce00078e029b */
.L_x_866:
[----:B------:R-:W-:Y:S01]  /*0d70*/  ULDC UR5, c[0x0][0xc60] ;  /* 0x0003180000057ab9 */ /* 0x000fe20000000800 */
[----:B------:R-:W-:Y:S01]  /*0d80*/  UMOV UR8, UR4 ;  /* 0x0000000400087c82 */ /* 0x000fe20008000000 */
[----:B------:R-:W-:-:S11]  /*0d90*/  UISETP.NE.AND UP0, UPT, UR5, 0x1, UPT ;  /* 0x000000010500788c */ /* 0x000fd6000bf05270 */
[----:B------:R-:W-:Y:S01]  /*0da0*/  @UP0 ULDC UR6, c[0x0][0xc64] ;  /* 0x0003190000060ab9 */ /* 0x000fe20000000800 */
[----:B------:R-:W-:Y:S01]  /*0db0*/  @UP0 ULDC UR9, c[0x0][0xc68] ;  /* 0x00031a0000090ab9 */ /* 0x000fe20000000800 */
[----:B------:R-:W-:-:S04]  /*0dc0*/  UIMAD.WIDE.U32 UR6, UR4, UR6, URZ ;  /* 0x00000006040672a5 */ /* 0x000fc8000f8e003f */
[----:B------:R-:W-:-:S03]  /*0dd0*/  @UP0 USHF.R.U32.HI UR8, URZ, UR9, UR7 ;  /* 0x000000093f080299 */ /* 0x000fc60008011607 */
[----:B------:R-:W-:Y:S02]  /*0de0*/  ULDC UR6, c[0x0][0xc78] ;  /* 0x00031e0000067ab9 */ /* 0x000fe40000000800 */
[----:B------:R-:W-:Y:S02]  /*0df0*/  UISETP.GE.AND UP0, UPT, UR8, UR6, UPT ;  /* 0x000000060800728c */ /* 0x000fe4000bf06270 */
[----:B------:R-:W-:-:S04]  /*0e00*/  UIADD3 UR6, -UR8, URZ, URZ ;  /* 0x0000003f08067290 */ /* 0x000fc8000fffe13f */
[----:B------:R-:W-:Y:S01]  /*0e10*/  PLOP3.LUT P0, PT, PT, PT, UP0, 0x80, 0x0 ;  /* 0x000000000000781c */ /* 0x000fe20003f0f008 */
[----:B------:R-:W-:-:S12]  /*0e20*/  UIMAD UR9, UR5, UR6, UR4 ;  /* 0x00000006050972a4 */ /* 0x000fd8000f8e0204 */
[----:B012--5:R-:W-:Y:S05]  /*0e30*/  @!P0 BRA `(.L_x_782) ;  /* 0x0000000000208947 */ /* 0x027fea0003800000 */
[----:B------:R-:W-:Y:S01]  /*0e40*/  ULDC UR7, c[0x0][0xc6c] ;  /* 0x00031b0000077ab9 */ /* 0x000fe20000000800 */
[----:B------:R-:W-:Y:S01]  /*0e50*/  UMOV UR6, UR9 ;  /* 0x0000000900067c82 */ /* 0x000fe20008000000 */
[----:B------:R-:W-:-:S11]  /*0e60*/  UISETP.NE.AND UP0, UPT, UR7, 0x1, UPT ;  /* 0x000000010700788c */ /* 0x000fd6000bf05270 */
[----:B------:R-:W-:Y:S02]  /*0e70*/  @UP0 ULDC.64 UR10, c[0x0][0xc70] ;  /* 0x00031c00000a0ab9 */ /* 0x000fe40000000a00 */
[----:B------:R-:W-:-:S04]  /*0e80*/  UIMAD.WIDE.U32 UR4, UR9, UR10, URZ ;  /* 0x0000000a090472a5 */ /* 0x000fc8000f8e003f */
[----:B------:R-:W-:-:S04]  /*0e90*/  @UP0 USHF.R.U32.HI UR6, URZ, UR11, UR5 ;  /* 0x0000000b3f060299 */ /* 0x000fc80008011605 */
[----:B------:R-:W-:Y:S01]  /*0ea0*/  UIMAD UR4, UR6, UR7, URZ ;  /* 0x00000007060472a4 */ /* 0x000fe2000f8e023f */
[----:B------:R-:W-:Y:S11]  /*0eb0*/  BRA `(.L_x_783) ;  /* 0x00000000001c7947 */ /* 0x000ff60003800000 */
.L_x_782:
[----:B------:R-:W-:Y:S01]  /*0ec0*/  ULDC UR7, c[0x0][0xc54] ;  /* 0x0003150000077ab9 */ /* 0x000fe20000000800 */
[----:B------:R-:W-:Y:S01]  /*0ed0*/  UMOV UR6, UR9 ;  /* 0x0000000900067c82 */ /* 0x000fe20008000000 */
[----:B------:R-:W-:-:S11]  /*0ee0*/  UISETP.NE.AND UP0, UPT, UR7, 0x1, UPT ;  /* 0x000000010700788c */ /* 0x000fd6000bf05270 */
[----:B------:R-:W-:Y:S02]  /*0ef0*/  @UP0 ULDC.64 UR10, c[0x0][0xc58] ;  /* 0x00031600000a0ab9 */ /* 0x000fe40000000a00 */
[----:B------:R-:W-:-:S04]  /*0f00*/  UIMAD.WIDE.U32 UR4, UR9, UR10, URZ ;  /* 0x0000000a090472a5 */ /* 0x000fc8000f8e003f */
[----:B------:R-:W-:-:S04]  /*0f10*/  @UP0 USHF.R.U32.HI UR6, URZ, UR11, UR5 ;  /* 0x0000000b3f060299 */ /* 0x000fc80008011605 */
[----:B------:R-:W-:-:S12]  /*0f20*/  UIMAD UR4, UR6, UR7, URZ ;  /* 0x00000007060472a4 */ /* 0x000fd8000f8e023f */
.L_x_783:
[----:B------:R-:W-:Y:S01]  /*0f30*/  ULOP3.LUT UR6, URZ, UR6, URZ, 0x33, !UPT ;  /* 0x000000063f067292 */ /* 0x000fe2000f8e333f */
[----:B------:R-:W-:Y:S01]  /*0f40*/  ULDC UR7, c[0x0][0x448] ;  /* 0x0001120000077ab9 */ /* 0x000fe20000000800 */
[----:B------:R-:W-:Y:S01]  /*0f50*/  ULDC UR5, c[0x0][0xc3c] ;  /* 0x00030f0000057ab9 */ /* 0x000fe20000000800 */
[----:B------:R-:W-:Y:S02]  /*0f60*/  UISETP.NE.AND UP1, UPT, UR7, 0x1, UPT ;  /* 0x000000010700788c */ /* 0x000fe4000bf25270 */
[----:B------:R-:W-:Y:S01]  /*0f70*/  UIADD3 UR6, UR6, UR5, URZ ;  /* 0x0000000506067290 */ /* 0x000fe2000fffe03f */
[----:B------:R-:W-:Y:S01]  /*0f80*/  ULDC.64 UR10, c[0x0][0x418] ;  /* 0x00010600000a7ab9 */ /* 0x000fe20000000a00 */
[----:B------:R-:W-:Y:S01]  /*0f90*/  UIADD3 UR4, UR9, -UR4, URZ ;  /* 0x8000000409047290 */ /* 0x000fe2000fffe03f */
[----:B------:R-:W-:Y:S01]  /*0fa0*/  ULDC UR42, c[0x0][0xc48] ;  /* 0x00031200002a7ab9 */ /* 0x000fe20000000800 */
[----:B------:R-:W-:Y:S02]  /*0fb0*/  UISETP.NE.U32.AND UP0, UPT, UR10, URZ, UPT ;  /* 0x0000003f0a00728c */ /* 0x000fe4000bf05070 */
[----:B------:R-:W-:-:S02]  /*0fc0*/  UIMAD UR39, UR6, 0xc0, URZ ;  /* 0x000000c0062778a4 */ /* 0x000fc4000f8e023f */
[----:B------:R-:W-:Y:S01]  /*0fd0*/  UISETP.NE.AND UP2, UPT, UR42, 0x1, UPT ;  /* 0x000000012a00788c */ /* 0x000fe2000bf45270 */
[----:B------:R-:W-:Y:S01]  /*0fe0*/  ULDC UR13, c[0x0][0xc54] ;  /* 0x00031500000d7ab9 */ /* 0x000fe20000000800 */
[----:B------:R-:W-:Y:S02]  /*0ff0*/  UISETP.NE.AND.EX UP0, UPT, UR11, URZ, UPT, UP0 ;  /* 0x0000003f0b00728c */ /* 0x000fe4000bf05300 */
[----:B------:R-:W-:Y:S02]  /*1000*/  UIADD3 UR10, UR39, 0xbf, URZ ;  /* 0x000000bf270a7890 */ /* 0x000fe4000fffe03f */
[----:B------:R-:W-:Y:S01]  /*1010*/  UIMAD UR13, UR8, UR13, UR4 ;  /* 0x0000000d080d72a4 */ /* 0x000fe2000f8e0204 */
[----:B------:R-:W-:Y:S01]  /*1020*/  ULDC UR41, c[0x0][0x424] ;  /* 0x0001090000297ab9 */ /* 0x000fe20000000800 */
[----:B------:R-:W-:Y:S01]  /*1030*/  ULDC UR50, c[0x0][0x288] ;  /* 0x0000a20000327ab9 */ /* 0x000fe20000000800 */
[----:B------:R-:W-:Y:S01]  /*1040*/  ULDC.64 UR4, c[0x0][0x9e0] ;  /* 0x0002780000047ab9 */ /* 0x000fe20000000a00 */
[----:B------:R-:W-:Y:S01]  /*1050*/  @UP1 ULDC UR8, c[0x0][0x44c] ;  /* 0x0001130000081ab9 */ /* 0x000fe20000000800 */
[----:B------:R-:W-:-:S02]  /*1060*/  UIADD3 UR11, -UR50, 0x1, URZ ;  /* 0x00000001320b7890 */ /* 0x000fc4000fffe13f */
[----:B------:R-:W-:Y:S02]  /*1070*/  UISETP.GE.AND UP3, UPT, UR5, 0x1, UPT ;  /* 0x000000010500788c */ /* 0x000fe4000bf66270 */
[----:B------:R-:W-:Y:S02]  /*1080*/  USEL UR41, UR41, 0x1, UP0 ;  /* 0x0000000129297887 */ /* 0x000fe40008000000 */
[----:B------:R-:W-:Y:S01]  /*1090*/  UIMAD.WIDE.U32 UR8, UR10, UR8, URZ ;  /* 0x000000080a0872a5 */ /* 0x000fe2000f8e003f */
[----:B------:R-:W-:Y:S01]  /*10a0*/  ULDC UR12, c[0x0][0x2f0] ;  /* 0x0000bc00000c7ab9 */ /* 0x000fe20000000800 */
[----:B------:R-:W-:Y:S01]  /*10b0*/  @UP1 ULDC UR15, c[0x0][0x450] ;  /* 0x00011400000f1ab9 */ /* 0x000fe20000000800 */
[----:B------:R-:W-:Y:S01]  /*10c0*/  @UP2 ULDC UR6, c[0x0][0xc4c] ;  /* 0x0003130000062ab9 */ /* 0x000fe20000000800 */
[----:B------:R-:W-:Y:S01]  /*10d0*/  UIMAD UR11, UR41, UR12, UR11 ;  /* 0x0000000c290b72a4 */ /* 0x000fe2000f8e020b */
[----:B------:R-:W-:Y:S01]  /*10e0*/  PLOP3.LUT P1, PT, PT, PT, UP3, 0x80, 0x0 ;  /* 0x000000000000781c */ /* 0x000fe20003f2f038 */
[----:B------:R-:W-:-:S02]  /*10f0*/  @UP1 USHF.R.U32.HI UR10, URZ, UR15, UR9 ;  /* 0x0000000f3f0a1299 */ /* 0x000fc40008011609 */
[----:B------:R-:W-:Y:S01]  /*1100*/  UIMAD.WIDE.U32 UR6, UR13, UR6, URZ ;  /* 0x000000060d0672a5 */ /* 0x000fe2000f8e003f */
[----:B------:R-:W-:Y:S01]  /*1110*/  @UP2 ULDC UR14, c[0x0][0xc50] ;  /* 0x00031400000e2ab9 */ /* 0x000fe20000000800 */
[----:B------:R-:W-:Y:S01]  /*1120*/  UIADD3 UR10, UR11, UR10, URZ ;  /* 0x0000000a0b0a7290 */ /* 0x000fe2000fffe03f */
[----:B------:R-:W-:Y:S01]  /*1130*/  UMOV UR40, UR13 ;  /* 0x0000000d00287c82 */ /* 0x000fe20008000000 */
[----:B------:R-:W-:Y:S02]  /*1140*/  @UP2 USHF.R.U32.HI UR40, URZ, UR14, UR7 ;  /* 0x0000000e3f282299 */ /* 0x000fe40008011607 */
[----:B------:R-:W-:Y:S02]  /*1150*/  UIADD3 UR4, UR10, UR4, URZ ;  /* 0x000000040a047290 */ /* 0x000fe4000fffe03f */
[----:B------:R-:W-:-:S04]  /*1160*/  UIADD3 UR6, -UR40, URZ, URZ ;  /* 0x0000003f28067290 */ /* 0x000fc8000fffe13f */
[----:B------:R-:W-:Y:S01]  /*1170*/  UIMAD UR42, UR42, UR6, UR13 ;  /* 0x000000062a2a72a4 */ /* 0x000fe2000f8e020d */
[----:B------:R-:W-:Y:S01]  /*1180*/  IMAD.U32 R0, RZ, RZ, UR4 ;  /* 0x00000004ff007e24 */ /* 0x000fe2000f8e00ff */
[----:B------:R-:W-:Y:S10]  /*1190*/  @!P1 BRA `(.L_x_784) ;  /* 0x0000000000409947 */ /* 0x000ff40003800000 */
[----:B------:R-:W-:Y:S01]  /*11a0*/  ISETP.LT.AND P0, PT, RZ, UR10, PT ;  /* 0x0000000aff007c0c */ /* 0x000fe2000bf01270 */
[----:B------:R-:W-:-:S12]  /*11b0*/  UIADD3 UR4, UR10, -0x1, URZ ;  /* 0xffffffff0a047890 */ /* 0x000fd8000fffe03f */
[----:B------:R-:W-:Y:S05]  /*11c0*/  @P0 BRA `(.L_x_785) ;  /* 0x00000000001c0947 */ /* 0x000fea0003800000 */
[----:B------:R-:W-:Y:S02]  /*11d0*/  UISETP.NE.AND UP0, UPT, UR5, 0x1, UPT ;  /* 0x000000010500788c */ /* 0x000fe4000bf05270 */
[----:B------:R-:W-:-:S09]  /*11e0*/  UIADD3 UR4, -UR10, URZ, URZ ;  /* 0x0000003f0a047290 */ /* 0x000fd2000fffe13f */
[----:B------:R-:W-:Y:S02]  /*11f0*/  @UP0 ULDC.64 UR8, c[0x0][0x9e8] ;  /* 0x00027a0000080ab9 */ /* 0x000fe40000000a00 */
[----:B------:R-:W-:-:S04]  /*1200*/  UIMAD.WIDE.U32 UR6, UR4, UR8, URZ ;  /* 0x00000008040672a5 */ /* 0x000fc8000f8e003f */
[----:B------:R-:W-:-:S04]  /*1210*/  @UP0 USHF.R.U32.HI UR4, URZ, UR9, UR7 ;  /* 0x000000093f040299 */ /* 0x000fc80008011607 */
[----:B------:R-:W-:Y:S01]  /*1220*/  ULOP3.LUT UR4, URZ, UR4, URZ, 0x33, !UPT ;  /* 0x000000043f047292 */ /* 0x000fe2000f8e333f */
[----:B------:R-:W-:Y:S11]  /*1230*/  BRA `(.L_x_786) ;  /* 0x0000000000107947 */ /* 0x000ff60003800000 */
.L_x_785:
[----:B------:R-:W-:-:S11]  /*1240*/  UISETP.NE.AND UP0, UPT, UR5, 0x1, UPT ;  /* 0x000000010500788c */ /* 0x000fd6000bf05270 */
[----:B------:R-:W-:Y:S02]  /*1250*/  @UP0 ULDC.64 UR8, c[0x0][0x9e8] ;  /* 0x00027a0000080ab9 */ /* 0x000fe40000000a00 */
[----:B------:R-:W-:-:S04]  /*1260*/  UIMAD.WIDE.U32 UR6, UR4, UR8, URZ ;  /* 0x00000008040672a5 */ /* 0x000fc8000f8e003f */
[----:B------:R-:W-:-:S12]  /*1270*/  @UP0 USHF.R.U32.HI UR4, URZ, UR9, UR7 ;  /* 0x000000093f040299 */ /* 0x000fd80008011607 */
.L_x_786:
[----:B------:R-:W-:-:S06]  /*1280*/  UIMAD UR4, UR4, UR5, UR5 ;  /* 0x00000005040472a4 */ /* 0x000fcc000f8e0205 */
[----:B------:R-:W-:-:S07]  /*1290*/  VIMNMX R0, R0, UR4, PT ;  /* 0x0000000400007c48 */ /* 0x000fce000bfe0100 */
.L_x_784:
[----:B------:R-:W-:Y:S01]  /*12a0*/  UIMAD UR4, UR41, UR12, 0x7f ;  /* 0x0000007f290474a4 */ /* 0x000fe2000f8e020c */
[----:B------:R-:W-:Y:S01]  /*12b0*/  VIADD R0, R0, 0x7f ;  /* 0x0000007f00007836 */ /* 0x000fe20000000000 */
[----:B------:R-:W-:Y:S01]  /*12c0*/  @UP1 ULDC UR6, c[0x0][0x44c] ;  /* 0x0001130000061ab9 */ /* 0x000fe20000000800 */
[----:B------:R-:W-:Y:S01]  /*12d0*/  @UP1 ULDC UR10, c[0x0][0x450] ;  /* 0x00011400000a1ab9 */ /* 0x000fe20000000800 */
[----:B------:R-:W-:Y:S02]  /*12e0*/  USHF.R.S32.HI UR8, URZ, 0x1f, UR4 ;  /* 0x0000001f3f087899 */ /* 0x000fe40008011404 */
[----:B------:R-:W-:Y:S01]  /*12f0*/  UIMAD.WIDE.U32 UR6, UR39, UR6, URZ ;  /* 0x00000006270672a5 */ /* 0x000fe2000f8e003f */
[----:B------:R-:W-:Y:S01]  /*1300*/  SHF.R.S32.HI R3, RZ, 0x1f, R0 ;  /* 0x0000001fff037819 */ /* 0x000fe20000011400 */
[----:B------:R-:W-:Y:S01]  /*1310*/  UMOV UR9, UR39 ;  /* 0x0000002700097c82 */ /* 0x000fe20008000000 */
[----:B------:R-:W-:Y:S02]  /*1320*/  ULEA.HI UR8, UR8, UR4, URZ, 0x7 ;  /* 0x0000000408087291 */ /* 0x000fe4000f8f383f */
[----:B------:R-:W-:Y:S01]  /*1330*/  @UP1 USHF.R.U32.HI UR9, URZ, UR10, UR7 ;  /* 0x0000000a3f091299 */ /* 0x000fe20008011607 */
[----:B------:R-:W-:Y:S01]  /*1340*/  LEA.HI R3, R3, R0, RZ, 0x7 ;  /* 0x0000000003037211 */ /* 0x000fe200078f38ff */
[----:B------:R-:W-:-:S02]  /*1350*/  UIMAD UR50, UR41, UR12, -UR50 ;  /* 0x0000000c293272a4 */ /* 0x000fc4000f8e0a32 */
[----:B------:R-:W-:Y:S01]  /*1360*/  USHF.R.S32.HI UR8, URZ, 0x7, UR8 ;  /* 0x000000073f087899 */ /* 0x000fe20008011408 */
[----:B------:R-:W-:Y:S01]  /*1370*/  SHF.R.S32.HI R3, RZ, 0x7, R3 ;  /* 0x00000007ff037819 */ /* 0x000fe20000011403 */
[----:B------:R-:W-:-:S03]  /*1380*/  UIADD3 UR4, UR50, UR9, URZ ;  /* 0x0000000932047290 */ /* 0x000fc6000fffe03f */
[----:B------:R-:W-:Y:S01]  /*1390*/  ULDC UR9, c[0x0][0x9dc] ;  /* 0x0002770000097ab9 */ /* 0x000fe20000000800 */
[----:B------:R-:W-:Y:S01]  /*13a0*/  VIMNMX R88, R3, UR8, PT ;  /* 0x0000000803587c48 */ /* 0x000fe2000bfe0100 */
[----:B------:R-:W-:Y:S01]  /*13b0*/  UIADD3 UR9, UR4, -UR9, URZ ;  /* 0x8000000904097290 */ /* 0x000fe2000fffe03f */
[----:B------:R-:W-:Y:S11]  /*13c0*/  @!P1 BRA `(.L_x_787) ;  /* 0x0000000000449947 */ /* 0x000ff60003800000 */
[----:B------:R-:W-:-:S06]  /*13d0*/  UISETP.GT.AND UP0, UPT, UR4, -0x1, UPT ;  /* 0xffffffff0400788c */ /* 0x000fcc000bf04270 */
[----:B------:R-:W-:-:S13]  /*13e0*/  PLOP3.LUT P0, PT, PT, PT, UP0, 0x80, 0x0 ;  /* 0x000000000000781c */ /* 0x000fda0003f0f008 */
[----:B------:R-:W-:Y:S05]  /*13f0*/  @P0 BRA `(.L_x_788) ;  /* 0x00000000001c0947 */ /* 0x000fea0003800000 */
[----:B------:R-:W-:Y:S02]  /*1400*/  UISETP.NE.AND UP0, UPT, UR5, 0x1, UPT ;  /* 0x000000010500788c */ /* 0x000fe4000bf05270 */
[----:B------:R-:W-:-:S09]  /*1410*/  ULOP3.LUT UR4, URZ, UR4, URZ, 0x33, !UPT ;  /* 0x000000043f047292 */ /* 0x000fd2000f8e333f */
[----:B------:R-:W-:Y:S02]  /*1420*/  @UP0 ULDC.64 UR10, c[0x0][0x9e8] ;  /* 0x00027a00000a0ab9 */ /* 0x000fe40000000a00 */
[----:B------:R-:W-:-:S04]  /*1430*/  UIMAD.WIDE.U32 UR6, UR4, UR10, URZ ;  /* 0x0000000a040672a5 */ /* 0x000fc8000f8e003f */
[----:B------:R-:W-:-:S04]  /*1440*/  @UP0 USHF.R.U32.HI UR4, URZ, UR11, UR7 ;  /* 0x0000000b3f040299 */ /* 0x000fc80008011607 */
[----:B------:R-:W-:Y:S01]  /*1450*/  ULOP3.LUT UR4, URZ, UR4, URZ, 0x33, !UPT ;  /* 0x000000043f047292 */ /* 0x000fe2000f8e333f */
[----:B------:R-:W-:Y:S11]  /*1460*/  BRA `(.L_x_789) ;  /* 0x0000000000107947 */ /* 0x000ff60003800000 */
.L_x_788:
[----:B------:R-:W-:-:S11]  /*1470*/  UISETP.NE.AND UP0, UPT, UR5, 0x1, UPT ;  /* 0x000000010500788c */ /* 0x000fd6000bf05270 */
[----:B------:R-:W-:Y:S02]  /*1480*/  @UP0 ULDC.64 UR10, c[0x0][0x9e8] ;  /* 0x00027a00000a0ab9 */ /* 0x000fe40000000a00 */
[----:B------:R-:W-:-:S04]  /*1490*/  UIMAD.WIDE.U32 UR6, UR4, UR10, URZ ;  /* 0x0000000a040672a5 */ /* 0x000fc8000f8e003f */
[----:B------:R-:W-:-:S12]  /*14a0*/  @UP0 USHF.R.U32.HI UR4, URZ, UR11, UR7 ;  /* 0x0000000b3f040299 */ /* 0x000fd80008011607 */
.L_x_789:
[----:B------:R-:W-:-:S04]  /*14b0*/  UIMAD UR4, UR4, UR5, URZ ;  /* 0x00000005040472a4 */ /* 0x000fc8000f8e023f */
[----:B------:R-:W-:-:S04]  /*14c0*/  UISETP.LT.AND UP0, UPT, UR9, UR4, UPT ;  /* 0x000000040900728c */ /* 0x000fc8000bf01270 */
[----:B------:R-:W-:-:S12]  /*14d0*/  USEL UR9, UR9, UR4, !UP0 ;  /* 0x0000000409097287 */ /* 0x000fd8000c000000 */
.L_x_787:
[----:B------:R-:W-:Y:S01]  /*14e0*/  USHF.R.S32.HI UR4, URZ, 0x1f, UR9 ;  /* 0x0000001f3f047899 */ /* 0x000fe20008011409 */
[----:B------:R-:W-:Y:S01]  /*14f0*/  PLOP3.LUT P0, PT, PT, PT, PT, 0x80, 0x0 ;  /* 0x000000000000781c */ /* 0x000fe20003f0f070 */
[----:B------:R-:W-:Y:S01]  /*1500*/  IMAD.MOV.U32 R0, RZ, RZ, RZ ;  /* 0x000000ffff007224 */ /* 0x000fe200078e00ff */
[----:B------:R-:W-:Y:S01]  /*1510*/  CS2R R26, SRZ ;  /* 0x00000000001a7805 */ /* 0x000fe2000001ff00 */
[----:B------:R-:W-:Y:S01]  /*1520*/  ULEA.HI UR4, UR4, UR9, URZ, 0x7 ;  /* 0x0000000904047291 */ /* 0x000fe2000f8f383f */
[----:B------:R-:W-:Y:S01]  /*1530*/  IMAD.MOV.U32 R30, RZ, RZ, RZ ;  /* 0x000000ffff1e7224 */ /* 0x000fe200078e00ff */
[----:B------:R-:W-:Y:S01]  /*1540*/  CS2R R24, SRZ ;  /* 0x0000000000187805 */ /* 0x000fe2000001ff00 */
[----:B------:R-:W-:Y:S01]  /*1550*/  IMAD.MOV.U32 R118, RZ, RZ, RZ ;  /* 0x000000ffff767224 */ /* 0x000fe200078e00ff */
[----:B------:R-:W-:Y:S01]  /*1560*/  USHF.R.S32.HI UR4, URZ, 0x7, UR4 ;  /* 0x000000073f047899 */ /* 0x000fe20008011404 */
[----:B------:R-:W-:Y:S01]  /*1570*/  IMAD.MOV.U32 R21, RZ, RZ, RZ ;  /* 0x000000ffff157224 */ /* 0x000fe200078e00ff */
[----:B------:R-:W-:Y:S01]  /*1580*/  CS2R R14, SRZ ;  /* 0x00000000000e7805 */ /* 0x000fe2000001ff00 */
[----:B------:R-:W-:Y:S01]  /*1590*/  IMAD.MOV.U32 R114, RZ, RZ, RZ ;  /* 0x000000ffff727224 */ /* 0x000fe200078e00ff */
[----:B------:R-:W-:Y:S01]  /*15a0*/  UISETP.LT.AND UP0, UPT, URZ, UR4, UPT ;  /* 0x000000043f00728c */ /* 0x000fe2000bf01270 */
[----:B------:R-:W-:Y:S01]  /*15b0*/  IMAD.MOV.U32 R29, RZ, RZ, RZ ;  /* 0x000000ffff1d7224 */ /* 0x000fe200078e00ff */
[----:B------:R-:W-:Y:S01]  /*15c0*/  CS2R R34, SRZ ;  /* 0x0000000000227805 */ /* 0x000fe2000001ff00 */
[----:B------:R-:W-:Y:S01]  /*15d0*/  IMAD.MOV.U32 R110, RZ, RZ, RZ ;  /* 0x000000ffff6e7224 */ /* 0x000fe200078e00ff */
[----:B------:R-:W-:Y:S01]  /*15e0*/  USEL UR43, URZ, UR4, !UP0 ;  /* 0x000000043f2b7287 */ /* 0x000fe2000c000000 */
[----:B------:R-:W-:Y:S01]  /*15f0*/  CS2R R12, SRZ ;  /* 0x00000000000c7805 */ /* 0x000fe2000001ff00 */
[----:B------:R-:W-:Y:S01]  /*1600*/  IMAD.MOV.U32 R106, RZ, RZ, RZ ;  /* 0x000000ffff6a7224 */ /* 0x000fe200078e00ff */
[----:B------:R-:W-:Y:S01]  /*1610*/  CS2R R102, SRZ ;  /* 0x0000000000667805 */ /* 0x000fe2000001ff00 */
[----:B------:R-:W-:Y:S01]  /*1620*/  IMAD.MOV.U32 R41, RZ, RZ, RZ ;  /* 0x000000ffff297224 */ /* 0x000fe200078e00ff */
[----:B------:R-:W-:-:S02]  /*1630*/  CS2R R100, SRZ ;  /* 0x0000000000647805 */ /* 0x000fc4000001ff00 */
[----:B------:R-:W-:Y:S02]  /*1640*/  ISETP.GT.AND P1, PT, R88, UR43, PT ;  /* 0x0000002b58007c0c */ /* 0x000fe4000bf24270 */
[----:B------:R-:W-:Y:S02]  /*1650*/  CS2R R98, SRZ ;  /* 0x0000000000627805 */ /* 0x000fe4000001ff00 */
[----:B------:R-:W-:Y:S02]  /*1660*/  CS2R R96, SRZ ;  /* 0x0000000000607805 */ /* 0x000fe4000001ff00 */
[----:B------:R-:W-:Y:S02]  /*1670*/  CS2R R94, SRZ ;  /* 0x00000000005e7805 */ /* 0x000fe4000001ff00 */
[----:B------:R-:W-:Y:S02]  /*1680*/  CS2R R92, SRZ ;  /* 0x00000000005c7805 */ /* 0x000fe4000001ff00 */
[----:B------:R-:W-:Y:S01]  /*1690*/  CS2R R90, SRZ ;  /* 0x00000000005a7805 */ /* 0x000fe2000001ff00 */
[----:B------:R-:W-:-:S02]  /*16a0*/  IMAD.MOV.U32 R89, RZ, RZ, RZ ;  /* 0x000000ffff597224 */ /* 0x000fc400078e00ff */
[----:B------:R-:W-:Y:S05]  /*16b0*/  @!P1 BRA `(.L_x_790) ;  /* 0x000000d400a49947 */ /* 0x000fea0003800000 */
[----:B------:R-:W0:Y:S01]  /*16c0*/  SHFL.IDX PT, R0, R154, RZ, 0x1f ;  /* 0x00001fff9a007589 */ /* 0x000e2200000e0000 */
[----:B------:R-:W1:Y:S01]  /*16d0*/  S2UR UR6, SR_CgaCtaId ;  /* 0x00000000000679c3 */ /* 0x000e620000008800 */
[----:B------:R-:W-:Y:S01]  /*16e0*/  UMOV UR45, 0x400 ;  /* 0x00000400002d7882 */ /* 0x000fe20000000000 */
[----:B0-----:R-:W-:Y:S01]  /*16f0*/  R2UR UR44, R0 ;  /* 0x00000000002c72ca */ /* 0x001fe200000e0000 */
[----:B-1----:R-:W-:-:S12]  /*1700*/  ULEA UR45, UR6, UR45, 0x18 ;  /* 0x0000002d062d7291 */ /* 0x002fd8000f8ec03f */
[----:B------:R-:W-:Y:S02]  /*1710*/  UIMAD.WIDE UR4, UR44, 0x55555556, URZ ;  /* 0x555555562c0478a5 */ /* 0x000fe4000f8e023f */
[----:B------:R-:W-:Y:S02]  /*1720*/  UIADD3 UR4, UR45, 0x8400, URZ ;  /* 0x000084002d047890 */ /* 0x000fe4000fffe03f */
[----:B------:R-:W-:Y:S02]  /*1730*/  ULEA.HI UR5, UR5, UR5, URZ, 0x1 ;  /* 0x0000000505057291 */ /* 0x000fe4000f8f083f */
[----:B------:R-:W-:Y:S02]  /*1740*/  ULOP3.LUT UP0, URZ, UR4, 0x3ff, URZ, 0xc0, !UPT ;  /* 0x000003ff043f7892 */ /* 0x000fe4000f80c03f */
[----:B------:R-:W-:-:S04]  /*1750*/  UIMAD UR5, UR5, -0x3, UR44 ;  /* 0xfffffffd050578a4 */ /* 0x000fc8000f8e022c */
[----:B------:R-:W-:Y:S01]  /*1760*/  PLOP3.LUT P0, PT, PT, PT, UP0, 0x80, 0x0 ;  /* 0x000000000000781c */ /* 0x000fe20003f0f008 */
[----:B------:R-:W-:-:S04]  /*1770*/  ULEA UR5, UR5, UR4, 0xd ;  /* 0x0000000405057291 */ /* 0x000fc8000f8e683f */
[----:B------:R-:W-:-:S04]  /*1780*/  USHF.R.U32.HI UR5, URZ, 0x4, UR5 ;  /* 0x000000043f057899 */ /* 0x000fc80008011605 */
[----:B------:R-:W-:-:S04]  /*1790*/  ULOP3.LUT UR51, UR5, 0x3fff, URZ, 0xc0, !UPT ;  /* 0x00003fff05337892 */ /* 0x000fc8000f8ec03f */
[----:B------:R-:W-:Y:S08]  /*17a0*/  @!P0 BRA `(.L_x_791) ;  /* 0x0000000000408947 */ /* 0x000ff00003800000 */
[----:B------:R-:W-:Y:S01]  /*17b0*/  MOV R0, 0x0 ;  /* 0x0000000000007802 */ /* 0x000fe20000000f00 */
[----:B------:R-:W-:Y:S01]  /*17c0*/  ULDC.64 UR4, c[0x4][0xa8] ;  /* 0x01002a0000047ab9 */ /* 0x000fe20000000a00 */
[----:B------:R-:W-:Y:S01]  /*17d0*/  ULDC.64 UR6, c[0x4][0x28] ;  /* 0x01000a0000067ab9 */ /* 0x000fe20000000a00 */
[----:B------:R-:W-:Y:S01]  /*17e0*/  IMAD.U32 R4, RZ, RZ, UR4 ;  /* 0x00000004ff047e24 */ /* 0x000fe2000f8e00ff */
[----:B------:R0:W1:Y:S01]  /*17f0*/  LDC.64 R2, c[0x4][R0] ;  /* 0x0100000000027b82 */ /* 0x0000620000000a00 */
[----:B------:R-:W-:Y:S01]  /*1800*/  IMAD.U32 R5, RZ, RZ, UR5 ;  /* 0x00000005ff057e24 */ /* 0x000fe2000f8e00ff */
[----:B------:R-:W-:Y:S01]  /*1810*/  ULDC.64 UR4, c[0x4][0xb0] ;  /* 0x01002c0000047ab9 */ /* 0x000fe20000000a00 */
[----:B------:R-:W-:Y:S02]  /*1820*/  IMAD.U32 R10, RZ, RZ, UR6 ;  /* 0x00000006ff0a7e24 */ /* 0x000fe4000f8e00ff */
[----:B------:R-:W-:Y:S02]  /*1830*/  IMAD.U32 R6, RZ, RZ, UR4 ;  /* 0x00000004ff067e24 */ /* 0x000fe4000f8e00ff */
[----:B------:R-:W-:-:S02]  /*1840*/  IMAD.U32 R7, RZ, RZ, UR5 ;  /* 0x00000005ff077e24 */ /* 0x000fc4000f8e00ff */
[----:B------:R-:W-:Y:S02]  /*1850*/  IMAD.U32 R11, RZ, RZ, UR7 ;  /* 0x00000007ff0b7e24 */ /* 0x000fe4000f8e00ff */
[----:B------:R-:W-:Y:S02]  /*1860*/  IMAD.MOV.U32 R8, RZ, RZ, 0x70 ;  /* 0x00000070ff087424 */ /* 0x000fe400078e00ff */
[----:B------:R-:W-:Y:S02]  /*1870*/  IMAD.MOV.U32 R12, RZ, RZ, 0x1 ;  /* 0x00000001ff0c7424 */ /* 0x000fe400078e00ff */
[----:B0-----:R-:W-:-:S07]  /*1880*/  IMAD.MOV.U32 R13, RZ, RZ, RZ ;  /* 0x000000ffff0d7224 */ /* 0x001fce00078e00ff */
[----:B------:R-:W-:-:S07]  /*1890*/  LEPC R20, `(.L_x_791) ;  /* 0x000000001014794e */ /* 0x000fce0000000000 */
[----:B-1----:R-:W-:Y:S05]  /*18a0*/  CALL.ABS.NOINC R2 ;  /* 0x0000000002007343 */ /* 0x002fea0003c00000 */
.L_x_791:
        /* <DEDUP_REMOVED lines=9> */
.L_x_964:
[----:B------:R-:W-:Y:S05]  /*1940*/  @!P0 BRA `(.L_x_793) ;  /* 0x0000000000048947 */ /* 0x000fea0003800000 */
[----:B------:R-:W-:Y:S01]  /*1950*/  BPT.TRAP 0x1 ;  /* 0x000000040000795c */ /* 0x000fe20000300000 */
.L_x_793:
[----:B------:R-:W-:Y:S02]  /*1960*/  IMAD.U32 R15, RZ, RZ, UR37 ;  /* 0x00000025ff0f7e24 */ /* 0x000fe4000f8e00ff */
[----:B0-----:R-:W-:-:S03]  /*1970*/  IMAD.U32 R0, RZ, RZ, UR36 ;  /* 0x00000024ff007e24 */ /* 0x001fc6000f8e00ff */
[----:B------:R-:W-:Y:S02]  /*1980*/  LEA R15, R15, UR45, 0x3 ;  /* 0x0000002d0f0f7c11 */ /* 0x000fe4000f8e18ff */
[----:B------:R-:W-:-:S04]  /*1990*/  SHF.L.U32 R0, R0, 0x1f, RZ ;  /* 0x0000001f00007819 */ /* 0x000fc800000006ff */
[----:B------:R0:W1:Y:S01]  /*19a0*/  SYNCS.PHASECHK.TRANS64.TRYWAIT P2, [R15+URZ+0x16830], R0 ;  /* 0x016830000f0075a7 */ /* 0x000062000804017f */
[----:B------:R-:W-:Y:S05]  /*19b0*/  @!P0 BRA `(.L_x_794) ;  /* 0x0000000000048947 */ /* 0x000fea0003800000 */
[----:B------:R-:W-:Y:S01]  /*19c0*/  BPT.TRAP 0x1 ;  /* 0x000000040000795c */ /* 0x000fe20000300000 */
.L_x_794:
[----:B------:R-:W2:Y:S02]  /*19d0*/  S2R R2, SR_TID.X ;  /* 0x0000000000027919 */ /* 0x000ea40000002100 */
[----:B--2---:R-:W-:Y:S01]  /*19e0*/  LOP3.LUT P1, RZ, R2, 0x7f, RZ, 0xc0, !PT ;  /* 0x0000007f02ff7812 */ /* 0x004fe2000782c0ff */
[----:B-1----:R-:W-:-:S12]  /*19f0*/  @P2 BRA `(.L_x_795) ;  /* 0x0000000000082947 */ /* 0x002fd80003800000 */
[----:B------:R-:W1:Y:S02]  /*1a00*/  SYNCS.PHASECHK.TRANS64.TRYWAIT P2, [R15+URZ+0x16830], R0 ;  /* 0x016830000f0075a7 */ /* 0x000e64000804017f */
[----:B-1----:R-:W-:Y:S05]  /*1a10*/  @!P2 BRA `(.L_x_796) ;  /* 0x00000128003ca947 */ /* 0x002fea0003800000 */
.L_x_795:
[----:B------:R-:W-:Y:S05]  /*1a20*/  WARPSYNC.ALL ;  /* 0x0000000000007948 */ /* 0x000fea0003800000 */
[----:B------:R-:W-:Y:S01]  /*1a30*/  UIADD3 UR4, UR45, 0xe400, URZ ;  /* 0x0000e4002d047890 */ /* 0x000fe2000fffe03f */
[----:B------:R-:W-:Y:S01]  /*1a40*/  WARPGROUP.ARRIVE ;  /* 0x00000000000079c5 */ /* 0x000fe20000000000 */
[----:B------:R-:W-:Y:S01]  /*1a50*/  ULOP3.LUT UR16, UR51, 0x10000, URZ, 0xfc, !UPT ;  /* 0x0001000033107892 */ /* 0x000fe2000f8efc3f */
[----:B01----:R-:W-:Y:S01]  /*1a60*/  @!P1 VIADD R15, R15, 0x16840 ;  /* 0x000168400f0f9836 */ /* 0x003fe20000000000 */
[----:B------:R-:W-:Y:S01]  /*1a70*/  USHF.R.U32.HI UR4, URZ, 0x4, UR4 ;  /* 0x000000043f047899 */ /* 0x000fe20008011604 */
[----:B------:R-:W-:Y:S01]  /*1a80*/  UMOV UR17, 0x40000040 ;  /* 0x4000004000117882 */ /* 0x000fe20000000000 */
[----:B------:R-:W-:-:S02]  /*1a90*/  UMOV UR19, 0x40000040 ;  /* 0x4000004000137882 */ /* 0x000fc40000000000 */
[----:B------:R-:W-:Y:S01]  /*1aa0*/  ULOP3.LUT UR4, UR4, 0x3fff, URZ, 0xc0, !UPT ;  /* 0x00003fff04047892 */ /* 0x000fe2000f8ec03f */
[----:B------:R-:W-:Y:S01]  /*1ab0*/  @!P1 PRMT R15, RZ, 0x654, R15 ;  /* 0x00000654ff0f9816 */ /* 0x000fe2000000000f */
[----:B------:R-:W-:Y:S01]  /*1ac0*/  UMOV UR5, 0x40000040 ;  /* 0x4000004000057882 */ /* 0x000fe20000000000 */
[----:B------:R-:W-:Y:S01]  /*1ad0*/  UMOV UR7, 0x40000040 ;  /* 0x4000004000077882 */ /* 0x000fe20000000000 */
[----:B------:R-:W-:Y:S02]  /*1ae0*/  ULOP3.LUT UR20, UR4, 0x10000, URZ, 0xfc, !UPT ;  /* 0x0001000004147892 */ /* 0x000fe4000f8efc3f */
[----:B------:R-:W-:Y:S02]  /*1af0*/  UIADD3 UR4, UR16, 0x2, URZ ;  /* 0x0000000210047890 */ /* 0x000fe4000fffe03f */
[----:B------:R-:W-:Y:S02]  /*1b00*/  ULEA UR18, UR37, UR20, 0xa ;  /* 0x0000001425127291 */ /* 0x000fe4000f8e503f */
[----:B------:R-:W-:-:S02]  /*1b10*/  UIADD3 UR8, UR16, 0x4, URZ ;  /* 0x0000000410087890 */ /* 0x000fc4000fffe03f */
[----:B------:R-:W-:Y:S02]  /*1b20*/  UIADD3 UR6, UR18, 0x2, URZ ;  /* 0x0000000212067890 */ /* 0x000fe4000fffe03f */
[----:B------:R-:W-:Y:S01]  /*1b30*/  UIADD3 UR10, UR18, 0x4, URZ ;  /* 0x00000004120a7890 */ /* 0x000fe2000fffe03f */
[----:B------:R-:W-:Y:S02]  /*1b40*/  UMOV UR9, 0x40000040 ;  /* 0x4000004000097882 */ /* 0x000fe40000000000 */
[----:B------:R-:W-:Y:S01]  /*1b50*/  HGMMA.64x128x16.F32 R24, gdesc[UR16], RZ, !UPT, gsb0 ;  /* 0x01e00000101879f0 */ /* 0x000fe2000c0008ff */
[----:B------:R-:W-:Y:S01]  /*1b60*/  UMOV UR11, 0x40000040 ;  /* 0x40000040000b7882 */ /* 0x000fe20000000000 */
[----:B------:R-:W-:Y:S02]  /*1b70*/  UIADD3 UR12, UR16, 0x6, URZ ;  /* 0x00000006100c7890 */ /* 0x000fe4000fffe03f */
[----:B------:R-:W-:Y:S01]  /*1b80*/  UIADD3 UR14, UR18, 0x6, URZ ;  /* 0x00000006120e7890 */ /* 0x000fe2000fffe03f */
[----:B------:R-:W-:Y:S01]  /*1b90*/  UMOV UR13, 0x40000040 ;  /* 0x40000040000d7882 */ /* 0x000fe20000000000 */
[----:B------:R-:W-:Y:S01]  /*1ba0*/  UMOV UR15, 0x40000040 ;  /* 0x40000040000f7882 */ /* 0x000fe20000000000 */
[----:B------:R-:W-:-:S02]  /*1bb0*/  ULDC UR21, c[0x0][0x9dc] ;  /* 0x0002770000157ab9 */ /* 0x000fc40000000800 */
[----:B------:R-:W-:Y:S01]  /*1bc0*/  ULOP3.LUT UR21, URZ, UR21, URZ, 0x33, !UPT ;  /* 0x000000153f157292 */ /* 0x000fe2000f8e333f */
[----:B------:R-:W-:Y:S02]  /*1bd0*/  WARPGROUP.DEPBAR.LE gsb0, 0x0 ;  /* 0x00008000000079c5 */ /* 0x000fe40000010000 */
[----:B------:R-:W-:-:S06]  /*1be0*/  WARPGROUP.ARRIVE ;  /* 0x00000000000079c5 */ /* 0x000fcc0000000000 */
[----:B------:R-:W-:Y:S01]  /*1bf0*/  HGMMA.64x128x16.F32 R24, gdesc[UR4], R24, gsb0 ;  /* 0x01e00000041879f0 */ /* 0x000fe20008000818 */
[----:B------:R-:W-:Y:S02]  /*1c00*/  ULDC UR6, c[0x0][0x448] ;  /* 0x0001120000067ab9 */ /* 0x000fe40000000800 */
[----:B------:R-:W-:-:S06]  /*1c10*/  UISETP.NE.AND UP0, UPT, UR6, 0x1, UPT ;  /* 0x000000010600788c */ /* 0x000fcc000bf05270 */
[----:B------:R-:W-:Y:S02]  /*1c20*/  PLOP3.LUT P2, PT, PT, PT, UP0, 0x80, 0x0 ;  /* 0x000000000000781c */ /* 0x000fe40003f4f008 */
[----:B------:R-:W-:-:S03]  /*1c30*/  PLOP3.LUT P3, PT, PT, PT, UP0, 0x80, 0x0 ;  /* 0x000000000000781c */ /* 0x000fc60003f6f008 */
[----:B------:R-:W-:Y:S01]  /*1c40*/  @UP0 ULDC UR6, c[0x0][0x44c] ;  /* 0x0001130000060ab9 */ /* 0x000fe20000000800 */
[----:B------:R-:W-:Y:S02]  /*1c50*/  WARPGROUP.DEPBAR.LE gsb0, 0x0 ;  /* 0x00008000000079c5 */ /* 0x000fe40000010000 */
[----:B------:R-:W-:-:S06]  /*1c60*/  WARPGROUP.ARRIVE ;  /* 0x00000000000079c5 */ /* 0x000fcc0000000000 */
[----:B------:R-:W-:Y:S01]  /*1c70*/  HGMMA.64x128x16.F32 R24, gdesc[UR8], R24, gsb0 ;  /* 0x01e00000081879f0 */ /* 0x000fe20008000818 */
[----:B------:R-:W-:Y:S02]  /*1c80*/  ULDC UR10, c[0x0][0x9d8] ;  /* 0x00027600000a7ab9 */ /* 0x000fe40000000800 */
[----:B------:R-:W-:Y:S02]  /*1c90*/  WARPGROUP.DEPBAR.LE gsb0, 0x0 ;  /* 0x00008000000079c5 */ /* 0x000fe40000010000 */
[----:B------:R-:W-:-:S07]  /*1ca0*/  WARPGROUP.ARRIVE ;  /* 0x00000000000079c5 */ /* 0x000fce0000000000 */
[----:B------:R-:W-:Y:S03]  /*1cb0*/  HGMMA.64x128x16.F32 R24, gdesc[UR12], R24, gsb0 ;  /* 0x01e000000c1879f0 */ /* 0x000fe60008000818 */
[----:B------:R-:W-:Y:S02]  /*1cc0*/  WARPGROUP.DEPBAR.LE gsb0, 0x0 ;  /* 0x00008000000079c5 */ /* 0x000fe40000010000 */
[----:B------:R-:W-:Y:S01]  /*1cd0*/  FMUL.FTZ R2, R24, UR10 ;  /* 0x0000000a18027c20 */ /* 0x000fe20008410000 */
[----:B------:R-:W-:Y:S01]  /*1ce0*/  FMUL.FTZ R90, R28, UR10 ;  /* 0x0000000a1c5a7c20 */ /* 0x000fe20008410000 */
[----:B------:R-:W-:Y:S01]  /*1cf0*/  FMUL.FTZ R20, R47, UR10 ;  /* 0x0000000a2f147c20 */ /* 0x000fe20008410000 */
[----:B------:R-:W-:Y:S01]  /*1d00*/  FMUL.FTZ R28, R55, UR10 ;  /* 0x0000000a371c7c20 */ /* 0x000fe20008410000 */
[----:B------:R-:W-:Y:S02]  /*1d10*/  VIADD R24, R17, UR39 ;  /* 0x0000002711187c36 */ /* 0x000fe40008000000 */
[----:B------:R-:W-:Y:S01]  /*1d20*/  FMUL.FTZ R55, R56, UR10 ;  /* 0x0000000a38377c20 */ /* 0x000fe20008410000 */
[----:B------:R-:W0:Y:S01]  /*1d30*/  LDC R47, c[0x0][0x2f0] ;  /* 0x0000bc00ff2f7b82 */ /* 0x000e220000000800 */
[----:B------:R-:W-:Y:S01]  /*1d40*/  FMUL.FTZ R56, R57, UR10 ;  /* 0x0000000a39387c20 */ /* 0x000fe20008410000 */
[----:B------:R-:W-:Y:S01]  /*1d50*/  FMUL.FTZ R0, R26, UR10 ;  /* 0x0000000a1a007c20 */ /* 0x000fe20008410000 */
[----:B------:R-:W-:Y:S01]  /*1d60*/  FMUL.FTZ R21, R46, UR10 ;  /* 0x0000000a2e157c20 */ /* 0x000fe20008410000 */
[----:B------:R-:W-:Y:S01]  /*1d70*/  FMUL.FTZ R57, R60, UR10 ;  /* 0x0000000a3c397c20 */ /* 0x000fe20008410000 */
[----:B------:R-:W-:Y:S01]  /*1d80*/  FMUL.FTZ R46, R49, UR10 ;  /* 0x0000000a312e7c20 */ /* 0x000fe20008410000 */
[----:B------:R-:W-:Y:S01]  /*1d90*/  FMUL.FTZ R26, R50, UR10 ;  /* 0x0000000a321a7c20 */ /* 0x000fe20008410000 */
[----:B------:R-:W-:-:S04]  /*1da0*/  @P2 IMAD.HI.U32 R60, R24, UR6, RZ ;  /* 0x00000006183c2c27 */ /* 0x000fc8000f8e00ff */
[----:B------:R-:W-:Y:S01]  /*1db0*/  FMUL.FTZ R4, R31, UR10 ;  /* 0x0000000a1f047c20 */ /* 0x000fe20008410000 */
[----:B------:R-:W-:Y:S01]  /*1dc0*/  FMUL.FTZ R49, R52, UR10 ;  /* 0x0000000a34317c20 */ /* 0x000fe20008410000 */
[----:B------:R-:W1:Y:S01]  /*1dd0*/  LDC R50, c[0x0][0x288] ;  /* 0x0000a200ff327b82 */ /* 0x000e620000000800 */
[----:B------:R-:W-:Y:S01]  /*1de0*/  FMUL.FTZ R31, R33, UR10 ;  /* 0x0000000a211f7c20 */ /* 0x000fe20008410000 */
[----:B------:R-:W-:Y:S01]  /*1df0*/  FMUL.FTZ R52, R53, UR10 ;  /* 0x0000000a35347c20 */ /* 0x000fe20008410000 */
[----:B------:R-:W-:Y:S01]  /*1e00*/  FMUL.FTZ R33, R58, UR10 ;  /* 0x0000000a3a217c20 */ /* 0x000fe20008410000 */
[----:B------:R-:W-:Y:S01]  /*1e10*/  FMUL.FTZ R53, R75, UR10 ;  /* 0x0000000a4b357c20 */ /* 0x000fe20008410000 */
[----:B------:R-:W-:Y:S01]  /*1e20*/  @UP0 ULDC UR6, c[0x0][0x450] ;  /* 0x0001140000060ab9 */ /* 0x000fe20000000800 */
[----:B------:R-:W-:Y:S01]  /*1e30*/  FMUL.FTZ R58, R61, UR10 ;  /* 0x0000000a3d3a7c20 */ /* 0x000fe20008410000 */
[----:B------:R-:W-:Y:S01]  /*1e40*/  IMAD.MOV.U32 R75, RZ, RZ, R24 ;  /* 0x000000ffff4b7224 */ /* 0x000fe200078e0018 */
[----:B------:R-:W-:Y:S01]  /*1e50*/  @P3 SHF.R.U32.HI R75, RZ, UR6, R60 ;  /* 0x00000006ff4b3c19 */ /* 0x000fe2000801163c */
[----:B------:R-:W-:-:S02]  /*1e60*/  IMAD.MOV.U32 R61, RZ, RZ, -0x80 ;  /* 0xffffff80ff3d7424 */ /* 0x000fc400078e00ff */
[----:B------:R-:W-:Y:S01]  /*1e70*/  FMUL.FTZ R7, R34, UR10 ;  /* 0x0000000a22077c20 */ /* 0x000fe20008410000 */
[----:B------:R-:W-:Y:S01]  /*1e80*/  FMUL.FTZ R34, R37, UR10 ;  /* 0x0000000a25227c20 */ /* 0x000fe20008410000 */
[----:B------:R-:W-:Y:S01]  /*1e90*/  FMUL.FTZ R14, R82, UR10 ;  /* 0x0000000a520e7c20 */ /* 0x000fe20008410000 */
[----:B------:R-:W-:Y:S01]  /*1ea0*/  FMUL.FTZ R37, R62, UR10 ;  /* 0x0000000a3e257c20 */ /* 0x000fe20008410000 */
[----:B------:R-:W-:Y:S02]  /*1eb0*/  IMAD R82, R88, R61, 0x80 ;  /* 0x0000008058527424 */ /* 0x000fe400078e023d */
[----:B------:R-:W-:Y:S01]  /*1ec0*/  FMUL.FTZ R5, R30, UR10 ;  /* 0x0000000a1e057c20 */ /* 0x000fe20008410000 */
[----:B------:R-:W2:Y:S01]  /*1ed0*/  SHFL.IDX PT, R62, R75, RZ, 0x1c1f ;  /* 0x001c1fff4b3e7589 */ /* 0x000ea200000e0000 */
[----:B------:R-:W-:Y:S01]  /*1ee0*/  FMUL.FTZ R30, R32, UR10 ;  /* 0x0000000a201e7c20 */ /* 0x000fe20008410000 */
[----:B------:R-:W-:Y:S01]  /*1ef0*/  ULDC.64 UR6, c[0x0][0x9e0] ;  /* 0x0002780000067ab9 */ /* 0x000fe20000000a00 */
[----:B------:R-:W-:Y:S01]  /*1f00*/  FMUL.FTZ R32, R36, UR10 ;  /* 0x0000000a24207c20 */ /* 0x000fe20008410000 */
[----:B------:R-:W-:Y:S01]  /*1f10*/  FMUL.FTZ R36, R40, UR10 ;  /* 0x0000000a28247c20 */ /* 0x000fe20008410000 */
[----:B------:R-:W-:Y:S01]  /*1f20*/  FMUL.FTZ R12, R42, UR10 ;  /* 0x0000000a2a0c7c20 */ /* 0x000fe20008410000 */
[----:B------:R-:W-:Y:S01]  /*1f30*/  VIADD R61, R82, 0x1 ;  /* 0x00000001523d7836 */ /* 0x000fe20000000000 */
[----:B------:R-:W-:Y:S01]  /*1f40*/  UISETP.GE.AND UP1, UPT, UR7, 0x1, UPT ;  /* 0x000000010700788c */ /* 0x000fe2000bf26270 */
[----:B------:R-:W-:Y:S01]  /*1f50*/  FMUL.FTZ R89, R25, UR10 ;  /* 0x0000000a19597c20 */ /* 0x000fe20008410000 */
        /* <DEDUP_REMOVED lines=13> */
[----:B------:R3:W-:Y:S01]  /*2030*/  @!P1 SYNCS.ARRIVE.TRANS64.RED.A1T0 RZ, [R15+URZ], RZ ;  /* 0x000000ff0fff99a7 */ /* 0x0007e2000810043f */
        /* <DEDUP_REMOVED lines=21> */
[----:B---3--:R-:W-:Y:S01]  /*2190*/  FMUL.FTZ R15, R87, UR10 ;  /* 0x0000000a570f7c20 */ /* 0x008fe20008410000 */
[----:B------:R-:W-:Y:S01]  /*21a0*/  IMAD R60, R16, -0x2, R61 ;  /* 0xfffffffe103c7824 */ /* 0x000fe200078e023d */
[----:B------:R-:W-:Y:S01]  /*21b0*/  PLOP3.LUT P2, PT, PT, PT, UP1, 0x40, 0x0 ;  /* 0x000000000000781c */ /* 0x000fe20003f4e818 */
[----:B------:R-:W3:Y:S01]  /*21c0*/  MUFU.TANH R2, R2 ;  /* 0x0000000200027308 */ /* 0x000ee20000002400 */
[----:B0-----:R-:W-:-:S02]  /*21d0*/  IMAD R61, R47, UR41, R82 ;  /* 0x000000292f3d7c24 */ /* 0x001fc4000f8e0252 */
[----:B------:R-:W-:Y:S01]  /*21e0*/  FMUL.FTZ R77, R77, UR10 ;  /* 0x0000000a4d4d7c20 */ /* 0x000fe20008410000 */
[----:B------:R-:W-:Y:S01]  /*21f0*/  IMAD R63, R47, UR41, R60 ;  /* 0x000000292f3f7c24 */ /* 0x000fe2000f8e023c */
[----:B------:R-:W-:Y:S01]  /*2200*/  LEA R78, R88, 0xffffff80, 0x7 ;  /* 0xffffff80584e7811 */ /* 0x000fe200078e38ff */
[----:B------:R-:W-:Y:S02]  /*2210*/  IMAD R79, R16, -0x2, R61 ;  /* 0xfffffffe104f7824 */ /* 0x000fe400078e023d */
[----:B-1----:R-:W-:Y:S01]  /*2220*/  IMAD.IADD R63, R63, 0x1, -R50 ;  /* 0x000000013f3f7824 */ /* 0x002fe200078e0a32 */
[----:B------:R-:W0:Y:S03]  /*2230*/  MUFU.TANH R89, R89 ;  /* 0x0000005900597308 */ /* 0x000e260000002400 */
[C---:B------:R-:W-:Y:S02]  /*2240*/  VIADD R86, R63.reuse, UR6 ;  /* 0x000000063f567c36 */ /* 0x040fe40008000000 */
[----:B------:R-:W-:-:S03]  /*2250*/  VIADD R83, R63, UR21 ;  /* 0x000000153f537c36 */ /* 0x000fc60008000000 */
[----:B------:R-:W1:Y:S01]  /*2260*/  MUFU.TANH R0, R0 ;  /* 0x0000000000007308 */ /* 0x000e620000002400 */
[----:B--2---:R-:W-:-:S07]  /*2270*/  VIADDMNMX R74, R62, R86, R79, PT ;  /* 0x000000563e4a7246 */ /* 0x004fce000380014f */
[----:B------:R-:W2:Y:S08]  /*2280*/  MUFU.TANH R3, R3 ;  /* 0x0000000300037308 */ /* 0x000eb00000002400 */
[----:B------:R-:W4:Y:S08]  /*2290*/  MUFU.TANH R90, R90 ;  /* 0x0000005a005a7308 */ /* 0x000f300000002400 */
[----:B------:R-:W0:Y:S08]  /*22a0*/  MUFU.TANH R29, R29 ;  /* 0x0000001d001d7308 */ /* 0x000e300000002400 */
        /* <DEDUP_REMOVED lines=57> */
[----:B------:R5:W0:Y:S02]  /*2640*/  MUFU.TANH R94, R77 ;  /* 0x0000004d005e7308 */ /* 0x000a240000002400 */
[----:B-----5:R-:W-:Y:S01]  /*2650*/  IMAD.IADD R77, R83, 0x1, R62 ;  /* 0x00000001534d7824 */ /* 0x020fe200078e023e */
[----:B-1234-:R-:W-:Y:S06]  /*2660*/  @P2 BRA `(.L_x_797) ;  /* 0x00000000005c2947 */ /* 0x01efec0003800000 */
[----:B------:R-:W-:Y:S01]  /*2670*/  IMAD R61, R47, UR41, R62 ;  /* 0x000000292f3d7c24 */ /* 0x000fe2000f8e023e */
[----:B------:R-:W-:Y:S03]  /*2680*/  BSSY B0, `(.L_x_798) ;  /* 0x0000011000007945 */ /* 0x000fe60003800000 */
[----:B------:R-:W-:-:S05]  /*2690*/  IMAD.IADD R61, R61, 0x1, -R50 ;  /* 0x000000013d3d7824 */ /* 0x000fca00078e0a32 */
[----:B------:R-:W-:-:S13]  /*26a0*/  ISETP.GT.AND P2, PT, R61, -0x1, PT ;  /* 0xffffffff3d00780c */ /* 0x000fda0003f44270 */
[----:B------:R-:W-:Y:S05]  /*26b0*/  @P2 BRA `(.L_x_799) ;  /* 0x0000000000202947 */ /* 0x000fea0003800000 */
[----:B------:R-:W-:Y:S01]  /*26c0*/  UISETP.NE.AND UP2, UPT, UR7, 0x1, UPT ;  /* 0x000000010700788c */ /* 0x000fe2000bf45270 */
[----:B------:R-:W-:-:S05]  /*26d0*/  LOP3.LUT R61, RZ, R61, RZ, 0x33, !PT ;  /* 0x0000003dff3d7212 */ /* 0x000fca00078e33ff */
[----:B------:R-:W-:-:S05]  /*26e0*/  PLOP3.LUT P2, PT, PT, PT, UP2, 0x80, 0x0 ;  /* 0x000000000000781c */ /* 0x000fca0003f4f028 */
[----:B------:R-:W-:-:S08]  /*26f0*/  @UP2 ULDC.64 UR10, c[0x0][0x9e8] ;  /* 0x00027a00000a2ab9 */ /* 0x000fd00000000a00 */
[----:B------:R-:W-:-:S05]  /*2700*/  @P2 IMAD.HI.U32 R60, R61, UR10, RZ ;  /* 0x0000000a3d3c2c27 */ /* 0x000fca000f8e00ff */
[----:B------:R-:W-:-:S04]  /*2710*/  @P2 SHF.R.U32.HI R61, RZ, UR11, R60 ;  /* 0x0000000bff3d2c19 */ /* 0x000fc8000801163c */
[----:B------:R-:W-:Y:S01]  /*2720*/  LOP3.LUT R61, RZ, R61, RZ, 0x33, !PT ;  /* 0x0000003dff3d7212 */ /* 0x000fe200078e33ff */
[----:B------:R-:W-:Y:S06]  /*2730*/  BRA `(.L_x_800) ;  /* 0x0000000000147947 */ /* 0x000fec0003800000 */
.L_x_799:
[----:B------:R-:W-:-:S06]  /*2740*/  UISETP.NE.AND UP2, UPT, UR7, 0x1, UPT ;  /* 0x000000010700788c */ /* 0x000fcc000bf45270 */
[----:B------:R-:W-:-:S05]  /*2750*/  PLOP3.LUT P2, PT, PT, PT, UP2, 0x80, 0x0 ;  /* 0x000000000000781c */ /* 0x000fca0003f4f028 */
[----:B------:R-:W-:-:S08]  /*2760*/  @UP2 ULDC.64 UR10, c[0x0][0x9e8] ;  /* 0x00027a00000a2ab9 */ /* 0x000fd00000000a00 */
[----:B------:R-:W-:-:S05]  /*2770*/  @P2 IMAD.HI.U32 R60, R61, UR10, RZ ;  /* 0x0000000a3d3c2c27 */ /* 0x000fca000f8e00ff */
[----:B------:R-:W-:-:S07]  /*2780*/  @P2 SHF.R.U32.HI R61, RZ, UR11, R60 ;  /* 0x0000000bff3d2c19 */ /* 0x000fce000801163c */
.L_x_800:
[----:B------:R-:W-:Y:S05]  /*2790*/  BSYNC B0 ;  /* 0x0000000000007941 */ /* 0x000fea0003800000 */
.L_x_798:
[----:B------:R-:W-:-:S04]  /*27a0*/  IMAD R61, R61, UR7, -R78 ;  /* 0x000000073d3d7c24 */ /* 0x000fc8000f8e0a4e */
[----:B------:R-:W-:-:S05]  /*27b0*/  IMAD R61, R16, -0x2, R61 ;  /* 0xfffffffe103d7824 */ /* 0x000fca00078e023d */
[----:B------:R-:W-:Y:S02]  /*27c0*/  VIMNMX R77, R77, R61, !PT ;  /* 0x0000003d4d4d7248 */ /* 0x000fe40007fe0100 */
[----:B------:R-:W-:-:S07]  /*27d0*/  VIADDMNMX R74, R61, UR7, R74, PT ;  /* 0x000000073d4a7c46 */ /* 0x000fce000b80014a */
.L_x_797:
[C---:B------:R-:W-:Y:S02]  /*27e0*/  ISETP.GE.AND P4, PT, R82.reuse, 0x9, PT ;  /* 0x000000095200780c */ /* 0x040fe40003f86270 */
[C---:B------:R-:W-:Y:S02]  /*27f0*/  ISETP.GE.AND P2, PT, R82.reuse, 0x2, PT ;  /* 0x000000025200780c */ /* 0x040fe40003f46270 */
[----:B------:R-:W-:Y:S02]  /*2800*/  ISETP.GE.AND P5, PT, R82, 0xa, PT ;  /* 0x0000000a5200780c */ /* 0x000fe40003fa6270 */
[----:B------:R-:W-:Y:S02]  /*2810*/  LOP3.LUT R22, R22, 0xfffffffd, RZ, 0xc0, !PT ;  /* 0xfffffffd16167812 */ /* 0x000fe400078ec0ff */
[----:B------:R-:W-:-:S04]  /*2820*/  ISETP.GT.AND P3, PT, R77, 0x1, !P2 ;  /* 0x000000014d00780c */ /* 0x000fc80005764270 */
[----:B------:R-:W-:Y:S02]  /*2830*/  ISETP.LT.OR P3, PT, R74, 0x2, P3 ;  /* 0x000000024a00780c */ /* 0x000fe40001f61670 */
[----:B------:R-:W-:Y:S02]  /*2840*/  @P4 LOP3.LUT R22, R22, 0x2, RZ, 0xfc, !PT ;  /* 0x0000000216164812 */ /* 0x000fe400078efcff */
[----:B0-----:R-:W-:Y:S02]  /*2850*/  FSEL R89, R89, -INF , !P3 ;  /* 0xff80000059597808 */ /* 0x001fe40005800000 */
[----:B------:R-:W-:Y:S02]  /*2860*/  LOP3.LUT R22, R22, 0xfffffffb, RZ, 0xc0, !PT ;  /* 0xfffffffb16167812 */ /* 0x000fe400078ec0ff */
[----:B------:R-:W-:Y:S02]  /*2870*/  ISETP.GT.AND P4, PT, R77, 0x8, !P4 ;  /* 0x000000084d00780c */ /* 0x000fe40006784270 */
[----:B------:R-:W-:-:S02]  /*2880*/  @P5 LOP3.LUT R22, R22, 0x4, RZ, 0xfc, !PT ;  /* 0x0000000416165812 */ /* 0x000fc400078efcff */
[----:B------:R-:W-:Y:S02]  /*2890*/  ISETP.GT.AND P3, PT, R77, 0x9, !P5 ;  /* 0x000000094d00780c */ /* 0x000fe40006f64270 */
[----:B------:R-:W-:Y:S02]  /*28a0*/  ISETP.GE.AND P5, PT, R82, 0x11, PT ;  /* 0x000000115200780c */ /* 0x000fe40003fa6270 */
[C---:B------:R-:W-:Y:S02]  /*28b0*/  ISETP.LT.OR P4, PT, R74.reuse, 0x9, P4 ;  /* 0x000000094a00780c */ /* 0x040fe40002781670 */
[----:B------:R-:W-:Y:S02]  /*28c0*/  ISETP.LT.OR P3, PT, R74, 0xa, P3 ;  /* 0x0000000a4a00780c */ /* 0x000fe40001f61670 */
[----:B------:R-:W-:Y:S02]  /*28d0*/  FSEL R90, R90, -INF , !P4 ;  /* 0xff8000005a5a7808 */ /* 0x000fe40006000000 */
[----:B------:R-:W-:-:S02]  /*28e0*/  ISETP.GE.AND P4, PT, R82, 0x12, PT ;  /* 0x000000125200780c */ /* 0x000fc40003f86270 */
[----:B------:R-:W-:Y:S02]  /*28f0*/  LOP3.LUT R22, R22, 0xfffffff7, RZ, 0xc0, !PT ;  /* 0xfffffff716167812 */ /* 0x000fe400078ec0ff */
[----:B------:R-:W-:Y:S02]  /*2900*/  FSEL R72, R29, -INF , !P3 ;  /* 0xff8000001d487808 */ /* 0x000fe40005800000 */
[----:B------:R-:W-:Y:S02]  /*2910*/  ISETP.GT.AND P3, PT, R77, 0x10, !P5 ;  /* 0x000000104d00780c */ /* 0x000fe40006f64270 */
[----:B------:R-:W-:Y:S02]  /*2920*/  @P5 LOP3.LUT R22, R22, 0x8, RZ, 0xfc, !PT ;  /* 0x0000000816165812 */ /* 0x000fe400078efcff */
[----:B------:R-:W-:Y:S02]  /*2930*/  ISETP.LT.OR P3, PT, R74, 0x11, P3 ;  /* 0x000000114a00780c */ /* 0x000fe40001f61670 */
[----:B------:R-:W-:-:S02]  /*2940*/  LOP3.LUT R22, R22, 0xfdffffff, RZ, 0xc0, !PT ;  /* 0xfdffffff16167812 */ /* 0x000fc400078ec0ff */
[----:B------:R-:W-:Y:S02]  /*2950*/  FSEL R71, R30, -INF , !P3 ;  /* 0xff8000001e477808 */ /* 0x000fe40005800000 */
[----:B------:R-:W-:Y:S02]  /*2960*/  @P4 LOP3.LUT R22, R22, 0x2000000, RZ, 0xfc, !PT ;  /* 0x0200000016164812 */ /* 0x000fe400078efcff */
[----:B------:R-:W-:Y:S02]  /*2970*/  ISETP.GT.AND P3, PT, R77, 0x11, !P4 ;  /* 0x000000114d00780c */ /* 0x000fe40006764270 */
[----:B------:R-:W-:Y:S02]  /*2980*/  ISETP.GE.AND P4, PT, R82, 0x19, PT ;  /* 0x000000195200780c */ /* 0x000fe40003f86270 */
[----:B------:R-:W-:Y:S02]  /*2990*/  ISETP.LT.OR P3, PT, R74, 0x12, P3 ;  /* 0x000000124a00780c */ /* 0x000fe40001f61670 */
[----:B------:R-:W-:-:S02]  /*29a0*/  LOP3.LUT R22, R22, 0xfeffffff, RZ, 0xc0, !PT ;  /* 0xfeffffff16167812 */ /* 0x000fc400078ec0ff */
[----:B------:R-:W-:Y:S02]  /*29b0*/  FSEL R69, R31, -INF , !P3 ;  /* 0xff8000001f457808 */ /* 0x000fe40005800000 */
[----:B------:R-:W-:-:S04]  /*29c0*/  ISETP.GT.AND P3, PT, R77, 0x18, !P4 ;  /* 0x000000184d00780c */ /* 0x000fc80006764270 */
[----:B------:R-:W-:Y:S02]  /*29d0*/  ISETP.LT.OR P3, PT, R74, 0x19, P3 ;  /* 0x000000194a00780c */ /* 0x000fe40001f61670 */
[----:B------:R-:W-:Y:S02]  /*29e0*/  @P4 LOP3.LUT R22, R22, 0x1000000, RZ, 0xfc, !PT ;  /* 0x0100000016164812 */ /* 0x000fe400078efcff */
[----:B------:R-:W-:Y:S02]  /*29f0*/  ISETP.GE.AND P4, PT, R82, 0x1a, PT ;  /* 0x0000001a5200780c */ /* 0x000fe40003f86270 */
[----:B------:R-:W-:Y:S02]  /*2a00*/  LOP3.LUT R22, R22, 0xff7fffff, RZ, 0xc0, !PT ;  /* 0xff7fffff16167812 */ /* 0x000fe400078ec0ff */
[----:B------:R-:W-:Y:S02]  /*2a10*/  FSEL R68, R32, -INF , !P3 ;  /* 0xff80000020447808 */ /* 0x000fe40005800000 */
[----:B------:R-:W-:-:S04]  /*2a20*/  ISETP.GT.AND P3, PT, R77, 0x19, !P4 ;  /* 0x000000194d00780c */ /* 0x000fc80006764270 */
[----:B------:R-:W-:-:S03]  /*2a30*/  ISETP.LT.OR P3, PT, R74, 0x1a, P3 ;  /* 0x0000001a4a00780c */ /* 0x000fc60001f61670 */
        /* <DEDUP_REMOVED lines=22> */
[----:B------:R-:W-:Y:S01]  /*2ba0*/  ISETP.GT.AND P3, PT, R77, 0x29, !P4 ;  /* 0x000000294d00780c */ /* 0x000fe20006764270 */
[----:B------:R-:W0:Y:S03]  /*2bb0*/  SHFL.IDX PT, R40, R75, 0x1, 0x1c1f ;  /* 0x003c1f004b287f89 */ /* 0x000e2600000e0000 */
        /* <DEDUP_REMOVED lines=83> */
[----:B------:R-:W-:Y:S02]  /*30f0*/  ISETP.GT.AND P3, PT, R77, 0x61, !P4 ;  /* 0x000000614d00780c */ /* 0x000fe40006764270 */
[----:B0-----:R-:W-:-:S02]  /*3100*/  VIADDMNMX R70, R40, R86, R79, PT ;  /* 0x0000005628467246 */ /* 0x001fc4000380014f */
[----:B------:R-:W-:-:S03]  /*3110*/  ISETP.LT.OR P3, PT, R74, 0x62, P3 ;  /* 0x000000624a00780c */ /* 0x000fc60001f61670 */
[----:B------:R-:W-:Y:S02]  /*3120*/  @P4 LOP3.LUT R22, R22, 0x20, RZ, 0xfc, !PT ;  /* 0x0000002016164812 */ /* 0x000fe400078efcff */
[----:B------:R-:W-:Y:S02]  /*3130*/  ISETP.GE.AND P4, PT, R82, 0x69, PT ;  /* 0x000000695200780c */ /* 0x000fe40003f86270 */
[----:B------:R-:W-:Y:S02]  /*3140*/  FSEL R44, R73, -INF , !P3 ;  /* 0xff800000492c7808 */ /* 0x000fe40005800000 */
[----:B------:R-:W-:Y:S02]  /*3150*/  LOP3.LUT R22, R22, 0xffffffef, RZ, 0xc0, !PT ;  /* 0xffffffef16167812 */ /* 0x000fe400078ec0ff */
[----:B------:R-:W-:-:S04]  /*3160*/  ISETP.GT.AND P3, PT, R77, 0x68, !P4 ;  /* 0x000000684d00780c */ /* 0x000fc80006764270 */
[----:B------:R-:W-:-:S03]  /*3170*/  ISETP.LT.OR P3, PT, R74, 0x69, P3 ;  /* 0x000000694a00780c */ /* 0x000fc60001f61670 */
[----:B------:R-:W-:Y:S02]  /*3180*/  @P4 LOP3.LUT R22, R22, 0x10, RZ, 0xfc, !PT ;  /* 0x0000001016164812 */ /* 0x000fe400078efcff */
[----:B------:R-:W-:Y:S02]  /*3190*/  ISETP.GE.AND P4, PT, R82, 0x6a, PT ;  /* 0x0000006a5200780c */ /* 0x000fe40003f86270 */
[----:B------:R-:W-:Y:S02]  /*31a0*/  FSEL R34, R76, -INF , !P3 ;  /* 0xff8000004c227808 */ /* 0x000fe40005800000 */
[----:B------:R-:W-:Y:S02]  /*31b0*/  ISETP.GT.AND P3, PT, R77, 0x69, !P4 ;  /* 0x000000694d00780c */ /* 0x000fe40006764270 */
[----:B------:R-:W-:Y:S02]  /*31c0*/  LOP3.LUT R22, R22, 0xfbffffff, RZ, 0xc0, !PT ;  /* 0xfbffffff16167812 */ /* 0x000fe400078ec0ff */
[----:B------:R-:W-:-:S04]  /*31d0*/  ISETP.LT.OR P3, PT, R74, 0x6a, P3 ;  /* 0x0000006a4a00780c */ /* 0x000fc80001f61670 */
[----:B------:R-:W-:Y:S02]  /*31e0*/  FSEL R32, R94, -INF , !P3 ;  /* 0xff8000005e207808 */ /* 0x000fe40005800000 */
[----:B------:R-:W-:Y:S02]  /*31f0*/  ISETP.GE.AND P3, PT, R82, 0x71, PT ;  /* 0x000000715200780c */ /* 0x000fe40003f66270 */
[----:B------:R-:W-:Y:S02]  /*3200*/  @P4 LOP3.LUT R22, R22, 0x4000000, RZ, 0xfc, !PT ;  /* 0x0400000016164812 */ /* 0x000fe400078efcff */
[----:B------:R-:W-:Y:S02]  /*3210*/  ISETP.GT.AND P4, PT, R77, 0x70, !P3 ;  /* 0x000000704d00780c */ /* 0x000fe40005f84270 */
[----:B------:R-:W-:Y:S02]  /*3220*/  LOP3.LUT R22, R22, 0xfffffffe, RZ, 0xc0, !PT ;  /* 0xfffffffe16167812 */ /* 0x000fe400078ec0ff */
[----:B------:R-:W-:-:S04]  /*3230*/  ISETP.LT.OR P4, PT, R74, 0x71, P4 ;  /* 0x000000714a00780c */ /* 0x000fc80002781670 */
[----:B------:R-:W-:Y:S02]  /*3240*/  FSEL R31, R80, -INF , !P4 ;  /* 0xff800000501f7808 */ /* 0x000fe40006000000 */
[----:B------:R-:W-:-:S04]  /*3250*/  ISETP.GE.AND P4, PT, R82, 0x72, PT ;  /* 0x000000725200780c */ /* 0x000fc80003f86270 */
[----:B------:R-:W-:-:S04]  /*3260*/  ISETP.GT.AND P5, PT, R77, 0x71, !P4 ;  /* 0x000000714d00780c */ /* 0x000fc800067a4270 */
[----:B------:R-:W-:-:S04]  /*3270*/  ISETP.LT.OR P5, PT, R74, 0x72, P5 ;  /* 0x000000724a00780c */ /* 0x000fc80002fa1670 */
[----:B------:R-:W-:Y:S02]  /*3280*/  FSEL R30, R81, -INF , !P5 ;  /* 0xff800000511e7808 */ /* 0x000fe40006800000 */
[----:B------:R-:W-:-:S04]  /*3290*/  ISETP.GE.AND P5, PT, R82, 0x79, PT ;  /* 0x000000795200780c */ /* 0x000fc80003fa6270 */
[----:B------:R-:W-:-:S04]  /*32a0*/  ISETP.GT.AND P6, PT, R77, 0x78, !P5 ;  /* 0x000000784d00780c */ /* 0x000fc80006fc4270 */
[----:B------:R-:W-:-:S04]  /*32b0*/  ISETP.LT.OR P6, PT, R74, 0x79, P6 ;  /* 0x000000794a00780c */ /* 0x000fc800037c1670 */
[----:B------:R-:W-:Y:S02]  /*32c0*/  FSEL R29, R84, -INF , !P6 ;  /* 0xff800000541d7808 */ /* 0x000fe40007000000 */
[----:B------:R-:W-:-:S13]  /*32d0*/  ISETP.GE.AND P6, PT, R82, 0x1, PT ;  /* 0x000000015200780c */ /* 0x000fda0003fc6270 */
[----:B------:R-:W-:Y:S02]  /*32e0*/  @P6 LOP3.LUT R22, R22, 0x1, RZ, 0xfc, !PT ;  /* 0x0000000116166812 */ /* 0x000fe400078efcff */
[----:B------:R-:W-:Y:S02]  /*32f0*/  ISETP.GT.AND P6, PT, R77, RZ, !P6 ;  /* 0x000000ff4d00720c */ /* 0x000fe400077c4270 */
[----:B------:R-:W-:Y:S02]  /*3300*/  LOP3.LUT R22, R22, 0xf7ffffff, RZ, 0xc0, !PT ;  /* 0xf7ffffff16167812 */ /* 0x000fe400078ec0ff */
[----:B------:R-:W-:-:S04]  /*3310*/  ISETP.LT.OR P6, PT, R74, 0x1, P6 ;  /* 0x000000014a00780c */ /* 0x000fc800037c1670 */
[----:B------:R-:W-:Y:S02]  /*3320*/  FSEL R76, R2, -INF , !P6 ;  /* 0xff800000024c7808 */ /* 0x000fe40007000000 */
[----:B------:R-:W-:-:S13]  /*3330*/  ISETP.GE.AND P6, PT, R82, 0x7a, PT ;  /* 0x0000007a5200780c */ /* 0x000fda0003fc6270 */
[----:B------:R-:W-:Y:S02]  /*3340*/  @P6 LOP3.LUT R22, R22, 0x8000000, RZ, 0xfc, !PT ;  /* 0x0800000016166812 */ /* 0x000fe400078efcff */
[----:B------:R-:W-:-:S04]  /*3350*/  ISETP.GT.AND P6, PT, R77, 0x79, !P6 ;  /* 0x000000794d00780c */ /* 0x000fc800077c4270 */
[----:B------:R-:W-:Y:S01]  /*3360*/  ISETP.LT.OR P6, PT, R74, 0x7a, P6 ;  /* 0x0000007a4a00780c */ /* 0x000fe200037c1670 */
[----:B------:R-:W-:-:S03]  /*3370*/  IMAD.IADD R74, R83, 0x1, R40 ;  /* 0x00000001534a7824 */ /* 0x000fc600078e0228 */
[----:B------:R-:W-:Y:S02]  /*3380*/  FSEL R2, R85, -INF , !P6 ;  /* 0xff80000055027808 */ /* 0x000fe40007000000 */
[----:B------:R-:W-:-:S13]  /*3390*/  PLOP3.LUT P6, PT, PT, PT, UP1, 0x40, 0x0 ;  /* 0x000000000000781c */ /* 0x000fda0003fce818 */
[----:B------:R-:W-:Y:S05]  /*33a0*/  @P6 BRA `(.L_x_801) ;  /* 0x0000000000646947 */ /* 0x000fea0003800000 */
        /* <DEDUP_REMOVED lines=9> */
[----:B------:R-:W-:Y:S01]  /*3440*/  @P6 IMAD.HI.U32 R40, R73, UR10, RZ ;  /* 0x0000000a49286c27 */ /* 0x000fe2000f8e00ff */
[----:B------:R-:W-:-:S13]  /*3450*/  PLOP3.LUT P6, PT, PT, PT, UP2, 0x80, 0x0 ;  /* 0x000000000000781c */ /* 0x000fda0003fcf028 */
[----:B------:R-:W-:-:S04]  /*3460*/  @P6 SHF.R.U32.HI R73, RZ, UR11, R40 ;  /* 0x0000000bff496c19 */ /* 0x000fc80008011628 */
[----:B------:R-:W-:Y:S01]  /*3470*/  LOP3.LUT R73, RZ, R73, RZ, 0x33, !PT ;  /* 0x00000049ff497212 */ /* 0x000fe200078e33ff */
[----:B------:R-:W-:Y:S06]  /*3480*/  BRA `(.L_x_804) ;  /* 0x0000000000187947 */ /* 0x000fec0003800000 */
.L_x_803:
[----:B------:R-:W-:-:S06]  /*3490*/  UISETP.NE.AND UP2, UPT, UR7, 0x1, UPT ;  /* 0x000000010700788c */ /* 0x000fcc000bf45270 */
[----:B------:R-:W-:-:S05]  /*34a0*/  PLOP3.LUT P6, PT, PT, PT, UP2, 0x80, 0x0 ;  /* 0x000000000000781c */ /* 0x000fca0003fcf028 */
[----:B------:R-:W-:-:S08]  /*34b0*/  @UP2 ULDC.64 UR10, c[0x0][0x9e8] ;  /* 0x00027a00000a2ab9 */ /* 0x000fd00000000a00 */
[----:B------:R-:W-:Y:S01]  /*34c0*/  @P6 IMAD.HI.U32 R40, R73, UR10, RZ ;  /* 0x0000000a49286c27 */ /* 0x000fe2000f8e00ff */
[----:B------:R-:W-:-:S13]  /*34d0*/  PLOP3.LUT P6, PT, PT, PT, UP2, 0x80, 0x0 ;  /* 0x000000000000781c */ /* 0x000fda0003fcf028 */
[----:B------:R-:W-:-:S07]  /*34e0*/  @P6 SHF.R.U32.HI R73, RZ, UR11, R40 ;  /* 0x0000000bff496c19 */ /* 0x000fce0008011628 */
.L_x_804:
[----:B------:R-:W-:Y:S05]  /*34f0*/  BSYNC B0 ;  /* 0x0000000000007941 */ /* 0x000fea0003800000 */
.L_x_802:
[----:B------:R-:W-:-:S04]  /*3500*/  IMAD R73, R73, UR7, -R78 ;  /* 0x0000000749497c24 */ /* 0x000fc8000f8e0a4e */
[----:B------:R-:W-:-:S05]  /*3510*/  IMAD R73, R16, -0x2, R73 ;  /* 0xfffffffe10497824 */ /* 0x000fca00078e0249 */
[----:B------:R-:W-:Y:S02]  /*3520*/  VIMNMX R74, R74, R73, !PT ;  /* 0x000000494a4a7248 */ /* 0x000fe40007fe0100 */
[----:B------:R-:W-:-:S07]  /*3530*/  VIADDMNMX R70, R73, UR7, R70, PT ;  /* 0x0000000749467c46 */ /* 0x000fce000b800146 */
.L_x_801:
[----:B------:R-:W-:Y:S01]  /*3540*/  ISETP.GT.AND P2, PT, R74, 0x1, !P2 ;  /* 0x000000014a00780c */ /* 0x000fe20005744270 */
[----:B------:R-:W-:Y:S01]  /*3550*/  ULDC UR22, c[0x0][0x988] ;  /* 0x0002620000167ab9 */ /* 0x000fe20000000800 */
[----:B------:R-:W-:Y:S01]  /*3560*/  LOP3.LUT P6, RZ, R22, 0x8, RZ, 0xc0, !PT ;  /* 0x0000000816ff7812 */ /* 0x000fe200078cc0ff */
[----:B------:R-:W-:Y:S01]  /*3570*/  @UP0 ULDC UR10, c[0x0][0x44c] ;  /* 0x00011300000a0ab9 */ /* 0x000fe20000000800 */
[----:B------:R-:W-:Y:S01]  /*3580*/  ISETP.LT.OR P2, PT, R70, 0x2, P2 ;  /* 0x000000024600780c */ /* 0x000fe20001741670 */
[----:B------:R-:W-:Y:S01]  /*3590*/  UIMAD.WIDE.U32 UR10, UR39, UR10, URZ ;  /* 0x0000000a270a72a5 */ /* 0x000fe2000f8e003f */
[----:B------:R-:W-:Y:S01]  /*35a0*/  FMNMX.FTZ R73, R76, R89, !PT ;  /* 0x000000594c497209 */ /* 0x000fe20007810000 */
[----:B------:R-:W-:Y:S01]  /*35b0*/  @UP0 ULDC UR15, c[0x0][0x450] ;  /* 0x00011400000f0ab9 */ /* 0x000fe20000000800 */
[----:B------:R-:W-:Y:S01]  /*35c0*/  FSEL R42, R3, -INF , !P2 ;  /* 0xff800000032a7808 */ /* 0x000fe20005000000 */
[----:B------:R-:W-:Y:S01]  /*35d0*/  UMOV UR14, UR39 ;  /* 0x00000027000e7c82 */ /* 0x000fe20008000000 */
[----:B------:R-:W-:Y:S01]  /*35e0*/  LOP3.LUT P2, RZ, R22, 0x2, RZ, 0xc0, !PT ;  /* 0x0000000216ff7812 */ /* 0x000fe2000784c0ff */
[----:B------:R-:W-:Y:S01]  /*35f0*/  @UP0 USHF.R.U32.HI UR14, URZ, UR15, UR11 ;  /* 0x0000000f3f0e0299 */ /* 0x000fe2000801160b */
[----:B------:R-:W-:-:S02]  /*3600*/  FMNMX.FTZ R73, R90, R73, !PT ;  /* 0x000000495a497209 */ /* 0x000fc40007810000 */
[C---:B------:R-:W-:Y:S01]  /*3610*/  ISETP.GT.AND P2, PT, R74.reuse, 0x8, !P2 ;  /* 0x000000084a00780c */ /* 0x040fe20005744270 */
[----:B------:R-:W-:Y:S01]  /*3620*/  UIADD3 UR50, UR50, UR14, URZ ;  /* 0x0000000e32327290 */ /* 0x000fe2000fffe03f */
[----:B------:R-:W-:Y:S02]  /*3630*/  ISETP.GT.AND P3, PT, R74, 0x70, !P3 ;  /* 0x000000704a00780c */ /* 0x000fe40005f64270 */
[----:B------:R-:W-:Y:S01]  /*3640*/  ISETP.LT.OR P2, PT, R70, 0x9, P2 ;  /* 0x000000094600780c */ /* 0x000fe20001741670 */
[----:B------:R-:W-:Y:S01]  /*3650*/  UIADD3 UR6, UR50, UR6, URZ ;  /* 0x0000000632067290 */ /* 0x000fe2000fffe03f */
[----:B------:R-:W-:Y:S02]  /*3660*/  ISETP.GT.AND P4, PT, R74, 0x71, !P4 ;  /* 0x000000714a00780c */ /* 0x000fe40006784270 */
[----:B------:R-:W-:Y:S02]  /*3670*/  FSEL R5, R5, -INF , !P2 ;  /* 0xff80000005057808 */ /* 0x000fe40005000000 */
[----:B------:R-:W-:-:S02]  /*3680*/  LOP3.LUT P2, RZ, R22, 0x4, RZ, 0xc0, !PT ;  /* 0x0000000416ff7812 */ /* 0x000fc4000784c0ff */
[----:B------:R-:W-:Y:S02]  /*3690*/  ISETP.LT.OR P3, PT, R70, 0x71, P3 ;  /* 0x000000714600780c */ /* 0x000fe40001f61670 */
[C---:B------:R-:W-:Y:S02]  /*36a0*/  ISETP.GT.AND P2, PT, R74.reuse, 0x9, !P2 ;  /* 0x000000094a00780c */ /* 0x040fe40005744270 */
[----:B------:R-:W-:Y:S02]  /*36b0*/  ISETP.GT.AND P5, PT, R74, 0x78, !P5 ;  /* 0x000000784a00780c */ /* 0x000fe40006fa4270 */
[C---:B------:R-:W-:Y:S02]  /*36c0*/  ISETP.LT.OR P2, PT, R70.reuse, 0xa, P2 ;  /* 0x0000000a4600780c */ /* 0x040fe40001741670 */
[----:B------:R-:W-:Y:S02]  /*36d0*/  ISETP.LT.OR P4, PT, R70, 0x72, P4 ;  /* 0x000000724600780c */ /* 0x000fe40002781670 */
[----:B------:R-:W-:-:S02]  /*36e0*/  FSEL R40, R4, -INF , !P2 ;  /* 0xff80000004287808 */ /* 0x000fc40005000000 */
[----:B------:R-:W-:Y:S02]  /*36f0*/  ISETP.GT.AND P2, PT, R74, 0x10, !P6 ;  /* 0x000000104a00780c */ /* 0x000fe40007744270 */
[----:B------:R-:W-:Y:S02]  /*3700*/  FMNMX.FTZ R4, R72, R73, !PT ;  /* 0x0000004948047209 */ /* 0x000fe40007810000 */
[----:B------:R-:W-:Y:S02]  /*3710*/  ISETP.LT.OR P2, PT, R70, 0x11, P2 ;  /* 0x000000114600780c */ /* 0x000fe40001741670 */
[----:B------:R-:W-:Y:S02]  /*3720*/  FMNMX.FTZ R4, R71, R4, !PT ;  /* 0x0000000447047209 */ /* 0x000fe40007810000 */
[----:B------:R-:W-:Y:S02]  /*3730*/  FSEL R7, R7, -INF , !P2 ;  /* 0xff80000007077808 */ /* 0x000fe40005000000 */
[----:B------:R-:W-:-:S02]  /*3740*/  LOP3.LUT P2, RZ, R22, 0x2000000, RZ, 0xc0, !PT ;  /* 0x0200000016ff7812 */ /* 0x000fc4000784c0ff */
[----:B------:R-:W-:Y:S02]  /*3750*/  FMNMX.FTZ R73, R69, R4, !PT ;  /* 0x0000000445497209 */ /* 0x000fe40007810000 */
[----:B------:R-:W-:Y:S02]  /*3760*/  ISETP.GT.AND P2, PT, R74, 0x11, !P2 ;  /* 0x000000114a00780c */ /* 0x000fe40005744270 */
[----:B------:R-:W-:Y:S02]  /*3770*/  FMNMX.FTZ R73, R68, R73, !PT ;  /* 0x0000004944497209 */ /* 0x000fe40007810000 */
[----:B------:R-:W-:Y:S02]  /*3780*/  ISETP.LT.OR P2, PT, R70, 0x12, P2 ;  /* 0x000000124600780c */ /* 0x000fe40001741670 */
[----:B------:R-:W-:Y:S02]  /*3790*/  FMNMX.FTZ R4, R60, R73, !PT ;  /* 0x000000493c047209 */ /* 0x000fe40007810000 */
[----:B------:R-:W-:-:S02]  /*37a0*/  FSEL R3, R6, -INF , !P2 ;  /* 0xff80000006037808 */ /* 0x000fc40005000000 */
[----:B------:R-:W-:Y:S02]  /*37b0*/  LOP3.LUT P2, RZ, R22, 0x1000000, RZ, 0xc0, !PT ;  /* 0x0100000016ff7812 */ /* 0x000fe4000784c0ff */
[----:B------:R-:W-:Y:S02]  /*37c0*/  FMNMX.FTZ R4, R67, R4, !PT ;  /* 0x0000000443047209 */ /* 0x000fe40007810000 */
[----:B------:R-:W-:Y:S02]  /*37d0*/  ISETP.GT.AND P2, PT, R74, 0x18, !P2 ;  /* 0x000000184a00780c */ /* 0x000fe40005744270 */
[----:B------:R-:W-:Y:S02]  /*37e0*/  LOP3.LUT P6, RZ, R22, 0x8000, RZ, 0xc0, !PT ;  /* 0x0000800016ff7812 */ /* 0x000fe400078cc0ff */
[----:B------:R-:W-:Y:S02]  /*37f0*/  ISETP.LT.OR P2, PT, R70, 0x19, P2 ;  /* 0x000000194600780c */ /* 0x000fe40001741670 */
[----:B------:R-:W-:-:S02]  /*3800*/  FMNMX.FTZ R73, R63, R4, !PT ;  /* 0x000000043f497209 */ /* 0x000fc40007810000 */
[----:B------:R-:W-:Y:S02]  /*3810*/  FSEL R9, R9, -INF , !P2 ;  /* 0xff80000009097808 */ /* 0x000fe40005000000 */
[----:B------:R-:W-:Y:S02]  /*3820*/  LOP3.LUT P2, RZ, R22, 0x800000, RZ, 0xc0, !PT ;  /* 0x0080000016ff7812 */ /* 0x000fe4000784c0ff */
[----:B------:R-:W-:Y:S02]  /*3830*/  FMNMX.FTZ R4, R66, R73, !PT ;  /* 0x0000004942047209 */ /* 0x000fe40007810000 */
[----:B------:R-:W-:Y:S02]  /*3840*/  ISETP.GT.AND P2, PT, R74, 0x19, !P2 ;  /* 0x000000194a00780c */ /* 0x000fe40005744270 */
[----:B------:R-:W-:Y:S02]  /*3850*/  FMNMX.FTZ R4, R61, R4, !PT ;  /* 0x000000043d047209 */ /* 0x000fe40007810000 */
[----:B------:R-:W-:-:S02]  /*3860*/  ISETP.LT.OR P2, PT, R70, 0x1a, P2 ;  /* 0x0000001a4600780c */ /* 0x000fc40001741670 */
[----:B------:R-:W-:Y:S02]  /*3870*/  FMNMX.FTZ R73, R65, R4, !PT ;  /* 0x0000000441497209 */ /* 0x000fe40007810000 */
[----:B------:R-:W-:Y:S02]  /*3880*/  FSEL R8, R8, -INF , !P2 ;  /* 0xff80000008087808 */ /* 0x000fe40005000000 */
[----:B------:R-:W-:Y:S02]  /*3890*/  LOP3.LUT P2, RZ, R22, 0x400000, RZ, 0xc0, !PT ;  /* 0x0040000016ff7812 */ /* 0x000fe4000784c0ff */
[----:B------:R-:W-:Y:S02]  /*38a0*/  FMNMX.FTZ R73, R62, R73, !PT ;  /* 0x000000493e497209 */ /* 0x000fe40007810000 */
[----:B------:R-:W-:Y:S02]  /*38b0*/  ISETP.GT.AND P2, PT, R74, 0x20, !P2 ;  /* 0x000000204a00780c */ /* 0x000fe40005744270 */
[----:B------:R-:W-:-:S02]  /*38c0*/  FMNMX.FTZ R73, R64, R73, !PT ;  /* 0x0000004940497209 */ /* 0x000fc40007810000 */
[----:B------:R-:W-:Y:S02]  /*38d0*/  ISETP.LT.OR P2, PT, R70, 0x21, P2 ;  /* 0x000000214600780c */ /* 0x000fe40001741670 */
[----:B------:R-:W-:Y:S02]  /*38e0*/  FMNMX.FTZ R4, R52, R73, !PT ;  /* 0x0000004934047209 */ /* 0x000fe40007810000 */
[----:B------:R-:W-:Y:S02]  /*38f0*/  FSEL R12, R12, -INF , !P2 ;  /* 0xff8000000c0c7808 */ /* 0x000fe40005000000 */
[----:B------:R-:W-:Y:S02]  /*3900*/  LOP3.LUT P2, RZ, R22, 0x200000, RZ, 0xc0, !PT ;  /* 0x0020000016ff7812 */ /* 0x000fe4000784c0ff */
[----:B------:R-:W-:Y:S02]  /*3910*/  FMNMX.FTZ R73, R55, R4, !PT ;  /* 0x0000000437497209 */ /* 0x000fe40007810000 */
[----:B------:R-:W-:-:S02]  /*3920*/  ISETP.GT.AND P2, PT, R74, 0x21, !P2 ;  /* 0x000000214a00780c */ /* 0x000fc40005744270 */
[----:B------:R-:W-:Y:S02]  /*3930*/  FMNMX.FTZ R4, R56, R73, !PT ;  /* 0x0000004938047209 */ /* 0x000fe40007810000 */
[----:B------:R-:W-:Y:S02]  /*3940*/  ISETP.LT.OR P2, PT, R70, 0x22, P2 ;  /* 0x000000224600780c */ /* 0x000fe40001741670 */
[----:B------:R-:W-:Y:S02]  /*3950*/  FMNMX.FTZ R73, R57, R4, !PT ;  /* 0x0000000439497209 */ /* 0x000fe40007810000 */
[----:B------:R-:W-:Y:S02]  /*3960*/  FSEL R11, R11, -INF , !P2 ;  /* 0xff8000000b0b7808 */ /* 0x000fe40005000000 */
[----:B------:R-:W-:Y:S02]  /*3970*/  LOP3.LUT P2, RZ, R22, 0x100000, RZ, 0xc0, !PT ;  /* 0x0010000016ff7812 */ /* 0x000fe4000784c0ff */
[----:B------:R-:W-:-:S02]  /*3980*/  FMNMX.FTZ R4, R58, R73, !PT ;  /* 0x000000493a047209 */ /* 0x000fc40007810000 */
        /* <DEDUP_REMOVED lines=15> */
[----:B------:R-:W-:Y:S02]  /*3a80*/  FMNMX.FTZ R73, R34, R73, !PT ;  /* 0x0000004922497209 */ /* 0x000fe40007810000 */
        /* <DEDUP_REMOVED lines=13> */
[----:B------:R-:W-:Y:S01]  /*3b60*/  FSEL R14, R14, -INF , !P3 ;  /* 0xff8000000e0e7808 */ /* 0x000fe20005800000 */
[----:B------:R-:W0:Y:S01]  /*3b70*/  SHFL.BFLY PT, R4, R73, 0x2, 0x1f ;  /* 0x0c401f0049047f89 */ /* 0x000e2200000e0000 */
[----:B------:R-:W-:-:S02]  /*3b80*/  ISETP.LT.OR P2, PT, R70, 0x39, P2 ;  /* 0x000000394600780c */ /* 0x000fc40001741670 */
[----:B------:R-:W-:Y:S02]  /*3b90*/  ISETP.LT.OR P5, PT, R70, 0x79, P5 ;  /* 0x000000794600780c */ /* 0x000fe40002fa1670 */
[----:B------:R-:W-:Y:S02]  /*3ba0*/  FSEL R27, R27, -INF , !P2 ;  /* 0xff8000001b1b7808 */ /* 0x000fe40005000000 */
[----:B------:R-:W-:Y:S02]  /*3bb0*/  ISETP.GT.AND P2, PT, R74, 0x39, !P6 ;  /* 0x000000394a00780c */ /* 0x000fe40007744270 */
[----:B------:R-:W-:Y:S02]  /*3bc0*/  LOP3.LUT P6, RZ, R22, 0x10, RZ, 0xc0, !PT ;  /* 0x0000001016ff7812 */ /* 0x000fe400078cc0ff */
[----:B------:R-:W-:Y:S02]  /*3bd0*/  ISETP.LT.OR P2, PT, R70, 0x3a, P2 ;  /* 0x0000003a4600780c */ /* 0x000fe40001741670 */
[----:B------:R-:W-:-:S02]  /*3be0*/  FSEL R24, R24, -INF , !P5 ;  /* 0xff80000018187808 */ /* 0x000fc40006800000 */
[----:B------:R-:W-:Y:S02]  /*3bf0*/  FSEL R28, R28, -INF , !P2 ;  /* 0xff8000001c1c7808 */ /* 0x000fe40005000000 */
[----:B------:R-:W-:-:S04]  /*3c00*/  LOP3.LUT P2, RZ, R22, 0x4000, RZ, 0xc0, !PT ;  /* 0x0000400016ff7812 */ /* 0x000fc8000784c0ff */
[----:B------:R-:W-:Y:S02]  /*3c10*/  ISETP.GT.AND P2, PT, R74, 0x40, !P2 ;  /* 0x000000404a00780c */ /* 0x000fe40005744270 */
[----:B0-----:R-:W-:Y:S02]  /*3c20*/  FMNMX.FTZ R6, R73, R4, !PT ;  /* 0x0000000449067209 */ /* 0x001fe40007810000 */
[----:B------:R-:W-:-:S03]  /*3c30*/  ISETP.LT.OR P2, PT, R70, 0x41, P2 ;  /* 0x000000414600780c */ /* 0x000fc60001741670 */
[----:B------:R-:W0:Y:S01]  /*3c40*/  SHFL.BFLY PT, R75, R6, 0x1, 0x1f ;  /* 0x0c201f00064b7f89 */ /* 0x000e2200000e0000 */
[----:B------:R-:W-:Y:S02]  /*3c50*/  FSEL R33, R33, -INF , !P2 ;  /* 0xff80000021217808 */ /* 0x000fe40005000000 */
[----:B------:R-:W-:-:S04]  /*3c60*/  LOP3.LUT P2, RZ, R22, 0x2000, RZ, 0xc0, !PT ;  /* 0x0000200016ff7812 */ /* 0x000fc8000784c0ff */
[----:B------:R-:W-:-:S04]  /*3c70*/  ISETP.GT.AND P2, PT, R74, 0x41, !P2 ;  /* 0x000000414a00780c */ /* 0x000fc80005744270 */
[----:B------:R-:W-:-:S04]  /*3c80*/  ISETP.LT.OR P2, PT, R70, 0x42, P2 ;  /* 0x000000424600780c */ /* 0x000fc80001741670 */
[----:B------:R-:W-:Y:S02]  /*3c90*/  FSEL R35, R35, -INF , !P2 ;  /* 0xff80000023237808 */ /* 0x000fe40005000000 */
[----:B------:R-:W-:-:S04]  /*3ca0*/  LOP3.LUT P2, RZ, R22, 0x1000, RZ, 0xc0, !PT ;  /* 0x0000100016ff7812 */ /* 0x000fc8000784c0ff */
[----:B------:R-:W-:Y:S02]  /*3cb0*/  ISETP.GT.AND P2, PT, R74, 0x48, !P2 ;  /* 0x000000484a00780c */ /* 0x000fe40005744270 */
[----:B0-----:R-:W-:Y:S02]  /*3cc0*/  FMNMX.FTZ R4, R6, R75, !PT ;  /* 0x0000004b06047209 */ /* 0x001fe40007810000 */
[----:B------:R-:W-:-:S03]  /*3cd0*/  ISETP.LT.OR P2, PT, R70, 0x49, P2 ;  /* 0x000000494600780c */ /* 0x000fc60001741670 */
[----:B------:R-:W-:Y:S01]  /*3ce0*/  FMUL.FTZ R79, R4, UR22 ;  /* 0x00000016044f7c20 */ /* 0x000fe20008410000 */
[----:B------:R-:W-:Y:S02]  /*3cf0*/  FSEL R37, R37, -INF , !P2 ;  /* 0xff80000025257808 */ /* 0x000fe40005000000 */
[----:B------:R-:W-:-:S04]  /*3d00*/  LOP3.LUT P2, RZ, R22, 0x800, RZ, 0xc0, !PT ;  /* 0x0000080016ff7812 */ /* 0x000fc8000784c0ff */
[----:B------:R-:W-:-:S04]  /*3d10*/  ISETP.GT.AND P2, PT, R74, 0x49, !P2 ;  /* 0x000000494a00780c */ /* 0x000fc80005744270 */
[----:B------:R-:W-:-:S04]  /*3d20*/  ISETP.LT.OR P2, PT, R70, 0x4a, P2 ;  /* 0x0000004a4600780c */ /* 0x000fc80001741670 */
        /* <DEDUP_REMOVED lines=25> */
[----:B------:R-:W-:Y:S02]  /*3ec0*/  ISETP.GT.AND P2, PT, R74, 0x68, !P6 ;  /* 0x000000684a00780c */ /* 0x000fe40007744270 */
[----:B------:R-:W-:Y:S02]  /*3ed0*/  LOP3.LUT P6, RZ, R22, 0x1, RZ, 0xc0, !PT ;  /* 0x0000000116ff7812 */ /* 0x000fe400078cc0ff */
[----:B------:R-:W-:-:S04]  /*3ee0*/  ISETP.LT.OR P2, PT, R70, 0x69, P2 ;  /* 0x000000694600780c */ /* 0x000fc80001741670 */
[----:B------:R-:W-:Y:S02]  /*3ef0*/  FSEL R54, R54, -INF , !P2 ;  /* 0xff80000036367808 */ /* 0x000fe40005000000 */
[----:B------:R-:W-:-:S04]  /*3f00*/  FSETP.NEU.FTZ.AND P2, PT, R4, -INF , PT ;  /* 0xff8000000400780b */ /* 0x000fc80003f5d000 */
[----:B------:R-:W-:Y:S02]  /*3f10*/  FSEL R79, R79, RZ, P2 ;  /* 0x000000ff4f4f7208 */ /* 0x000fe40001000000 */
[----:B------:R-:W-:Y:S02]  /*3f20*/  ISETP.GT.AND P2, PT, R74, RZ, !P6 ;  /* 0x000000ff4a00720c */ /* 0x000fe40007744270 */
[----:B------:R-:W-:Y:S01]  /*3f30*/  LOP3.LUT P6, RZ, R22, 0x8000000, RZ, 0xc0, !PT ;  /* 0x0800000016ff7812 */ /* 0x000fe200078cc0ff */
[--C-:B------:R-:W-:Y:S01]  /*3f40*/  FFMA.FTZ R144, R71, UR22, -R79.reuse ;  /* 0x0000001647907c23 */ /* 0x100fe2000801084f */
[----:B------:R-:W-:Y:S01]  /*3f50*/  ISETP.LT.OR P2, PT, R70, 0x1, P2 ;  /* 0x000000014600780c */ /* 0x000fe20001741670 */
[--C-:B------:R-:W-:Y:S01]  /*3f60*/  FFMA.FTZ R140, R67, UR22, -R79.reuse ;  /* 0x00000016438c7c23 */ /* 0x100fe2000801084f */
[----:B------:R-:W-:Y:S01]  /*3f70*/  ISETP.GT.AND P6, PT, R74, 0x79, !P6 ;  /* 0x000000794a00780c */ /* 0x000fe200077c4270 */
[--C-:B------:R-:W-:Y:S01]  /*3f80*/  FFMA.FTZ R124, R36, UR22, -R79.reuse ;  /* 0x00000016247c7c23 */ /* 0x100fe2000801084f */
[----:B------:R-:W-:Y:S01]  /*3f90*/  FSEL R77, R0, -INF , !P2 ;  /* 0xff800000004d7808 */ /* 0x000fe20005000000 */
[--C-:B------:R-:W-:Y:S01]  /*3fa0*/  FFMA.FTZ R148, R76, UR22, -R79.reuse ;  /* 0x000000164c947c23 */ /* 0x100fe2000801084f */
[----:B------:R-:W-:Y:S01]  /*3fb0*/  LOP3.LUT P2, RZ, R22, 0x4000000, RZ, 0xc0, !PT ;  /* 0x0400000016ff7812 */ /* 0x000fe2000784c0ff */
[--C-:B------:R-:W-:Y:S01]  /*3fc0*/  FFMA.FTZ R73, R89, UR22, -R79.reuse ;  /* 0x0000001659497c23 */ /* 0x100fe2000801084f */
[----:B------:R-:W-:Y:S01]  /*3fd0*/  FMNMX.FTZ R0, R77, R42, !PT ;  /* 0x0000002a4d007209 */ /* 0x000fe20007810000 */
[--C-:B------:R-:W-:Y:S01]  /*3fe0*/  FFMA.FTZ R150, R90, UR22, -R79.reuse ;  /* 0x000000165a967c23 */ /* 0x100fe2000801084f */
[----:B------:R-:W-:Y:S01]  /*3ff0*/  ISETP.GT.AND P2, PT, R74, 0x69, !P2 ;  /* 0x000000694a00780c */ /* 0x000fe20005744270 */
[----:B------:R-:W-:Y:S01]  /*4000*/  MUFU.EX2 R148, R148 ;  /* 0x0000009400947308 */ /* 0x000fe20000000800 */
[----:B------:R-:W-:Y:S01]  /*4010*/  FMNMX.FTZ R71, R5, R0, !PT ;  /* 0x0000000005477209 */ /* 0x000fe20007810000 */
[--C-:B------:R-:W-:Y:S01]  /*4020*/  FFMA.FTZ R75, R72, UR22, -R79.reuse ;  /* 0x00000016484b7c23 */ /* 0x100fe2000801084f */
[----:B------:R-:W-:Y:S01]  /*4030*/  ISETP.LT.OR P2, PT, R70, 0x6a, P2 ;  /* 0x0000006a4600780c */ /* 0x000fe20001741670 */
[--C-:B------:R-:W-:Y:S01]  /*4040*/  FFMA.FTZ R126, R34, UR22, -R79.reuse ;  /* 0x00000016227e7c23 */ /* 0x100fe2000801084f */
[----:B------:R-:W-:Y:S01]  /*4050*/  FMNMX.FTZ R0, R40, R71, !PT ;  /* 0x0000004728007209 */ /* 0x000fe20007810000 */
[--C-:B------:R-:W-:Y:S01]  /*4060*/  FFMA.FTZ R69, R69, UR22, -R79.reuse ;  /* 0x0000001645457c23 */ /* 0x100fe2000801084f */
[----:B------:R-:W-:Y:S01]  /*4070*/  FSEL R10, R10, -INF , !P2 ;  /* 0xff8000000a0a7808 */ /* 0x000fe20005000000 */
[----:B------:R-:W0:Y:S01]  /*4080*/  MUFU.EX2 R73, R73 ;  /* 0x0000004900497308 */ /* 0x000e220000000800 */
[----:B------:R-:W-:Y:S01]  /*4090*/  FMNMX.FTZ R0, R7, R0, !PT ;  /* 0x0000000007007209 */ /* 0x000fe20007810000 */
[--C-:B------:R-:W-:Y:S01]  /*40a0*/  FFMA.FTZ R146, R68, UR22, -R79.reuse ;  /* 0x0000001644927c23 */ /* 0x100fe2000801084f */
[----:B------:R-:W-:Y:S01]  /*40b0*/  ISETP.LT.OR P6, PT, R70, 0x7a, P6 ;  /* 0x0000007a4600780c */ /* 0x000fe200037c1670 */
        /* <DEDUP_REMOVED lines=14> */
[--C-:B------:R-:W-:Y:S01]  /*41a0*/  FFMA.FTZ R61, R61, UR22, -R79.reuse ;  /* 0x000000163d3d7c23 */ /* 0x100fe2000801084f */
[--C-:B------:R-:W-:Y:S01]  /*41b0*/  FFMA.FTZ R31, R30, UR22, -R79.reuse ;  /* 0x000000161e1f7c23 */ /* 0x100fe2000801084f */
[--C-:B------:R-:W-:Y:S01]  /*41c0*/  FFMA.FTZ R136, R65, UR22, -R79.reuse ;  /* 0x0000001641887c23 */ /* 0x100fe2000801084f */
[----:B------:R-:W-:Y:S01]  /*41d0*/  FMNMX.FTZ R0, R11, R0, !PT ;  /* 0x000000000b007209 */ /* 0x000fe20007810000 */
[--C-:B------:R-:W-:Y:S01]  /*41e0*/  FFMA.FTZ R65, R62, UR22, -R79.reuse ;  /* 0x000000163e417c23 */ /* 0x100fe2000801084f */
[--C-:B------:R-:W-:Y:S01]  /*41f0*/  FFMA.FTZ R130, R38, UR22, -R79.reuse ;  /* 0x0000001626827c23 */ /* 0x100fe2000801084f */
[----:B------:R-:W3:Y:S01]  /*4200*/  MUFU.EX2 R144, R144 ;  /* 0x0000009000907308 */ /* 0x000ee20000000800 */
[----:B------:R-:W-:Y:S01]  /*4210*/  FMNMX.FTZ R67, R21, R0, !PT ;  /* 0x0000000015437209 */ /* 0x000fe20007810000 */
[--C-:B------:R-:W-:Y:S01]  /*4220*/  FFMA.FTZ R138, R64, UR22, -R79.reuse ;  /* 0x00000016408a7c23 */ /* 0x100fe2000801084f */
[--C-:B------:R-:W-:Y:S01]  /*4230*/  FFMA.FTZ R132, R55, UR22, -R79.reuse ;  /* 0x0000001637847c23 */ /* 0x100fe2000801084f */
[--C-:B------:R-:W-:Y:S01]  /*4240*/  FFMA.FTZ R134, R57, UR22, -R79.reuse ;  /* 0x0000001639867c23 */ /* 0x100fe2000801084f */
[----:B------:R-:W-:Y:S01]  /*4250*/  FMNMX.FTZ R67, R20, R67, !PT ;  /* 0x0000004314437209 */ /* 0x000fe20007810000 */
[--C-:B------:R-:W-:Y:S01]  /*4260*/  FFMA.FTZ R57, R44, UR22, -R79.reuse ;  /* 0x000000162c397c23 */ /* 0x100fe2000801084f */
[--C-:B------:R-:W-:Y:S01]  /*4270*/  FFMA.FTZ R49, R49, UR22, -R79.reuse ;  /* 0x0000001631317c23 */ /* 0x100fe2000801084f */
[----:B------:R-:W4:Y:S01]  /*4280*/  MUFU.EX2 R69, R69 ;  /* 0x0000004500457308 */ /* 0x000f220000000800 */
[----:B------:R-:W-:Y:S01]  /*4290*/  FMNMX.FTZ R0, R26, R67, !PT ;  /* 0x000000431a007209 */ /* 0x000fe20007810000 */
[----:B------:R-:W-:-:S03]  /*42a0*/  FFMA.FTZ R55, R46, UR22, -R79 ;  /* 0x000000162e377c23 */ /* 0x000fc6000801084f */
[----:B------:R-:W-:-:S03]  /*42b0*/  FMNMX.FTZ R0, R25, R0, !PT ;  /* 0x0000000019007209 */ /* 0x000fc60007810000 */
[----:B------:R-:W5:Y:S01]  /*42c0*/  MUFU.EX2 R146, R146 ;  /* 0x0000009200927308 */ /* 0x000f620000000800 */
[----:B------:R-:W-:-:S04]  /*42d0*/  FMNMX.FTZ R67, R27, R0, !PT ;  /* 0x000000001b437209 */ /* 0x000fc80007810000 */
        /* <DEDUP_REMOVED lines=10> */
[----:B------:R-:W-:Y:S01]  /*4380*/  MUFU.EX2 R142, R142 ;  /* 0x0000008e008e7308 */ /* 0x000fe20000000800 */
[----:B------:R-:W-:-:S04]  /*4390*/  FMNMX.FTZ R67, R45, R0, !PT ;  /* 0x000000002d437209 */ /* 0x000fc80007810000 */
[----:B------:R-:W-:Y:S01]  /*43a0*/  FMNMX.FTZ R0, R48, R67, !PT ;  /* 0x0000004330007209 */ /* 0x000fe20007810000 */
[--C-:B------:R-:W-:Y:S01]  /*43b0*/  FFMA.FTZ R67, R52, UR22, -R79.reuse ;  /* 0x0000001634437c23 */ /* 0x100fe2000801084f */
[----:B------:R-:W-:Y:S01]  /*43c0*/  FSEL R52, R15, -INF , !P6 ;  /* 0xff8000000f347808 */ /* 0x000fe20007000000 */
[----:B------:R-:W-:Y:S01]  /*43d0*/  MUFU.EX2 R61, R61 ;  /* 0x0000003d003d7308 */ /* 0x000fe20000000800 */
[----:B------:R-:W-:Y:S01]  /*43e0*/  FMNMX.FTZ R0, R51, R0, !PT ;  /* 0x0000000033007209 */ /* 0x000fe20007810000 */
[----:B------:R-:W-:-:S03]  /*43f0*/  FFMA.FTZ R15, R58, UR22, -R79 ;  /* 0x000000163a0f7c23 */ /* 0x000fc6000801084f */
[----:B------:R-:W-:Y:S02]  /*4400*/  FMNMX.FTZ R81, R53, R0, !PT ;  /* 0x0000000035517209 */ /* 0x000fe40007810000 */
[----:B------:R-:W-:Y:S01]  /*4410*/  FSEL R0, R13, -INF , !P4 ;  /* 0xff8000000d007808 */ /* 0x000fe20006000000 */
[----:B------:R-:W-:Y:S01]  /*4420*/  MUFU.EX2 R136, R136 ;  /* 0x0000008800887308 */ /* 0x000fe20000000800 */
[----:B------:R-:W-:Y:S01]  /*4430*/  FMNMX.FTZ R81, R54, R81, !PT ;  /* 0x0000005136517209 */ /* 0x000fe20007810000 */
[----:B------:R-:W-:-:S03]  /*4440*/  FFMA.FTZ R13, R56, UR22, -R79 ;  /* 0x00000016380d7c23 */ /* 0x000fc6000801084f */
[----:B------:R-:W-:-:S03]  /*4450*/  FMNMX.FTZ R81, R10, R81, !PT ;  /* 0x000000510a517209 */ /* 0x000fc60007810000 */
[----:B------:R-:W-:Y:S01]  /*4460*/  MUFU.EX2 R65, R65 ;  /* 0x0000004100417308 */ /* 0x000fe20000000800 */
[----:B------:R-:W-:-:S04]  /*4470*/  FMNMX.FTZ R81, R14, R81, !PT ;  /* 0x000000510e517209 */ /* 0x000fc80007810000 */
[----:B------:R-:W-:-:S03]  /*4480*/  FMNMX.FTZ R81, R0, R81, !PT ;  /* 0x0000005100517209 */ /* 0x000fc60007810000 */
[----:B------:R-:W-:Y:S01]  /*4490*/  MUFU.EX2 R138, R138 ;  /* 0x0000008a008a7308 */ /* 0x000fe20000000800 */
[----:B------:R-:W-:-:S04]  /*44a0*/  FMNMX.FTZ R81, R24, R81, !PT ;  /* 0x0000005118517209 */ /* 0x000fc80007810000 */
[----:B------:R-:W-:-:S03]  /*44b0*/  FMNMX.FTZ R81, R52, R81, !PT ;  /* 0x0000005134517209 */ /* 0x000fc60007810000 */
[----:B------:R-:W-:Y:S02]  /*44c0*/  MUFU.EX2 R67, R67 ;  /* 0x0000004300437308 */ /* 0x000fe40000000800 */
[----:B------:R-:W0:Y:S06]  /*44d0*/  SHFL.BFLY PT, R6, R81, 0x2, 0x1f ;  /* 0x0c401f0051067f89 */ /* 0x000e2c00000e0000 */
[----:B------:R-:W-:Y:S08]  /*44e0*/  MUFU.EX2 R132, R132 ;  /* 0x0000008400847308 */ /* 0x000ff00000000800 */
[----:B------:R-:W-:Y:S08]  /*44f0*/  MUFU.EX2 R13, R13 ;  /* 0x0000000d000d7308 */ /* 0x000ff00000000800 */
[----:B------:R-:W-:Y:S01]  /*4500*/  MUFU.EX2 R134, R134 ;  /* 0x0000008600867308 */ /* 0x000fe20000000800 */
[----:B0-----:R-:W-:-:S05]  /*4510*/  FMNMX.FTZ R36, R81, R6, !PT ;  /* 0x0000000651247209 */ /* 0x001fca0007810000 */
        /* <DEDUP_REMOVED lines=12> */
[----:B------:R-:W-:Y:S01]  /*45e0*/  FADD.FTZ R3, R148, R73 ;  /* 0x0000004994037221 */ /* 0x000fe20000010000 */
[--C-:B------:R-:W-:Y:S01]  /*45f0*/  FFMA.FTZ R149, R77, UR22, -R34.reuse ;  /* 0x000000164d957c23 */ /* 0x100fe20008010822 */
[--C-:B------:R-:W-:Y:S01]  /*4600*/  FFMA.FTZ R2, R42, UR22, -R34.reuse ;  /* 0x000000162a027c23 */ /* 0x100fe20008010822 */
[--C-:B------:R-:W-:Y:S01]  /*4610*/  FFMA.FTZ R151, R5, UR22, -R34.reuse ;  /* 0x0000001605977c23 */ /* 0x100fe20008010822 */
[----:B-1----:R-:W-:Y:S01]  /*4620*/  FADD.FTZ R36, R150, R3 ;  /* 0x0000000396247221 */ /* 0x002fe20000010000 */
[--C-:B------:R-:W-:Y:S01]  /*4630*/  FFMA.FTZ R30, R40, UR22, -R34.reuse ;  /* 0x00000016281e7c23 */ /* 0x100fe20008010822 */
[----:B------:R-:W-:Y:S01]  /*4640*/  FFMA.FTZ R145, R7, UR22, -R34 ;  /* 0x0000001607917c23 */ /* 0x000fe20008010822 */
[----:B------:R-:W-:Y:S01]  /*4650*/  MUFU.EX2 R149, R149 ;  /* 0x0000009500957308 */ /* 0x000fe20000000800 */
[----:B--2---:R-:W-:Y:S01]  /*4660*/  FADD.FTZ R3, R75, R36 ;  /* 0x000000244b037221 */ /* 0x004fe20000010000 */
[--C-:B------:R-:W-:Y:S01]  /*4670*/  FFMA.FTZ R147, R9, UR22, -R34.reuse ;  /* 0x0000001609937c23 */ /* 0x100fe20008010822 */
[--C-:B------:R-:W-:Y:S01]  /*4680*/  FFMA.FTZ R8, R8, UR22, -R34.reuse ;  /* 0x0000001608087c23 */ /* 0x100fe20008010822 */
[--C-:B------:R-:W-:Y:S01]  /*4690*/  FFMA.FTZ R141, R12, UR22, -R34.reuse ;  /* 0x000000160c8d7c23 */ /* 0x100fe20008010822 */
[----:B---3--:R-:W-:Y:S01]  /*46a0*/  FADD.FTZ R36, R144, R3 ;  /* 0x0000000390247221 */ /* 0x008fe20000010000 */
[--C-:B------:R-:W-:Y:S01]  /*46b0*/  FFMA.FTZ R12, R11, UR22, -R34.reuse ;  /* 0x000000160b0c7c23 */ /* 0x100fe20008010822 */
[----:B------:R-:W-:Y:S01]  /*46c0*/  FFMA.FTZ R143, R21, UR22, -R34 ;  /* 0x00000016158f7c23 */ /* 0x000fe20008010822 */
[----:B------:R-:W0:Y:S01]  /*46d0*/  MUFU.EX2 R2, R2 ;  /* 0x0000000200027308 */ /* 0x000e220000000800 */
[----:B----4-:R-:W-:Y:S01]  /*46e0*/  FADD.FTZ R3, R69, R36 ;  /* 0x0000002445037221 */ /* 0x010fe20000010000 */
[--C-:B------:R-:W-:Y:S01]  /*46f0*/  FFMA.FTZ R20, R20, UR22, -R34.reuse ;  /* 0x0000001614147c23 */ /* 0x100fe20008010822 */
[--C-:B------:R-:W-:Y:S01]  /*4700*/  FFMA.FTZ R137, R26, UR22, -R34.reuse ;  /* 0x000000161a897c23 */ /* 0x100fe20008010822 */
[--C-:B------:R-:W-:Y:S01]  /*4710*/  FFMA.FTZ R26, R25, UR22, -R34.reuse ;  /* 0x00000016191a7c23 */ /* 0x100fe20008010822 */
[----:B-----5:R-:W-:Y:S01]  /*4720*/  FADD.FTZ R36, R146, R3 ;  /* 0x0000000392247221 */ /* 0x020fe20000010000 */
[--C-:B------:R-:W-:Y:S01]  /*4730*/  FFMA.FTZ R139, R27, UR22, -R34.reuse ;  /* 0x000000161b8b7c23 */ /* 0x100fe20008010822 */
[----:B------:R-:W-:Y:S01]  /*4740*/  FFMA.FTZ R28, R28, UR22, -R34 ;  /* 0x000000161c1c7c23 */ /* 0x000fe20008010822 */
[----:B------:R-:W1:Y:S01]  /*4750*/  MUFU.EX2 R151, R151 ;  /* 0x0000009700977308 */ /* 0x000e620000000800 */
[----:B------:R-:W-:Y:S01]  /*4760*/  FADD.FTZ R3, R71, R36 ;  /* 0x0000002447037221 */ /* 0x000fe20000010000 */
[--C-:B------:R-:W-:Y:S01]  /*4770*/  FFMA.FTZ R133, R33, UR22, -R34.reuse ;  /* 0x0000001621857c23 */ /* 0x100fe20008010822 */
[--C-:B------:R-:W-:Y:S01]  /*4780*/  FFMA.FTZ R36, R35, UR22, -R34.reuse ;  /* 0x0000001623247c23 */ /* 0x100fe20008010822 */
[--C-:B------:R-:W-:Y:S01]  /*4790*/  FFMA.FTZ R135, R37, UR22, -R34.reuse ;  /* 0x0000001625877c23 */ /* 0x100fe20008010822 */
[----:B------:R-:W-:Y:S01]  /*47a0*/  FADD.FTZ R38, R140, R3 ;  /* 0x000000038c267221 */ /* 0x000fe20000010000 */
[--C-:B------:R-:W-:Y:S01]  /*47b0*/  FFMA.FTZ R129, R41, UR22, -R34.reuse ;  /* 0x0000001629817c23 */ /* 0x100fe20008010822 */
[----:B------:R-:W-:Y:S01]  /*47c0*/  FFMA.FTZ R131, R45, UR22, -R34 ;  /* 0x000000162d837c23 */ /* 0x000fe20008010822 */
[----:B------:R-:W2:Y:S01]  /*47d0*/  MUFU.EX2 R30, R30 ;  /* 0x0000001e001e7308 */ /* 0x000ea20000000800 */
[----:B------:R-:W-:Y:S01]  /*47e0*/  FADD.FTZ R3, R63, R38 ;  /* 0x000000263f037221 */ /* 0x000fe20000010000 */
[----:B0-----:R-:W-:Y:S01]  /*47f0*/  FADD.FTZ R40, R149, R2 ;  /* 0x0000000295287221 */ /* 0x001fe20000010000 */
[--C-:B------:R-:W-:Y:S01]  /*4800*/  FFMA.FTZ R48, R48, UR22, -R34.reuse ;  /* 0x0000001630307c23 */ /* 0x100fe20008010822 */
[--C-:B------:R-:W-:Y:S01]  /*4810*/  FFMA.FTZ R51, R51, UR22, -R34.reuse ;  /* 0x0000001633337c23 */ /* 0x100fe20008010822 */
[----:B------:R-:W-:Y:S01]  /*4820*/  FADD.FTZ R38, R142, R3 ;  /* 0x000000038e267221 */ /* 0x000fe20000010000 */
[--C-:B------:R-:W-:Y:S01]  /*4830*/  FFMA.FTZ R53, R53, UR22, -R34.reuse ;  /* 0x0000001635357c23 */ /* 0x100fe20008010822 */
[----:B------:R-:W-:Y:S01]  /*4840*/  FFMA.FTZ R54, R54, UR22, -R34 ;  /* 0x0000001636367c23 */ /* 0x000fe20008010822 */
[----:B------:R-:W0:Y:S01]  /*4850*/  MUFU.EX2 R145, R145 ;  /* 0x0000009100917308 */ /* 0x000e220000000800 */
[----:B-1----:R-:W-:Y:S01]  /*4860*/  FADD.FTZ R3, R151, R40 ;  /* 0x0000002897037221 */ /* 0x002fe20000010000 */
[----:B------:R-:W-:Y:S01]  /*4870*/  FADD.FTZ R5, R61, R38 ;  /* 0x000000263d057221 */ /* 0x000fe20000010000 */
[--C-:B------:R-:W-:Y:S01]  /*4880*/  FFMA.FTZ R38, R39, UR22, -R34.reuse ;  /* 0x0000001627267c23 */ /* 0x100fe20008010822 */
[--C-:B------:R-:W-:Y:S01]  /*4890*/  FFMA.FTZ R10, R10, UR22, -R34.reuse ;  /* 0x000000160a0a7c23 */ /* 0x100fe20008010822 */
[----:B------:R-:W-:Y:S01]  /*48a0*/  FFMA.FTZ R14, R14, UR22, -R34 ;  /* 0x000000160e0e7c23 */ /* 0x000fe20008010822 */
[----:B------:R-:W-:Y:S01]  /*48b0*/  FADD.FTZ R42, R136, R5 ;  /* 0x00000005882a7221 */ /* 0x000fe20000010000 */
[----:B------:R-:W-:Y:S01]  /*48c0*/  F2FP.F16.F32.PACK_AB R149, R2, R149 ;  /* 0x000000950295723e */ /* 0x000fe200000000ff */
[----:B------:R-:W1:Y:S01]  /*48d0*/  MUFU.EX2 R32, R32 ;  /* 0x0000002000207308 */ /* 0x000e620000000800 */
[----:B--2---:R-:W-:Y:S01]  /*48e0*/  FADD.FTZ R40, R30, R3 ;  /* 0x000000031e287221 */ /* 0x004fe20000010000 */
[----:B------:R-:W-:Y:S01]  /*48f0*/  FADD.FTZ R5, R65, R42 ;  /* 0x0000002a41057221 */ /* 0x000fe20000010000 */
[----:B------:R-:W-:Y:S01]  /*4900*/  FFMA.FTZ R24, R24, UR22, -R34 ;  /* 0x0000001618187c23 */ /* 0x000fe20008010822 */
[----:B------:R-:W-:-:S02]  /*4910*/  F2FP.F16.F32.PACK_AB R148, R73, R148 ;  /* 0x000000944994723e */ /* 0x000fc400000000ff */
[----:B------:R-:W-:Y:S01]  /*4920*/  FADD.FTZ R44, R138, R5 ;  /* 0x000000058a2c7221 */ /* 0x000fe20000010000 */
[----:B------:R-:W-:Y:S01]  /*4930*/  F2FP.F16.F32.PACK_AB R150, R75, R150 ;  /* 0x000000964b96723e */ /* 0x000fe200000000ff */
[----:B------:R-:W2:Y:S01]  /*4940*/  MUFU.EX2 R147, R147 ;  /* 0x0000009300937308 */ /* 0x000ea20000000800 */
[----:B0-----:R-:W-:Y:S01]  /*4950*/  FADD.FTZ R3, R145, R40 ;  /* 0x0000002891037221 */ /* 0x001fe20000010000 */
[----:B------:R-:W-:Y:S01]  /*4960*/  FADD.FTZ R5, R67, R44 ;  /* 0x0000002c43057221 */ /* 0x000fe20000010000 */
[----:B------:R-:W-:Y:S01]  /*4970*/  FFMA.FTZ R40, R43, UR22, -R34 ;  /* 0x000000162b287c23 */ /* 0x000fe20008010822 */
[----:B------:R-:W-:Y:S02]  /*4980*/  F2FP.F16.F32.PACK_AB R144, R69, R144 ;  /* 0x000000904590723e */ /* 0x000fe400000000ff */
[----:B------:R-:W-:Y:S01]  /*4990*/  FADD.FTZ R44, R132, R5 ;  /* 0x00000005842c7221 */ /* 0x000fe20000010000 */
[----:B------:R-:W-:Y:S01]  /*49a0*/  F2FP.F16.F32.PACK_AB R146, R71, R146 ;  /* 0x000000924792723e */ /* 0x000fe200000000ff */
[----:B------:R-:W0:Y:S01]  /*49b0*/  MUFU.EX2 R8, R8 ;  /* 0x0000000800087308 */ /* 0x000e220000000800 */
[----:B-1----:R-:W-:Y:S01]  /*49c0*/  FADD.FTZ R42, R32, R3 ;  /* 0x00000003202a7221 */ /* 0x002fe20000010000 */
[----:B------:R-:W-:Y:S01]  /*49d0*/  FADD.FTZ R5, R13, R44 ;  /* 0x0000002c0d057221 */ /* 0x000fe20000010000 */
[----:B------:R-:W-:-:S02]  /*49e0*/  F2FP.F16.F32.PACK_AB R140, R63, R140 ;  /* 0x0000008c3f8c723e */ /* 0x000fc400000000ff */
[----:B------:R-:W-:Y:S01]  /*49f0*/  F2FP.F16.F32.PACK_AB R142, R61, R142 ;  /* 0x0000008e3d8e723e */ /* 0x000fe200000000ff */
[----:B------:R-:W-:Y:S01]  /*4a00*/  FADD.FTZ R44, R134, R5 ;  /* 0x00000005862c7221 */ /* 0x000fe20000010000 */
[----:B------:R-:W-:Y:S01]  /*4a10*/  FFMA.FTZ R5, R0, UR22, -R34 ;  /* 0x0000001600057c23 */ /* 0x000fe20008010822 */
[----:B------:R-:W1:Y:S01]  /*4a20*/  MUFU.EX2 R141, R141 ;  /* 0x0000008d008d7308 */ /* 0x000e620000000800 */
[----:B--2---:R-:W-:Y:S01]  /*4a30*/  FADD.FTZ R3, R147, R42 ;  /* 0x0000002a93037221 */ /* 0x004fe20000010000 */
[----:B------:R-:W-:Y:S01]  /*4a40*/  FADD.FTZ R7, R15, R44 ;  /* 0x0000002c0f077221 */ /* 0x000fe20000010000 */
[----:B------:R-:W-:Y:S01]  /*4a50*/  FFMA.FTZ R34, R52, UR22, -R34 ;  /* 0x0000001634227c23 */ /* 0x000fe20008010822 */
[----:B------:R-:W-:Y:S02]  /*4a60*/  F2FP.F16.F32.PACK_AB R136, R65, R136 ;  /* 0x000000884188723e */ /* 0x000fe400000000ff */
[----:B------:R-:W-:Y:S02]  /*4a70*/  F2FP.F16.F32.PACK_AB R138, R67, R138 ;  /* 0x0000008a438a723e */ /* 0x000fe400000000ff */
[----:B------:R-:W2:Y:S01]  /*4a80*/  MUFU.EX2 R12, R12 ;  /* 0x0000000c000c7308 */ /* 0x000ea20000000800 */
[----:B0-----:R-:W-:Y:S01]  /*4a90*/  FADD.FTZ R42, R8, R3 ;  /* 0x00000003082a7221 */ /* 0x001fe20000010000 */
[----:B------:R-:W-:-:S02]  /*4aa0*/  F2FP.F16.F32.PACK_AB R132, R13, R132 ;  /* 0x000000840d84723e */ /* 0x000fc400000000ff */
[----:B------:R-:W-:Y:S02]  /*4ab0*/  F2FP.F16.F32.PACK_AB R134, R15, R134 ;  /* 0x000000860f86723e */ /* 0x000fe400000000ff */
[----:B------:R-:W-:Y:S02]  /*4ac0*/  F2FP.F16.F32.PACK_AB R151, R30, R151 ;  /* 0x000000971e97723e */ /* 0x000fe400000000ff */
[----:B------:R-:W0:Y:S01]  /*4ad0*/  MUFU.EX2 R143, R143 ;  /* 0x0000008f008f7308 */ /* 0x000e220000000800 */
[----:B-1----:R-:W-:Y:S01]  /*4ae0*/  FADD.FTZ R3, R141, R42 ;  /* 0x0000002a8d037221 */ /* 0x002fe20000010000 */
[----:B------:R-:W-:Y:S02]  /*4af0*/  F2FP.F16.F32.PACK_AB R145, R32, R145 ;  /* 0x000000912091723e */ /* 0x000fe400000000ff */
[----:B------:R-:W-:-:S04]  /*4b00*/  F2FP.F16.F32.PACK_AB R147, R8, R147 ;  /* 0x000000930893723e */ /* 0x000fc800000000ff */
[----:B------:R-:W1:Y:S01]  /*4b10*/  MUFU.EX2 R20, R20 ;  /* 0x0000001400147308 */ /* 0x000e620000000800 */
[C---:B--2---:R-:W-:Y:S01]  /*4b20*/  FADD.FTZ R42, R12.reuse, R3 ;  /* 0x000000030c2a7221 */ /* 0x044fe20000010000 */
[----:B------:R-:W-:-:S06]  /*4b30*/  F2FP.F16.F32.PACK_AB R141, R12, R141 ;  /* 0x0000008d0c8d723e */ /* 0x000fcc00000000ff */
[----:B------:R-:W2:Y:S01]  /*4b40*/  MUFU.EX2 R137, R137 ;  /* 0x0000008900897308 */ /* 0x000ea20000000800 */
[----:B0-----:R-:W-:Y:S01]  /*4b50*/  FADD.FTZ R3, R143, R42 ;  /* 0x0000002a8f037221 */ /* 0x001fe20000010000 */
[----:B------:R-:W-:Y:S01]  /*4b60*/  FADD.FTZ R42, R128, R7 ;  /* 0x00000007802a7221 */ /* 0x000fe20000010000 */
[----:B------:R-:W-:-:S03]  /*4b70*/  F2FP.F16.F32.PACK_AB R128, R49, R128 ;  /* 0x000000803180723e */ /* 0x000fc600000000ff */
[----:B------:R-:W-:Y:S02]  /*4b80*/  FADD.FTZ R7, R49, R42 ;  /* 0x0000002a31077221 */ /* 0x000fe40000010000 */
[----:B------:R-:W0:Y:S01]  /*4b90*/  MUFU.EX2 R26, R26 ;  /* 0x0000001a001a7308 */ /* 0x000e220000000800 */
[----:B-1----:R-:W-:Y:S01]  /*4ba0*/  FADD.FTZ R0, R20, R3 ;  /* 0x0000000314007221 */ /* 0x002fe20000010000 */
[----:B------:R-:W-:Y:S01]  /*4bb0*/  FADD.FTZ R42, R130, R7 ;  /* 0x00000007822a7221 */ /* 0x000fe20000010000 */
[C---:B------:R-:W-:Y:S02]  /*4bc0*/  F2FP.F16.F32.PACK_AB R130, R55.reuse, R130 ;  /* 0x000000823782723e */ /* 0x040fe400000000ff */
[----:B------:R-:W-:Y:S01]  /*4bd0*/  F2FP.F16.F32.PACK_AB R143, R20, R143 ;  /* 0x0000008f148f723e */ /* 0x000fe200000000ff */
[----:B------:R-:W-:Y:S02]  /*4be0*/  FADD.FTZ R7, R55, R42 ;  /* 0x0000002a37077221 */ /* 0x000fe40000010000 */
[----:B------:R-:W1:Y:S01]  /*4bf0*/  MUFU.EX2 R139, R139 ;  /* 0x0000008b008b7308 */ /* 0x000e620000000800 */
[----:B--2---:R-:W-:-:S07]  /*4c00*/  FADD.FTZ R3, R137, R0 ;  /* 0x0000000089037221 */ /* 0x004fce0000010000 */
[----:B------:R-:W2:Y:S01]  /*4c10*/  MUFU.EX2 R28, R28 ;  /* 0x0000001c001c7308 */ /* 0x000ea20000000800 */
[C---:B0-----:R-:W-:Y:S01]  /*4c20*/  FADD.FTZ R0, R26.reuse, R3 ;  /* 0x000000031a007221 */ /* 0x041fe20000010000 */
[----:B------:R-:W-:-:S06]  /*4c30*/  F2FP.F16.F32.PACK_AB R137, R26, R137 ;  /* 0x000000891a89723e */ /* 0x000fcc00000000ff */
        /* <DEDUP_REMOVED lines=13> */
[C---:B0-----:R-:W-:Y:S01]  /*4d10*/  FADD.FTZ R42, R36.reuse, R3 ;  /* 0x00000003242a7221 */ /* 0x041fe20000010000 */
[----:B------:R-:W-:-:S06]  /*4d20*/  F2FP.F16.F32.PACK_AB R133, R36, R133 ;  /* 0x000000852485723e */ /* 0x000fcc00000000ff */
[----:B------:R-:W0:Y:S01]  /*4d30*/  MUFU.EX2 R59, R59 ;  /* 0x0000003b003b7308 */ /* 0x000e220000000800 */
[----:B-1----:R-:W-:-:S07]  /*4d40*/  FADD.FTZ R44, R126, R7 ;  /* 0x000000077e2c7221 */ /* 0x002fce0000010000 */
[----:B------:R-:W1:Y:S01]  /*4d50*/  MUFU.EX2 R38, R38 ;  /* 0x0000002600267308 */ /* 0x000e620000000800 */
[----:B--2---:R-:W-:-:S07]  /*4d60*/  FADD.FTZ R3, R135, R42 ;  /* 0x0000002a87037221 */ /* 0x004fce0000010000 */
[----:B------:R-:W2:Y:S01]  /*4d70*/  MUFU.EX2 R120, R120 ;  /* 0x0000007800787308 */ /* 0x000ea20000000800 */
[C---:B0-----:R-:W-:Y:S01]  /*4d80*/  FADD.FTZ R7, R59.reuse, R44 ;  /* 0x0000002c3b077221 */ /* 0x041fe20000010000 */
[----:B------:R-:W-:-:S06]  /*4d90*/  F2FP.F16.F32.PACK_AB R126, R59, R126 ;  /* 0x0000007e3b7e723e */ /* 0x000fcc00000000ff */
[----:B------:R-:W0:Y:S01]  /*4da0*/  MUFU.EX2 R129, R129 ;  /* 0x0000008100817308 */ /* 0x000e220000000800 */
[C---:B-1----:R-:W-:Y:S01]  /*4db0*/  FADD.FTZ R42, R38.reuse, R3 ;  /* 0x00000003262a7221 */ /* 0x042fe20000010000 */
[----:B------:R-:W-:-:S06]  /*4dc0*/  F2FP.F16.F32.PACK_AB R135, R38, R135 ;  /* 0x000000872687723e */ /* 0x000fcc00000000ff */
[----:B------:R-:W1:Y:S01]  /*4dd0*/  MUFU.EX2 R31, R31 ;  /* 0x0000001f001f7308 */ /* 0x000e620000000800 */
[----:B--2---:R-:W-:-:S07]  /*4de0*/  FADD.FTZ R44, R120, R7 ;  /* 0x00000007782c7221 */ /* 0x004fce0000010000 */
        /* <DEDUP_REMOVED lines=18> */
[C---:B-1----:R-:W-:Y:S01]  /*4f10*/  FADD.FTZ R7, R0.reuse, R7 ;  /* 0x0000000700077221 */ /* 0x042fe20000010000 */
[----:B------:R-:W-:Y:S01]  /*4f20*/  F2FP.F16.F32.PACK_AB R125, R0, R51 ;  /* 0x00000033007d723e */ /* 0x000fe200000000ff */
[----:B------:R-:W-:-:S05]  /*4f30*/  VIADD R0, R88, 0xfffffffe ;  /* 0xfffffffe58007836 */ /* 0x000fca0000000000 */
        /* <DEDUP_REMOVED lines=11> */
[----:B0-----:R-:W-:-:S04]  /*4ff0*/  FADD.FTZ R2, R24, R7 ;  /* 0x0000000718027221 */ /* 0x001fc80000010000 */
[C---:B-1----:R-:W-:Y:S01]  /*5000*/  FADD.FTZ R2, R123.reuse, R2 ;  /* 0x000000027b027221 */ /* 0x042fe20000010000 */
[----:B------:R-:W-:Y:S01]  /*5010*/  F2FP.F16.F32.PACK_AB R123, R123, R24 ;  /* 0x000000187b7b723e */ /* 0x000fe200000000ff */
[C---:B--2---:R-:W-:Y:S01]  /*5020*/  FADD.FTZ R3, R29.reuse, R44 ;  /* 0x0000002c1d037221 */ /* 0x044fe20000010000 */
[----:B------:R-:W-:Y:S01]  /*5030*/  F2FP.F16.F32.PACK_AB R122, R29, R122 ;  /* 0x0000007a1d7a723e */ /* 0x000fe200000000ff */
[----:B------:R-:W-:Y:S06]  /*5040*/  @P2 BRA `(.L_x_805) ;  /* 0x0000000000442947 */ /* 0x000fec0003800000 */
        /* <DEDUP_REMOVED lines=10> */
.L_x_806:
[----:B------:R-:W-:-:S11]  /*50f0*/  UISETP.NE.AND UP2, UPT, UR7, 0x1, UPT ;  /* 0x000000010700788c */ /* 0x000fd6000bf45270 */
[----:B------:R-:W-:Y:S02]  /*5100*/  @UP2 ULDC.64 UR18, c[0x0][0x9e8] ;  /* 0x00027a0000122ab9 */ /* 0x000fe40000000a00 */
[----:B------:R-:W-:-:S04]  /*5110*/  UIMAD.WIDE.U32 UR10, UR14, UR18, URZ ;  /* 0x000000120e0a72a5 */ /* 0x000fc8000f8e003f */
[----:B------:R-:W-:-:S12]  /*5120*/  @UP2 USHF.R.U32.HI UR14, URZ, UR19, UR11 ;  /* 0x000000133f0e2299 */ /* 0x000fd8000801160b */
.L_x_807:
[----:B------:R-:W-:-:S04]  /*5130*/  UIMAD UR7, UR14, UR7, UR7 ;  /* 0x000000070e0772a4 */ /* 0x000fc8000f8e0207 */
[----:B------:R-:W-:-:S04]  /*5140*/  UISETP.LT.AND UP2, UPT, UR6, UR7, UPT ;  /* 0x000000070600728c */ /* 0x000fc8000bf41270 */
[----:B------:R-:W-:-:S12]  /*5150*/  USEL UR6, UR6, UR7, UP2 ;  /* 0x0000000706067287 */ /* 0x000fd80009000000 */
.L_x_805:
[----:B------:R-:W-:Y:S01]  /*5160*/  USHF.R.S32.HI UR7, URZ, 0x1f, UR6 ;  /* 0x0000001f3f077899 */ /* 0x000fe20008011406 */
[----:B------:R-:W-:Y:S02]  /*5170*/  CS2R R118, SRZ ;  /* 0x0000000000767805 */ /* 0x000fe4000001ff00 */
[----:B------:R-:W-:Y:S02]  /*5180*/  CS2R R116, SRZ ;  /* 0x0000000000747805 */ /* 0x000fe4000001ff00 */
[----:B------:R-:W-:Y:S01]  /*5190*/  CS2R R114, SRZ ;  /* 0x0000000000727805 */ /* 0x000fe2000001ff00 */
[----:B------:R-:W-:Y:S01]  /*51a0*/  ULEA.HI UR7, UR7, UR6, URZ, 0x7 ;  /* 0x0000000607077291 */ /* 0x000fe2000f8f383f */
[----:B------:R-:W-:Y:S02]  /*51b0*/  CS2R R112, SRZ ;  /* 0x0000000000707805 */ /* 0x000fe4000001ff00 */
[----:B------:R-:W-:Y:S02]  /*51c0*/  CS2R R110, SRZ ;  /* 0x00000000006e7805 */ /* 0x000fe4000001ff00 */
[----:B------:R-:W-:Y:S01]  /*51d0*/  CS2R R108, SRZ ;  /* 0x00000000006c7805 */ /* 0x000fe2000001ff00 */
[----:B------:R-:W-:Y:S01]  /*51e0*/  USHF.R.S32.HI UR7, URZ, 0x7, UR7 ;  /* 0x000000073f077899 */ /* 0x000fe20008011407 */
[----:B------:R-:W-:-:S02]  /*51f0*/  CS2R R106, SRZ ;  /* 0x00000000006a7805 */ /* 0x000fc4000001ff00 */
[----:B------:R-:W-:Y:S02]  /*5200*/  CS2R R104, SRZ ;  /* 0x0000000000687805 */ /* 0x000fe4000001ff00 */
[----:B------:R-:W-:Y:S01]  /*5210*/  CS2R R102, SRZ ;  /* 0x0000000000667805 */ /* 0x000fe2000001ff00 */
[----:B------:R-:W-:Y:S01]  /*5220*/  UISETP.LT.AND UP2, UPT, UR43, UR7, UPT ;  /* 0x000000072b00728c */ /* 0x000fe2000bf41270 */
[----:B------:R-:W-:Y:S02]  /*5230*/  CS2R R100, SRZ ;  /* 0x0000000000647805 */ /* 0x000fe4000001ff00 */
[----:B------:R-:W-:Y:S02]  /*5240*/  CS2R R98, SRZ ;  /* 0x0000000000627805 */ /* 0x000fe4000001ff00 */
[----:B------:R-:W-:Y:S01]  /*5250*/  CS2R R96, SRZ ;  /* 0x0000000000607805 */ /* 0x000fe2000001ff00 */
[----:B------:R-:W-:Y:S01]  /*5260*/  USEL UR28, UR43, UR7, !UP2 ;  /* 0x000000072b1c7287 */ /* 0x000fe2000d000000 */
[----:B------:R-:W-:-:S02]  /*5270*/  CS2R R94, SRZ ;  /* 0x00000000005e7805 */ /* 0x000fc4000001ff00 */
[----:B------:R-:W-:Y:S02]  /*5280*/  CS2R R92, SRZ ;  /* 0x00000000005c7805 */ /* 0x000fe4000001ff00 */
[----:B------:R-:W-:Y:S02]  /*5290*/  CS2R R90, SRZ ;  /* 0x00000000005a7805 */ /* 0x000fe4000001ff00 */
[----:B------:R-:W-:Y:S02]  /*52a0*/  CS2R R88, SRZ ;  /* 0x0000000000587805 */ /* 0x000fe4000001ff00 */
[----:B------:R-:W-:-:S13]  /*52b0*/  ISETP.GE.AND P2, PT, R0, UR28, PT ;  /* 0x0000001c00007c0c */ /* 0x000fda000bf46270 */
[----:B------:R-:W-:Y:S05]  /*52c0*/  @!P2 BRA `(.L_x_808) ;  /* 0x000000340078a947 */ /* 0x000fea0003800000 */
[----:B------:R-:W-:Y:S01]  /*52d0*/  IMAD.MOV.U32 R119, RZ, RZ, RZ ;  /* 0x000000ffff777224 */ /* 0x000fe200078e00ff */
[----:B------:R-:W-:Y:S01]  /*52e0*/  ULDC UR23, c[0x0][0x9e4] ;  /* 0x0002790000177ab9 */ /* 0x000fe20000000800 */
[----:B------:R-:W-:Y:S01]  /*52f0*/  ULDC UR25, c[0x0][0x9d8] ;  /* 0x0002760000197ab9 */ /* 0x000fe20000000800 */
[----:B------:R-:W-:Y:S01]  /*5300*/  ULDC UR22, c[0x0][0x988] ;  /* 0x0002620000167ab9 */ /* 0x000fe20000000800 */
[----:B------:R-:W-:-:S05]  /*5310*/  ULDC UR24, c[0x0][0x9e0] ;  /* 0x0002780000187ab9 */ /* 0x000fca0000000800 */
.L_x_825:
        /* <DEDUP_REMOVED lines=9> */
.L_x_810:
[----:B------:R-:W-:Y:S01]  /*53b0*/  ULEA UR6, UR27, UR45, 0x3 ;  /* 0x0000002d1b067291 */ /* 0x000fe2000f8e183f */
[----:B------:R-:W-:-:S05]  /*53c0*/  IMAD.U32 R5, RZ, RZ, UR26 ;  /* 0x0000001aff057e24 */ /* 0x000fca000f8e00ff */
[----:B------:R-:W-:-:S04]  /*53d0*/  SHF.L.U32 R5, R5, 0x1f, RZ ;  /* 0x0000001f05057819 */ /* 0x000fc800000006ff */
[----:B------:R0:W1:Y:S01]  /*53e0*/  SYNCS.PHASECHK.TRANS64.TRYWAIT P2, [UR6+0x16830], R5 ;  /* 0x01683005ff0075a7 */ /* 0x0000620008040146 */
[----:B------:R-:W-:Y:S05]  /*53f0*/  @!P0 BRA `(.L_x_811) ;  /* 0x0000000000048947 */ /* 0x000fea0003800000 */
[----:B------:R-:W-:Y:S01]  /*5400*/  BPT.TRAP 0x1 ;  /* 0x000000040000795c */ /* 0x000fe20000300000 */
.L_x_811:
[----:B-1----:R-:W-:Y:S05]  /*5410*/  @P2 BRA `(.L_x_809) ;  /* 0x0000000000082947 */ /* 0x002fea0003800000 */
[----:B------:R-:W1:Y:S02]  /*5420*/  SYNCS.PHASECHK.TRANS64.TRYWAIT P2, [UR6+0x16830], R5 ;  /* 0x01683005ff0075a7 */ /* 0x000e640008040146 */
[----:B-1----:R-:W-:Y:S05]  /*5430*/  @!P2 BRA `(.L_x_812) ;  /* 0x000000ec00c8a947 */ /* 0x002fea0003800000 */
.L_x_809:
[----:B01----:R-:W-:Y:S01]  /*5440*/  VIADD R5, R23, 0x8 ;  /* 0x0000000817057836 */ /* 0x003fe20000000000 */
[----:B------:R-:W-:Y:S01]  /*5450*/  ULEA UR18, UR27, UR20, 0xa ;  /* 0x000000141b127291 */ /* 0x000fe2000f8e503f */
[----:B------:R-:W-:Y:S01]  /*5460*/  UMOV UR19, 0x40000040 ;  /* 0x4000004000137882 */ /* 0x000fe20000000000 */
[----:B------:R-:W-:Y:S02]  /*5470*/  UMOV UR7, 0x40000040 ;  /* 0x4000004000077882 */ /* 0x000fe40000000000 */
[----:B------:R0:W-:Y:S01]  /*5480*/  BAR.SYNC.DEFER_BLOCKING R5, 0x100 ;  /* 0x000400050000751d */ /* 0x0001e20000010000 */
[----:B------:R-:W-:Y:S02]  /*5490*/  UIADD3 UR6, UR18, 0x2, URZ ;  /* 0x0000000212067890 */ /* 0x000fe4000fffe03f */
[----:B------:R-:W-:Y:S02]  /*54a0*/  UIADD3 UR10, UR18, 0x4, URZ ;  /* 0x00000004120a7890 */ /* 0x000fe4000fffe03f */
[----:B------:R-:W-:Y:S01]  /*54b0*/  UIADD3 UR14, UR18, 0x6, URZ ;  /* 0x00000006120e7890 */ /* 0x000fe2000fffe03f */
[----:B------:R-:W-:Y:S01]  /*54c0*/  UMOV UR11, 0x40000040 ;  /* 0x40000040000b7882 */ /* 0x000fe20000000000 */
[----:B------:R-:W-:Y:S01]  /*54d0*/  UMOV UR15, 0x40000040 ;  /* 0x40000040000f7882 */ /* 0x000fe20000000000 */
[----:B------:R-:W-:-:S06]  /*54e0*/  WARPGROUP.ARRIVE ;  /* 0x00000000000079c5 */ /* 0x000fcc0000000000 */
[----:B------:R-:W-:Y:S03]  /*54f0*/  HGMMA.64x128x16.F32 R24, gdesc[UR16], RZ, !UPT, gsb0 ;  /* 0x01e00000101879f0 */ /* 0x000fe6000c0008ff */
[----:B------:R-:W-:Y:S02]  /*5500*/  WARPGROUP.DEPBAR.LE gsb0, 0x0 ;  /* 0x00008000000079c5 */ /* 0x000fe40000010000 */
[----:B------:R-:W-:-:S07]  /*5510*/  WARPGROUP.ARRIVE ;  /* 0x00000000000079c5 */ /* 0x000fce0000000000 */
[----:B------:R-:W-:Y:S03]  /*5520*/  HGMMA.64x128x16.F32 R24, gdesc[UR4], R24, gsb0 ;  /* 0x01e00000041879f0 */ /* 0x000fe60008000818 */
[----:B------:R-:W-:Y:S02]  /*5530*/  WARPGROUP.DEPBAR.LE gsb0, 0x0 ;  /* 0x00008000000079c5 */ /* 0x000fe40000010000 */
[----:B------:R-:W-:-:S07]  /*5540*/  WARPGROUP.ARRIVE ;  /* 0x00000000000079c5 */ /* 0x000fce0000000000 */
[----:B------:R-:W-:Y:S03]  /*5550*/  HGMMA.64x128x16.F32 R24, gdesc[UR8], R24, gsb0 ;  /* 0x01e00000081879f0 */ /* 0x000fe60008000818 */
[----:B------:R-:W-:Y:S02]  /*5560*/  WARPGROUP.DEPBAR.LE gsb0, 0x0 ;  /* 0x00008000000079c5 */ /* 0x000fe40000010000 */
[----:B------:R-:W-:-:S07]  /*5570*/  WARPGROUP.ARRIVE ;  /* 0x00000000000079c5 */ /* 0x000fce0000000000 */
[----:B------:R-:W-:Y:S03]  /*5580*/  HGMMA.64x128x16.F32 R24, gdesc[UR12], R24, gsb0 ;  /* 0x01e000000c1879f0 */ /* 0x000fe60008000818 */
[----:B------:R-:W-:Y:S02]  /*5590*/  WARPGROUP.DEPBAR.LE gsb0, 0x0 ;  /* 0x00008000000079c5 */ /* 0x000fe40000010000 */
[----:B0-----:R-:W-:Y:S05]  /*55a0*/  @P3 BRA `(.L_x_813) ;  /* 0x00000000002c3947 */ /* 0x001fea0003800000 */
[----:B------:R-:W-:Y:S05]  /*55b0*/  @!P0 BRA `(.L_x_814) ;  /* 0x0000000000048947 */ /* 0x000fea0003800000 */
[----:B------:R-:W-:Y:S01]  /*55c0*/  BPT.TRAP 0x1 ;  /* 0x000000040000795c */ /* 0x000fe20000300000 */
.L_x_814:
[----:B------:R-:W-:Y:S01]  /*55d0*/  ULEA UR6, UR37, UR45, 0x3 ;  /* 0x0000002d25067291 */ /* 0x000fe2000f8e183f */
[----:B------:R-:W-:-:S05]  /*55e0*/  IMAD.U32 R5, RZ, RZ, UR36 ;  /* 0x00000024ff057e24 */ /* 0x000fca000f8e00ff */
[----:B------:R-:W-:-:S04]  /*55f0*/  SHF.L.U32 R5, R5, 0x1f, RZ ;  /* 0x0000001f05057819 */ /* 0x000fc800000006ff */
[----:B------:R0:W1:Y:S01]  /*5600*/  SYNCS.PHASECHK.TRANS64.TRYWAIT P2, [UR6+0x16850], R5 ;  /* 0x01685005ff0075a7 */ /* 0x0000620008040146 */
[----:B------:R-:W-:Y:S05]  /*5610*/  @!P0 BRA `(.L_x_815) ;  /* 0x0000000000048947 */ /* 0x000fea0003800000 */
[----:B------:R-:W-:Y:S01]  /*5620*/  BPT.TRAP 0x1 ;  /* 0x000000040000795c */ /* 0x000fe20000300000 */
.L_x_815:
[----:B-1----:R-:W-:Y:S05]  /*5630*/  @P2 BRA `(.L_x_813) ;  /* 0x0000000000082947 */ /* 0x002fea0003800000 */
[----:B------:R-:W1:Y:S02]  /*5640*/  SYNCS.PHASECHK.TRANS64.TRYWAIT P2, [UR6+0x16850], R5 ;  /* 0x01685005ff0075a7 */ /* 0x000e640008040146 */
[----:B-1----:R-:W-:Y:S05]  /*5650*/  @!P2 BRA `(.L_x_816) ;  /* 0x000000ec0058a947 */ /* 0x002fea0003800000 */
.L_x_813:
[----:B------:R-:W-:Y:S01]  /*5660*/  UIADD3 UR6, UR45, 0x400, URZ ;  /* 0x000004002d067890 */ /* 0x000fe2000fffe03f */
[----:B------:R-:W-:Y:S01]  /*5670*/  WARPGROUP.ARRIVE ;  /* 0x00000000000079c5 */ /* 0x000fe20000000000 */
[----:B------:R-:W-:Y:S01]  /*5680*/  UMOV UR7, 0x40000040 ;  /* 0x4000004000077882 */ /* 0x000fe20000000000 */
[----:B------:R-:W-:Y:S01]  /*5690*/  PLOP3.LUT P2, PT, PT, PT, UP0, 0x80, 0x0 ;  /* 0x000000000000781c */ /* 0x000fe20003f4f008 */
[----:B------:R-:W-:Y:S01]  /*56a0*/  USHF.R.U32.HI UR6, URZ, 0x4, UR6 ;  /* 0x000000043f067899 */ /* 0x000fe20008011606 */
[----:B------:R-:W-:Y:S01]  /*56b0*/  PLOP3.LUT P3, PT, PT, PT, UP0, 0x80, 0x0 ;  /* 0x000000000000781c */ /* 0x000fe20003f6f008 */
[----:B01----:R-:W-:Y:S01]  /*56c0*/  FMUL.FTZ R5, R24, UR25 ;  /* 0x0000001918057c20 */ /* 0x003fe20008410000 */
[----:B------:R-:W-:Y:S01]  /*56d0*/  FMUL.FTZ R24, R36, UR25 ;  /* 0x0000001924187c20 */ /* 0x000fe20008410000 */
[----:B------:R-:W-:Y:S01]  /*56e0*/  ULOP3.LUT UR6, UR6, 0x3fff, URZ, 0xc0, !UPT ;  /* 0x00003fff06067892 */ /* 0x000fe2000f8ec03f */
[----:B------:R-:W-:Y:S01]  /*56f0*/  FMUL.FTZ R36, R47, UR25 ;  /* 0x000000192f247c20 */ /* 0x000fe20008410000 */
[----:B------:R-:W-:Y:S01]  /*5700*/  FMUL.FTZ R8, R26, UR25 ;  /* 0x000000191a087c20 */ /* 0x000fe20008410000 */
[----:B------:R-:W0:Y:S01]  /*5710*/  LDC R47, c[0x0][0x2f0] ;  /* 0x0000bc00ff2f7b82 */ /* 0x000e220000000800 */
[----:B------:R-:W-:Y:S01]  /*5720*/  ULEA UR10, UR37, UR6, 0xa ;  /* 0x00000006250a7291 */ /* 0x000fe2000f8e503f */
[----:B------:R-:W-:Y:S01]  /*5730*/  FMUL.FTZ R9, R27, UR25 ;  /* 0x000000191b097c20 */ /* 0x000fe20008410000 */
[----:B------:R-:W-:Y:S01]  /*5740*/  FMUL.FTZ R14, R32, UR25 ;  /* 0x00000019200e7c20 */ /* 0x000fe20008410000 */
[----:B------:R-:W-:Y:S01]  /*5750*/  FMUL.FTZ R26, R38, UR25 ;  /* 0x00000019261a7c20 */ /* 0x000fe20008410000 */
[----:B------:R-:W-:Y:S01]  /*5760*/  FMUL.FTZ R27, R39, UR25 ;  /* 0x00000019271b7c20 */ /* 0x000fe20008410000 */
[----:B------:R-:W-:Y:S01]  /*5770*/  FMUL.FTZ R15, R33, UR25 ;  /* 0x00000019210f7c20 */ /* 0x000fe20008410000 */
[----:B------:R-:W-:Y:S01]  /*5780*/  FMUL.FTZ R38, R50, UR25 ;  /* 0x0000001932267c20 */ /* 0x000fe20008410000 */
[----:B------:R-:W-:Y:S01]  /*5790*/  UMOV UR6, UR10 ;  /* 0x0000000a00067c82 */ /* 0x000fe20008000000 */
[----:B------:R-:W-:Y:S01]  /*57a0*/  FMUL.FTZ R39, R51, UR25 ;  /* 0x0000001933277c20 */ /* 0x000fe20008410000 */
[----:B------:R-:W-:Y:S01]  /*57b0*/  HGMMA.64x64x16.F32 R88, R148, gdesc[UR4].tnspB, R88, gsb0 ;  /* 0x40e0000494587df0 */ /* 0x000fe20008000858 */
[----:B------:R-:W-:Y:S01]  /*57c0*/  UIADD3 UR6, UR10, 0x80, URZ ;  /* 0x000000800a067890 */ /* 0x000fe2000fffe03f */
[----:B------:R-:W-:Y:S01]  /*57d0*/  FMUL.FTZ R51, R57, UR25 ;  /* 0x0000001939337c20 */ /* 0x000fe20008410000 */
[----:B------:R-:W-:Y:S01]  /*57e0*/  UMOV UR7, 0x40000040 ;  /* 0x4000004000077882 */ /* 0x000fe20000000000 */
[----:B------:R-:W-:Y:S01]  /*57f0*/  IMAD.U32 R33, RZ, RZ, UR27 ;  /* 0x0000001bff217e24 */ /* 0x000fe2000f8e00ff */
[----:B------:R-:W1:Y:S01]  /*5800*/  LDC R50, c[0x0][0x288] ;  /* 0x0000a200ff327b82 */ /* 0x000e620000000800 */
        /* <DEDUP_REMOVED lines=8> */
[----:B------:R-:W-:-:S02]  /*5890*/  IMAD.SHL.U32 R78, R0, 0x80, RZ ;  /* 0x00000080004e7824 */ /* 0x000fc400078e00ff */
[----:B------:R-:W-:Y:S01]  /*58a0*/  FMUL.FTZ R45, R53, UR25 ;  /* 0x00000019352d7c20 */ /* 0x000fe20008410000 */
[----:B------:R-:W-:Y:S01]  /*58b0*/  FMUL.FTZ R56, R61, UR25 ;  /* 0x000000193d387c20 */ /* 0x000fe20008410000 */
[----:B------:R-:W-:Y:S01]  /*58c0*/  FMUL.FTZ R53, R63, UR25 ;  /* 0x000000193f357c20 */ /* 0x000fe20008410000 */
[----:B------:R-:W-:Y:S01]  /*58d0*/  FMUL.FTZ R61, R70, UR25 ;  /* 0x00000019463d7c20 */ /* 0x000fe20008410000 */
[----:B------:R-:W-:Y:S01]  /*58e0*/  @!P1 LEA R33, R33, UR45, 0x3 ;  /* 0x0000002d21219c11 */ /* 0x000fe2000f8e18ff */
        /* <DEDUP_REMOVED lines=11> */
[----:B------:R-:W-:Y:S01]  /*59a0*/  IADD3 R77, -R78, 0x1, RZ ;  /* 0x000000014e4d7810 */ /* 0x000fe20007ffe1ff */
        /* <DEDUP_REMOVED lines=10> */
[----:B------:R-:W-:-:S02]  /*5a50*/  @!P1 VIADD R33, R33, 0x16840 ;  /* 0x0001684021219836 */ /* 0x000fc40000000000 */
        /* <DEDUP_REMOVED lines=14> */
[----:B------:R-:W-:-:S02]  /*5b40*/  IMAD R82, R16, -0x2, R77 ;  /* 0xfffffffe10527824 */ /* 0x000fc400078e024d */
[----:B------:R-:W-:Y:S01]  /*5b50*/  FMUL.FTZ R69, R79, UR25 ;  /* 0x000000194f457c20 */ /* 0x000fe20008410000 */
[----:B------:R-:W-:Y:S01]  /*5b60*/  FMUL.FTZ R74, R81, UR25 ;  /* 0x00000019514a7c20 */ /* 0x000fe20008410000 */
[----:B------:R-:W-:Y:S01]  /*5b70*/  FMUL.FTZ R83, R84, UR25 ;  /* 0x0000001954537c20 */ /* 0x000fe20008410000 */
[----:B------:R-:W-:Y:S01]  /*5b80*/  FMUL.FTZ R80, R85, UR25 ;  /* 0x0000001955507c20 */ /* 0x000fe20008410000 */
[----:B------:R-:W-:Y:S01]  /*5b90*/  FMUL.FTZ R77, R87, UR25 ;  /* 0x00000019574d7c20 */ /* 0x000fe20008410000 */
[----:B------:R-:W-:Y:S01]  /*5ba0*/  @!P1 PRMT R33, RZ, 0x654, R33 ;  /* 0x00000654ff219816 */ /* 0x000fe20000000021 */
[----:B------:R-:W2:Y:S08]  /*5bb0*/  MUFU.TANH R5, R5 ;  /* 0x0000000500057308 */ /* 0x000eb00000002400 */
[----:B------:R-:W3:Y:S01]  /*5bc0*/  MUFU.TANH R7, R7 ;  /* 0x0000000700077308 */ /* 0x000ee20000002400 */
[----:B------:R-:W-:-:S02]  /*5bd0*/  WARPGROUP.DEPBAR.LE gsb0, 0x0 ;  /* 0x00008000000079c5 */ /* 0x000fc40000010000 */
[----:B------:R-:W-:-:S06]  /*5be0*/  WARPGROUP.ARRIVE ;  /* 0x00000000000079c5 */ /* 0x000fcc0000000000 */
[----:B------:R-:W4:Y:S01]  /*5bf0*/  S2R R151, SR_TID.X ;  /* 0x0000000000977919 */ /* 0x000f220000002100 */
[----:B------:R-:W0:Y:S01]  /*5c00*/  MUFU.TANH R8, R8 ;  /* 0x0000000800087308 */ /* 0x000e220000002400 */
[----:B------:R-:W-:Y:S01]  /*5c10*/  HGMMA.64x64x16.F32 R88, R144, gdesc[UR4].tnspB, R88, gsb0 ;  /* 0x40e0000490587df0 */ /* 0x000fe20008000858 */
[----:B------:R-:W-:Y:S01]  /*5c20*/  UIADD3 UR6, UR10, 0x100, URZ ;  /* 0x000001000a067890 */ /* 0x000fe2000fffe03f */
[----:B------:R-:W-:-:S05]  /*5c30*/  UMOV UR7, 0x40000040 ;  /* 0x4000004000077882 */ /* 0x000fca0000000000 */
        /* <DEDUP_REMOVED lines=9> */
[----:B------:R-:W0:Y:S01]  /*5cd0*/  MUFU.TANH R24, R24 ;  /* 0x0000001800187308 */ /* 0x000e220000002400 */
[----:B------:R-:W-:-:S02]  /*5ce0*/  WARPGROUP.DEPBAR.LE gsb0, 0x0 ;  /* 0x00008000000079c5 */ /* 0x000fc40000010000 */
[----:B------:R-:W-:-:S05]  /*5cf0*/  WARPGROUP.ARRIVE ;  /* 0x00000000000079c5 */ /* 0x000fca0000000000 */
        /* <DEDUP_REMOVED lines=75> */
[----:B------:R-:W-:-:S06]  /*61b0*/  WARPGROUP.ARRIVE ;  /* 0x00000000000079c5 */ /* 0x000fcc0000000000 */
[----:B------:R-:W-:Y:S01]  /*61c0*/  HGMMA.64x64x16.F32 R88, R120, gdesc[UR4].tnspB, R88, gsb0 ;  /* 0x40e0000478587df0 */ /* 0x000fe20008000858 */
[----:B------:R-:W-:Y:S02]  /*61d0*/  @UP0 ULDC UR6, c[0x0][0x44c] ;  /* 0x0001130000060ab9 */ /* 0x000fe40000000800 */
[----:B------:R-:W-:Y:S02]  /*61e0*/  WARPGROUP.DEPBAR.LE gsb0, 0x0 ;  /* 0x00008000000079c5 */ /* 0x000fe40000010000 */
[----:B------:R-:W-:-:S04]  /*61f0*/  VIADD R120, R17, UR39 ;  /* 0x0000002711787c36 */ /* 0x000fc80008000000 */
[----:B------:R-:W-:Y:S01]  /*6200*/  @P2 IMAD.HI.U32 R32, R120, UR6, RZ ;  /* 0x0000000678202c27 */ /* 0x000fe2000f8e00ff */
[----:B------:R-:W-:Y:S01]  /*6210*/  @UP0 ULDC UR6, c[0x0][0x450] ;  /* 0x0001140000060ab9 */ /* 0x000fe20000000800 */
[----:B----4-:R-:W-:-:S03]  /*6220*/  ISETP.GE.U32.AND P2, PT, R151, 0x180, PT ;  /* 0x000001809700780c */ /* 0x010fc60003f46070 */
[----:B------:R-:W-:Y:S01]  /*6230*/  @P3 SHF.R.U32.HI R120, RZ, UR6, R32 ;  /* 0x00000006ff783c19 */ /* 0x000fe20008011620 */
[----:B------:R-:W-:-:S04]  /*6240*/  VIADD R32, R23, 0x9 ;  /* 0x0000000917207836 */ /* 0x000fc80000000000 */
[----:B------:R-:W4:Y:S01]  /*6250*/  SHFL.IDX PT, R86, R120, RZ, 0x1c1f ;  /* 0x001c1fff78567589 */ /* 0x000f2200000e0000 */
[----:B------:R-:W-:-:S05]  /*6260*/  SEL R32, R32, 0x9, !P2 ;  /* 0x0000000920207807 */ /* 0x000fca0005000000 */
[----:B------:R0:W-:Y:S06]  /*6270*/  BAR.ARV R32, 0x100 ;  /* 0x000400200000751d */ /* 0x0001ec0000002000 */
[----:B------:R-:W-:Y:S01]  /*6280*/  PLOP3.LUT P2, PT, PT, PT, UP1, 0x40, 0x0 ;  /* 0x000000000000781c */ /* 0x000fe20003f4e818 */
[----:B------:R0:W-:Y:S02]  /*6290*/  @!P1 SYNCS.ARRIVE.TRANS64.RED.A1T0 RZ, [R33+URZ], RZ ;  /* 0x000000ff21ff99a7 */ /* 0x0001e4000810043f */
[----:B0-----:R-:W-:-:S04]  /*62a0*/  IMAD R33, R47, UR41, R82 ;  /* 0x000000292f217c24 */ /* 0x001fc8000f8e0252 */
[----:B-1----:R-:W-:-:S04]  /*62b0*/  IMAD.IADD R33, R33, 0x1, -R50 ;  /* 0x0000000121217824 */ /* 0x002fc800078e0a32 */
[C---:B------:R-:W-:Y:S02]  /*62c0*/  VIADD R79, R33.reuse, UR24 ;  /* 0x00000018214f7c36 */ /* 0x040fe40008000000 */
[----:B------:R-:W-:Y:S02]  /*62d0*/  VIADD R81, R33, UR21 ;  /* 0x0000001521517c36 */ /* 0x000fe40008000000 */
[--C-:B----4-:R-:W-:Y:S02]  /*62e0*/  IMAD.IADD R84, R79, 0x1, R86.reuse ;  /* 0x000000014f547824 */ /* 0x110fe400078e0256 */
[----:B------:R-:W-:Y:S01]  /*62f0*/  IMAD.IADD R85, R81, 0x1, R86 ;  /* 0x0000000151557824 */ /* 0x000fe200078e0256 */
[----:B--23--:R-:W-:Y:S06]  /*6300*/  @P2 BRA `(.L_x_817) ;  /* 0x00000000005c2947 */ /* 0x00cfec0003800000 */
[----:B------:R-:W-:Y:S01]  /*6310*/  IMAD R33, R47, UR41, R86 ;  /* 0x000000292f217c24 */ /* 0x000fe2000f8e0256 */
[----:B------:R-:W-:Y:S03]  /*6320*/  BSSY B0, `(.L_x_818) ;  /* 0x0000011000007945 */ /* 0x000fe60003800000 */
[----:B------:R-:W-:-:S05]  /*6330*/  IMAD.IADD R87, R33, 0x1, -R50 ;  /* 0x0000000121577824 */ /* 0x000fca00078e0a32 */
[----:B------:R-:W-:-:S13]  /*6340*/  ISETP.GT.AND P2, PT, R87, -0x1, PT ;  /* 0xffffffff5700780c */ /* 0x000fda0003f44270 */
[----:B------:R-:W-:Y:S05]  /*6350*/  @P2 BRA `(.L_x_819) ;  /* 0x0000000000202947 */ /* 0x000fea0003800000 */
[----:B------:R-:W-:Y:S01]  /*6360*/  IMAD.U32 R82, RZ, RZ, UR23 ;  /* 0x00000017ff527e24 */ /* 0x000fe2000f8e00ff */
[----:B------:R-:W-:-:S04]  /*6370*/  LOP3.LUT R87, RZ, R87, RZ, 0x33, !PT ;  /* 0x00000057ff577212 */ /* 0x000fc800078e33ff */
[----:B------:R-:W-:-:S13]  /*6380*/  ISETP.NE.AND P2, PT, R82, 0x1, PT ;  /* 0x000000015200780c */ /* 0x000fda0003f45270 */
[----:B------:R-:W0:Y:S02]  /*6390*/  @P2 LDC.64 R32, c[0x0][0x9e8] ;  /* 0x00027a00ff202b82 */ /* 0x000e240000000a00 */
[----:B0-----:R-:W-:-:S05]  /*63a0*/  @P2 IMAD.HI.U32 R32, R87, R32, RZ ;  /* 0x0000002057202227 */ /* 0x001fca00078e00ff */
[----:B------:R-:W-:-:S04]  /*63b0*/  @P2 SHF.R.U32.HI R87, RZ, R33, R32 ;  /* 0x00000021ff572219 */ /* 0x000fc80000011620 */
[----:B------:R-:W-:Y:S01]  /*63c0*/  LOP3.LUT R87, RZ, R87, RZ, 0x33, !PT ;  /* 0x00000057ff577212 */ /* 0x000fe200078e33ff */
[----:B------:R-:W-:Y:S06]  /*63d0*/  BRA `(.L_x_820) ;  /* 0x0000000000147947 */ /* 0x000fec0003800000 */
.L_x_819:
[----:B------:R-:W-:-:S05]  /*63e0*/  IMAD.U32 R82, RZ, RZ, UR23 ;  /* 0x00000017ff527e24 */ /* 0x000fca000f8e00ff */
[----:B------:R-:W-:-:S13]  /*63f0*/  ISETP.NE.AND P2, PT, R82, 0x1, PT ;  /* 0x000000015200780c */ /* 0x000fda0003f45270 */
[----:B------:R-:W0:Y:S02]  /*6400*/  @P2 LDC.64 R32, c[0x0][0x9e8] ;  /* 0x00027a00ff202b82 */ /* 0x000e240000000a00 */
[----:B0-----:R-:W-:-:S05]  /*6410*/  @P2 IMAD.HI.U32 R32, R87, R32, RZ ;  /* 0x0000002057202227 */ /* 0x001fca00078e00ff */
[----:B------:R-:W-:-:S07]  /*6420*/  @P2 SHF.R.U32.HI R87, RZ, R33, R32 ;  /* 0x00000021ff572219 */ /* 0x000fce0000011620 */
.L_x_820:
[----:B------:R-:W-:Y:S05]  /*6430*/  BSYNC B0 ;  /* 0x0000000000007941 */ /* 0x000fea0003800000 */
.L_x_818:
[----:B------:R-:W-:-:S04]  /*6440*/  IMAD R87, R87, R82, -R78 ;  /* 0x0000005257577224 */ /* 0x000fc800078e0a4e */
[----:B------:R-:W-:-:S05]  /*6450*/  IMAD R87, R16, -0x2, R87 ;  /* 0xfffffffe10577824 */ /* 0x000fca00078e0257 */
[----:B------:R-:W-:Y:S02]  /*6460*/  VIADDMNMX R84, R87, R82, R84, PT ;  /* 0x0000005257547246 */ /* 0x000fe40003800154 */
[----:B------:R-:W-:-:S07]  /*6470*/  VIMNMX R85, R85, R87, !PT ;  /* 0x0000005755557248 */ /* 0x000fce0007fe0100 */
.L_x_817:
[----:B------:R-:W-:Y:S01]  /*6480*/  ISETP.GT.AND P2, PT, R0, -0x1, PT ;  /* 0xffffffff0000780c */ /* 0x000fe20003f44270 */
[----:B------:R-:W0:Y:S03]  /*6490*/  SHFL.IDX PT, R120, R120, 0x1, 0x1c1f ;  /* 0x003c1f0078787f89 */ /* 0x000e2600000e0000 */
[C---:B------:R-:W-:Y:S02]  /*64a0*/  ISETP.GT.AND P5, PT, R85.reuse, RZ, P2 ;  /* 0x000000ff5500720c */ /* 0x040fe400017a4270 */
[C---:B------:R-:W-:Y:S02]  /*64b0*/  ISETP.GT.AND P4, PT, R85.reuse, 0x1, P2 ;  /* 0x000000015500780c */ /* 0x040fe40001784270 */
[----:B------:R-:W-:Y:S02]  /*64c0*/  ISETP.LT.OR P5, PT, R84, 0x1, P5 ;  /* 0x000000015400780c */ /* 0x000fe40002fa1670 */
[----:B------:R-:W-:-:S02]  /*64d0*/  ISETP.GT.AND P6, PT, R85, 0x8, P2 ;  /* 0x000000085500780c */ /* 0x000fc400017c4270 */
[----:B------:R-:W-:Y:S02]  /*64e0*/  FSEL R82, R5, -INF , !P5 ;  /* 0xff80000005527808 */ /* 0x000fe40006800000 */
[C---:B------:R-:W-:Y:S02]  /*64f0*/  ISETP.GT.AND P5, PT, R85.reuse, 0x10, P2 ;  /* 0x000000105500780c */ /* 0x040fe400017a4270 */
[----:B------:R-:W-:Y:S02]  /*6500*/  ISETP.GT.AND P3, PT, R85, 0x9, P2 ;  /* 0x000000095500780c */ /* 0x000fe40001764270 */
[C---:B------:R-:W-:Y:S02]  /*6510*/  ISETP.LT.OR P5, PT, R84.reuse, 0x11, P5 ;  /* 0x000000115400780c */ /* 0x040fe40002fa1670 */
[----:B------:R-:W-:Y:S02]  /*6520*/  ISETP.LT.OR P4, PT, R84, 0x2, P4 ;  /* 0x000000025400780c */ /* 0x000fe40002781670 */
[----:B------:R-:W-:-:S02]  /*6530*/  FSEL R14, R14, -INF , !P5 ;  /* 0xff8000000e0e7808 */ /* 0x000fc40006800000 */
[----:B------:R-:W-:Y:S01]  /*6540*/  ISETP.GT.AND P5, PT, R85, 0x20, P2 ;  /* 0x000000205500780c */ /* 0x000fe200017a4270 */
[--C-:B0-----:R-:W-:Y:S01]  /*6550*/  IMAD.IADD R33, R81, 0x1, R120.reuse ;  /* 0x0000000151217824 */ /* 0x101fe200078e0278 */
[C---:B------:R-:W-:Y:S01]  /*6560*/  ISETP.LT.OR P6, PT, R84.reuse, 0x9, P6 ;  /* 0x000000095400780c */ /* 0x040fe200037c1670 */
[----:B------:R-:W-:Y:S01]  /*6570*/  IMAD.IADD R79, R79, 0x1, R120 ;  /* 0x000000014f4f7824 */ /* 0x000fe200078e0278 */
[C---:B------:R-:W-:Y:S02]  /*6580*/  ISETP.LT.OR P3, PT, R84.reuse, 0xa, P3 ;  /* 0x0000000a5400780c */ /* 0x040fe40001f61670 */
[----:B------:R-:W-:Y:S02]  /*6590*/  ISETP.LT.OR P5, PT, R84, 0x21, P5 ;  /* 0x000000215400780c */ /* 0x000fe40002fa1670 */
[----:B------:R-:W-:Y:S02]  /*65a0*/  FSEL R7, R7, -INF , !P4 ;  /* 0xff80000007077808 */ /* 0x000fe40006000000 */
[----:B------:R-:W-:-:S02]  /*65b0*/  ISETP.GT.AND P4, PT, R85, 0x11, P2 ;  /* 0x000000115500780c */ /* 0x000fc40001784270 */
[----:B------:R-:W-:Y:S02]  /*65c0*/  FSEL R5, R10, -INF , !P6 ;  /* 0xff8000000a057808 */ /* 0x000fe40007000000 */
[----:B------:R-:W-:Y:S02]  /*65d0*/  FSEL R32, R11, -INF , !P3 ;  /* 0xff8000000b207808 */ /* 0x000fe40005800000 */
[C---:B------:R-:W-:Y:S02]  /*65e0*/  ISETP.GT.AND P6, PT, R85.reuse, 0x18, P2 ;  /* 0x000000185500780c */ /* 0x040fe400017c4270 */
[C---:B------:R-:W-:Y:S02]  /*65f0*/  ISETP.GT.AND P3, PT, R85.reuse, 0x19, P2 ;  /* 0x000000195500780c */ /* 0x040fe40001764270 */
[----:B------:R-:W-:Y:S02]  /*6600*/  FSEL R28, R28, -INF , !P5 ;  /* 0xff8000001c1c7808 */ /* 0x000fe40006800000 */
[----:B------:R-:W-:-:S02]  /*6610*/  ISETP.GT.AND P5, PT, R85, 0x30, P2 ;  /* 0x000000305500780c */ /* 0x000fc400017a4270 */
[C---:B------:R-:W-:Y:S02]  /*6620*/  ISETP.LT.OR P4, PT, R84.reuse, 0x12, P4 ;  /* 0x000000125400780c */ /* 0x040fe40002781670 */
[C---:B------:R-:W-:Y:S02]  /*6630*/  ISETP.LT.OR P6, PT, R84.reuse, 0x19, P6 ;  /* 0x000000195400780c */ /* 0x040fe400037c1670 */
        /* <DEDUP_REMOVED lines=55> */
[----:B------:R-:W-:Y:S02]  /*69b0*/  ISETP.GT.AND P3, PT, R85, 0x69, P2 ;  /* 0x000000695500780c */ /* 0x000fe40001764270 */
[----:B------:R-:W-:Y:S02]  /*69c0*/  FSEL R72, R72, -INF , !P5 ;  /* 0xff80000048487808 */ /* 0x000fe40006800000 */
[----:B------:R-:W-:-:S02]  /*69d0*/  PLOP3.LUT P5, PT, PT, PT, UP1, 0x40, 0x0 ;  /* 0x000000000000781c */ /* 0x000fc40003fae818 */
[C---:B------:R-:W-:Y:S02]  /*69e0*/  ISETP.LT.OR P4, PT, R84.reuse, 0x62, P4 ;  /* 0x000000625400780c */ /* 0x040fe40002781670 */
[C---:B------:R-:W-:Y:S02]  /*69f0*/  ISETP.LT.OR P6, PT, R84.reuse, 0x69, P6 ;  /* 0x000000695400780c */ /* 0x040fe400037c1670 */
[----:B------:R-:W-:Y:S02]  /*6a00*/  ISETP.LT.OR P3, PT, R84, 0x6a, P3 ;  /* 0x0000006a5400780c */ /* 0x000fe40001f61670 */
[----:B------:R-:W-:Y:S02]  /*6a10*/  FSEL R68, R68, -INF , !P4 ;  /* 0xff80000044447808 */ /* 0x000fe40006000000 */
[----:B------:R-:W-:Y:S02]  /*6a20*/  ISETP.GT.AND P4, PT, R85, 0x71, P2 ;  /* 0x000000715500780c */ /* 0x000fe40001784270 */
[----:B------:R-:W-:-:S02]  /*6a30*/  FSEL R70, R70, -INF , !P6 ;  /* 0xff80000046467808 */ /* 0x000fc40007000000 */
[----:B------:R-:W-:Y:S02]  /*6a40*/  FSEL R71, R71, -INF , !P3 ;  /* 0xff80000047477808 */ /* 0x000fe40005800000 */
[C---:B------:R-:W-:Y:S02]  /*6a50*/  ISETP.GT.AND P6, PT, R85.reuse, 0x78, P2 ;  /* 0x000000785500780c */ /* 0x040fe400017c4270 */
[----:B------:R-:W-:Y:S02]  /*6a60*/  ISETP.GT.AND P3, PT, R85, 0x79, P2 ;  /* 0x000000795500780c */ /* 0x000fe40001764270 */
[C---:B------:R-:W-:Y:S02]  /*6a70*/  ISETP.LT.OR P4, PT, R84.reuse, 0x72, P4 ;  /* 0x000000725400780c */ /* 0x040fe40002781670 */
[C---:B------:R-:W-:Y:S02]  /*6a80*/  ISETP.LT.OR P6, PT, R84.reuse, 0x79, P6 ;  /* 0x000000795400780c */ /* 0x040fe400037c1670 */
[----:B------:R-:W-:-:S02]  /*6a90*/  ISETP.LT.OR P3, PT, R84, 0x7a, P3 ;  /* 0x0000007a5400780c */ /* 0x000fc40001f61670 */
[----:B------:R-:W-:Y:S02]  /*6aa0*/  FSEL R81, R74, -INF , !P4 ;  /* 0xff8000004a517808 */ /* 0x000fe40006000000 */
[----:B------:R-:W-:Y:S02]  /*6ab0*/  FSEL R74, R83, -INF , !P6 ;  /* 0xff800000534a7808 */ /* 0x000fe40007000000 */
[----:B------:R-:W-:Y:S01]  /*6ac0*/  FSEL R80, R80, -INF , !P3 ;  /* 0xff80000050507808 */ /* 0x000fe20005800000 */
[----:B------:R-:W-:Y:S06]  /*6ad0*/  @P5 BRA `(.L_x_821) ;  /* 0x00000000005c5947 */ /* 0x000fec0003800000 */
        /* <DEDUP_REMOVED lines=13> */
.L_x_823:
[----:B------:R-:W-:-:S05]  /*6bb0*/  IMAD.U32 R84, RZ, RZ, UR23 ;  /* 0x00000017ff547e24 */ /* 0x000fca000f8e00ff */
[----:B------:R-:W-:-:S13]  /*6bc0*/  ISETP.NE.AND P3, PT, R84, 0x1, PT ;  /* 0x000000015400780c */ /* 0x000fda0003f65270 */
[----:B------:R-:W0:Y:S02]  /*6bd0*/  @P3 LDC.64 R10, c[0x0][0x9e8] ;  /* 0x00027a00ff0a3b82 */ /* 0x000e240000000a00 */
[----:B0-----:R-:W-:-:S05]  /*6be0*/  @P3 IMAD.HI.U32 R10, R83, R10, RZ ;  /* 0x0000000a530a3227 */ /* 0x001fca00078e00ff */
[----:B------:R-:W-:-:S07]  /*6bf0*/  @P3 SHF.R.U32.HI R83, RZ, R11, R10 ;  /* 0x0000000bff533219 */ /* 0x000fce000001160a */
.L_x_824:
[----:B------:R-:W-:Y:S05]  /*6c00*/  BSYNC B0 ;  /* 0x0000000000007941 */ /* 0x000fea0003800000 */
.L_x_822:
[----:B------:R-:W-:-:S04]  /*6c10*/  IMAD R83, R83, R84, -R78 ;  /* 0x0000005453537224 */ /* 0x000fc800078e0a4e */
[----:B------:R-:W-:-:S05]  /*6c20*/  IMAD R10, R16, -0x2, R83 ;  /* 0xfffffffe100a7824 */ /* 0x000fca00078e0253 */
[----:B------:R-:W-:Y:S02]  /*6c30*/  VIADDMNMX R79, R10, R84, R79, PT ;  /* 0x000000540a4f7246 */ /* 0x000fe4000380014f */
[----:B------:R-:W-:-:S07]  /*6c40*/  VIMNMX R33, R33, R10, !PT ;  /* 0x0000000a21217248 */ /* 0x000fce0007fe0100 */
.L_x_821:
[----:B------:R-:W-:Y:S01]  /*6c50*/  FMNMX.FTZ R10, R82, R4, !PT ;  /* 0x00000004520a7209 */ /* 0x000fe20007810000 */
[----:B------:R-:W-:Y:S01]  /*6c60*/  UMOV UR36, UR26 ;  /* 0x0000001a00247c82 */ /* 0x000fe20008000000 */
[----:B------:R-:W-:Y:S02]  /*6c70*/  ISETP.GT.AND P5, PT, R33, 0x8, P2 ;  /* 0x000000082100780c */ /* 0x000fe400017a4270 */
[----:B------:R-:W-:Y:S02]  /*6c80*/  FMNMX.FTZ R10, R7, R10, !PT ;  /* 0x0000000a070a7209 */ /* 0x000fe40007810000 */
[----:B------:R-:W-:Y:S02]  /*6c90*/  ISETP.LT.OR P5, PT, R79, 0x9, P5 ;  /* 0x000000094f00780c */ /* 0x000fe40002fa1670 */
[----:B------:R-:W-:Y:S02]  /*6ca0*/  FMNMX.FTZ R11, R5, R10, !PT ;  /* 0x0000000a050b7209 */ /* 0x000fe40007810000 */
[----:B------:R-:W-:-:S02]  /*6cb0*/  FSEL R12, R12, -INF , !P5 ;  /* 0xff8000000c0c7808 */ /* 0x000fc40006800000 */
[----:B------:R-:W-:Y:S02]  /*6cc0*/  FMNMX.FTZ R11, R32, R11, !PT ;  /* 0x0000000b200b7209 */ /* 0x000fe40007810000 */
        /* <DEDUP_REMOVED lines=12> */
[C---:B------:R-:W-:Y:S02]  /*6d90*/  ISETP.GT.AND P5, PT, R33.reuse, RZ, P2 ;  /* 0x000000ff2100720c */ /* 0x040fe400017a4270 */
[----:B------:R-:W-:Y:S02]  /*6da0*/  FMNMX.FTZ R10, R34, R11, !PT ;  /* 0x0000000b220a7209 */ /* 0x000fe40007810000 */
[----:B------:R-:W-:Y:S02]  /*6db0*/  ISETP.GT.AND P4, PT, R33, 0x1, P2 ;  /* 0x000000012100780c */ /* 0x000fe40001784270 */
[----:B------:R-:W-:Y:S02]  /*6dc0*/  FMNMX.FTZ R11, R37, R10, !PT ;  /* 0x0000000a250b7209 */ /* 0x000fe40007810000 */
[----:B------:R-:W-:-:S02]  /*6dd0*/  ISETP.LT.OR P5, PT, R79, 0x1, P5 ;  /* 0x000000014f00780c */ /* 0x000fc40002fa1670 */
[----:B------:R-:W-:Y:S02]  /*6de0*/  FMNMX.FTZ R10, R40, R11, !PT ;  /* 0x0000000b280a7209 */ /* 0x000fe40007810000 */
[----:B------:R-:W-:Y:S02]  /*6df0*/  ISETP.LT.OR P4, PT, R79, 0x2, P4 ;  /* 0x000000024f00780c */ /* 0x000fe40002781670 */
[----:B------:R-:W-:Y:S02]  /*6e00*/  FMNMX.FTZ R11, R41, R10, !PT ;  /* 0x0000000a290b7209 */ /* 0x000fe40007810000 */
[----:B------:R-:W-:Y:S02]  /*6e10*/  ISETP.GT.AND P3, PT, R33, 0x9, P2 ;  /* 0x000000092100780c */ /* 0x000fe40001764270 */
[----:B------:R-:W-:Y:S02]  /*6e20*/  FMNMX.FTZ R10, R44, R11, !PT ;  /* 0x0000000b2c0a7209 */ /* 0x000fe40007810000 */
[----:B------:R-:W-:-:S02]  /*6e30*/  FSEL R9, R9, -INF , !P4 ;  /* 0xff80000009097808 */ /* 0x000fc40006000000 */
[----:B------:R-:W-:Y:S02]  /*6e40*/  FMNMX.FTZ R11, R45, R10, !PT ;  /* 0x0000000a2d0b7209 */ /* 0x000fe40007810000 */
[----:B------:R-:W-:Y:S02]  /*6e50*/  ISETP.GT.AND P4, PT, R33, 0x10, P2 ;  /* 0x000000102100780c */ /* 0x000fe40001784270 */
[----:B------:R-:W-:Y:S02]  /*6e60*/  FMNMX.FTZ R10, R46, R11, !PT ;  /* 0x0000000b2e0a7209 */ /* 0x000fe40007810000 */
[----:B------:R-:W-:Y:S02]  /*6e70*/  ISETP.LT.OR P3, PT, R79, 0xa, P3 ;  /* 0x0000000a4f00780c */ /* 0x000fe40001f61670 */
[----:B------:R-:W-:Y:S02]  /*6e80*/  FMNMX.FTZ R11, R51, R10, !PT ;  /* 0x0000000a330b7209 */ /* 0x000fe40007810000 */
[----:B------:R-:W-:-:S02]  /*6e90*/  ISETP.LT.OR P4, PT, R79, 0x11, P4 ;  /* 0x000000114f00780c */ /* 0x000fc40002781670 */
[----:B------:R-:W-:Y:S02]  /*6ea0*/  FMNMX.FTZ R11, R54, R11, !PT ;  /* 0x0000000b360b7209 */ /* 0x000fe40007810000 */
[----:B------:R-:W-:Y:S02]  /*6eb0*/  FSEL R13, R13, -INF , !P3 ;  /* 0xff8000000d0d7808 */ /* 0x000fe40005800000 */
[----:B------:R-:W-:Y:S02]  /*6ec0*/  FMNMX.FTZ R11, R56, R11, !PT ;  /* 0x0000000b380b7209 */ /* 0x000fe40007810000 */
[----:B------:R-:W-:Y:S02]  /*6ed0*/  ISETP.GT.AND P3, PT, R33, 0x18, P2 ;  /* 0x000000182100780c */ /* 0x000fe40001764270 */
[----:B------:R-:W-:Y:S02]  /*6ee0*/  FMNMX.FTZ R10, R58, R11, !PT ;  /* 0x0000000b3a0a7209 */ /* 0x000fe40007810000 */
[----:B------:R-:W-:-:S02]  /*6ef0*/  FSEL R20, R20, -INF , !P4 ;  /* 0xff80000014147808 */ /* 0x000fc40006000000 */
[----:B------:R-:W-:Y:S02]  /*6f00*/  FMNMX.FTZ R11, R59, R10, !PT ;  /* 0x0000000a3b0b7209 */ /* 0x000fe40007810000 */
[----:B------:R-:W-:Y:S02]  /*6f10*/  ISETP.GT.AND P4, PT, R33, 0x19, P2 ;  /* 0x000000192100780c */ /* 0x000fe40001784270 */
[----:B------:R-:W-:Y:S02]  /*6f20*/  FMNMX.FTZ R11, R60, R11, !PT ;  /* 0x0000000b3c0b7209 */ /* 0x000fe40007810000 */
[C---:B------:R-:W-:Y:S02]  /*6f30*/  ISETP.LT.OR P3, PT, R79.reuse, 0x19, P3 ;  /* 0x000000194f00780c */ /* 0x040fe40001f61670 */
        /* <DEDUP_REMOVED lines=18> */
[----:B------:R-:W-:Y:S01]  /*7060*/  FSEL R35, R35, -INF , !P4 ;  /* 0xff80000023237808 */ /* 0x000fe20006000000 */
[----:B------:R-:W0:Y:S01]  /*7070*/  SHFL.BFLY PT, R10, R11, 0x2, 0x1f ;  /* 0x0c401f000b0a7f89 */ /* 0x000e2200000e0000 */
[----:B------:R-:W-:-:S04]  /*7080*/  ISETP.GT.AND P4, PT, R33, 0x30, P2 ;  /* 0x000000302100780c */ /* 0x000fc80001784270 */
[----:B------:R-:W-:-:S04]  /*7090*/  ISETP.LT.OR P4, PT, R79, 0x31, P4 ;  /* 0x000000314f00780c */ /* 0x000fc80002781670 */
[----:B------:R-:W-:Y:S02]  /*70a0*/  FSEL R38, R38, -INF , !P4 ;  /* 0xff80000026267808 */ /* 0x000fe40006000000 */
[----:B------:R-:W-:-:S04]  /*70b0*/  ISETP.GT.AND P4, PT, R33, 0x39, P2 ;  /* 0x000000392100780c */ /* 0x000fc80001784270 */
[----:B------:R-:W-:-:S04]  /*70c0*/  ISETP.LT.OR P4, PT, R79, 0x3a, P4 ;  /* 0x0000003a4f00780c */ /* 0x000fc80002781670 */
[----:B------:R-:W-:Y:S02]  /*70d0*/  FSEL R43, R43, -INF , !P4 ;  /* 0xff8000002b2b7808 */ /* 0x000fe40006000000 */
[----:B------:R-:W-:Y:S02]  /*70e0*/  ISETP.GT.AND P4, PT, R33, 0x48, P2 ;  /* 0x000000482100780c */ /* 0x000fe40001784270 */
[----:B0-----:R-:W-:Y:S02]  /*70f0*/  FMNMX.FTZ R78, R11, R10, !PT ;  /* 0x0000000a0b4e7209 */ /* 0x001fe40007810000 */
[----:B------:R-:W-:-:S03]  /*7100*/  ISETP.LT.OR P4, PT, R79, 0x49, P4 ;  /* 0x000000494f00780c */ /* 0x000fc60002781670 */
[----:B------:R-:W0:Y:S01]  /*7110*/  SHFL.BFLY PT, R83, R78, 0x1, 0x1f ;  /* 0x0c201f004e537f89 */ /* 0x000e2200000e0000 */
[----:B------:R-:W-:Y:S02]  /*7120*/  FSEL R52, R52, -INF , !P4 ;  /* 0xff80000034347808 */ /* 0x000fe40006000000 */
        /* <DEDUP_REMOVED lines=8> */
[----:B------:R-:W-:Y:S02]  /*71b0*/  ISETP.LT.OR P4, PT, R79, 0x6a, P4 ;  /* 0x0000006a4f00780c */ /* 0x000fe40002781670 */
[C---:B------:R-:W-:Y:S01]  /*71c0*/  FSETP.NEU.FTZ.AND P6, PT, R10.reuse, -INF , PT ;  /* 0xff8000000a00780b */ /* 0x040fe20003fdd000 */
[----:B------:R-:W-:Y:S01]  /*71d0*/  FMUL.FTZ R83, R10, UR22 ;  /* 0x000000160a537c20 */ /* 0x000fe20008410000 */
[----:B------:R-:W-:-:S02]  /*71e0*/  FSEL R69, R69, -INF , !P4 ;  /* 0xff80000045457808 */ /* 0x000fc40006000000 */
[----:B------:R-:W-:Y:S02]  /*71f0*/  ISETP.GT.AND P4, PT, R33, 0x78, P2 ;  /* 0x000000782100780c */ /* 0x000fe40001784270 */
[----:B------:R-:W-:Y:S02]  /*7200*/  FSEL R11, R83, RZ, P6 ;  /* 0x000000ff530b7208 */ /* 0x000fe40003000000 */
[----:B------:R-:W-:Y:S02]  /*7210*/  FSEL R83, R8, -INF , !P5 ;  /* 0xff80000008537808 */ /* 0x000fe40006800000 */
[----:B------:R-:W-:Y:S01]  /*7220*/  ISETP.LT.OR P5, PT, R79, 0x2a, P3 ;  /* 0x0000002a4f00780c */ /* 0x000fe20001fa1670 */
[--C-:B------:R-:W-:Y:S01]  /*7230*/  FFMA.FTZ R140, R28, UR22, -R11.reuse ;  /* 0x000000161c8c7c23 */ /* 0x100fe2000801080b */
[----:B------:R-:W-:Y:S01]  /*7240*/  FMNMX.FTZ R8, R83, R6, !PT ;  /* 0x0000000653087209 */ /* 0x000fe20007810000 */
[--C-:B------:R-:W-:Y:S01]  /*7250*/  FFMA.FTZ R144, R14, UR22, -R11.reuse ;  /* 0x000000160e907c23 */ /* 0x100fe2000801080b */
[----:B------:R-:W-:Y:S01]  /*7260*/  ISETP.GT.AND P3, PT, R33, 0x31, P2 ;  /* 0x000000312100780c */ /* 0x000fe20001764270 */
[--C-:B------:R-:W-:Y:S01]  /*7270*/  FFMA.FTZ R28, R51, UR22, -R11.reuse ;  /* 0x00000016331c7c23 */ /* 0x100fe2000801080b */
[----:B------:R-:W-:Y:S01]  /*7280*/  FMNMX.FTZ R85, R9, R8, !PT ;  /* 0x0000000809557209 */ /* 0x000fe20007810000 */
[--C-:B------:R-:W-:Y:S01]  /*7290*/  FFMA.FTZ R146, R24, UR22, -R11.reuse ;  /* 0x0000001618927c23 */ /* 0x100fe2000801080b */
[----:B------:R-:W-:Y:S01]  /*72a0*/  FSEL R36, R36, -INF , !P5 ;  /* 0xff80000024247808 */ /* 0x000fe20006800000 */
[--C-:B------:R-:W-:Y:S01]  /*72b0*/  FFMA.FTZ R150, R5, UR22, -R11.reuse ;  /* 0x0000001605967c23 */ /* 0x100fe2000801080b */
[----:B------:R-:W-:Y:S01]  /*72c0*/  FMNMX.FTZ R8, R12, R85, !PT ;  /* 0x000000550c087209 */ /* 0x000fe20007810000 */
[--C-:B------:R-:W-:Y:S01]  /*72d0*/  FFMA.FTZ R5, R32, UR22, -R11.reuse ;  /* 0x0000001620057c23 */ /* 0x100fe2000801080b */
[----:B------:R-:W-:Y:S01]  /*72e0*/  ISETP.GT.AND P5, PT, R33, 0x38, P2 ;  /* 0x000000382100780c */ /* 0x000fe200017a4270 */
[--C-:B------:R-:W-:Y:S01]  /*72f0*/  FFMA.FTZ R148, R82, UR22, -R11.reuse ;  /* 0x0000001652947c23 */ /* 0x100fe2000801080b */
[----:B------:R-:W-:Y:S01]  /*7300*/  FMNMX.FTZ R85, R13, R8, !PT ;  /* 0x000000080d557209 */ /* 0x000fe20007810000 */
[--C-:B------:R-:W-:Y:S01]  /*7310*/  FFMA.FTZ R7, R7, UR22, -R11.reuse ;  /* 0x0000001607077c23 */ /* 0x100fe2000801080b */
[----:B------:R-:W-:Y:S01]  /*7320*/  ISETP.LT.OR P3, PT, R79, 0x32, P3 ;  /* 0x000000324f00780c */ /* 0x000fe20001f61670 */
[--C-:B------:R-:W-:Y:S01]  /*7330*/  FFMA.FTZ R15, R15, UR22, -R11.reuse ;  /* 0x000000160f0f7c23 */ /* 0x100fe2000801080b */
[----:B------:R-:W-:Y:S01]  /*7340*/  FMNMX.FTZ R8, R20, R85, !PT ;  /* 0x0000005514087209 */ /* 0x000fe20007810000 */
[--C-:B------:R-:W-:Y:S01]  /*7350*/  FFMA.FTZ R25, R25, UR22, -R11.reuse ;  /* 0x0000001619197c23 */ /* 0x100fe2000801080b */
[----:B------:R-:W-:Y:S01]  /*7360*/  FSEL R39, R39, -INF , !P3 ;  /* 0xff80000027277808 */ /* 0x000fe20005800000 */
[--C-:B------:R-:W-:Y:S01]  /*7370*/  FFMA.FTZ R29, R29, UR22, -R11.reuse ;  /* 0x000000161d1d7c23 */ /* 0x100fe2000801080b */
[----:B------:R-:W-:Y:S01]  /*7380*/  FMNMX.FTZ R85, R21, R8, !PT ;  /* 0x0000000815557209 */ /* 0x000fe20007810000 */
[--C-:B------:R-:W-:Y:S01]  /*7390*/  FFMA.FTZ R142, R34, UR22, -R11.reuse ;  /* 0x00000016228e7c23 */ /* 0x100fe2000801080b */
        /* <DEDUP_REMOVED lines=33> */
[----:B------:R-:W-:Y:S01]  /*75b0*/  FFMA.FTZ R80, R80, UR22, -R11 ;  /* 0x0000001650507c23 */ /* 0x000fe2000801080b */
[----:B------:R-:W-:Y:S01]  /*75c0*/  FMNMX.FTZ R8, R42, R85, !PT ;  /* 0x000000552a087209 */ /* 0x000fe20007810000 */
[----:B------:R-:W-:Y:S01]  /*75d0*/  MUFU.EX2 R148, R148 ;  /* 0x0000009400947308 */ /* 0x000fe20000000800 */
[----:B------:R-:W-:-:S02]  /*75e0*/  ISETP.GT.AND P5, PT, R33, 0x50, P2 ;  /* 0x000000502100780c */ /* 0x000fc400017a4270 */
[----:B------:R-:W-:Y:S02]  /*75f0*/  FMNMX.FTZ R85, R43, R8, !PT ;  /* 0x000000082b557209 */ /* 0x000fe40007810000 */
[----:B------:R-:W-:Y:S02]  /*7600*/  ISETP.LT.OR P3, PT, R79, 0x4a, P3 ;  /* 0x0000004a4f00780c */ /* 0x000fe40001f61670 */
[----:B------:R-:W-:Y:S01]  /*7610*/  FMNMX.FTZ R8, R48, R85, !PT ;  /* 0x0000005530087209 */ /* 0x000fe20007810000 */
[----:B------:R-:W-:Y:S01]  /*7620*/  MUFU.EX2 R7, R7 ;  /* 0x0000000700077308 */ /* 0x000fe20000000800 */
[----:B------:R-:W-:Y:S02]  /*7630*/  FSEL R53, R53, -INF , !P3 ;  /* 0xff80000035357808 */ /* 0x000fe40005800000 */
[----:B------:R-:W-:Y:S02]  /*7640*/  FMNMX.FTZ R85, R49, R8, !PT ;  /* 0x0000000831557209 */ /* 0x000fe40007810000 */
[----:B------:R-:W-:-:S02]  /*7650*/  ISETP.LT.OR P5, PT, R79, 0x51, P5 ;  /* 0x000000514f00780c */ /* 0x000fc40002fa1670 */
[----:B------:R-:W-:Y:S01]  /*7660*/  FMNMX.FTZ R8, R52, R85, !PT ;  /* 0x0000005534087209 */ /* 0x000fe20007810000 */
[----:B------:R-:W-:Y:S01]  /*7670*/  MUFU.EX2 R150, R150 ;  /* 0x0000009600967308 */ /* 0x000fe20000000800 */
[----:B------:R-:W-:Y:S02]  /*7680*/  ISETP.GT.AND P3, PT, R33, 0x58, P2 ;  /* 0x000000582100780c */ /* 0x000fe40001764270 */
[----:B------:R-:W-:Y:S02]  /*7690*/  FSEL R55, R55, -INF , !P5 ;  /* 0xff80000037377808 */ /* 0x000fe40006800000 */
[----:B------:R-:W-:Y:S02]  /*76a0*/  FMNMX.FTZ R8, R53, R8, !PT ;  /* 0x0000000835087209 */ /* 0x000fe40007810000 */
[----:B------:R-:W-:Y:S01]  /*76b0*/  ISETP.GT.AND P5, PT, R33, 0x59, P2 ;  /* 0x000000592100780c */ /* 0x000fe200017a4270 */
[----:B------:R-:W-:Y:S01]  /*76c0*/  MUFU.EX2 R5, R5 ;  /* 0x0000000500057308 */ /* 0x000fe20000000800 */
[----:B------:R-:W-:-:S02]  /*76d0*/  ISETP.LT.OR P3, PT, R79, 0x59, P3 ;  /* 0x000000594f00780c */ /* 0x000fc40001f61670 */
[----:B------:R-:W-:Y:S02]  /*76e0*/  FMNMX.FTZ R8, R55, R8, !PT ;  /* 0x0000000837087209 */ /* 0x000fe40007810000 */
[----:B------:R-:W-:Y:S02]  /*76f0*/  ISETP.LT.OR P5, PT, R79, 0x5a, P5 ;  /* 0x0000005a4f00780c */ /* 0x000fe40002fa1670 */
[----:B------:R-:W-:Y:S01]  /*7700*/  FSEL R61, R61, -INF , !P3 ;  /* 0xff8000003d3d7808 */ /* 0x000fe20005800000 */
[----:B------:R-:W-:Y:S01]  /*7710*/  MUFU.EX2 R144, R144 ;  /* 0x0000009000907308 */ /* 0x000fe20000000800 */
[----:B------:R-:W-:Y:S02]  /*7720*/  FMNMX.FTZ R8, R57, R8, !PT ;  /* 0x0000000839087209 */ /* 0x000fe40007810000 */
[----:B------:R-:W-:Y:S02]  /*7730*/  ISETP.GT.AND P3, PT, R33, 0x61, P2 ;  /* 0x000000612100780c */ /* 0x000fe40001764270 */
[----:B------:R-:W-:-:S02]  /*7740*/  FSEL R63, R63, -INF , !P5 ;  /* 0xff8000003f3f7808 */ /* 0x000fc40006800000 */
[----:B------:R-:W-:Y:S01]  /*7750*/  FMNMX.FTZ R8, R61, R8, !PT ;  /* 0x000000083d087209 */ /* 0x000fe20007810000 */
[----:B------:R-:W-:Y:S01]  /*7760*/  MUFU.EX2 R15, R15 ;  /* 0x0000000f000f7308 */ /* 0x000fe20000000800 */
[----:B------:R-:W-:Y:S02]  /*7770*/  ISETP.GT.AND P5, PT, R33, 0x68, P2 ;  /* 0x000000682100780c */ /* 0x000fe400017a4270 */
[----:B------:R-:W-:Y:S02]  /*7780*/  ISETP.LT.OR P3, PT, R79, 0x62, P3 ;  /* 0x000000624f00780c */ /* 0x000fe40001f61670 */
[----:B------:R-:W-:Y:S02]  /*7790*/  FMNMX.FTZ R85, R63, R8, !PT ;  /* 0x000000083f557209 */ /* 0x000fe40007810000 */
[----:B------:R-:W-:Y:S01]  /*77a0*/  FSEL R65, R65, -INF , !P3 ;  /* 0xff80000041417808 */ /* 0x000fe20005800000 */
[----:B------:R-:W-:Y:S01]  /*77b0*/  MUFU.EX2 R146, R146 ;  /* 0x0000009200927308 */ /* 0x000fe20000000800 */
[----:B------:R-:W-:-:S02]  /*77c0*/  ISETP.LT.OR P5, PT, R79, 0x69, P5 ;  /* 0x000000694f00780c */ /* 0x000fc40002fa1670 */
[----:B------:R-:W-:Y:S02]  /*77d0*/  FMNMX.FTZ R8, R64, R85, !PT ;  /* 0x0000005540087209 */ /* 0x000fe40007810000 */
[----:B------:R-:W-:Y:S02]  /*77e0*/  ISETP.GT.AND P3, PT, R33, 0x70, P2 ;  /* 0x000000702100780c */ /* 0x000fe40001764270 */
[----:B------:R-:W-:Y:S01]  /*77f0*/  FSEL R67, R67, -INF , !P5 ;  /* 0xff80000043437808 */ /* 0x000fe20006800000 */
[----:B------:R-:W-:Y:S01]  /*7800*/  MUFU.EX2 R25, R25 ;  /* 0x0000001900197308 */ /* 0x000fe20000000800 */
[----:B------:R-:W-:Y:S02]  /*7810*/  FMNMX.FTZ R8, R65, R8, !PT ;  /* 0x0000000841087209 */ /* 0x000fe40007810000 */
[----:B------:R-:W-:Y:S02]  /*7820*/  ISETP.GT.AND P5, PT, R33, 0x71, P2 ;  /* 0x000000712100780c */ /* 0x000fe400017a4270 */
[----:B------:R-:W-:-:S02]  /*7830*/  ISETP.LT.OR P3, PT, R79, 0x71, P3 ;  /* 0x000000714f00780c */ /* 0x000fc40001f61670 */
[----:B------:R-:W-:Y:S01]  /*7840*/  FMNMX.FTZ R8, R67, R8, !PT ;  /* 0x0000000843087209 */ /* 0x000fe20007810000 */
[----:B------:R-:W-:Y:S01]  /*7850*/  MUFU.EX2 R140, R140 ;  /* 0x0000008c008c7308 */ /* 0x000fe20000000800 */
[----:B------:R-:W-:Y:S02]  /*7860*/  ISETP.LT.OR P5, PT, R79, 0x72, P5 ;  /* 0x000000724f00780c */ /* 0x000fe40002fa1670 */
[----:B------:R-:W-:Y:S02]  /*7870*/  FSEL R14, R73, -INF , !P3 ;  /* 0xff800000490e7808 */ /* 0x000fe40005800000 */
[----:B------:R-:W-:Y:S02]  /*7880*/  FMNMX.FTZ R51, R69, R8, !PT ;  /* 0x0000000845337209 */ /* 0x000fe40007810000 */
[----:B------:R-:W-:Y:S01]  /*7890*/  ISETP.GT.AND P2, PT, R33, 0x79, P2 ;  /* 0x000000792100780c */ /* 0x000fe20001744270 */
[----:B------:R-:W-:Y:S01]  /*78a0*/  MUFU.EX2 R29, R29 ;  /* 0x0000001d001d7308 */ /* 0x000fe20000000800 */
[----:B------:R-:W-:-:S02]  /*78b0*/  ISETP.LT.OR P4, PT, R79, 0x79, P4 ;  /* 0x000000794f00780c */ /* 0x000fc40002781670 */
[----:B------:R-:W-:Y:S01]  /*78c0*/  FSEL R24, R75, -INF , !P5 ;  /* 0xff8000004b187808 */ /* 0x000fe20006800000 */
[----:B------:R-:W-:Y:S01]  /*78d0*/  FFMA.FTZ R75, R68, UR22, -R11 ;  /* 0x00000016444b7c23 */ /* 0x000fe2000801080b */
[----:B------:R-:W-:Y:S02]  /*78e0*/  FMNMX.FTZ R51, R14, R51, !PT ;  /* 0x000000330e337209 */ /* 0x000fe40007810000 */
[----:B------:R-:W-:Y:S01]  /*78f0*/  ISETP.LT.OR P2, PT, R79, 0x7a, P2 ;  /* 0x0000007a4f00780c */ /* 0x000fe20001741670 */
[----:B------:R0:W-:Y:S01]  /*7900*/  MUFU.EX2 R33, R28 ;  /* 0x0000001c00217308 */ /* 0x0001e20000000800 */
[----:B------:R-:W-:Y:S02]  /*7910*/  FSEL R76, R76, -INF , !P4 ;  /* 0xff8000004c4c7808 */ /* 0x000fe40006000000 */
[----:B------:R-:W-:-:S04]  /*7920*/  FMNMX.FTZ R73, R24, R51, !PT ;  /* 0x0000003318497209 */ /* 0x000fc80007810000 */
[----:B------:R-:W-:Y:S01]  /*7930*/  FMNMX.FTZ R73, R76, R73, !PT ;  /* 0x000000494c497209 */ /* 0x000fe20007810000 */
[----:B------:R-:W-:Y:S01]  /*7940*/  MUFU.EX2 R142, R142 ;  /* 0x0000008e008e7308 */ /* 0x000fe20000000800 */
[----:B0-----:R-:W-:-:S04]  /*7950*/  FSEL R28, R77, -INF , !P2 ;  /* 0xff8000004d1c7808 */ /* 0x001fc80005000000 */
[----:B------:R-:W-:Y:S01]  /*7960*/  FMNMX.FTZ R8, R28, R73, !PT ;  /* 0x000000491c087209 */ /* 0x000fe20007810000 */
[--C-:B------:R-:W-:Y:S02]  /*7970*/  FFMA.FTZ R73, R62, UR22, -R11.reuse ;  /* 0x000000163e497c23 */ /* 0x100fe4000801080b */
[----:B------:R-:W-:Y:S02]  /*7980*/  MUFU.EX2 R37, R37 ;  /* 0x0000002500257308 */ /* 0x000fe40000000800 */
[----:B------:R-:W0:Y:S06]  /*7990*/  SHFL.BFLY PT, R77, R8, 0x2, 0x1f ;  /* 0x0c401f00084d7f89 */ /* 0x000e2c00000e0000 */
[----:B------:R-:W-:Y:S08]  /*79a0*/  MUFU.EX2 R136, R136 ;  /* 0x0000008800887308 */ /* 0x000ff00000000800 */
[----:B------:R-:W-:Y:S08]  /*79b0*/  MUFU.EX2 R41, R41 ;  /* 0x0000002900297308 */ /* 0x000ff00000000800 */
[----:B------:R-:W-:Y:S01]  /*79c0*/  MUFU.EX2 R138, R138 ;  /* 0x0000008a008a7308 */ /* 0x000fe20000000800 */
[----:B0-----:R-:W-:Y:S01]  /*79d0*/  FMNMX.FTZ R32, R8, R77, !PT ;  /* 0x0000004d08207209 */ /* 0x001fe20007810000 */
[----:B------:R-:W-:Y:S01]  /*79e0*/  FFMA.FTZ R77, R81, UR22, -R11 ;  /* 0x00000016514d7c23 */ /* 0x000fe2000801080b */
[----:B------:R-:W-:-:S03]  /*79f0*/  FSEL R81, R10, RZ, P6 ;  /* 0x000000ff0a517208 */ /* 0x000fc60003000000 */
[----:B------:R-:W0:Y:S02]  /*7a00*/  SHFL.BFLY PT, R79, R32, 0x1, 0x1f ;  /* 0x0c201f00204f7f89 */ /* 0x000e2400000e0000 */
[----:B------:R-:W-:Y:S01]  /*7a10*/  MUFU.EX2 R45, R45 ;  /* 0x0000002d002d7308 */ /* 0x000fe20000000800 */
[----:B------:R-:W-:-:S04]  /*7a20*/  FADD.FTZ R81, -R81, R4 ;  /* 0x0000000451517221 */ /* 0x000fc80000010100 */
[----:B------:R-:W-:-:S03]  /*7a30*/  FMUL.FTZ R11, R81, UR22 ;  /* 0x00000016510b7c20 */ /* 0x000fc60008410000 */
[----:B------:R-:W-:Y:S08]  /*7a40*/  MUFU.EX2 R132, R132 ;  /* 0x0000008400847308 */ /* 0x000ff00000000800 */
[----:B------:R-:W1:Y:S01]  /*7a50*/  MUFU.EX2 R11, R11 ;  /* 0x0000000b000b7308 */ /* 0x000e620000000800 */
[----:B0-----:R-:W-:-:S07]  /*7a60*/  FMNMX.FTZ R8, R32, R79, !PT ;  /* 0x0000004f20087209 */ /* 0x001fce0007810000 */
[----:B------:R-:W-:Y:S01]  /*7a70*/  MUFU.EX2 R134, R134 ;  /* 0x0000008600867308 */ /* 0x000fe20000000800 */
[C---:B------:R-:W-:Y:S01]  /*7a80*/  FSETP.NEU.FTZ.AND P2, PT, R8.reuse, -INF , PT ;  /* 0xff8000000800780b */ /* 0x040fe20003f5d000 */
[----:B------:R-:W-:-:S06]  /*7a90*/  FMUL.FTZ R40, R8, UR22 ;  /* 0x0000001608287c20 */ /* 0x000fcc0008410000 */
[----:B------:R-:W-:Y:S01]  /*7aa0*/  MUFU.EX2 R51, R56 ;  /* 0x0000003800337308 */ /* 0x000fe20000000800 */
[----:B------:R-:W-:Y:S01]  /*7ab0*/  FSEL R40, R40, RZ, P2 ;  /* 0x000000ff28287208 */ /* 0x000fe20001000000 */
[-C--:B-1----:R-:W-:Y:S01]  /*7ac0*/  FMUL.FTZ R88, R88, R11.reuse ;  /* 0x0000000b58587220 */ /* 0x082fe20000410000 */
[-C--:B------:R-:W-:Y:S01]  /*7ad0*/  FMUL.FTZ R89, R89, R11.reuse ;  /* 0x0000000b59597220 */ /* 0x080fe20000410000 */
[-C--:B------:R-:W-:Y:S01]  /*7ae0*/  FMUL.FTZ R92, R92, R11.reuse ;  /* 0x0000000b5c5c7220 */ /* 0x080fe20000410000 */
[----:B------:R-:W-:Y:S01]  /*7af0*/  FMUL.FTZ R93, R93, R11 ;  /* 0x0000000b5d5d7220 */ /* 0x000fe20000410000 */
[----:B------:R-:W-:Y:S01]  /*7b00*/  FFMA.FTZ R32, R36, UR22, -R40 ;  /* 0x0000001624207c23 */ /* 0x000fe20008010828 */
[----:B------:R-:W-:Y:S01]  /*7b10*/  FFMA.FTZ R36, R11, R3, R148 ;  /* 0x000000030b247223 */ /* 0x000fe20000010094 */
[--C-:B------:R-:W-:Y:S01]  /*7b20*/  FFMA.FTZ R149, R9, UR22, -R40.reuse ;  /* 0x0000001609957c23 */ /* 0x100fe20008010828 */
[--C-:B------:R-:W-:Y:S01]  /*7b30*/  FFMA.FTZ R4, R83, UR22, -R40.reuse ;  /* 0x0000001653047c23 */ /* 0x100fe20008010828 */
[----:B------:R-:W-:Y:S01]  /*7b40*/  FFMA.FTZ R151, R12, UR22, -R40 ;  /* 0x000000160c977c23 */ /* 0x000fe20008010828 */
[----:B------:R-:W-:Y:S01]  /*7b50*/  FADD.FTZ R3, R7, R36 ;  /* 0x0000002407037221 */ /* 0x000fe20000010000 */
[--C-:B------:R-:W-:Y:S01]  /*7b60*/  FFMA.FTZ R12, R13, UR22, -R40.reuse ;  /* 0x000000160d0c7c23 */ /* 0x100fe20008010828 */
[--C-:B------:R-:W-:Y:S01]  /*7b70*/  FFMA.FTZ R145, R20, UR22, -R40.reuse ;  /* 0x0000001614917c23 */ /* 0x100fe20008010828 */
[----:B------:R-:W-:Y:S01]  /*7b80*/  MUFU.EX2 R149, R149 ;  /* 0x0000009500957308 */ /* 0x000fe20000000800 */
[----:B------:R-:W-:Y:S01]  /*7b90*/  FADD.FTZ R36, R150, R3 ;  /* 0x0000000396247221 */ /* 0x000fe20000010000 */
[----:B------:R-:W-:Y:S01]  /*7ba0*/  FSEL R3, R8, RZ, P2 ;  /* 0x000000ff08037208 */ /* 0x000fe20001000000 */
[--C-:B------:R-:W-:Y:S01]  /*7bb0*/  FFMA.FTZ R137, R38, UR22, -R40.reuse ;  /* 0x0000001626897c23 */ /* 0x100fe20008010828 */
[----:B------:R-:W-:Y:S01]  /*7bc0*/  FFMA.FTZ R20, R21, UR22, -R40 ;  /* 0x0000001615147c23 */ /* 0x000fe20008010828 */
[----:B------:R-:W-:Y:S01]  /*7bd0*/  FADD.FTZ R9, R5, R36 ;  /* 0x0000002405097221 */ /* 0x000fe20000010000 */
[----:B------:R-:W-:Y:S01]  /*7be0*/  FFMA.FTZ R147, R26, UR22, -R40 ;  /* 0x000000161a937c23 */ /* 0x000fe20008010828 */
[----:B------:R-:W-:Y:S01]  /*7bf0*/  FADD.FTZ R3, -R3, R6 ;  /* 0x0000000603037221 */ /* 0x000fe20000010100 */
[----:B------:R-:W-:Y:S01]  /*7c00*/  MUFU.EX2 R4, R4 ;  /* 0x0000000400047308 */ /* 0x000fe20000000800 */
[----:B------:R-:W-:Y:S01]  /*7c10*/  FADD.FTZ R36, R144, R9 ;  /* 0x0000000990247221 */ /* 0x000fe20000010000 */
[--C-:B------:R-:W-:Y:S01]  /*7c20*/  FFMA.FTZ R26, R27, UR22, -R40.reuse ;  /* 0x000000161b1a7c23 */ /* 0x100fe20008010828 */
[----:B------:R-:W-:Y:S01]  /*7c30*/  FMUL.FTZ R3, R3, UR22 ;  /* 0x0000001603037c20 */ /* 0x000fe20008410000 */
[----:B------:R-:W-:Y:S01]  /*7c40*/  FFMA.FTZ R139, R42, UR22, -R40 ;  /* 0x000000162a8b7c23 */ /* 0x000fe20008010828 */
[----:B------:R-:W-:Y:S01]  /*7c50*/  FADD.FTZ R9, R15, R36 ;  /* 0x000000240f097221 */ /* 0x000fe20000010000 */
[--C-:B------:R-:W-:Y:S01]  /*7c60*/  FFMA.FTZ R141, R30, UR22, -R40.reuse ;  /* 0x000000161e8d7c23 */ /* 0x100fe20008010828 */
[----:B------:R-:W-:Y:S01]  /*7c70*/  FFMA.FTZ R30, R31, UR22, -R40 ;  /* 0x000000161f1e7c23 */ /* 0x000fe20008010828 */
[----:B------:R-:W-:Y:S01]  /*7c80*/  MUFU.EX2 R151, R151 ;  /* 0x0000009700977308 */ /* 0x000fe20000000800 */
[----:B------:R-:W-:Y:S01]  /*7c90*/  FADD.FTZ R36, R146, R9 ;  /* 0x0000000992247221 */ /* 0x000fe20000010000 */
[----:B------:R-:W-:-:S02]  /*7ca0*/  IMAD.U32 R21, RZ, RZ, UR37 ;  /* 0x00000025ff157e24 */ /* 0x000fc4000f8e00ff */
[--C-:B------:R-:W-:Y:S01]  /*7cb0*/  FFMA.FTZ R143, R35, UR22, -R40.reuse ;  /* 0x00000016238f7c23 */ /* 0x100fe20008010828 */
[----:B------:R-:W-:Y:S01]  /*7cc0*/  FFMA.FTZ R34, R39, UR22, -R40 ;  /* 0x0000001627227c23 */ /* 0x000fe20008010828 */
[----:B------:R-:W-:Y:S01]  /*7cd0*/  FADD.FTZ R13, R25, R36 ;  /* 0x00000024190d7221 */ /* 0x000fe20000010000 */
[--C-:B------:R-:W-:Y:S01]  /*7ce0*/  FFMA.FTZ R43, R43, UR22, -R40.reuse ;  /* 0x000000162b2b7c23 */ /* 0x100fe20008010828 */
[----:B------:R-:W-:Y:S01]  /*7cf0*/  @!P1 LEA R21, R21, UR45, 0x3 ;  /* 0x0000002d15159c11 */ /* 0x000fe2000f8e18ff */
[----:B------:R0:W1:Y:S01]  /*7d00*/  MUFU.EX2 R9, R3 ;  /* 0x0000000300097308 */ /* 0x0000620000000800 */
[----:B------:R-:W-:Y:S01]  /*7d10*/  FADD.FTZ R36, R140, R13 ;  /* 0x0000000d8c247221 */ /* 0x000fe20000010000 */
[--C-:B------:R-:W-:Y:S01]  /*7d20*/  FFMA.FTZ R133, R48, UR22, -R40.reuse ;  /* 0x0000001630857c23 */ /* 0x100fe20008010828 */
[----:B------:R-:W-:Y:S01]  /*7d30*/  FFMA.FTZ R135, R52, UR22, -R40 ;  /* 0x0000001634877c23 */ /* 0x000fe20008010828 */
[----:B------:R-:W-:Y:S02]  /*7d40*/  @!P1 VIADD R21, R21, 0x16860 ;  /* 0x0001686015159836 */ /* 0x000fe40000000000 */
[----:B------:R-:W-:Y:S01]  /*7d50*/  FADD.FTZ R13, R29, R36 ;  /* 0x000000241d0d7221 */ /* 0x000fe20000010000 */
[--C-:B------:R-:W-:Y:S01]  /*7d60*/  FFMA.FTZ R36, R49, UR22, -R40.reuse ;  /* 0x0000001631247c23 */ /* 0x100fe20008010828 */
[--C-:B------:R-:W-:Y:S01]  /*7d70*/  FFMA.FTZ R129, R55, UR22, -R40.reuse ;  /* 0x0000001637817c23 */ /* 0x100fe20008010828 */
[----:B------:R-:W2:Y:S01]  /*7d80*/  MUFU.EX2 R12, R12 ;  /* 0x0000000c000c7308 */ /* 0x000ea20000000800 */
[----:B------:R-:W-:Y:S01]  /*7d90*/  FADD.FTZ R38, R142, R13 ;  /* 0x0000000d8e267221 */ /* 0x000fe20000010000 */
[----:B------:R-:W-:Y:S01]  /*7da0*/  @!P1 PRMT R21, RZ, 0x654, R21 ;  /* 0x00000654ff159816 */ /* 0x000fe20000000015 */
[--C-:B------:R-:W-:Y:S01]  /*7db0*/  FFMA.FTZ R57, R57, UR22, -R40.reuse ;  /* 0x0000001639397c23 */ /* 0x100fe20008010828 */
[----:B------:R-:W-:Y:S01]  /*7dc0*/  FFMA.FTZ R131, R61, UR22, -R40 ;  /* 0x000000163d837c23 */ /* 0x000fe20008010828 */
[----:B0-----:R-:W-:Y:S01]  /*7dd0*/  FADD.FTZ R3, R37, R38 ;  /* 0x0000002625037221 */ /* 0x001fe20000010000 */
[----:B------:R0:W-:Y:S01]  /*7de0*/  @!P1 SYNCS.ARRIVE.TRANS64.RED.A1T0 RZ, [R21+URZ], RZ ;  /* 0x000000ff15ff99a7 */ /* 0x0001e2000810043f */
[----:B------:R-:W-:Y:S01]  /*7df0*/  FFMA.FTZ R125, R64, UR22, -R40 ;  /* 0x00000016407d7c23 */ /* 0x000fe20008010828 */
[----:B------:R-:W3:Y:S01]  /*7e00*/  MUFU.EX2 R145, R145 ;  /* 0x0000009100917308 */ /* 0x000ee20000000800 */
[----:B-1----:R-:W-:Y:S01]  /*7e10*/  FFMA.FTZ R38, R9, R2, R4 ;  /* 0x0000000209267223 */ /* 0x002fe20000010004 */
[----:B------:R-:W-:Y:S01]  /*7e20*/  FADD.FTZ R42, R136, R3 ;  /* 0x00000003882a7221 */ /* 0x000fe20000010000 */
[--C-:B------:R-:W-:Y:S01]  /*7e30*/  FFMA.FTZ R2, R53, UR22, -R40.reuse ;  /* 0x0000001635027c23 */ /* 0x100fe20008010828 */
[----:B------:R-:W-:Y:S01]  /*7e40*/  FFMA.FTZ R65, R65, UR22, -R40 ;  /* 0x0000001641417c23 */ /* 0x000fe20008010828 */
[----:B------:R-:W-:Y:S01]  /*7e50*/  FADD.FTZ R38, R149, R38 ;  /* 0x0000002695267221 */ /* 0x000fe20000010000 */
[----:B------:R-:W-:Y:S01]  /*7e60*/  FADD.FTZ R13, R41, R42 ;  /* 0x0000002a290d7221 */ /* 0x000fe20000010000 */
[----:B------:R-:W-:Y:S01]  /*7e70*/  FFMA.FTZ R67, R67, UR22, -R40 ;  /* 0x0000001643437c23 */ /* 0x000fe20008010828 */
[----:B------:R-:W1:Y:S01]  /*7e80*/  MUFU.EX2 R20, R20 ;  /* 0x0000001400147308 */ /* 0x000e620000000800 */
[----:B------:R-:W-:Y:S01]  /*7e90*/  FADD.FTZ R3, R151, R38 ;  /* 0x0000002697037221 */ /* 0x000fe20000010000 */
[----:B------:R-:W-:Y:S01]  /*7ea0*/  FADD.FTZ R38, R138, R13 ;  /* 0x0000000d8a267221 */ /* 0x000fe20000010000 */
[--C-:B------:R-:W-:Y:S01]  /*7eb0*/  FFMA.FTZ R69, R69, UR22, -R40.reuse ;  /* 0x0000001645457c23 */ /* 0x100fe20008010828 */
[----:B------:R-:W-:Y:S01]  /*7ec0*/  FFMA.FTZ R24, R24, UR22, -R40 ;  /* 0x0000001618187c23 */ /* 0x000fe20008010828 */
[----:B--2---:R-:W-:Y:S01]  /*7ed0*/  FADD.FTZ R42, R12, R3 ;  /* 0x000000030c2a7221 */ /* 0x004fe20000010000 */
[----:B------:R-:W-:Y:S01]  /*7ee0*/  FADD.FTZ R13, R45, R38 ;  /* 0x000000262d0d7221 */ /* 0x000fe20000010000 */
[----:B------:R-:W-:Y:S01]  /*7ef0*/  FFMA.FTZ R38, R63, UR22, -R40 ;  /* 0x000000163f267c23 */ /* 0x000fe20008010828 */
[----:B------:R-:W2:Y:S01]  /*7f00*/  MUFU.EX2 R147, R147 ;  /* 0x0000009300937308 */ /* 0x000ea20000000800 */
[----:B---3--:R-:W-:Y:S01]  /*7f10*/  FADD.FTZ R3, R145, R42 ;  /* 0x0000002a91037221 */ /* 0x008fe20000010000 */
[----:B------:R-:W-:Y:S01]  /*7f20*/  FADD.FTZ R44, R132, R13 ;  /* 0x0000000d842c7221 */ /* 0x000fe20000010000 */
[--C-:B------:R-:W-:Y:S01]  /*7f30*/  FFMA.FTZ R76, R76, UR22, -R40.reuse ;  /* 0x000000164c4c7c23 */ /* 0x100fe20008010828 */
[----:B------:R-:W-:Y:S01]  /*7f40*/  FFMA.FTZ R28, R28, UR22, -R40 ;  /* 0x000000161c1c7c23 */ /* 0x000fe20008010828 */
[----:B------:R-:W-:Y:S01]  /*7f50*/  F2FP.F16.F32.PACK_AB R150, R5, R150 ;  /* 0x000000960596723e */ /* 0x000fe200000000ff */
[----:B------:R-:W-:Y:S01]  /*7f60*/  FADD.FTZ R13, R33, R44 ;  /* 0x0000002c210d7221 */ /* 0x000fe20000010000 */
[----:B------:R-:W-:Y:S01]  /*7f70*/  ISETP.GT.AND P2, PT, R0, UR28, PT ;  /* 0x0000001c00007c0c */ /* 0x000fe2000bf44270 */
[----:B------:R-:W3:Y:S01]  /*7f80*/  MUFU.EX2 R26, R26 ;  /* 0x0000001a001a7308 */ /* 0x000ee20000000800 */
[----:B-1----:R-:W-:Y:S01]  /*7f90*/  FADD.FTZ R42, R20, R3 ;  /* 0x00000003142a7221 */ /* 0x002fe20000010000 */
[----:B------:R-:W-:Y:S01]  /*7fa0*/  FADD.FTZ R44, R134, R13 ;  /* 0x0000000d862c7221 */ /* 0x000fe20000010000 */
[----:B------:R-:W-:Y:S01]  /*7fb0*/  FFMA.FTZ R13, R14, UR22, -R40 ;  /* 0x000000160e0d7c23 */ /* 0x000fe20008010828 */
[----:B------:R-:W-:Y:S01]  /*7fc0*/  UMOV UR37, UR27 ;  /* 0x0000001b00257c82 */ /* 0x000fe20008000000 */
[----:B------:R-:W-:Y:S01]  /*7fd0*/  F2FP.F16.F32.PACK_AB R149, R149, R4 ;  /* 0x000000049595723e */ /* 0x000fe200000000ff */
[----:B0-----:R-:W-:Y:S01]  /*7fe0*/  FADD.FTZ R21, R51, R44 ;  /* 0x0000002c33157221 */ /* 0x001fe20000010000 */
[----:B------:R-:W-:Y:S01]  /*7ff0*/  F2FP.F16.F32.PACK_AB R148, R7, R148 ;  /* 0x000000940794723e */ /* 0x000fe200000000ff */
[----:B------:R-:W0:Y:S01]  /*8000*/  MUFU.EX2 R141, R141 ;  /* 0x0000008d008d7308 */ /* 0x000e220000000800 */
[----:B--2---:R-:W-:Y:S01]  /*8010*/  FADD.FTZ R3, R147, R42 ;  /* 0x0000002a93037221 */ /* 0x004fe20000010000 */
[----:B------:R-:W-:Y:S01]  /*8020*/  F2FP.F16.F32.PACK_AB R144, R15, R144 ;  /* 0x000000900f90723e */ /* 0x000fe200000000ff */
[-C--:B------:R-:W-:Y:S01]  /*8030*/  FMUL.FTZ R96, R96, R11.reuse ;  /* 0x0000000b60607220 */ /* 0x080fe20000410000 */
[----:B------:R-:W-:Y:S01]  /*8040*/  F2FP.F16.F32.PACK_AB R146, R25, R146 ;  /* 0x000000921992723e */ /* 0x000fe200000000ff */
[-C--:B------:R-:W-:Y:S01]  /*8050*/  FMUL.FTZ R97, R97, R11.reuse ;  /* 0x0000000b61617220 */ /* 0x080fe20000410000 */
[----:B------:R-:W-:Y:S01]  /*8060*/  F2FP.F16.F32.PACK_AB R140, R29, R140 ;  /* 0x0000008c1d8c723e */ /* 0x000fe200000000ff */
[-C--:B------:R-:W-:Y:S01]  /*8070*/  FMUL.FTZ R100, R100, R11.reuse ;  /* 0x0000000b64647220 */ /* 0x080fe20000410000 */
[----:B------:R-:W1:Y:S01]  /*8080*/  MUFU.EX2 R30, R30 ;  /* 0x0000001e001e7308 */ /* 0x000e620000000800 */
[----:B---3--:R-:W-:Y:S01]  /*8090*/  FADD.FTZ R42, R26, R3 ;  /* 0x000000031a2a7221 */ /* 0x008fe20000010000 */
[----:B------:R-:W-:Y:S01]  /*80a0*/  F2FP.F16.F32.PACK_AB R142, R37, R142 ;  /* 0x0000008e258e723e */ /* 0x000fe200000000ff */
[-C--:B------:R-:W-:Y:S01]  /*80b0*/  FMUL.FTZ R101, R101, R11.reuse ;  /* 0x0000000b65657220 */ /* 0x080fe20000410000 */
[----:B------:R-:W-:Y:S01]  /*80c0*/  F2FP.F16.F32.PACK_AB R136, R41, R136 ;  /* 0x000000882988723e */ /* 0x000fe200000000ff */
[-C--:B------:R-:W-:Y:S01]  /*80d0*/  FMUL.FTZ R104, R104, R11.reuse ;  /* 0x0000000b68687220 */ /* 0x080fe20000410000 */
[----:B------:R-:W-:Y:S01]  /*80e0*/  F2FP.F16.F32.PACK_AB R138, R45, R138 ;  /* 0x0000008a2d8a723e */ /* 0x000fe200000000ff */
[-C--:B------:R-:W-:Y:S01]  /*80f0*/  FMUL.FTZ R105, R105, R11.reuse ;  /* 0x0000000b69697220 */ /* 0x080fe20000410000 */
[----:B------:R-:W2:Y:S01]  /*8100*/  MUFU.EX2 R128, R128 ;  /* 0x0000008000807308 */ /* 0x000ea20000000800 */
[----:B0-----:R-:W-:Y:S01]  /*8110*/  FADD.FTZ R3, R141, R42 ;  /* 0x0000002a8d037221 */ /* 0x001fe20000010000 */
[----:B------:R-:W-:Y:S01]  /*8120*/  F2FP.F16.F32.PACK_AB R132, R33, R132 ;  /* 0x000000842184723e */ /* 0x000fe200000000ff */
[-C--:B------:R-:W-:Y:S01]  /*8130*/  FMUL.FTZ R108, R108, R11.reuse ;  /* 0x0000000b6c6c7220 */ /* 0x080fe20000410000 */
[----:B------:R-:W-:Y:S01]  /*8140*/  F2FP.F16.F32.PACK_AB R134, R51, R134 ;  /* 0x000000863386723e */ /* 0x000fe200000000ff */
[-C--:B------:R-:W-:Y:S01]  /*8150*/  FMUL.FTZ R109, R109, R11.reuse ;  /* 0x0000000b6d6d7220 */ /* 0x080fe20000410000 */
[-C--:B------:R-:W-:Y:S01]  /*8160*/  FMUL.FTZ R112, R112, R11.reuse ;  /* 0x0000000b70707220 */ /* 0x080fe20000410000 */
[-C--:B------:R-:W-:Y:S01]  /*8170*/  FMUL.FTZ R113, R113, R11.reuse ;  /* 0x0000000b71717220 */ /* 0x080fe20000410000 */
[----:B------:R-:W0:Y:S01]  /*8180*/  MUFU.EX2 R143, R143 ;  /* 0x0000008f008f7308 */ /* 0x000e220000000800 */
[----:B-1----:R-:W-:Y:S01]  /*8190*/  FADD.FTZ R40, R30, R3 ;  /* 0x000000031e287221 */ /* 0x002fe20000010000 */
[-C--:B------:R-:W-:Y:S01]  /*81a0*/  FMUL.FTZ R116, R116, R11.reuse ;  /* 0x0000000b74747220 */ /* 0x080fe20000410000 */
[----:B------:R-:W-:Y:S01]  /*81b0*/  FMUL.FTZ R117, R117, R11 ;  /* 0x0000000b75757220 */ /* 0x000fe20000410000 */
[----:B------:R-:W-:Y:S01]  /*81c0*/  F2FP.F16.F32.PACK_AB R151, R12, R151 ;  /* 0x000000970c97723e */ /* 0x000fe200000000ff */
[----:B------:R-:W-:Y:S01]  /*81d0*/  VIADD R0, R0, 0xffffffff ;  /* 0xffffffff00007836 */ /* 0x000fe20000000000 */
[----:B------:R-:W-:Y:S01]  /*81e0*/  F2FP.F16.F32.PACK_AB R145, R20, R145 ;  /* 0x000000911491723e */ /* 0x000fe200000000ff */
[----:B------:R-:W-:Y:S01]  /*81f0*/  FMUL.FTZ R90, R90, R9 ;  /* 0x000000095a5a7220 */ /* 0x000fe20000410000 */
[----:B------:R-:W1:Y:S01]  /*8200*/  MUFU.EX2 R59, R59 ;  /* 0x0000003b003b7308 */ /* 0x000e620000000800 */
[----:B--2---:R-:W-:Y:S01]  /*8210*/  FADD.FTZ R42, R128, R21 ;  /* 0x00000015802a7221 */ /* 0x004fe20000010000 */
[----:B------:R-:W-:Y:S01]  /*8220*/  F2FP.F16.F32.PACK_AB R147, R26, R147 ;  /* 0x000000931a93723e */ /* 0x000fe200000000ff */
[----:B------:R-:W-:Y:S01]  /*8230*/  FMUL.FTZ R91, R91, R9 ;  /* 0x000000095b5b7220 */ /* 0x000fe20000410000 */
[----:B------:R-:W-:Y:S01]  /*8240*/  F2FP.F16.F32.PACK_AB R141, R30, R141 ;  /* 0x0000008d1e8d723e */ /* 0x000fe200000000ff */
[-C--:B------:R-:W-:Y:S01]  /*8250*/  FMUL.FTZ R94, R94, R9.reuse ;  /* 0x000000095e5e7220 */ /* 0x080fe20000410000 */
[-C--:B------:R-:W-:Y:S01]  /*8260*/  FMUL.FTZ R95, R95, R9.reuse ;  /* 0x000000095f5f7220 */ /* 0x080fe20000410000 */
[-C--:B------:R-:W-:Y:S01]  /*8270*/  FMUL.FTZ R98, R98, R9.reuse ;  /* 0x0000000962627220 */ /* 0x080fe20000410000 */
[----:B------:R-:W2:Y:S01]  /*8280*/  MUFU.EX2 R32, R32 ;  /* 0x0000002000207308 */ /* 0x000ea20000000800 */
[----:B0-----:R-:W-:Y:S01]  /*8290*/  FADD.FTZ R3, R143, R40 ;  /* 0x000000288f037221 */ /* 0x001fe20000010000 */
[-C--:B------:R-:W-:Y:S01]  /*82a0*/  FMUL.FTZ R99, R99, R9.reuse ;  /* 0x0000000963637220 */ /* 0x080fe20000410000 */
[-C--:B------:R-:W-:Y:S01]  /*82b0*/  FMUL.FTZ R102, R102, R9.reuse ;  /* 0x0000000966667220 */ /* 0x080fe20000410000 */
[-C--:B------:R-:W-:Y:S01]  /*82c0*/  FMUL.FTZ R103, R103, R9.reuse ;  /* 0x0000000967677220 */ /* 0x080fe20000410000 */
[-C--:B------:R-:W-:Y:S01]  /*82d0*/  FMUL.FTZ R106, R106, R9.reuse ;  /* 0x000000096a6a7220 */ /* 0x080fe20000410000 */
[-C--:B------:R-:W-:Y:S01]  /*82e0*/  FMUL.FTZ R107, R107, R9.reuse ;  /* 0x000000096b6b7220 */ /* 0x080fe20000410000 */
[-C--:B------:R-:W-:Y:S01]  /*82f0*/  FMUL.FTZ R110, R110, R9.reuse ;  /* 0x000000096e6e7220 */ /* 0x080fe20000410000 */
[----:B------:R-:W0:Y:S01]  /*8300*/  MUFU.EX2 R130, R130 ;  /* 0x0000008200827308 */ /* 0x000e220000000800 */
[C---:B-1----:R-:W-:Y:S01]  /*8310*/  FADD.FTZ R21, R59.reuse, R42 ;  /* 0x0000002a3b157221 */ /* 0x042fe20000010000 */
[----:B------:R-:W-:Y:S01]  /*8320*/  F2FP.F16.F32.PACK_AB R128, R59, R128 ;  /* 0x000000803b80723e */ /* 0x000fe200000000ff */
[-C--:B------:R-:W-:Y:S01]  /*8330*/  FMUL.FTZ R111, R111, R9.reuse ;  /* 0x000000096f6f7220 */ /* 0x080fe20000410000 */
[-C--:B------:R-:W-:Y:S01]  /*8340*/  FMUL.FTZ R114, R114, R9.reuse ;  /* 0x0000000972727220 */ /* 0x080fe20000410000 */
[-C--:B------:R-:W-:Y:S01]  /*8350*/  FMUL.FTZ R115, R115, R9.reuse ;  /* 0x0000000973737220 */ /* 0x080fe20000410000 */
[-C--:B------:R-:W-:Y:S01]  /*8360*/  FMUL.FTZ R118, R118, R9.reuse ;  /* 0x0000000976767220 */ /* 0x080fe20000410000 */
[----:B------:R-:W-:Y:S01]  /*8370*/  FMUL.FTZ R119, R119, R9 ;  /* 0x0000000977777220 */ /* 0x000fe20000410000 */
[----:B------:R-:W1:Y:S01]  /*8380*/  MUFU.EX2 R137, R137 ;  /* 0x0000008900897308 */ /* 0x000e620000000800 */
[C---:B--2---:R-:W-:Y:S01]  /*8390*/  FADD.FTZ R40, R32.reuse, R3 ;  /* 0x0000000320287221 */ /* 0x044fe20000010000 */
[----:B------:R-:W-:Y:S01]  /*83a0*/  F2FP.F16.F32.PACK_AB R143, R32, R143 ;  /* 0x0000008f208f723e */ /* 0x000fe200000000ff */
[----:B------:R-:W-:-:S05]  /*83b0*/  IMAD.MOV.U32 R4, RZ, RZ, R10 ;  /* 0x000000ffff047224 */ /* 0x000fca00078e000a */
        /* <DEDUP_REMOVED lines=19> */
[----:B------:R-:W-:Y:S01]  /*84f0*/  F2FP.F16.F32.PACK_AB R139, R6, R139 ;  /* 0x0000008b068b723e */ /* 0x000fe200000000ff */
[----:B------:R-:W-:-:S05]  /*8500*/  IMAD.MOV.U32 R6, RZ, RZ, R8 ;  /* 0x000000ffff067224 */ /* 0x000fca00078e0008 */
        /* <DEDUP_REMOVED lines=36> */
[----:B------:R-:W-:-:S06]  /*8750*/  F2FP.F16.F32.PACK_AB R125, R65, R125 ;  /* 0x0000007d417d723e */ /* 0x000fcc00000000ff */
        /* <DEDUP_REMOVED lines=11> */
[----:B0-----:R-:W-:Y:S01]  /*8810*/  FADD.FTZ R40, R123, R40 ;  /* 0x000000287b287221 */ /* 0x001fe20000010000 */
[C---:B-1----:R-:W-:Y:S01]  /*8820*/  FADD.FTZ R3, R79.reuse, R42 ;  /* 0x0000002a4f037221 */ /* 0x042fe20000010000 */
[----:B------:R-:W-:Y:S02]  /*8830*/  F2FP.F16.F32.PACK_AB R122, R79, R122 ;  /* 0x0000007a4f7a723e */ /* 0x000fe400000000ff */
[C---:B--2---:R-:W-:Y:S01]  /*8840*/  FADD.FTZ R2, R28.reuse, R40 ;  /* 0x000000281c027221 */ /* 0x044fe20000010000 */
[----:B------:R-:W-:Y:S01]  /*8850*/  F2FP.F16.F32.PACK_AB R123, R28, R123 ;  /* 0x0000007b1c7b723e */ /* 0x000fe200000000ff */
[----:B------:R-:W-:Y:S06]  /*8860*/  @P2 BRA `(.L_x_825) ;  /* 0xffffffc800ac2947 */ /* 0x000fec000383ffff */
[----:B------:R-:W-:Y:S01]  /*8870*/  IMAD.MOV.U32 R6, RZ, RZ, R8 ;  /* 0x000000ffff067224 */ /* 0x000fe200078e0008 */
[----:B------:R-:W-:Y:S01]  /*8880*/  UMOV UR37, UR27 ;  /* 0x0000001b00257c82 */ /* 0x000fe20008000000 */
[----:B------:R-:W-:Y:S01]  /*8890*/  IMAD.MOV.U32 R4, RZ, RZ, R10 ;  /* 0x000000ffff047224 */ /* 0x000fe200078e000a */
[----:B------:R-:W-:-:S06]  /*88a0*/  UMOV UR36, UR26 ;  /* 0x0000001a00247c82 */ /* 0x000fcc0008000000 */
.L_x_808:
[----:B------:R-:W0:Y:S01]  /*88b0*/  LDC R5, c[0x0][0x448] ;  /* 0x00011200ff057b82 */ /* 0x000e220000000800 */
[----:B------:R-:W-:Y:S01]  /*88c0*/  UIADD3 UR6, UR39, 0xbf, URZ ;  /* 0x000000bf27067890 */ /* 0x000fe2000fffe03f */
[----:B------:R-:W-:-:S05]  /*88d0*/  IADD3 R50, -R50, 0x1, RZ ;  /* 0x0000000132327810 */ /* 0x000fca0007ffe1ff */
[----:B------:R-:W-:Y:S01]  /*88e0*/  IMAD R50, R47, UR41, R50 ;  /* 0x000000292f327c24 */ /* 0x000fe2000f8e0232 */
[----:B------:R-:W1:Y:S01]  /*88f0*/  LDC R10, c[0x0][0x9e4] ;  /* 0x00027900ff0a7b82 */ /* 0x000e620000000800 */
[----:B0-----:R-:W-:Y:S02]  /*8900*/  ISETP.NE.AND P5, PT, R5, 0x1, PT ;  /* 0x000000010500780c */ /* 0x001fe40003fa5270 */
[----:B-1----:R-:W-:-:S11]  /*8910*/  ISETP.GE.AND P6, PT, R10, 0x1, PT ;  /* 0x000000010a00780c */ /* 0x002fd60003fc6270 */
[----:B------:R-:W0:Y:S08]  /*8920*/  @P5 LDC R5, c[0x0][0x44c] ;  /* 0x00011300ff055b82 */ /* 0x000e300000000800 */
[----:B------:R-:W1:Y:S01]  /*8930*/  @P5 LDC R8, c[0x0][0x450] ;  /* 0x00011400ff085b82 */ /* 0x000e620000000800 */
[----:B0-----:R-:W-:-:S04]  /*8940*/  @P5 IMAD.HI.U32 R7, R5, UR6, RZ ;  /* 0x0000000605075c27 */ /* 0x001fc8000f8e00ff */
[----:B------:R-:W-:Y:S01]  /*8950*/  IMAD.U32 R5, RZ, RZ, UR6 ;  /* 0x00000006ff057e24 */ /* 0x000fe2000f8e00ff */
[----:B------:R-:W-:Y:S01]  /*8960*/  ULDC UR6, c[0x0][0x9dc] ;  /* 0x0002770000067ab9 */ /* 0x000fe20000000800 */
[----:B-1----:R-:W-:-:S05]  /*8970*/  @P5 SHF.R.U32.HI R5, RZ, R8, R7 ;  /* 0x00000008ff055219 */ /* 0x002fca0000011607 */
[----:B------:R-:W-:-:S04]  /*8980*/  IMAD.IADD R5, R50, 0x1, R5 ;  /* 0x0000000132057824 */ /* 0x000fc800078e0205 */
[----:B------:R-:W-:Y:S01]  /*8990*/  VIADD R7, R5, -UR6 ;  /* 0x8000000605077c36 */ /* 0x000fe20008000000 */
[----:B------:R-:W-:Y:S06]  /*89a0*/  @!P6 BRA `(.L_x_826) ;  /* 0x00000000003ce947 */ /* 0x000fec0003800000 */
[----:B------:R-:W-:-:S13]  /*89b0*/  ISETP.GT.AND P2, PT, R5, -0x1, PT ;  /* 0xffffffff0500780c */ /* 0x000fda0003f44270 */
[----:B------:R-:W-:Y:S05]  /*89c0*/  @P2 BRA `(.L_x_827) ;  /* 0x00000000001c2947 */ /* 0x000fea0003800000 */
[----:B------:R-:W-:Y:S02]  /*89d0*/  ISETP.NE.AND P2, PT, R10, 0x1, PT ;  /* 0x000000010a00780c */ /* 0x000fe40003f45270 */
[----:B------:R-:W-:-:S11]  /*89e0*/  LOP3.LUT R5, RZ, R5, RZ, 0x33, !PT ;  /* 0x00000005ff057212 */ /* 0x000fd600078e33ff */
[----:B------:R-:W0:Y:S02]  /*89f0*/  @P2 LDC.64 R8, c[0x0][0x9e8] ;  /* 0x00027a00ff082b82 */ /* 0x000e240000000a00 */
[----:B0-----:R-:W-:-:S05]  /*8a00*/  @P2 IMAD.HI.U32 R8, R5, R8, RZ ;  /* 0x0000000805082227 */ /* 0x001fca00078e00ff */
[----:B------:R-:W-:-:S04]  /*8a10*/  @P2 SHF.R.U32.HI R5, RZ, R9, R8 ;  /* 0x00000009ff052219 */ /* 0x000fc80000011608 */
[----:B------:R-:W-:Y:S01]  /*8a20*/  LOP3.LUT R5, RZ, R5, RZ, 0x33, !PT ;  /* 0x00000005ff057212 */ /* 0x000fe200078e33ff */
[----:B------:R-:W-:Y:S06]  /*8a30*/  BRA `(.L_x_828) ;  /* 0x0000000000107947 */ /* 0x000fec0003800000 */
.L_x_827:
[----:B------:R-:W-:-:S13]  /*8a40*/  ISETP.NE.AND P2, PT, R10, 0x1, PT ;  /* 0x000000010a00780c */ /* 0x000fda0003f45270 */
[----:B------:R-:W0:Y:S02]  /*8a50*/  @P2 LDC.64 R8, c[0x0][0x9e8] ;  /* 0x00027a00ff082b82 */ /* 0x000e240000000a00 */
[----:B0-----:R-:W-:-:S05]  /*8a60*/  @P2 IMAD.HI.U32 R8, R5, R8, RZ ;  /* 0x0000000805082227 */ /* 0x001fca00078e00ff */
[----:B------:R-:W-:-:S07]  /*8a70*/  @P2 SHF.R.U32.HI R5, RZ, R9, R8 ;  /* 0x00000009ff052219 */ /* 0x000fce0000011608 */
.L_x_828:
[----:B------:R-:W-:-:S05]  /*8a80*/  IMAD R8, R5, R10, RZ ;  /* 0x0000000a05087224 */ /* 0x000fca00078e02ff */
[----:B------:R-:W-:-:S07]  /*8a90*/  VIMNMX R7, R7, R8, !PT ;  /* 0x0000000807077248 */ /* 0x000fce0007fe0100 */
.L_x_826:
[----:B------:R-:W-:-:S05]  /*8aa0*/  VIADD R7, R7, 0x7f ;  /* 0x0000007f07077836 */ /* 0x000fca0000000000 */
[----:B------:R-:W-:-:S04]  /*8ab0*/  SHF.R.S32.HI R8, RZ, 0x1f, R7 ;  /* 0x0000001fff087819 */ /* 0x000fc80000011407 */
[----:B------:R-:W-:-:S04]  /*8ac0*/  LEA.HI R8, R8, R7, RZ, 0x7 ;  /* 0x0000000708087211 */ /* 0x000fc800078f38ff */
[----:B------:R-:W-:-:S04]  /*8ad0*/  SHF.R.S32.HI R8, RZ, 0x7, R8 ;  /* 0x00000007ff087819 */ /* 0x000fc80000011408 */
[----:B------:R-:W-:-:S04]  /*8ae0*/  VIMNMX R9, R8, UR43, !PT ;  /* 0x0000002b08097c48 */ /* 0x000fc8000ffe0100 */
[----:B------:R-:W-:-:S13]  /*8af0*/  ISETP.GE.AND P2, PT, R0, R9, PT ;  /* 0x000000090000720c */ /* 0x000fda0003f46270 */
[----:B------:R-:W-:Y:S05]  /*8b00*/  @!P2 BRA `(.L_x_829) ;  /* 0x000000240030a947 */ /* 0x000fea0003800000 */
[----:B------:R-:W-:Y:S01]  /*8b10*/  IMAD.MOV.U32 R5, RZ, RZ, R6 ;  /* 0x000000ffff057224 */ /* 0x000fe200078e0006 */
[----:B------:R-:W-:Y:S01]  /*8b20*/  UMOV UR25, UR36 ;  /* 0x0000002400197c82 */ /* 0x000fe20008000000 */
[----:B------:R-:W-:Y:S01]  /*8b30*/  IMAD.MOV.U32 R7, RZ, RZ, R4 ;  /* 0x000000ffff077224 */ /* 0x000fe200078e0004 */
[----:B------:R-:W-:Y:S01]  /*8b40*/  UMOV UR24, UR37 ;  /* 0x0000002500187c82 */ /* 0x000fe20008000000 */
[----:B------:R-:W-:Y:S01]  /*8b50*/  ULDC UR23, c[0x0][0x9d8] ;  /* 0x0002760000177ab9 */ /* 0x000fe20000000800 */
[----:B------:R-:W-:-:S05]  /*8b60*/  ULDC UR22, c[0x0][0x988] ;  /* 0x0002620000167ab9 */ /* 0x000fca0000000800 */
.L_x_838:
        /* <DEDUP_REMOVED lines=9> */
.L_x_831:
[----:B------:R-:W-:Y:S01]  /*8c00*/  ULEA UR6, UR37, UR45, 0x3 ;  /* 0x0000002d25067291 */ /* 0x000fe2000f8e183f */
[----:B------:R-:W-:-:S05]  /*8c10*/  IMAD.U32 R4, RZ, RZ, UR36 ;  /* 0x00000024ff047e24 */ /* 0x000fca000f8e00ff */
[----:B------:R-:W-:-:S04]  /*8c20*/  SHF.L.U32 R4, R4, 0x1f, RZ ;  /* 0x0000001f04047819 */ /* 0x000fc800000006ff */
[----:B------:R0:W1:Y:S01]  /*8c30*/  SYNCS.PHASECHK.TRANS64.TRYWAIT P3, [UR6+0x16830], R4 ;  /* 0x01683004ff0075a7 */ /* 0x0000620008060146 */
[----:B------:R-:W-:Y:S05]  /*8c40*/  @!P0 BRA `(.L_x_832) ;  /* 0x0000000000048947 */ /* 0x000fea0003800000 */
[----:B------:R-:W-:Y:S01]  /*8c50*/  BPT.TRAP 0x1 ;  /* 0x000000040000795c */ /* 0x000fe20000300000 */
.L_x_832:
[----:B-1----:R-:W-:Y:S05]  /*8c60*/  @P3 BRA `(.L_x_830) ;  /* 0x0000000000083947 */ /* 0x002fea0003800000 */
[----:B------:R-:W1:Y:S02]  /*8c70*/  SYNCS.PHASECHK.TRANS64.TRYWAIT P3, [UR6+0x16830], R4 ;  /* 0x01683004ff0075a7 */ /* 0x000e640008060146 */
[----:B-1----:R-:W-:Y:S05]  /*8c80*/  @!P3 BRA `(.L_x_833) ;  /* 0x000000b400e4b947 */ /* 0x002fea0003800000 */
.L_x_830:
        /* <DEDUP_REMOVED lines=25> */
.L_x_835:
[----:B------:R-:W-:Y:S01]  /*8e20*/  ULEA UR6, UR24, UR45, 0x3 ;  /* 0x0000002d18067291 */ /* 0x000fe2000f8e183f */
[----:B------:R-:W-:-:S05]  /*8e30*/  IMAD.U32 R4, RZ, RZ, UR25 ;  /* 0x00000019ff047e24 */ /* 0x000fca000f8e00ff */
[----:B------:R-:W-:-:S04]  /*8e40*/  SHF.L.U32 R4, R4, 0x1f, RZ ;  /* 0x0000001f04047819 */ /* 0x000fc800000006ff */
[----:B------:R0:W1:Y:S01]  /*8e50*/  SYNCS.PHASECHK.TRANS64.TRYWAIT P2, [UR6+0x16850], R4 ;  /* 0x01685004ff0075a7 */ /* 0x0000620008040146 */
[----:B------:R-:W-:Y:S05]  /*8e60*/  @!P0 BRA `(.L_x_836) ;  /* 0x0000000000048947 */ /* 0x000fea0003800000 */
[----:B------:R-:W-:Y:S01]  /*8e70*/  BPT.TRAP 0x1 ;  /* 0x000000040000795c */ /* 0x000fe20000300000 */
.L_x_836:
[----:B-1----:R-:W-:Y:S05]  /*8e80*/  @P2 BRA `(.L_x_834) ;  /* 0x0000000000082947 */ /* 0x002fea0003800000 */
[----:B------:R-:W1:Y:S02]  /*8e90*/  SYNCS.PHASECHK.TRANS64.TRYWAIT P2, [UR6+0x16850], R4 ;  /* 0x01685004ff0075a7 */ /* 0x000e640008040146 */
[----:B-1----:R-:W-:Y:S05]  /*8ea0*/  @!P2 BRA `(.L_x_837) ;  /* 0x000000b40074a947 */ /* 0x002fea0003800000 */
.L_x_834:
[----:B------:R-:W-:Y:S01]  /*8eb0*/  UIADD3 UR6, UR45, 0x400, URZ ;  /* 0x000004002d067890 */ /* 0x000fe2000fffe03f */
[----:B------:R-:W-:Y:S01]  /*8ec0*/  WARPGROUP.ARRIVE ;  /* 0x00000000000079c5 */ /* 0x000fe20000000000 */
[----:B------:R-:W-:Y:S01]  /*8ed0*/  UMOV UR7, 0x40000040 ;  /* 0x4000004000077882 */ /* 0x000fe20000000000 */
[----:B------:R-:W-:Y:S01]  /*8ee0*/  FMUL.FTZ R6, R24, UR23 ;  /* 0x0000001718067c20 */ /* 0x000fe20008410000 */
[----:B------:R-:W-:Y:S01]  /*8ef0*/  USHF.R.U32.HI UR6, URZ, 0x4, UR6 ;  /* 0x000000043f067899 */ /* 0x000fe20008011606 */
[----:B------:R-:W-:Y:S01]  /*8f00*/  FMUL.FTZ R10, R25, UR23 ;  /* 0x00000017190a7c20 */ /* 0x000fe20008410000 */
[----:B------:R-:W-:Y:S01]  /*8f10*/  FMUL.FTZ R12, R28, UR23 ;  /* 0x000000171c0c7c20 */ /* 0x000fe20008410000 */
[----:B------:R-:W-:Y:S01]  /*8f20*/  FMUL.FTZ R14, R29, UR23 ;  /* 0x000000171d0e7c20 */ /* 0x000fe20008410000 */
[----:B------:R-:W-:Y:S01]  /*8f30*/  ULOP3.LUT UR6, UR6, 0x3fff, URZ, 0xc0, !UPT ;  /* 0x00003fff06067892 */ /* 0x000fe2000f8ec03f */
[----:B------:R-:W2:Y:S01]  /*8f40*/  MUFU.TANH R6, R6 ;  /* 0x0000000600067308 */ /* 0x000ea20000002400 */
[----:B------:R-:W-:Y:S01]  /*8f50*/  FMUL.FTZ R20, R32, UR23 ;  /* 0x0000001720147c20 */ /* 0x000fe20008410000 */
[----:B------:R-:W-:Y:S01]  /*8f60*/  FMUL.FTZ R21, R33, UR23 ;  /* 0x0000001721157c20 */ /* 0x000fe20008410000 */
[----:B------:R-:W-:Y:S01]  /*8f70*/  ULEA UR10, UR24, UR6, 0xa ;  /* 0x00000006180a7291 */ /* 0x000fe2000f8e503f */
[----:B------:R-:W-:Y:S01]  /*8f80*/  FMUL.FTZ R33, R43, UR23 ;  /* 0x000000172b217c20 */ /* 0x000fe20008410000 */
[----:B------:R-:W-:Y:S01]  /*8f90*/  FMUL.FTZ R43, R53, UR23 ;  /* 0x00000017352b7c20 */ /* 0x000fe20008410000 */
[----:B------:R-:W-:Y:S01]  /*8fa0*/  FMUL.FTZ R8, R26, UR23 ;  /* 0x000000171a087c20 */ /* 0x000fe20008410000 */
[----:B------:R-:W-:Y:S01]  /*8fb0*/  FMUL.FTZ R26, R36, UR23 ;  /* 0x00000017241a7c20 */ /* 0x000fe20008410000 */
[----:B------:R-:W3:Y:S01]  /*8fc0*/  MUFU.TANH R10, R10 ;  /* 0x0000000a000a7308 */ /* 0x000ee20000002400 */
[----:B------:R-:W-:Y:S01]  /*8fd0*/  FMUL.FTZ R28, R37, UR23 ;  /* 0x00000017251c7c20 */ /* 0x000fe20008410000 */
[----:B------:R-:W-:Y:S01]  /*8fe0*/  UMOV UR6, UR10 ;  /* 0x0000000a00067c82 */ /* 0x000fe20008000000 */
[----:B------:R-:W-:Y:S01]  /*8ff0*/  FMUL.FTZ R36, R45, UR23 ;  /* 0x000000172d247c20 */ /* 0x000fe20008410000 */
[----:B------:R-:W-:Y:S01]  /*9000*/  HGMMA.64x64x16.F32 R88, R148, gdesc[UR4].tnspB, R88, gsb0 ;  /* 0x40e0000494587df0 */ /* 0x000fe20008000858 */
[----:B------:R-:W-:Y:S01]  /*9010*/  UIADD3 UR6, UR10, 0x80, URZ ;  /* 0x000000800a067890 */ /* 0x000fe2000fffe03f */
[----:B------:R-:W-:Y:S01]  /*9020*/  FMUL.FTZ R45, R55, UR23 ;  /* 0x00000017372d7c20 */ /* 0x000fe20008410000 */
[----:B------:R-:W-:Y:S01]  /*9030*/  UMOV UR7, 0x40000040 ;  /* 0x4000004000077882 */ /* 0x000fe20000000000 */
[----:B------:R-:W4:Y:S01]  /*9040*/  MUFU.TANH R12, R12 ;  /* 0x0000000c000c7308 */ /* 0x000f220000002400 */
        /* <DEDUP_REMOVED lines=10> */
[----:B-1----:R-:W-:Y:S01]  /*90f0*/  FMUL.FTZ R11, R27, UR23 ;  /* 0x000000171b0b7c20 */ /* 0x002fe20008410000 */
[----:B------:R-:W-:Y:S01]  /*9100*/  FMUL.FTZ R47, R57, UR23 ;  /* 0x00000017392f7c20 */ /* 0x000fe20008410000 */
[----:B------:R-:W-:Y:S01]  /*9110*/  FMUL.FTZ R27, R38, UR23 ;  /* 0x00000017261b7c20 */ /* 0x000fe20008410000 */
[----:B------:R-:W-:Y:S01]  /*9120*/  FMUL.FTZ R38, R48, UR23 ;  /* 0x0000001730267c20 */ /* 0x000fe20008410000 */
[----:B------:R-:W-:Y:S01]  /*9130*/  FMUL.FTZ R40, R49, UR23 ;  /* 0x0000001731287c20 */ /* 0x000fe20008410000 */
[----:B------:R-:W0:Y:S01]  /*9140*/  MUFU.TANH R20, R20 ;  /* 0x0000001400147308 */ /* 0x000e220000002400 */
[----:B----4-:R-:W-:Y:S01]  /*9150*/  FMNMX.FTZ R55, R12, R53, !PT ;  /* 0x000000350c377209 */ /* 0x010fe20007810000 */
        /* <DEDUP_REMOVED lines=40> */
[----:B------:R-:W-:-:S06]  /*93e0*/  UMOV UR25, UR36 ;  /* 0x0000002400197c82 */ /* 0x000fcc0008000000 */
[----:B------:R-:W0:Y:S01]  /*93f0*/  MUFU.TANH R34, R34 ;  /* 0x0000002200227308 */ /* 0x000e220000002400 */
[----:B-1----:R-:W-:-:S07]  /*9400*/  FMNMX.FTZ R4, R30, R57, !PT ;  /* 0x000000391e047209 */ /* 0x002fce0007810000 */
[----:B------:R-:W1:Y:S01]  /*9410*/  MUFU.TANH R36, R36 ;  /* 0x0000002400247308 */ /* 0x000e620000002400 */
[----:B--2---:R-:W-:Y:S01]  /*9420*/  FMNMX.FTZ R57, R31, R4, !PT ;  /* 0x000000041f397209 */ /* 0x004fe20007810000 */
[----:B------:R-:W-:Y:S02]  /*9430*/  WARPGROUP.DEPBAR.LE gsb0, 0x0 ;  /* 0x00008000000079c5 */ /* 0x000fe40000010000 */
[----:B------:R-:W-:-:S04]  /*9440*/  WARPGROUP.ARRIVE ;  /* 0x00000000000079c5 */ /* 0x000fc80000000000 */
[----:B------:R-:W2:Y:S01]  /*9450*/  MUFU.TANH R38, R38 ;  /* 0x0000002600267308 */ /* 0x000ea20000002400 */
[----:B0-----:R-:W-:Y:S01]  /*9460*/  FMNMX.FTZ R59, R34, R57, !PT ;  /* 0x00000039223b7209 */ /* 0x001fe20007810000 */
[----:B------:R-:W-:Y:S01]  /*9470*/  HGMMA.64x64x16.F32 R88, R144, gdesc[UR4].tnspB, R88, gsb0 ;  /* 0x40e0000490587df0 */ /* 0x000fe20008000858 */
[----:B------:R-:W-:Y:S01]  /*9480*/  UIADD3 UR6, UR10, 0x100, URZ ;  /* 0x000001000a067890 */ /* 0x000fe2000fffe03f */
[----:B------:R-:W-:Y:S01]  /*9490*/  FMUL.FTZ R57, R72, UR23 ;  /* 0x0000001748397c20 */ /* 0x000fe20008410000 */
[----:B------:R-:W-:-:S03]  /*94a0*/  UMOV UR7, 0x40000040 ;  /* 0x4000004000077882 */ /* 0x000fc60000000000 */
        /* <DEDUP_REMOVED lines=9> */
[----:B------:R-:W-:-:S05]  /*9540*/  FMUL.FTZ R76, R83, UR23 ;  /* 0x00000017534c7c20 */ /* 0x000fca0008410000 */
        /* <DEDUP_REMOVED lines=8> */
[----:B------:R-:W-:Y:S02]  /*95d0*/  FMUL.FTZ R61, R80, UR23 ;  /* 0x00000017503d7c20 */ /* 0x000fe40008410000 */
[----:B------:R-:W2:Y:S04]  /*95e0*/  S2R R80, SR_TID.X ;  /* 0x0000000000507919 */ /* 0x000ea80000002100 */
[----:B------:R-:W3:Y:S01]  /*95f0*/  MUFU.TANH R54, R54 ;  /* 0x0000003600367308 */ /* 0x000ee20000002400 */
[----:B0-----:R-:W-:Y:S01]  /*9600*/  FMNMX.FTZ R4, R51, R4, !PT ;  /* 0x0000000433047209 */ /* 0x001fe20007810000 */
[----:B------:R-:W-:-:S02]  /*9610*/  WARPGROUP.DEPBAR.LE gsb0, 0x0 ;  /* 0x00008000000079c5 */ /* 0x000fc40000010000 */
[----:B------:R-:W-:-:S04]  /*9620*/  WARPGROUP.ARRIVE ;  /* 0x00000000000079c5 */ /* 0x000fc80000000000 */
[----:B------:R-:W0:Y:S01]  /*9630*/  MUFU.TANH R55, R55 ;  /* 0x0000003700377308 */ /* 0x000e220000002400 */
[----:B-1----:R-:W-:Y:S01]  /*9640*/  FMNMX.FTZ R65, R53, R4, !PT ;  /* 0x0000000435417209 */ /* 0x002fe20007810000 */
[----:B------:R-:W-:Y:S01]  /*9650*/  HGMMA.64x64x16.F32 R88, R140, gdesc[UR4].tnspB, R88, gsb0 ;  /* 0x40e000048c587df0 */ /* 0x000fe20008000858 */
[----:B------:R-:W-:Y:S02]  /*9660*/  UIADD3 UR6, UR10, 0x180, URZ ;  /* 0x000001800a067890 */ /* 0x000fe4000fffe03f */
[----:B---3--:R-:W-:Y:S01]  /*9670*/  FMNMX.FTZ R4, R54, R65, !PT ;  /* 0x0000004136047209 */ /* 0x008fe20007810000 */
[----:B------:R-:W-:Y:S02]  /*9680*/  UMOV UR7, 0x40000040 ;  /* 0x4000004000077882 */ /* 0x000fe40000000000 */
[----:B------:R-:W1:Y:S08]  /*9690*/  MUFU.TANH R56, R56 ;  /* 0x0000003800387308 */ /* 0x000e700000002400 */
[----:B------:R-:W3:Y:S01]  /*96a0*/  MUFU.TANH R57, R57 ;  /* 0x0000003900397308 */ /* 0x000ee20000002400 */
[----:B0-----:R-:W-:-:S02]  /*96b0*/  FMNMX.FTZ R65, R55, R4, !PT ;  /* 0x0000000437417209 */ /* 0x001fc40007810000 */
[----:B--2---:R-:W-:-:S05]  /*96c0*/  ISETP.GE.U32.AND P2, PT, R80, 0x180, PT ;  /* 0x000001805000780c */ /* 0x004fca0003f46070 */
[----:B------:R-:W0:Y:S01]  /*96d0*/  MUFU.TANH R58, R58 ;  /* 0x0000003a003a7308 */ /* 0x000e220000002400 */
[----:B-1----:R-:W-:Y:S01]  /*96e0*/  FMNMX.FTZ R4, R56, R65, !PT ;  /* 0x0000004138047209 */ /* 0x002fe20007810000 */
[----:B------:R-:W-:-:S06]  /*96f0*/  FMUL.FTZ R65, R85, UR23 ;  /* 0x0000001755417c20 */ /* 0x000fcc0008410000 */
        /* <DEDUP_REMOVED lines=14> */
[----:B------:R-:W-:Y:S02]  /*97e0*/  WARPGROUP.DEPBAR.LE gsb0, 0x0 ;  /* 0x00008000000079c5 */ /* 0x000fe40000010000 */
[----:B------:R-:W-:Y:S01]  /*97f0*/  WARPGROUP.ARRIVE ;  /* 0x00000000000079c5 */ /* 0x000fe20000000000 */
[----:B------:R-:W-:Y:S01]  /*9800*/  FMUL.FTZ R69, R71, UR23 ;  /* 0x0000001747457c20 */ /* 0x000fe20008410000 */
[----:B------:R-:W-:Y:S01]  /*9810*/  FMUL.FTZ R71, R75, UR23 ;  /* 0x000000174b477c20 */ /* 0x000fe20008410000 */
[----:B------:R-:W-:Y:S01]  /*9820*/  FMUL.FTZ R75, R82, UR23 ;  /* 0x00000017524b7c20 */ /* 0x000fe20008410000 */
[----:B------:R-:W2:Y:S01]  /*9830*/  MUFU.TANH R11, R11 ;  /* 0x0000000b000b7308 */ /* 0x000ea20000002400 */
[----:B0-----:R-:W-:Y:S01]  /*9840*/  FMNMX.FTZ R4, R65, R4, !PT ;  /* 0x0000000441047209 */ /* 0x001fe20007810000 */
[----:B------:R-:W-:Y:S01]  /*9850*/  HGMMA.64x64x16.F32 R88, R136, gdesc[UR4].tnspB, R88, gsb0 ;  /* 0x40e0000488587df0 */ /* 0x000fe20008000858 */
[----:B------:R-:W-:Y:S01]  /*9860*/  UIADD3 UR6, UR10, 0x200, URZ ;  /* 0x000002000a067890 */ /* 0x000fe2000fffe03f */
[----:B------:R-:W-:-:S02]  /*9870*/  UMOV UR7, 0x40000040 ;  /* 0x4000004000077882 */ /* 0x000fc40000000000 */
[----:B------:R-:W0:Y:S02]  /*9880*/  SHFL.BFLY PT, R77, R4, 0x2, 0x1f ;  /* 0x0c401f00044d7f89 */ /* 0x000e2400000e0000 */
[----:B------:R-:W3:Y:S08]  /*9890*/  MUFU.TANH R13, R13 ;  /* 0x0000000d000d7308 */ /* 0x000ef00000002400 */
[----:B------:R-:W4:Y:S08]  /*98a0*/  MUFU.TANH R15, R15 ;  /* 0x0000000f000f7308 */ /* 0x000f300000002400 */
[----:B------:R-:W5:Y:S01]  /*98b0*/  MUFU.TANH R24, R24 ;  /* 0x0000001800187308 */ /* 0x000f620000002400 */
[----:B0-----:R-:W-:Y:S01]  /*98c0*/  FMNMX.FTZ R72, R4, R77, !PT ;  /* 0x0000004d04487209 */ /* 0x001fe20007810000 */
[----:B------:R-:W-:-:S06]  /*98d0*/  FMUL.FTZ R77, R86, UR23 ;  /* 0x00000017564d7c20 */ /* 0x000fcc0008410000 */
[----:B------:R-:W0:Y:S01]  /*98e0*/  MUFU.TANH R25, R25 ;  /* 0x0000001900197308 */ /* 0x000e220000002400 */
[----:B------:R-:W1:Y:S07]  /*98f0*/  SHFL.BFLY PT, R79, R72, 0x1, 0x1f ;  /* 0x0c201f00484f7f89 */ /* 0x000e6e00000e0000 */
[----:B------:R-:W0:Y:S08]  /*9900*/  MUFU.TANH R27, R27 ;  /* 0x0000001b001b7308 */ /* 0x000e300000002400 */
[----:B------:R-:W0:Y:S08]  /*9910*/  MUFU.TANH R29, R29 ;  /* 0x0000001d001d7308 */ /* 0x000e300000002400 */
[----:B------:R-:W0:Y:S01]  /*9920*/  MUFU.TANH R32, R32 ;  /* 0x0000002000207308 */ /* 0x000e220000002400 */
[----:B-1----:R-:W-:-:S05]  /*9930*/  FMNMX.FTZ R4, R72, R79, !PT ;  /* 0x0000004f48047209 */ /* 0x002fca0007810000 */
[C---:B------:R-:W-:Y:S02]  /*9940*/  FADD.FTZ R7, -R4.reuse, R7 ;  /* 0x0000000704077221 */ /* 0x040fe40000010100 */
[----:B------:R-:W1:Y:S02]  /*9950*/  MUFU.TANH R33, R33 ;  /* 0x0000002100217308 */ /* 0x000e640000002400 */
[----:B------:R-:W-:Y:S01]  /*9960*/  FMUL.FTZ R72, R7, UR22 ;  /* 0x0000001607487c20 */ /* 0x000fe20008410000 */
[----:B------:R-:W-:-:S04]  /*9970*/  FMUL.FTZ R7, R4, UR22 ;  /* 0x0000001604077c20 */ /* 0x000fc80008410000 */
[--C-:B------:R-:W-:Y:S01]  /*9980*/  FFMA.FTZ R79, R6, UR22, -R7.reuse ;  /* 0x00000016064f7c23 */ /* 0x100fe20008010807 */
[----:B------:R-:W-:Y:S01]  /*9990*/  FMNMX.FTZ R6, R8, R5, !PT ;  /* 0x0000000508067209 */ /* 0x000fe20007810000 */
[----:B------:R-:W1:Y:S01]  /*99a0*/  MUFU.TANH R35, R35 ;  /* 0x0000002300237308 */ /* 0x000e620000002400 */
[--C-:B------:R-:W-:Y:S01]  /*99b0*/  FFMA.FTZ R142, R34, UR22, -R7.reuse ;  /* 0x00000016228e7c23 */ /* 0x100fe20008010807 */
[--C-:B------:R-:W-:Y:S01]  /*99c0*/  FFMA.FTZ R148, R10, UR22, -R7.reuse ;  /* 0x000000160a947c23 */ /* 0x100fe20008010807 */
[----:B--2---:R-:W-:Y:S01]  /*99d0*/  FMNMX.FTZ R6, R11, R6, !PT ;  /* 0x000000060b067209 */ /* 0x004fe20007810000 */
[--C-:B------:R-:W-:Y:S01]  /*99e0*/  FFMA.FTZ R150, R12, UR22, -R7.reuse ;  /* 0x000000160c967c23 */ /* 0x100fe20008010807 */
[----:B------:R-:W-:Y:S02]  /*99f0*/  WARPGROUP.DEPBAR.LE gsb0, 0x0 ;  /* 0x00008000000079c5 */ /* 0x000fe40000010000 */
[----:B------:R-:W-:Y:S01]  /*9a00*/  WARPGROUP.ARRIVE ;  /* 0x00000000000079c5 */ /* 0x000fe20000000000 */
[----:B---3--:R-:W-:Y:S01]  /*9a10*/  FMNMX.FTZ R6, R13, R6, !PT ;  /* 0x000000060d067209 */ /* 0x008fe20007810000 */
[----:B------:R-:W2:Y:S01]  /*9a20*/  MUFU.TANH R37, R37 ;  /* 0x0000002500257308 */ /* 0x000ea20000002400 */
[--C-:B------:R-:W-:Y:S01]  /*9a30*/  FFMA.FTZ R81, R14, UR22, -R7.reuse ;  /* 0x000000160e517c23 */ /* 0x100fe20008010807 */
[--C-:B------:R-:W-:Y:S01]  /*9a40*/  FFMA.FTZ R144, R20, UR22, -R7.reuse ;  /* 0x0000001614907c23 */ /* 0x100fe20008010807 */
[----:B----4-:R-:W-:Y:S01]  /*9a50*/  FMNMX.FTZ R83, R15, R6, !PT ;  /* 0x000000060f537209 */ /* 0x010fe20007810000 */
[----:B------:R-:W-:Y:S01]  /*9a60*/  HGMMA.64x64x16.F32 R88, R132, gdesc[UR4].tnspB, R88, gsb0 ;  /* 0x40e0000484587df0 */ /* 0x000fe20008000858 */
[----:B------:R-:W-:Y:S01]  /*9a70*/  UIADD3 UR6, UR10, 0x280, URZ ;  /* 0x000002800a067890 */ /* 0x000fe2000fffe03f */
[--C-:B------:R-:W-:Y:S01]  /*9a80*/  FFMA.FTZ R146, R26, UR22, -R7.reuse ;  /* 0x000000161a927c23 */ /* 0x100fe20008010807 */
[----:B------:R-:W-:Y:S01]  /*9a90*/  UMOV UR7, 0x40000040 ;  /* 0x4000004000077882 */ /* 0x000fe20000000000 */
[----:B-----5:R-:W-:Y:S01]  /*9aa0*/  FMNMX.FTZ R6, R24, R83, !PT ;  /* 0x0000005318067209 */ /* 0x020fe20007810000 */
[----:B------:R-:W3:Y:S01]  /*9ab0*/  MUFU.TANH R39, R39 ;  /* 0x0000002700277308 */ /* 0x000ee20000002400 */
[--C-:B------:R-:W-:Y:S01]  /*9ac0*/  FFMA.FTZ R83, R28, UR22, -R7.reuse ;  /* 0x000000161c537c23 */ /* 0x100fe20008010807 */
[--C-:B------:R-:W-:Y:S01]  /*9ad0*/  FFMA.FTZ R10, R53, UR22, -R7.reuse ;  /* 0x00000016350a7c23 */ /* 0x100fe20008010807 */
[----:B0-----:R-:W-:Y:S01]  /*9ae0*/  FMNMX.FTZ R6, R25, R6, !PT ;  /* 0x0000000619067209 */ /* 0x001fe20007810000 */
[--C-:B------:R-:W-:Y:S01]  /*9af0*/  FFMA.FTZ R12, R55, UR22, -R7.reuse ;  /* 0x00000016370c7c23 */ /* 0x100fe20008010807 */
[--C-:B------:R-:W-:Y:S01]  /*9b00*/  FFMA.FTZ R14, R57, UR22, -R7.reuse ;  /* 0x00000016390e7c23 */ /* 0x100fe20008010807 */
[--C-:B------:R-:W-:Y:S01]  /*9b10*/  FFMA.FTZ R20, R59, UR22, -R7.reuse ;  /* 0x000000163b147c23 */ /* 0x100fe20008010807 */
[----:B------:R-:W-:Y:S01]  /*9b20*/  FMNMX.FTZ R6, R27, R6, !PT ;  /* 0x000000061b067209 */ /* 0x000fe20007810000 */
[----:B------:R-:W0:Y:S01]  /*9b30*/  MUFU.TANH R41, R41 ;  /* 0x0000002900297308 */ /* 0x000e220000002400 */
[--C-:B------:R-:W-:Y:S01]  /*9b40*/  FFMA.FTZ R21, R21, UR22, -R7.reuse ;  /* 0x0000001615157c23 */ /* 0x100fe20008010807 */
[--C-:B------:R-:W-:Y:S01]  /*9b50*/  FFMA.FTZ R140, R30, UR22, -R7.reuse ;  /* 0x000000161e8c7c23 */ /* 0x100fe20008010807 */
[----:B------:R-:W-:Y:S01]  /*9b60*/  FMNMX.FTZ R85, R29, R6, !PT ;  /* 0x000000061d557209 */ /* 0x000fe20007810000 */
[--C-:B------:R-:W-:Y:S01]  /*9b70*/  FFMA.FTZ R36, R36, UR22, -R7.reuse ;  /* 0x0000001624247c23 */ /* 0x100fe20008010807 */
[--C-:B------:R-:W-:Y:S01]  /*9b80*/  FFMA.FTZ R136, R38, UR22, -R7.reuse ;  /* 0x0000001626887c23 */ /* 0x100fe20008010807 */
[--C-:B------:R-:W-:Y:S01]  /*9b90*/  FFMA.FTZ R40, R40, UR22, -R7.reuse ;  /* 0x0000001628287c23 */ /* 0x100fe20008010807 */
[----:B------:R-:W-:Y:S01]  /*9ba0*/  FMNMX.FTZ R6, R32, R85, !PT ;  /* 0x0000005520067209 */ /* 0x000fe20007810000 */
[----:B------:R-:W4:Y:S01]  /*9bb0*/  MUFU.TANH R44, R44 ;  /* 0x0000002c002c7308 */ /* 0x000f220000002400 */
[--C-:B------:R-:W-:Y:S01]  /*9bc0*/  FFMA.FTZ R85, R31, UR22, -R7.reuse ;  /* 0x000000161f557c23 */ /* 0x100fe20008010807 */
[--C-:B------:R-:W-:Y:S01]  /*9bd0*/  FFMA.FTZ R138, R42, UR22, -R7.reuse ;  /* 0x000000162a8a7c23 */ /* 0x100fe20008010807 */
[----:B-1----:R-:W-:Y:S01]  /*9be0*/  FMNMX.FTZ R6, R33, R6, !PT ;  /* 0x0000000621067209 */ /* 0x002fe20007810000 */
[--C-:B------:R-:W-:Y:S01]  /*9bf0*/  FFMA.FTZ R53, R56, UR22, -R7.reuse ;  /* 0x0000001638357c23 */ /* 0x100fe20008010807 */
[--C-:B------:R-:W-:Y:S01]  /*9c00*/  FFMA.FTZ R55, R58, UR22, -R7.reuse ;  /* 0x000000163a377c23 */ /* 0x100fe20008010807 */
[--C-:B------:R-:W-:Y:S01]  /*9c10*/  FFMA.FTZ R57, R60, UR22, -R7.reuse ;  /* 0x000000163c397c23 */ /* 0x100fe20008010807 */
[----:B------:R-:W-:Y:S01]  /*9c20*/  FMNMX.FTZ R6, R35, R6, !PT ;  /* 0x0000000623067209 */ /* 0x000fe20007810000 */
[----:B------:R-:W1:Y:S01]  /*9c30*/  MUFU.TANH R45, R45 ;  /* 0x0000002d002d7308 */ /* 0x000e620000002400 */
[--C-:B------:R-:W-:Y:S01]  /*9c40*/  FFMA.FTZ R26, R61, UR22, -R7.reuse ;  /* 0x000000163d1a7c23 */ /* 0x100fe20008010807 */
[--C-:B------:R-:W-:Y:S01]  /*9c50*/  FFMA.FTZ R59, R62, UR22, -R7.reuse ;  /* 0x000000163e3b7c23 */ /* 0x100fe20008010807 */
[----:B--2---:R-:W-:Y:S01]  /*9c60*/  FMNMX.FTZ R6, R37, R6, !PT ;  /* 0x0000000625067209 */ /* 0x004fe20007810000 */
[--C-:B------:R-:W-:Y:S01]  /*9c70*/  FFMA.FTZ R28, R64, UR22, -R7.reuse ;  /* 0x00000016401c7c23 */ /* 0x100fe20008010807 */
[----:B------:R-:W-:-:S02]  /*9c80*/  FFMA.FTZ R65, R65, UR22, -R7 ;  /* 0x0000001641417c23 */ /* 0x000fc40008010807 */
[----:B---3--:R-:W-:Y:S01]  /*9c90*/  FMNMX.FTZ R6, R39, R6, !PT ;  /* 0x0000000627067209 */ /* 0x008fe20007810000 */
[----:B------:R-:W2:Y:S03]  /*9ca0*/  MUFU.TANH R48, R48 ;  /* 0x0000003000307308 */ /* 0x000ea60000002400 */
[----:B0-----:R-:W-:-:S04]  /*9cb0*/  FMNMX.FTZ R31, R41, R6, !PT ;  /* 0x00000006291f7209 */ /* 0x001fc80007810000 */
[----:B----4-:R-:W-:Y:S01]  /*9cc0*/  FMNMX.FTZ R6, R44, R31, !PT ;  /* 0x0000001f2c067209 */ /* 0x010fe20007810000 */
[----:B------:R-:W0:Y:S03]  /*9cd0*/  MUFU.TANH R49, R49 ;  /* 0x0000003100317308 */ /* 0x000e260000002400 */
[----:B-1----:R-:W-:-:S05]  /*9ce0*/  FMNMX.FTZ R87, R45, R6, !PT ;  /* 0x000000062d577209 */ /* 0x002fca0007810000 */
[----:B------:R-:W1:Y:S01]  /*9cf0*/  MUFU.TANH R52, R52 ;  /* 0x0000003400347308 */ /* 0x000e620000002400 */
[----:B--2---:R-:W-:-:S07]  /*9d00*/  FMNMX.FTZ R6, R48, R87, !PT ;  /* 0x0000005730067209 */ /* 0x004fce0007810000 */
[----:B------:R-:W2:Y:S01]  /*9d10*/  MUFU.TANH R63, R63 ;  /* 0x0000003f003f7308 */ /* 0x000ea20000002400 */
[----:B0-----:R-:W-:-:S07]  /*9d20*/  FMNMX.FTZ R87, R49, R6, !PT ;  /* 0x0000000631577209 */ /* 0x001fce0007810000 */
[----:B------:R-:W0:Y:S01]  /*9d30*/  MUFU.TANH R66, R66 ;  /* 0x0000004200427308 */ /* 0x000e220000002400 */
[----:B-1----:R-:W-:-:S07]  /*9d40*/  FMNMX.FTZ R6, R52, R87, !PT ;  /* 0x0000005734067209 */ /* 0x002fce0007810000 */
[----:B------:R-:W1:Y:S01]  /*9d50*/  MUFU.TANH R67, R67 ;  /* 0x0000004300437308 */ /* 0x000e620000002400 */
[----:B------:R-:W-:Y:S02]  /*9d60*/  WARPGROUP.DEPBAR.LE gsb0, 0x0 ;  /* 0x00008000000079c5 */ /* 0x000fe40000010000 */
[----:B------:R-:W-:Y:S01]  /*9d70*/  WARPGROUP.ARRIVE ;  /* 0x00000000000079c5 */ /* 0x000fe20000000000 */
[----:B--2---:R-:W-:Y:S01]  /*9d80*/  FMNMX.FTZ R137, R63, R6, !PT ;  /* 0x000000063f897209 */ /* 0x004fe20007810000 */
[--C-:B------:R-:W-:Y:S01]  /*9d90*/  FFMA.FTZ R133, R43, UR22, -R7.reuse ;  /* 0x000000162b857c23 */ /* 0x100fe20008010807 */
[--C-:B------:R-:W-:Y:S01]  /*9da0*/  FFMA.FTZ R132, R46, UR22, -R7.reuse ;  /* 0x000000162e847c23 */ /* 0x100fe20008010807 */
[----:B------:R-:W-:Y:S01]  /*9db0*/  FFMA.FTZ R134, R50, UR22, -R7 ;  /* 0x0000001632867c23 */ /* 0x000fe20008010807 */
[----:B------:R-:W2:Y:S01]  /*9dc0*/  MUFU.TANH R68, R68 ;  /* 0x0000004400447308 */ /* 0x000ea20000002400 */
[----:B------:R-:W-:Y:S01]  /*9dd0*/  HGMMA.64x64x16.F32 R88, R128, gdesc[UR4].tnspB, R88, gsb0 ;  /* 0x40e0000480587df0 */ /* 0x000fe20008000858 */
[----:B------:R-:W-:Y:S01]  /*9de0*/  UIADD3 UR6, UR10, 0x300, URZ ;  /* 0x000003000a067890 */ /* 0x000fe2000fffe03f */
[----:B0-----:R-:W-:Y:S01]  /*9df0*/  FMNMX.FTZ R6, R66, R137, !PT ;  /* 0x0000008942067209 */ /* 0x001fe20007810000 */
[----:B------:R-:W-:-:S04]  /*9e00*/  UMOV UR7, 0x40000040 ;  /* 0x4000004000077882 */ /* 0x000fc80000000000 */
        /* <DEDUP_REMOVED lines=8> */
[----:B------:R-:W-:-:S06]  /*9e90*/  FFMA.FTZ R43, R47, UR22, -R7 ;  /* 0x000000162f2b7c23 */ /* 0x000fcc0008010807 */
        /* <DEDUP_REMOVED lines=10> */
[--C-:B------:R-:W-:Y:S01]  /*9f40*/  FFMA.FTZ R47, R51, UR22, -R7.reuse ;  /* 0x00000016332f7c23 */ /* 0x100fe20008010807 */
[----:B------:R-:W-:Y:S02]  /*9f50*/  WARPGROUP.DEPBAR.LE gsb0, 0x0 ;  /* 0x00008000000079c5 */ /* 0x000fe40000010000 */
[----:B------:R-:W-:Y:S01]  /*9f60*/  WARPGROUP.ARRIVE ;  /* 0x00000000000079c5 */ /* 0x000fe20000000000 */
[----:B-1----:R-:W-:Y:S02]  /*9f70*/  FMNMX.FTZ R51, R77, R6, !PT ;  /* 0x000000064d337209 */ /* 0x002fe40007810000 */
[----:B------:R-:W-:Y:S03]  /*9f80*/  MUFU.EX2 R72, R72 ;  /* 0x0000004800487308 */ /* 0x000fe60000000800 */
[----:B------:R-:W-:Y:S01]  /*9f90*/  HGMMA.64x64x16.F32 R88, R124, gdesc[UR4].tnspB, R88, gsb0 ;  /* 0x40e000047c587df0 */ /* 0x000fe20008000858 */
[----:B------:R-:W-:Y:S01]  /*9fa0*/  UIADD3 UR6, UR10, 0x380, URZ ;  /* 0x000003800a067890 */ /* 0x000fe2000fffe03f */
[----:B--2---:R-:W-:Y:S01]  /*9fb0*/  FMNMX.FTZ R6, R78, R51, !PT ;  /* 0x000000334e067209 */ /* 0x004fe20007810000 */
[----:B------:R-:W-:Y:S01]  /*9fc0*/  UMOV UR7, 0x40000040 ;  /* 0x4000004000077882 */ /* 0x000fe20000000000 */
[----:B------:R-:W-:Y:S01]  /*9fd0*/  FFMA.FTZ R51, R54, UR22, -R7 ;  /* 0x0000001636337c23 */ /* 0x000fe20008010807 */
[----:B------:R-:W0:Y:S02]  /*9fe0*/  MUFU.EX2 R79, R79 ;  /* 0x0000004f004f7308 */ /* 0x000e240000000800 */
[----:B------:R-:W1:Y:S06]  /*9ff0*/  SHFL.BFLY PT, R135, R6, 0x2, 0x1f ;  /* 0x0c401f0006877f89 */ /* 0x000e6c00000e0000 */
[----:B------:R-:W2:Y:S08]  /*a000*/  MUFU.EX2 R148, R148 ;  /* 0x0000009400947308 */ /* 0x000eb00000000800 */
[----:B------:R-:W-:Y:S01]  /*a010*/  MUFU.EX2 R150, R150 ;  /* 0x0000009600967308 */ /* 0x000fe20000000800 */
[----:B0-----:R-:W-:-:S07]  /*a020*/  FFMA.FTZ R3, R72, R3, R79 ;  /* 0x0000000348037223 */ /* 0x001fce000001004f */
[----:B------:R-:W-:Y:S01]  /*a030*/  MUFU.EX2 R81, R81 ;  /* 0x0000005100517308 */ /* 0x000fe20000000800 */
[----:B--2---:R-:W-:Y:S01]  /*a040*/  FADD.FTZ R3, R148, R3 ;  /* 0x0000000394037221 */ /* 0x004fe20000010000 */
[----:B-1----:R-:W-:Y:S02]  /*a050*/  FMNMX.FTZ R135, R6, R135, !PT ;  /* 0x0000008706877209 */ /* 0x002fe40007810000 */
[----:B------:R-:W-:-:S03]  /*a060*/  F2FP.F16.F32.PACK_AB R148, R148, R79 ;  /* 0x0000004f9494723e */ /* 0x000fc600000000ff */
[----:B------:R-:W0:Y:S01]  /*a070*/  SHFL.BFLY PT, R6, R135, 0x1, 0x1f ;  /* 0x0c201f0087067f89 */ /* 0x000e2200000e0000 */
[----:B------:R-:W-:Y:S08]  /*a080*/  MUFU.EX2 R144, R144 ;  /* 0x0000009000907308 */ /* 0x000ff00000000800 */
[----:B------:R-:W-:Y:S08]  /*a090*/  MUFU.EX2 R21, R21 ;  /* 0x0000001500157308 */ /* 0x000ff00000000800 */
[----:B------:R1:W-:Y:S01]  /*a0a0*/  MUFU.EX2 R31, R36 ;  /* 0x00000024001f7308 */ /* 0x0003e20000000800 */
[----:B0-----:R-:W-:-:S07]  /*a0b0*/  FMNMX.FTZ R6, R135, R6, !PT ;  /* 0x0000000687067209 */ /* 0x001fce0007810000 */
[----:B------:R-:W-:Y:S01]  /*a0c0*/  MUFU.EX2 R146, R146 ;  /* 0x0000009200927308 */ /* 0x000fe20000000800 */
[C---:B------:R-:W-:Y:S01]  /*a0d0*/  FMUL.FTZ R34, R6.reuse, UR22 ;  /* 0x0000001606227c20 */ /* 0x040fe20008410000 */
[----:B------:R-:W-:-:S03]  /*a0e0*/  FADD.FTZ R7, -R6, R5 ;  /* 0x0000000506077221 */ /* 0x000fc60000010100 */
[--C-:B------:R-:W-:Y:S01]  /*a0f0*/  FFMA.FTZ R149, R11, UR22, -R34.reuse ;  /* 0x000000160b957c23 */ /* 0x100fe20008010822 */
[----:B------:R-:W-:Y:S02]  /*a100*/  IMAD.U32 R11, RZ, RZ, UR37 ;  /* 0x00000025ff0b7e24 */ /* 0x000fe4000f8e00ff */
[----:B------:R-:W-:Y:S01]  /*a110*/  FMUL.FTZ R7, R7, UR22 ;  /* 0x0000001607077c20 */ /* 0x000fe20008410000 */
[--C-:B------:R-:W-:Y:S01]  /*a120*/  FFMA.FTZ R8, R8, UR22, -R34.reuse ;  /* 0x0000001608087c23 */ /* 0x100fe20008010822 */
[--C-:B------:R-:W-:Y:S01]  /*a130*/  FFMA.FTZ R151, R13, UR22, -R34.reuse ;  /* 0x000000160d977c23 */ /* 0x100fe20008010822 */
[----:B------:R-:W-:Y:S01]  /*a140*/  VIADD R13, R23, 0x9 ;  /* 0x00000009170d7836 */ /* 0x000fe20000000000 */
[----:B------:R-:W-:Y:S01]  /*a150*/  @!P1 LEA R11, R11, UR45, 0x3 ;  /* 0x0000002d0b0b9c11 */ /* 0x000fe2000f8e18ff */
[----:B------:R-:W-:Y:S01]  /*a160*/  MUFU.EX2 R149, R149 ;  /* 0x0000009500957308 */ /* 0x000fe20000000800 */
[----:B------:R-:W-:Y:S01]  /*a170*/  FFMA.FTZ R30, R15, UR22, -R34 ;  /* 0x000000160f1e7c23 */ /* 0x000fe20008010822 */
[----:B------:R-:W-:-:S02]  /*a180*/  WARPGROUP.DEPBAR.LE gsb0, 0x0 ;  /* 0x00008000000079c5 */ /* 0x000fc40000010000 */
[----:B------:R-:W-:Y:S01]  /*a190*/  WARPGROUP.ARRIVE ;  /* 0x00000000000079c5 */ /* 0x000fe20000000000 */
[----:B------:R-:W-:Y:S01]  /*a1a0*/  @!P1 VIADD R11, R11, 0x16840 ;  /* 0x000168400b0b9836 */ /* 0x000fe20000000000 */
[----:B------:R-:W-:Y:S01]  /*a1b0*/  SEL R15, R13, 0x9, !P2 ;  /* 0x000000090d0f7807 */ /* 0x000fe20005000000 */
[--C-:B------:R-:W-:Y:S01]  /*a1c0*/  FFMA.FTZ R145, R24, UR22, -R34.reuse ;  /* 0x0000001618917c23 */ /* 0x100fe20008010822 */
[----:B------:R-:W-:Y:S01]  /*a1d0*/  MUFU.EX2 R7, R7 ;  /* 0x0000000700077308 */ /* 0x000fe20000000800 */
[--C-:B------:R-:W-:Y:S01]  /*a1e0*/  FFMA.FTZ R24, R25, UR22, -R34.reuse ;  /* 0x0000001619187c23 */ /* 0x100fe20008010822 */
[----:B------:R-:W-:Y:S01]  /*a1f0*/  HGMMA.64x64x16.F32 R88, R120, gdesc[UR4].tnspB, R88, gsb0 ;  /* 0x40e0000478587df0 */ /* 0x000fe20008000858 */
[----:B------:R-:W-:Y:S01]  /*a200*/  @!P1 PRMT R13, RZ, 0x654, R11 ;  /* 0x00000654ff0d9816 */ /* 0x000fe2000000000b */
[--C-:B------:R-:W-:Y:S01]  /*a210*/  FFMA.FTZ R147, R27, UR22, -R34.reuse ;  /* 0x000000161b937c23 */ /* 0x100fe20008010822 */
[--C-:B------:R-:W-:Y:S01]  /*a220*/  FFMA.FTZ R48, R48, UR22, -R34.reuse ;  /* 0x0000001630307c23 */ /* 0x100fe20008010822 */
[--C-:B-1----:R-:W-:Y:S01]  /*a230*/  FFMA.FTZ R36, R29, UR22, -R34.reuse ;  /* 0x000000161d247c23 */ /* 0x102fe20008010822 */
        /* <DEDUP_REMOVED lines=16> */
[----:B------:R-:W-:Y:S01]  /*a340*/  FFMA.FTZ R74, R74, UR22, -R34 ;  /* 0x000000164a4a7c23 */ /* 0x000fe20008010822 */
[----:B------:R-:W2:Y:S01]  /*a350*/  MUFU.EX2 R30, R30 ;  /* 0x0000001e001e7308 */ /* 0x000ea20000000800 */
[----:B0-----:R-:W-:Y:S01]  /*a360*/  FFMA.FTZ R2, R7, R2, R8 ;  /* 0x0000000207027223 */ /* 0x001fe20000010008 */
[--C-:B------:R-:W-:Y:S01]  /*a370*/  FFMA.FTZ R75, R75, UR22, -R34.reuse ;  /* 0x000000164b4b7c23 */ /* 0x100fe20008010822 */
[--C-:B------:R-:W-:Y:S01]  /*a380*/  FFMA.FTZ R76, R76, UR22, -R34.reuse ;  /* 0x000000164c4c7c23 */ /* 0x100fe20008010822 */
[----:B------:R-:W-:Y:S01]  /*a390*/  FFMA.FTZ R77, R77, UR22, -R34 ;  /* 0x000000164d4d7c23 */ /* 0x000fe20008010822 */
[----:B------:R-:W-:Y:S01]  /*a3a0*/  FADD.FTZ R46, R149, R2 ;  /* 0x00000002952e7221 */ /* 0x000fe20000010000 */
[----:B------:R-:W-:Y:S01]  /*a3b0*/  FFMA.FTZ R2, R63, UR22, -R34 ;  /* 0x000000163f027c23 */ /* 0x000fe20008010822 */
[----:B------:R-:W-:Y:S01]  /*a3c0*/  F2FP.F16.F32.PACK_AB R149, R149, R8 ;  /* 0x000000089595723e */ /* 0x000fe200000000ff */
[----:B------:R-:W0:Y:S01]  /*a3d0*/  MUFU.EX2 R145, R145 ;  /* 0x0000009100917308 */ /* 0x000e220000000800 */
[C---:B------:R-:W-:Y:S01]  /*a3e0*/  ISETP.GT.AND P2, PT, R0.reuse, R9, PT ;  /* 0x000000090000720c */ /* 0x040fe20003f44270 */
[----:B------:R-:W-:-:S06]  /*a3f0*/  VIADD R0, R0, 0xffffffff ;  /* 0xffffffff00007836 */ /* 0x000fcc0000000000 */
[----:B------:R-:W3:Y:S08]  /*a400*/  MUFU.EX2 R24, R24 ;  /* 0x0000001800187308 */ /* 0x000ef00000000800 */
[----:B------:R4:W-:Y:S08]  /*a410*/  MUFU.EX2 R11, R48 ;  /* 0x00000030000b7308 */ /* 0x0009f00000000800 */
[----:B------:R-:W5:Y:S01]  /*a420*/  MUFU.EX2 R147, R147 ;  /* 0x0000009300937308 */ /* 0x000f620000000800 */
[----:B----4-:R-:W-:Y:S01]  /*a430*/  FADD.FTZ R48, R150, R3 ;  /* 0x0000000396307221 */ /* 0x010fe20000010000 */
[----:B-1----:R-:W-:Y:S01]  /*a440*/  FADD.FTZ R3, R151, R46 ;  /* 0x0000002e97037221 */ /* 0x002fe20000010000 */
[----:B--2---:R-:W-:-:S02]  /*a450*/  F2FP.F16.F32.PACK_AB R151, R30, R151 ;  /* 0x000000971e97723e */ /* 0x004fc400000000ff */
[----:B------:R-:W-:Y:S01]  /*a460*/  F2FP.F16.F32.PACK_AB R150, R81, R150 ;  /* 0x000000965196723e */ /* 0x000fe200000000ff */
[----:B------:R-:W-:Y:S02]  /*a470*/  FADD.FTZ R46, R30, R3 ;  /* 0x000000031e2e7221 */ /* 0x000fe40000010000 */
[----:B------:R-:W-:Y:S02]  /*a480*/  MUFU.EX2 R83, R83 ;  /* 0x0000005300537308 */ /* 0x000fe40000000800 */
[----:B0-----:R-:W-:Y:S01]  /*a490*/  FADD.FTZ R3, R145, R46 ;  /* 0x0000002e91037221 */ /* 0x001fe20000010000 */
[----:B------:R-:W-:Y:S01]  /*a4a0*/  FFMA.FTZ R46, R67, UR22, -R34 ;  /* 0x00000016432e7c23 */ /* 0x000fe20008010822 */
[C---:B---3--:R-:W-:Y:S02]  /*a4b0*/  F2FP.F16.F32.PACK_AB R145, R24.reuse, R145 ;  /* 0x000000911891723e */ /* 0x048fe400000000ff */
[----:B------:R-:W-:Y:S02]  /*a4c0*/  FADD.FTZ R50, R24, R3 ;  /* 0x0000000318327221 */ /* 0x000fe40000010000 */
[----:B------:R-:W0:Y:S02]  /*a4d0*/  MUFU.EX2 R36, R36 ;  /* 0x0000002400247308 */ /* 0x000e240000000800 */
[----:B-----5:R-:W-:Y:S01]  /*a4e0*/  FADD.FTZ R3, R147, R50 ;  /* 0x0000003293037221 */ /* 0x020fe20000010000 */
[----:B------:R-:W-:-:S02]  /*a4f0*/  WARPGROUP.DEPBAR.LE gsb0, 0x0 ;  /* 0x00008000000079c5 */ /* 0x000fc40000010000 */
[----:B------:R1:W-:Y:S06]  /*a500*/  BAR.ARV R15, 0x100 ;  /* 0x0004000f0000751d */ /* 0x0003ec0000002000 */
[----:B------:R2:W-:Y:S01]  /*a510*/  @!P1 SYNCS.ARRIVE.TRANS64.RED.A1T0 RZ, [R13+URZ], RZ ;  /* 0x000000ff0dff99a7 */ /* 0x0005e2000810043f */
[----:B------:R-:W-:Y:S01]  /*a520*/  MUFU.EX2 R140, R140 ;  /* 0x0000008c008c7308 */ /* 0x000fe20000000800 */
[----:B0-----:R-:W-:Y:S01]  /*a530*/  FADD.FTZ R50, R36, R3 ;  /* 0x0000000324327221 */ /* 0x001fe20000010000 */
[-C--:B------:R-:W-:Y:S01]  /*a540*/  FMUL.FTZ R90, R90, R7.reuse ;  /* 0x000000075a5a7220 */ /* 0x080fe20000410000 */
[-C--:B------:R-:W-:Y:S01]  /*a550*/  FMUL.FTZ R91, R91, R7.reuse ;  /* 0x000000075b5b7220 */ /* 0x080fe20000410000 */
[-C--:B------:R-:W-:Y:S01]  /*a560*/  FMUL.FTZ R94, R94, R7.reuse ;  /* 0x000000075e5e7220 */ /* 0x080fe20000410000 */
[-C--:B------:R-:W-:Y:S01]  /*a570*/  FMUL.FTZ R95, R95, R7.reuse ;  /* 0x000000075f5f7220 */ /* 0x080fe20000410000 */
[-C--:B------:R-:W-:Y:S01]  /*a580*/  FMUL.FTZ R98, R98, R7.reuse ;  /* 0x0000000762627220 */ /* 0x080fe20000410000 */
[----:B--2---:R-:W-:Y:S01]  /*a590*/  IMAD.U32 R13, RZ, RZ, UR24 ;  /* 0x00000018ff0d7e24 */ /* 0x004fe2000f8e00ff */
[----:B------:R-:W0:Y:S01]  /*a5a0*/  MUFU.EX2 R141, R141 ;  /* 0x0000008d008d7308 */ /* 0x000e220000000800 */
[----:B------:R-:W-:Y:S01]  /*a5b0*/  UMOV UR24, UR37 ;  /* 0x0000002500187c82 */ /* 0x000fe20008000000 */
[-C--:B------:R-:W-:Y:S01]  /*a5c0*/  FMUL.FTZ R99, R99, R7.reuse ;  /* 0x0000000763637220 */ /* 0x080fe20000410000 */
[-C--:B------:R-:W-:Y:S01]  /*a5d0*/  FMUL.FTZ R102, R102, R7.reuse ;  /* 0x0000000766667220 */ /* 0x080fe20000410000 */
[----:B------:R-:W-:Y:S01]  /*a5e0*/  @!P1 LEA R13, R13, UR45, 0x3 ;  /* 0x0000002d0d0d9c11 */ /* 0x000fe2000f8e18ff */
[-C--:B------:R-:W-:Y:S01]  /*a5f0*/  FMUL.FTZ R103, R103, R7.reuse ;  /* 0x0000000767677220 */ /* 0x080fe20000410000 */
[-C--:B------:R-:W-:Y:S01]  /*a600*/  FMUL.FTZ R106, R106, R7.reuse ;  /* 0x000000076a6a7220 */ /* 0x080fe20000410000 */
[----:B------:R-:W-:Y:S01]  /*a610*/  FMUL.FTZ R107, R107, R7 ;  /* 0x000000076b6b7220 */ /* 0x000fe20000410000 */
[----:B------:R-:W-:Y:S01]  /*a620*/  MUFU.EX2 R85, R85 ;  /* 0x0000005500557308 */ /* 0x000fe20000000800 */
[----:B------:R-:W-:-:S02]  /*a630*/  @!P1 VIADD R13, R13, 0x16860 ;  /* 0x000168600d0d9836 */ /* 0x000fc40000000000 */
[-C--:B------:R-:W-:Y:S01]  /*a640*/  FMUL.FTZ R110, R110, R7.reuse ;  /* 0x000000076e6e7220 */ /* 0x080fe20000410000 */
[-C--:B------:R-:W-:Y:S01]  /*a650*/  FMUL.FTZ R111, R111, R7.reuse ;  /* 0x000000076f6f7220 */ /* 0x080fe20000410000 */
[-C--:B------:R-:W-:Y:S01]  /*a660*/  FMUL.FTZ R114, R114, R7.reuse ;  /* 0x0000000772727220 */ /* 0x080fe20000410000 */
[-C--:B------:R-:W-:Y:S01]  /*a670*/  FMUL.FTZ R115, R115, R7.reuse ;  /* 0x0000000773737220 */ /* 0x080fe20000410000 */
[----:B-1----:R-:W-:Y:S01]  /*a680*/  @!P1 PRMT R15, RZ, 0x654, R13 ;  /* 0x00000654ff0f9816 */ /* 0x002fe2000000000d */
[----:B------:R-:W-:Y:S01]  /*a690*/  FADD.FTZ R13, R81, R48 ;  /* 0x00000030510d7221 */ /* 0x000fe20000010000 */
[----:B------:R-:W1:Y:S01]  /*a6a0*/  MUFU.EX2 R32, R32 ;  /* 0x0000002000207308 */ /* 0x000e620000000800 */
[----:B0-----:R-:W-:Y:S01]  /*a6b0*/  FADD.FTZ R3, R141, R50 ;  /* 0x000000328d037221 */ /* 0x001fe20000010000 */
[----:B------:R0:W-:Y:S01]  /*a6c0*/  @!P1 SYNCS.ARRIVE.TRANS64.RED.A1T0 RZ, [R15+URZ], RZ ;  /* 0x000000ff0fff99a7 */ /* 0x0001e2000810043f */
[----:B------:R-:W-:Y:S01]  /*a6d0*/  FADD.FTZ R48, R144, R13 ;  /* 0x0000000d90307221 */ /* 0x000fe20000010000 */
[-C--:B------:R-:W-:Y:S01]  /*a6e0*/  FMUL.FTZ R118, R118, R7.reuse ;  /* 0x0000000776767220 */ /* 0x080fe20000410000 */
[----:B------:R-:W-:Y:S01]  /*a6f0*/  FMUL.FTZ R119, R119, R7 ;  /* 0x0000000777777220 */ /* 0x000fe20000410000 */
[C---:B------:R-:W-:Y:S01]  /*a700*/  F2FP.F16.F32.PACK_AB R144, R21.reuse, R144 ;  /* 0x000000901590723e */ /* 0x040fe200000000ff */
[----:B------:R-:W-:Y:S01]  /*a710*/  FADD.FTZ R13, R21, R48 ;  /* 0x00000030150d7221 */ /* 0x000fe20000010000 */
[----:B------:R-:W2:Y:S01]  /*a720*/  MUFU.EX2 R142, R142 ;  /* 0x0000008e008e7308 */ /* 0x000ea20000000800 */
[----:B------:R-:W-:Y:S01]  /*a730*/  FFMA.FTZ R48, R69, UR22, -R34 ;  /* 0x0000001645307c23 */ /* 0x000fe20008010822 */
[----:B------:R-:W-:Y:S01]  /*a740*/  F2FP.F16.F32.PACK_AB R147, R36, R147 ;  /* 0x000000932493723e */ /* 0x000fe200000000ff */
[----:B------:R-:W-:Y:S01]  /*a750*/  FADD.FTZ R52, R146, R13 ;  /* 0x0000000d92347221 */ /* 0x000fe20000010000 */
[----:B------:R-:W-:Y:S01]  /*a760*/  F2FP.F16.F32.PACK_AB R146, R83, R146 ;  /* 0x000000925392723e */ /* 0x000fe200000000ff */
[-C--:B------:R-:W-:Y:S01]  /*a770*/  FMUL.FTZ R88, R88, R72.reuse ;  /* 0x0000004858587220 */ /* 0x080fe20000410000 */
[----:B------:R-:W-:Y:S01]  /*a780*/  FMUL.FTZ R89, R89, R72 ;  /* 0x0000004859597220 */ /* 0x000fe20000410000 */
[----:B------:R-:W-:Y:S01]  /*a790*/  FADD.FTZ R13, R83, R52 ;  /* 0x00000034530d7221 */ /* 0x000fe20000010000 */
[----:B------:R-:W3:Y:S01]  /*a7a0*/  MUFU.EX2 R143, R143 ;  /* 0x0000008f008f7308 */ /* 0x000ee20000000800 */
[C---:B-1----:R-:W-:Y:S01]  /*a7b0*/  FADD.FTZ R50, R32.reuse, R3 ;  /* 0x0000000320327221 */ /* 0x042fe20000010000 */
[----:B------:R-:W-:Y:S01]  /*a7c0*/  F2FP.F16.F32.PACK_AB R141, R32, R141 ;  /* 0x0000008d208d723e */ /* 0x000fe200000000ff */
[----:B------:R-:W-:Y:S01]  /*a7d0*/  FADD.FTZ R52, R140, R13 ;  /* 0x0000000d8c347221 */ /* 0x000fe20000010000 */
[----:B------:R-:W-:Y:S01]  /*a7e0*/  F2FP.F16.F32.PACK_AB R140, R85, R140 ;  /* 0x0000008c558c723e */ /* 0x000fe200000000ff */
[-C--:B------:R-:W-:Y:S01]  /*a7f0*/  FMUL.FTZ R92, R92, R72.reuse ;  /* 0x000000485c5c7220 */ /* 0x080fe20000410000 */
[-C--:B------:R-:W-:Y:S01]  /*a800*/  FMUL.FTZ R93, R93, R72.reuse ;  /* 0x000000485d5d7220 */ /* 0x080fe20000410000 */
[----:B------:R-:W-:Y:S01]  /*a810*/  FADD.FTZ R13, R85, R52 ;  /* 0x00000034550d7221 */ /* 0x000fe20000010000 */
[----:B------:R-:W1:Y:S01]  /*a820*/  MUFU.EX2 R38, R38 ;  /* 0x0000002600267308 */ /* 0x000e620000000800 */
[-C--:B------:R-:W-:Y:S01]  /*a830*/  FMUL.FTZ R96, R96, R72.reuse ;  /* 0x0000004860607220 */ /* 0x080fe20000410000 */
[----:B------:R-:W-:Y:S01]  /*a840*/  FMUL.FTZ R97, R97, R72 ;  /* 0x0000004861617220 */ /* 0x000fe20000410000 */
[----:B--2---:R-:W-:Y:S01]  /*a850*/  FADD.FTZ R52, R142, R13 ;  /* 0x0000000d8e347221 */ /* 0x004fe20000010000 */
[----:B------:R-:W-:Y:S01]  /*a860*/  F2FP.F16.F32.PACK_AB R142, R31, R142 ;  /* 0x0000008e1f8e723e */ /* 0x000fe200000000ff */
[-C--:B------:R-:W-:Y:S01]  /*a870*/  FMUL.FTZ R100, R100, R72.reuse ;  /* 0x0000004864647220 */ /* 0x080fe20000410000 */
[-C--:B------:R-:W-:Y:S01]  /*a880*/  FMUL.FTZ R101, R101, R72.reuse ;  /* 0x0000004865657220 */ /* 0x080fe20000410000 */
[----:B------:R-:W-:Y:S01]  /*a890*/  FADD.FTZ R13, R31, R52 ;  /* 0x000000341f0d7221 */ /* 0x000fe20000010000 */
[----:B------:R2:W-:Y:S01]  /*a8a0*/  MUFU.EX2 R87, R40 ;  /* 0x0000002800577308 */ /* 0x0005e20000000800 */
[----:B---3--:R-:W-:Y:S01]  /*a8b0*/  FADD.FTZ R3, R143, R50 ;  /* 0x000000328f037221 */ /* 0x008fe20000010000 */
[-C--:B------:R-:W-:Y:S01]  /*a8c0*/  FMUL.FTZ R104, R104, R72.reuse ;  /* 0x0000004868687220 */ /* 0x080fe20000410000 */
[-C--:B------:R-:W-:Y:S01]  /*a8d0*/  FMUL.FTZ R105, R105, R72.reuse ;  /* 0x0000004869697220 */ /* 0x080fe20000410000 */
[-C--:B------:R-:W-:Y:S01]  /*a8e0*/  FMUL.FTZ R108, R108, R72.reuse ;  /* 0x000000486c6c7220 */ /* 0x080fe20000410000 */
[-C--:B------:R-:W-:Y:S01]  /*a8f0*/  FMUL.FTZ R109, R109, R72.reuse ;  /* 0x000000486d6d7220 */ /* 0x080fe20000410000 */
[-C--:B------:R-:W-:Y:S01]  /*a900*/  FMUL.FTZ R112, R112, R72.reuse ;  /* 0x0000004870707220 */ /* 0x080fe20000410000 */
[-C--:B------:R-:W-:Y:S01]  /*a910*/  FMUL.FTZ R113, R113, R72.reuse ;  /* 0x0000004871717220 */ /* 0x080fe20000410000 */
[----:B------:R-:W3:Y:S01]  /*a920*/  MUFU.EX2 R136, R136 ;  /* 0x0000008800887308 */ /* 0x000ee20000000800 */
[--C-:B--2---:R-:W-:Y:S01]  /*a930*/  FFMA.FTZ R40, R41, UR22, -R34.reuse ;  /* 0x0000001629287c23 */ /* 0x104fe20008010822 */
[----:B-1----:R-:W-:Y:S01]  /*a940*/  FADD.FTZ R50, R38, R3 ;  /* 0x0000000326327221 */ /* 0x002fe20000010000 */
[----:B------:R-:W-:Y:S01]  /*a950*/  FFMA.FTZ R34, R78, UR22, -R34 ;  /* 0x000000164e227c23 */ /* 0x000fe20008010822 */
[----:B------:R-:W-:Y:S01]  /*a960*/  F2FP.F16.F32.PACK_AB R143, R38, R143 ;  /* 0x0000008f268f723e */ /* 0x000fe200000000ff */
[-C--:B------:R-:W-:Y:S01]  /*a970*/  FMUL.FTZ R116, R116, R72.reuse ;  /* 0x0000004874747220 */ /* 0x080fe20000410000 */
[----:B------:R-:W-:Y:S01]  /*a980*/  FMUL.FTZ R117, R117, R72 ;  /* 0x0000004875757220 */ /* 0x000fe20000410000 */
[----:B------:R-:W-:Y:S01]  /*a990*/  IMAD.MOV.U32 R7, RZ, RZ, R4 ;  /* 0x000000ffff077224 */ /* 0x000fe200078e0004 */
[----:B------:R-:W1:Y:S08]  /*a9a0*/  MUFU.EX2 R137, R137 ;  /* 0x0000008900897308 */ /* 0x000e700000000800 */
[----:B------:R-:W2:Y:S01]  /*a9b0*/  MUFU.EX2 R40, R40 ;  /* 0x0000002800287308 */ /* 0x000ea20000000800 */
[----:B---3--:R-:W-:Y:S01]  /*a9c0*/  FADD.FTZ R52, R136, R13 ;  /* 0x0000000d88347221 */ /* 0x008fe20000010000 */
[----:B------:R-:W-:-:S03]  /*a9d0*/  F2FP.F16.F32.PACK_AB R136, R87, R136 ;  /* 0x000000885788723e */ /* 0x000fc600000000ff */
[----:B------:R-:W-:-:S03]  /*a9e0*/  FADD.FTZ R13, R87, R52 ;  /* 0x00000034570d7221 */ /* 0x000fc60000010000 */
[----:B------:R-:W3:Y:S01]  /*a9f0*/  MUFU.EX2 R138, R138 ;  /* 0x0000008a008a7308 */ /* 0x000ee20000000800 */
[----:B-1----:R-:W-:-:S07]  /*aa00*/  FADD.FTZ R3, R137, R50 ;  /* 0x0000003289037221 */ /* 0x002fce0000010000 */
        /* <DEDUP_REMOVED lines=9> */
[----:B------:R-:W-:-:S06]  /*aaa0*/  F2FP.F16.F32.PACK_AB R138, R133, R138 ;  /* 0x0000008a858a723e */ /* 0x000fcc00000000ff */
[----:B------:R-:W2:Y:S01]  /*aab0*/  MUFU.EX2 R43, R43 ;  /* 0x0000002b002b7308 */ /* 0x000ea20000000800 */
[C---:B---3--:R-:W-:Y:S01]  /*aac0*/  FADD.FTZ R30, R42.reuse, R3 ;  /* 0x000000032a1e7221 */ /* 0x048fe20000010000 */
        /* <DEDUP_REMOVED lines=18> */
[C---:B-1----:R-:W-:Y:S01]  /*abf0*/  FADD.FTZ R24, R2.reuse, R3 ;  /* 0x0000000302187221 */ /* 0x042fe20000010000 */
[----:B------:R-:W-:-:S06]  /*ac00*/  F2FP.F16.F32.PACK_AB R135, R2, R135 ;  /* 0x000000870287723e */ /* 0x000fcc00000000ff */
        /* <DEDUP_REMOVED lines=53> */
[----:B--2---:R-:W-:Y:S01]  /*af60*/  FADD.FTZ R2, R77, R2 ;  /* 0x000000024d027221 */ /* 0x004fe20000010000 */
[C---:B---3--:R-:W-:Y:S01]  /*af70*/  FADD.FTZ R3, R5.reuse, R8 ;  /* 0x0000000805037221 */ /* 0x048fe20000010000 */
[----:B------:R-:W-:Y:S01]  /*af80*/  F2FP.F16.F32.PACK_AB R122, R5, R28 ;  /* 0x0000001c057a723e */ /* 0x000fe200000000ff */
[----:B------:R-:W-:Y:S02]  /*af90*/  IMAD.MOV.U32 R5, RZ, RZ, R6 ;  /* 0x000000ffff057224 */ /* 0x000fe400078e0006 */
[C---:B-1----:R-:W-:Y:S01]  /*afa0*/  FADD.FTZ R2, R34.reuse, R2 ;  /* 0x0000000222027221 */ /* 0x042fe20000010000 */
[----:B------:R-:W-:Y:S01]  /*afb0*/  F2FP.F16.F32.PACK_AB R123, R34, R77 ;  /* 0x0000004d227b723e */ /* 0x000fe200000000ff */
[----:B0-----:R-:W-:Y:S06]  /*afc0*/  @P2 BRA `(.L_x_838) ;  /* 0xffffffd800e82947 */ /* 0x001fec000383ffff */
.L_x_829:
[----:B------:R-:W-:-:S13]  /*afd0*/  ISETP.GE.AND P2, PT, R0, UR43, PT ;  /* 0x0000002b00007c0c */ /* 0x000fda000bf46270 */
[----:B------:R-:W-:Y:S05]  /*afe0*/  @!P2 BRA `(.L_x_839) ;  /* 0x000000340064a947 */ /* 0x000fea0003800000 */
[----:B------:R-:W-:Y:S01]  /*aff0*/  IMAD.MOV.U32 R7, RZ, RZ, R6 ;  /* 0x000000ffff077224 */ /* 0x000fe200078e0006 */
[----:B------:R-:W-:Y:S01]  /*b000*/  UMOV UR28, UR36 ;  /* 0x00000024001c7c82 */ /* 0x000fe20008000000 */
[----:B------:R-:W-:Y:S01]  /*b010*/  IMAD.MOV.U32 R5, RZ, RZ, R4 ;  /* 0x000000ffff057224 */ /* 0x000fe200078e0004 */
[----:B------:R-:W-:Y:S01]  /*b020*/  UMOV UR27, UR37 ;  /* 0x00000025001b7c82 */ /* 0x000fe20008000000 */
[----:B------:R-:W-:Y:S01]  /*b030*/  ULDC UR23, c[0x0][0x9e4] ;  /* 0x0002790000177ab9 */ /* 0x000fe20000000800 */
[----:B------:R-:W-:Y:S01]  /*b040*/  ULDC UR25, c[0x0][0x288] ;  /* 0x0000a20000197ab9 */ /* 0x000fe20000000800 */
[----:B------:R-:W-:Y:S01]  /*b050*/  ULDC UR26, c[0x0][0x9d8] ;  /* 0x00027600001a7ab9 */ /* 0x000fe20000000800 */
[----:B------:R-:W-:Y:S01]  /*b060*/  ULDC UR22, c[0x0][0x988] ;  /* 0x0002620000167ab9 */ /* 0x000fe20000000800 */
[----:B------:R-:W-:-:S05]  /*b070*/  ULDC UR24, c[0x0][0x9e0] ;  /* 0x0002780000187ab9 */ /* 0x000fca0000000800 */
.L_x_856:
        /* <DEDUP_REMOVED lines=9> */
.L_x_841:
[----:B------:R-:W-:Y:S01]  /*b110*/  ULEA UR6, UR37, UR45, 0x3 ;  /* 0x0000002d25067291 */ /* 0x000fe2000f8e183f */
[----:B------:R-:W-:-:S05]  /*b120*/  IMAD.U32 R4, RZ, RZ, UR36 ;  /* 0x00000024ff047e24 */ /* 0x000fca000f8e00ff */
[----:B------:R-:W-:-:S04]  /*b130*/  SHF.L.U32 R4, R4, 0x1f, RZ ;  /* 0x0000001f04047819 */ /* 0x000fc800000006ff */
[----:B------:R0:W1:Y:S01]  /*b140*/  SYNCS.PHASECHK.TRANS64.TRYWAIT P3, [UR6+0x16830], R4 ;  /* 0x01683004ff0075a7 */ /* 0x0000620008060146 */
[----:B------:R-:W-:Y:S05]  /*b150*/  @!P0 BRA `(.L_x_842) ;  /* 0x0000000000048947 */ /* 0x000fea0003800000 */
[----:B------:R-:W-:Y:S01]  /*b160*/  BPT.TRAP 0x1 ;  /* 0x000000040000795c */ /* 0x000fe20000300000 */
.L_x_842:
[----:B-1----:R-:W-:Y:S05]  /*b170*/  @P3 BRA `(.L_x_840) ;  /* 0x0000000000083947 */ /* 0x002fea0003800000 */
[----:B------:R-:W1:Y:S02]  /*b180*/  SYNCS.PHASECHK.TRANS64.TRYWAIT P3, [UR6+0x16830], R4 ;  /* 0x01683004ff0075a7 */ /* 0x000e640008060146 */
[----:B-1----:R-:W-:Y:S05]  /*b190*/  @!P3 BRA `(.L_x_843) ;  /* 0x0000009000d0b947 */ /* 0x002fea0003800000 */
.L_x_840:
        /* <DEDUP_REMOVED lines=25> */
.L_x_845:
[----:B------:R-:W-:Y:S01]  /*b330*/  ULEA UR6, UR27, UR45, 0x3 ;  /* 0x0000002d1b067291 */ /* 0x000fe2000f8e183f */
[----:B------:R-:W-:-:S05]  /*b340*/  IMAD.U32 R4, RZ, RZ, UR28 ;  /* 0x0000001cff047e24 */ /* 0x000fca000f8e00ff */
[----:B------:R-:W-:-:S04]  /*b350*/  SHF.L.U32 R4, R4, 0x1f, RZ ;  /* 0x0000001f04047819 */ /* 0x000fc800000006ff */
[----:B------:R0:W1:Y:S01]  /*b360*/  SYNCS.PHASECHK.TRANS64.TRYWAIT P2, [UR6+0x16850], R4 ;  /* 0x01685004ff0075a7 */ /* 0x0000620008040146 */
[----:B------:R-:W-:Y:S05]  /*b370*/  @!P0 BRA `(.L_x_846) ;  /* 0x0000000000048947 */ /* 0x000fea0003800000 */
[----:B------:R-:W-:Y:S01]  /*b380*/  BPT.TRAP 0x1 ;  /* 0x000000040000795c */ /* 0x000fe20000300000 */
.L_x_846:
[----:B-1----:R-:W-:Y:S05]  /*b390*/  @P2 BRA `(.L_x_844) ;  /* 0x0000000000082947 */ /* 0x002fea0003800000 */
[----:B------:R-:W1:Y:S02]  /*b3a0*/  SYNCS.PHASECHK.TRANS64.TRYWAIT P2, [UR6+0x16850], R4 ;  /* 0x01685004ff0075a7 */ /* 0x000e640008040146 */
[----:B-1----:R-:W-:Y:S05]  /*b3b0*/  @!P2 BRA `(.L_x_847) ;  /* 0x000000900060a947 */ /* 0x002fea0003800000 */
.L_x_844:
[----:B------:R-:W-:Y:S01]  /*b3c0*/  UIADD3 UR6, UR45, 0x400, URZ ;  /* 0x000004002d067890 */ /* 0x000fe2000fffe03f */
[----:B------:R-:W-:Y:S01]  /*b3d0*/  WARPGROUP.ARRIVE ;  /* 0x00000000000079c5 */ /* 0x000fe20000000000 */
[----:B------:R-:W-:Y:S01]  /*b3e0*/  UMOV UR7, 0x40000040 ;  /* 0x4000004000077882 */ /* 0x000fe20000000000 */
[----:B------:R-:W-:Y:S01]  /*b3f0*/  FMUL.FTZ R15, R33, UR26 ;  /* 0x0000001a210f7c20 */ /* 0x000fe20008410000 */
[----:B------:R-:W-:Y:S01]  /*b400*/  USHF.R.U32.HI UR6, URZ, 0x4, UR6 ;  /* 0x000000043f067899 */ /* 0x000fe20008011606 */
[----:B------:R-:W2:Y:S01]  /*b410*/  @P5 LDC R33, c[0x0][0x44c] ;  /* 0x00011300ff215b82 */ /* 0x000ea20000000800 */
[----:B------:R-:W-:Y:S01]  /*b420*/  FMUL.FTZ R14, R32, UR26 ;  /* 0x0000001a200e7c20 */ /* 0x000fe20008410000 */
[----:B-1----:R-:W-:Y:S01]  /*b430*/  FMUL.FTZ R9, R27, UR26 ;  /* 0x0000001a1b097c20 */ /* 0x002fe20008410000 */
[----:B------:R-:W-:Y:S01]  /*b440*/  ULOP3.LUT UR6, UR6, 0x3fff, URZ, 0xc0, !UPT ;  /* 0x00003fff06067892 */ /* 0x000fe2000f8ec03f */
[----:B------:R-:W-:Y:S01]  /*b450*/  FMUL.FTZ R27, R39, UR26 ;  /* 0x0000001a271b7c20 */ /* 0x000fe20008410000 */
[----:B------:R-:W-:Y:S01]  /*b460*/  FMUL.FTZ R39, R51, UR26 ;  /* 0x0000001a33277c20 */ /* 0x000fe20008410000 */
[----:B------:R-:W-:Y:S01]  /*b470*/  FMUL.FTZ R51, R63, UR26 ;  /* 0x0000001a3f337c20 */ /* 0x000fe20008410000 */
[----:B------:R-:W-:Y:S01]  /*b480*/  ULEA UR10, UR27, UR6, 0xa ;  /* 0x000000061b0a7291 */ /* 0x000fe2000f8e503f */
[----:B------:R-:W1:Y:S01]  /*b490*/  @P5 LDC R32, c[0x0][0x450] ;  /* 0x00011400ff205b82 */ /* 0x000e620000000800 */
[----:B------:R-:W-:Y:S01]  /*b4a0*/  FMUL.FTZ R63, R75, UR26 ;  /* 0x0000001a4b3f7c20 */ /* 0x000fe20008410000 */
[----:B------:R-:W-:Y:S01]  /*b4b0*/  FMUL.FTZ R75, R80, UR26 ;  /* 0x0000001a504b7c20 */ /* 0x000fe20008410000 */
[----:B------:R-:W-:-:S02]  /*b4c0*/  VIADD R80, R17, UR39 ;  /* 0x0000002711507c36 */ /* 0x000fc40008000000 */
        /* <DEDUP_REMOVED lines=8> */
[----:B------:R-:W-:Y:S01]  /*b550*/  FMUL.FTZ R59, R70, UR26 ;  /* 0x0000001a463b7c20 */ /* 0x000fe20008410000 */
[----:B------:R-:W-:Y:S01]  /*b560*/  FMUL.FTZ R70, R82, UR26 ;  /* 0x0000001a52467c20 */ /* 0x000fe20008410000 */
[----:B------:R-:W-:Y:S01]  /*b570*/  FMUL.FTZ R8, R25, UR26 ;  /* 0x0000001a19087c20 */ /* 0x000fe20008410000 */
[----:B------:R-:W3:Y:S01]  /*b580*/  LDC R82, c[0x0][0x2f0] ;  /* 0x0000bc00ff527b82 */ /* 0x000ee20000000800 */
[----:B--2---:R-:W-:-:S04]  /*b590*/  @P5 IMAD.HI.U32 R33, R80, R33, RZ ;  /* 0x0000002150215227 */ /* 0x004fc800078e00ff */
[----:B------:R-:W-:Y:S01]  /*b5a0*/  FMUL.FTZ R25, R37, UR26 ;  /* 0x0000001a25197c20 */ /* 0x000fe20008410000 */
[----:B0-----:R-:W-:Y:S01]  /*b5b0*/  FMUL.FTZ R4, R24, UR26 ;  /* 0x0000001a18047c20 */ /* 0x001fe20008410000 */
[----:B------:R-:W-:Y:S01]  /*b5c0*/  FMUL.FTZ R37, R45, UR26 ;  /* 0x0000001a2d257c20 */ /* 0x000fe20008410000 */
[----:B------:R-:W-:Y:S01]  /*b5d0*/  FMUL.FTZ R20, R34, UR26 ;  /* 0x0000001a22147c20 */ /* 0x000fe20008410000 */
[----:B------:R-:W-:Y:S01]  /*b5e0*/  FMUL.FTZ R24, R36, UR26 ;  /* 0x0000001a24187c20 */ /* 0x000fe20008410000 */
[----:B------:R-:W-:Y:S01]  /*b5f0*/  FMUL.FTZ R45, R53, UR26 ;  /* 0x0000001a352d7c20 */ /* 0x000fe20008410000 */
[----:B------:R-:W-:Y:S01]  /*b600*/  FMUL.FTZ R34, R44, UR26 ;  /* 0x0000001a2c227c20 */ /* 0x000fe20008410000 */
[----:B-1----:R-:W-:Y:S01]  /*b610*/  @P5 SHF.R.U32.HI R80, RZ, R32, R33 ;  /* 0x00000020ff505219 */ /* 0x002fe20000011621 */
[----:B------:R-:W-:Y:S02]  /*b620*/  IMAD.U32 R33, RZ, RZ, UR37 ;  /* 0x00000025ff217e24 */ /* 0x000fe4000f8e00ff */
[----:B------:R-:W-:Y:S01]  /*b630*/  FMUL.FTZ R36, R47, UR26 ;  /* 0x0000001a2f247c20 */ /* 0x000fe20008410000 */
[----:B------:R-:W-:Y:S01]  /*b640*/  FMUL.FTZ R53, R66, UR26 ;  /* 0x0000001a42357c20 */ /* 0x000fe20008410000 */
[----:B------:R-:W-:-:S02]  /*b650*/  VIADD R32, R23, 0x9 ;  /* 0x0000000917207836 */ /* 0x000fc40000000000 */
[----:B------:R-:W-:Y:S01]  /*b660*/  FMUL.FTZ R44, R52, UR26 ;  /* 0x0000001a342c7c20 */ /* 0x000fe20008410000 */
[----:B------:R-:W-:Y:S01]  /*b670*/  @!P1 LEA R33, R33, UR45, 0x3 ;  /* 0x0000002d21219c11 */ /* 0x000fe2000f8e18ff */
[----:B------:R-:W-:Y:S01]  /*b680*/  FMUL.FTZ R47, R58, UR26 ;  /* 0x0000001a3a2f7c20 */ /* 0x000fe20008410000 */
[----:B------:R-:W-:Y:S01]  /*b690*/  FMUL.FTZ R66, R73, UR26 ;  /* 0x0000001a49427c20 */ /* 0x000fe20008410000 */
[----:B------:R-:W-:Y:S01]  /*b6a0*/  FMUL.FTZ R52, R60, UR26 ;  /* 0x0000001a3c347c20 */ /* 0x000fe20008410000 */
[----:B------:R-:W-:Y:S01]  /*b6b0*/  FMUL.FTZ R58, R68, UR26 ;  /* 0x0000001a443a7c20 */ /* 0x000fe20008410000 */
[----:B------:R-:W-:Y:S02]  /*b6c0*/  @!P1 VIADD R73, R33, 0x16840 ;  /* 0x0001684021499836 */ /* 0x000fe40000000000 */
        /* <DEDUP_REMOVED lines=8> */
[----:B------:R-:W-:Y:S01]  /*b750*/  FMUL.FTZ R21, R35, UR26 ;  /* 0x0000001a23157c20 */ /* 0x000fe20008410000 */
[----:B------:R-:W-:Y:S01]  /*b760*/  FMUL.FTZ R26, R38, UR26 ;  /* 0x0000001a261a7c20 */ /* 0x000fe20008410000 */
[----:B------:R-:W-:Y:S01]  /*b770*/  @!P1 PRMT R73, RZ, 0x654, R73 ;  /* 0x00000654ff499816 */ /* 0x000fe20000000049 */
        /* <DEDUP_REMOVED lines=26> */
[----:B------:R-:W-:Y:S01]  /*b920*/  IMAD R33, R16, -0x2, R33 ;  /* 0xfffffffe10217824 */ /* 0x000fe200078e0221 */
[----:B------:R-:W0:Y:S03]  /*b930*/  MUFU.TANH R4, R4 ;  /* 0x0000000400047308 */ /* 0x000e260000002400 */
[----:B---3--:R-:W-:-:S04]  /*b940*/  IMAD R33, R82, UR41, R33 ;  /* 0x0000002952217c24 */ /* 0x008fc8000f8e0221 */
[----:B------:R-:W-:Y:S01]  /*b950*/  VIADD R33, R33, -UR25 ;  /* 0x8000001921217c36 */ /* 0x000fe20008000000 */
[----:B------:R-:W1:Y:S03]  /*b960*/  MUFU.TANH R8, R8 ;  /* 0x0000000800087308 */ /* 0x000e660000002400 */
[----:B------:R-:W-:Y:S01]  /*b970*/  VIADD R81, R33, UR24 ;  /* 0x0000001821517c36 */ /* 0x000fe20008000000 */
[----:B------:R-:W-:Y:S02]  /*b980*/  WARPGROUP.DEPBAR.LE gsb0, 0x0 ;  /* 0x00008000000079c5 */ /* 0x000fe40000010000 */
[----:B------:R-:W-:-:S06]  /*b990*/  WARPGROUP.ARRIVE ;  /* 0x00000000000079c5 */ /* 0x000fcc0000000000 */
[----:B------:R-:W2:Y:S01]  /*b9a0*/  S2R R151, SR_TID.X ;  /* 0x0000000000977919 */ /* 0x000ea20000002100 */
[----:B------:R-:W3:Y:S01]  /*b9b0*/  MUFU.TANH R6, R6 ;  /* 0x0000000600067308 */ /* 0x000ee20000002400 */
[----:B------:R-:W-:Y:S01]  /*b9c0*/  VIADD R83, R33, UR21 ;  /* 0x0000001521537c36 */ /* 0x000fe20008000000 */
[----:B------:R-:W-:Y:S01]  /*b9d0*/  HGMMA.64x64x16.F32 R88, R144, gdesc[UR4].tnspB, R88, gsb0 ;  /* 0x40e0000490587df0 */ /* 0x000fe20008000858 */
[----:B------:R-:W-:Y:S01]  /*b9e0*/  UIADD3 UR6, UR10, 0x100, URZ ;  /* 0x000001000a067890 */ /* 0x000fe2000fffe03f */
[----:B------:R-:W-:-:S04]  /*b9f0*/  UMOV UR7, 0x40000040 ;  /* 0x4000004000077882 */ /* 0x000fc80000000000 */
[----:B------:R-:W4:Y:S08]  /*ba00*/  MUFU.TANH R9, R9 ;  /* 0x0000000900097308 */ /* 0x000f300000002400 */
[----:B------:R-:W0:Y:S08]  /*ba10*/  MUFU.TANH R10, R10 ;  /* 0x0000000a000a7308 */ /* 0x000e300000002400 */
[----:B------:R-:W0:Y:S01]  /*ba20*/  MUFU.TANH R11, R11 ;  /* 0x0000000b000b7308 */ /* 0x000e220000002400 */
[----:B--2---:R-:W-:-:S07]  /*ba30*/  ISETP.GE.U32.AND P2, PT, R151, 0x180, PT ;  /* 0x000001809700780c */ /* 0x004fce0003f46070 */
[----:B------:R-:W2:Y:S01]  /*ba40*/  MUFU.TANH R12, R12 ;  /* 0x0000000c000c7308 */ /* 0x000ea20000002400 */
[----:B------:R-:W-:Y:S02]  /*ba50*/  SEL R77, R32, 0x9, !P2 ;  /* 0x00000009204d7807 */ /* 0x000fe40005000000 */
[----:B------:R-:W5:Y:S05]  /*ba60*/  SHFL.IDX PT, R32, R80, RZ, 0x1c1f ;  /* 0x001c1fff50207589 */ /* 0x000f6a00000e0000 */
[----:B------:R-:W0:Y:S08]  /*ba70*/  MUFU.TANH R13, R13 ;  /* 0x0000000d000d7308 */ /* 0x000e300000002400 */
[----:B------:R-:W0:Y:S08]  /*ba80*/  MUFU.TANH R14, R14 ;  /* 0x0000000e000e7308 */ /* 0x000e300000002400 */
[----:B------:R-:W0:Y:S01]  /*ba90*/  MUFU.TANH R15, R15 ;  /* 0x0000000f000f7308 */ /* 0x000e220000002400 */
[----:B-----5:R-:W-:-:S02]  /*baa0*/  IMAD.IADD R85, R81, 0x1, R32 ;  /* 0x0000000151557824 */ /* 0x020fc400078e0220 */
[----:B------:R-:W-:-:S05]  /*bab0*/  IMAD.IADD R84, R83, 0x1, R32 ;  /* 0x0000000153547824 */ /* 0x000fca00078e0220 */
        /* <DEDUP_REMOVED lines=80> */
[----:B------:R-:W-:Y:S03]  /*bfc0*/  HGMMA.64x64x16.F32 R88, R120, gdesc[UR4].tnspB, R88, gsb0 ;  /* 0x40e0000478587df0 */ /* 0x000fe60008000858 */
[----:B------:R-:W-:Y:S02]  /*bfd0*/  WARPGROUP.DEPBAR.LE gsb0, 0x0 ;  /* 0x00008000000079c5 */ /* 0x000fe40000010000 */
[----:B------:R0:W-:Y:S06]  /*bfe0*/  BAR.ARV R77, 0x100 ;  /* 0x0004004d0000751d */ /* 0x0001ec0000002000 */
[----:B------:R5:W-:Y:S02]  /*bff0*/  @!P1 SYNCS.ARRIVE.TRANS64.RED.A1T0 RZ, [R73+URZ], RZ ;  /* 0x000000ff49ff99a7 */ /* 0x000be4000810043f */
[----:B-----5:R-:W-:-:S06]  /*c000*/  FMUL.FTZ R73, R87, UR26 ;  /* 0x0000001a57497c20 */ /* 0x020fcc0008410000 */
[----:B------:R-:W0:Y:S01]  /*c010*/  MUFU.TANH R73, R73 ;  /* 0x0000004900497308 */ /* 0x000e220000002400 */
[----:B-1234-:R-:W-:Y:S05]  /*c020*/  @!P6 BRA `(.L_x_848) ;  /* 0x00000000005ce947 */ /* 0x01efea0003800000 */
[----:B------:R-:W-:Y:S01]  /*c030*/  IMAD R32, R82, UR41, R32 ;  /* 0x0000002952207c24 */ /* 0x000fe2000f8e0220 */
[----:B------:R-:W-:Y:S03]  /*c040*/  BSSY B0, `(.L_x_849) ;  /* 0x0000011000007945 */ /* 0x000fe60003800000 */
[----:B0-----:R-:W-:-:S05]  /*c050*/  VIADD R77, R32, -UR25 ;  /* 0x80000019204d7c36 */ /* 0x001fca0008000000 */
        /* <DEDUP_REMOVED lines=10> */
.L_x_850:
[----:B------:R-:W-:-:S05]  /*c100*/  IMAD.U32 R86, RZ, RZ, UR23 ;  /* 0x00000017ff567e24 */ /* 0x000fca000f8e00ff */
[----:B------:R-:W-:-:S13]  /*c110*/  ISETP.NE.AND P2, PT, R86, 0x1, PT ;  /* 0x000000015600780c */ /* 0x000fda0003f45270 */
[----:B------:R-:W0:Y:S02]  /*c120*/  @P2 LDC.64 R32, c[0x0][0x9e8] ;  /* 0x00027a00ff202b82 */ /* 0x000e240000000a00 */
[----:B0-----:R-:W-:-:S05]  /*c130*/  @P2 IMAD.HI.U32 R32, R77, R32, RZ ;  /* 0x000000204d202227 */ /* 0x001fca00078e00ff */
[----:B------:R-:W-:-:S07]  /*c140*/  @P2 SHF.R.U32.HI R77, RZ, R33, R32 ;  /* 0x00000021ff4d2219 */ /* 0x000fce0000011620 */
.L_x_851:
[----:B------:R-:W-:Y:S05]  /*c150*/  BSYNC B0 ;  /* 0x0000000000007941 */ /* 0x000fea0003800000 */
.L_x_849:
[----:B------:R-:W-:-:S04]  /*c160*/  IMAD R77, R77, R86, -R76 ;  /* 0x000000564d4d7224 */ /* 0x000fc800078e0a4c */
[----:B------:R-:W-:-:S05]  /*c170*/  IMAD R77, R16, -0x2, R77 ;  /* 0xfffffffe104d7824 */ /* 0x000fca00078e024d */
[----:B------:R-:W-:Y:S02]  /*c180*/  VIADDMNMX R85, R77, R86, R85, PT ;  /* 0x000000564d557246 */ /* 0x000fe40003800155 */
[----:B------:R-:W-:-:S07]  /*c190*/  VIMNMX R84, R84, R77, !PT ;  /* 0x0000004d54547248 */ /* 0x000fce0007fe0100 */
.L_x_848:
[----:B------:R-:W-:-:S04]  /*c1a0*/  ISETP.GT.AND P2, PT, R0, -0x1, PT ;  /* 0xffffffff0000780c */ /* 0x000fc80003f44270 */
[C---:B------:R-:W-:Y:S02]  /*c1b0*/  ISETP.GT.AND P4, PT, R84.reuse, RZ, P2 ;  /* 0x000000ff5400720c */ /* 0x040fe40001784270 */
[----:B------:R-:W-:Y:S02]  /*c1c0*/  ISETP.GT.AND P3, PT, R84, 0x1, P2 ;  /* 0x000000015400780c */ /* 0x000fe40001764270 */
[C---:B------:R-:W-:Y:S02]  /*c1d0*/  ISETP.LT.OR P4, PT, R85.reuse, 0x1, P4 ;  /* 0x000000015500780c */ /* 0x040fe40002781670 */
[----:B------:R-:W-:Y:S02]  /*c1e0*/  ISETP.LT.OR P3, PT, R85, 0x2, P3 ;  /* 0x000000025500780c */ /* 0x000fe40001f61670 */
[----:B0-----:R-:W-:Y:S02]  /*c1f0*/  FSEL R32, R4, -INF , !P4 ;  /* 0xff80000004207808 */ /* 0x001fe40006000000 */
[----:B------:R-:W-:Y:S01]  /*c200*/  FSEL R8, R8, -INF , !P3 ;  /* 0xff80000008087808 */ /* 0x000fe20005800000 */
[----:B------:R0:W1:Y:S01]  /*c210*/  SHFL.IDX PT, R4, R80, 0x1, 0x1c1f ;  /* 0x003c1f0050047f89 */ /* 0x00006200000e0000 */
[----:B------:R-:W-:-:S02]  /*c220*/  ISETP.GT.AND P4, PT, R84, 0x8, P2 ;  /* 0x000000085400780c */ /* 0x000fc40001784270 */
[----:B------:R-:W-:Y:S02]  /*c230*/  ISETP.GT.AND P3, PT, R84, 0x9, P2 ;  /* 0x000000095400780c */ /* 0x000fe40001764270 */
[C---:B------:R-:W-:Y:S02]  /*c240*/  ISETP.LT.OR P4, PT, R85.reuse, 0x9, P4 ;  /* 0x000000095500780c */ /* 0x040fe40002781670 */
[----:B------:R-:W-:Y:S02]  /*c250*/  ISETP.LT.OR P3, PT, R85, 0xa, P3 ;  /* 0x0000000a5500780c */ /* 0x000fe40001f61670 */
[----:B------:R-:W-:Y:S02]  /*c260*/  FSEL R33, R10, -INF , !P4 ;  /* 0xff8000000a217808 */ /* 0x000fe40006000000 */
[----:B------:R-:W-:Y:S02]  /*c270*/  FSEL R77, R11, -INF , !P3 ;  /* 0xff8000000b4d7808 */ /* 0x000fe40005800000 */
        /* <DEDUP_REMOVED lines=77> */
[----:B0-----:R-:W-:Y:S01]  /*c750*/  FSEL R80, R74, -INF , !P3 ;  /* 0xff8000004a507808 */ /* 0x001fe20005800000 */
[--C-:B-1----:R-:W-:Y:S01]  /*c760*/  IMAD.IADD R74, R81, 0x1, R4.reuse ;  /* 0x00000001514a7824 */ /* 0x102fe200078e0204 */
[C---:B------:R-:W-:Y:S01]  /*c770*/  ISETP.GT.AND P4, PT, R84.reuse, 0x78, P2 ;  /* 0x000000785400780c */ /* 0x040fe20001784270 */
[----:B------:R-:W-:Y:S01]  /*c780*/  IMAD.IADD R81, R83, 0x1, R4 ;  /* 0x0000000153517824 */ /* 0x000fe200078e0204 */
[----:B------:R-:W-:-:S02]  /*c790*/  ISETP.GT.AND P3, PT, R84, 0x79, P2 ;  /* 0x000000795400780c */ /* 0x000fc40001764270 */
[C---:B------:R-:W-:Y:S02]  /*c7a0*/  ISETP.LT.OR P4, PT, R85.reuse, 0x79, P4 ;  /* 0x000000795500780c */ /* 0x040fe40002781670 */
[----:B------:R-:W-:Y:S02]  /*c7b0*/  ISETP.LT.OR P3, PT, R85, 0x7a, P3 ;  /* 0x0000007a5500780c */ /* 0x000fe40001f61670 */
[----:B------:R-:W-:Y:S02]  /*c7c0*/  FSEL R78, R78, -INF , !P4 ;  /* 0xff8000004e4e7808 */ /* 0x000fe40006000000 */
[----:B------:R-:W-:Y:S01]  /*c7d0*/  FSEL R79, R79, -INF , !P3 ;  /* 0xff8000004f4f7808 */ /* 0x000fe20005800000 */
[----:B------:R-:W-:Y:S08]  /*c7e0*/  @!P6 BRA `(.L_x_852) ;  /* 0x00000000005ce947 */ /* 0x000ff00003800000 */
[----:B------:R-:W-:Y:S01]  /*c7f0*/  IMAD R82, R82, UR41, R4 ;  /* 0x0000002952527c24 */ /* 0x000fe2000f8e0204 */
[----:B------:R-:W-:Y:S03]  /*c800*/  BSSY B0, `(.L_x_853) ;  /* 0x0000011000007945 */ /* 0x000fe60003800000 */
[----:B------:R-:W-:-:S05]  /*c810*/  VIADD R83, R82, -UR25 ;  /* 0x8000001952537c36 */ /* 0x000fca0008000000 */
        /* <DEDUP_REMOVED lines=10> */
.L_x_854:
[----:B------:R-:W-:-:S05]  /*c8c0*/  IMAD.U32 R4, RZ, RZ, UR23 ;  /* 0x00000017ff047e24 */ /* 0x000fca000f8e00ff */
[----:B------:R-:W-:-:S13]  /*c8d0*/  ISETP.NE.AND P3, PT, R4, 0x1, PT ;  /* 0x000000010400780c */ /* 0x000fda0003f65270 */
[----:B------:R-:W0:Y:S02]  /*c8e0*/  @P3 LDC.64 R10, c[0x0][0x9e8] ;  /* 0x00027a00ff0a3b82 */ /* 0x000e240000000a00 */
[----:B0-----:R-:W-:-:S05]  /*c8f0*/  @P3 IMAD.HI.U32 R10, R83, R10, RZ ;  /* 0x0000000a530a3227 */ /* 0x001fca00078e00ff */
[----:B------:R-:W-:-:S07]  /*c900*/  @P3 SHF.R.U32.HI R83, RZ, R11, R10 ;  /* 0x0000000bff533219 */ /* 0x000fce000001160a */
.L_x_855:
[----:B------:R-:W-:Y:S05]  /*c910*/  BSYNC B0 ;  /* 0x0000000000007941 */ /* 0x000fea0003800000 */
.L_x_853:
[----:B------:R-:W-:-:S04]  /*c920*/  IMAD R83, R83, R4, -R76 ;  /* 0x0000000453537224 */ /* 0x000fc800078e0a4c */
[----:B------:R-:W-:-:S05]  /*c930*/  IMAD R83, R16, -0x2, R83 ;  /* 0xfffffffe10537824 */ /* 0x000fca00078e0253 */
[----:B------:R-:W-:Y:S02]  /*c940*/  VIADDMNMX R74, R83, R4, R74, PT ;  /* 0x00000004534a7246 */ /* 0x000fe4000380014a */
[----:B------:R-:W-:-:S07]  /*c950*/  VIMNMX R81, R81, R83, !PT ;  /* 0x0000005351517248 */ /* 0x000fce0007fe0100 */
.L_x_852:
        /* <DEDUP_REMOVED lines=12> */
[----:B------:R-:W-:-:S02]  /*ca20*/  ISETP.GT.AND P3, PT, R81, 0x1, P2 ;  /* 0x000000015100780c */ /* 0x000fc40001764270 */
[----:B------:R-:W-:Y:S02]  /*ca30*/  FMNMX.FTZ R4, R24, R11, !PT ;  /* 0x0000000b18047209 */ /* 0x000fe40007810000 */
[----:B------:R-:W-:Y:S02]  /*ca40*/  FSEL R20, R20, -INF , !P4 ;  /* 0xff80000014147808 */ /* 0x000fe40006000000 */
[----:B------:R-:W-:Y:S02]  /*ca50*/  FMNMX.FTZ R11, R25, R4, !PT ;  /* 0x00000004190b7209 */ /* 0x000fe40007810000 */
[----:B------:R-:W-:Y:S02]  /*ca60*/  ISETP.GT.AND P4, PT, R81, 0x18, P2 ;  /* 0x000000185100780c */ /* 0x000fe40001784270 */
[----:B------:R-:W-:Y:S02]  /*ca70*/  FMNMX.FTZ R4, R28, R11, !PT ;  /* 0x0000000b1c047209 */ /* 0x000fe40007810000 */
[----:B------:R-:W-:-:S02]  /*ca80*/  ISETP.LT.OR P3, PT, R74, 0x2, P3 ;  /* 0x000000024a00780c */ /* 0x000fc40001f61670 */
[----:B------:R-:W-:Y:S02]  /*ca90*/  FMNMX.FTZ R11, R29, R4, !PT ;  /* 0x000000041d0b7209 */ /* 0x000fe40007810000 */
[----:B------:R-:W-:Y:S02]  /*caa0*/  ISETP.LT.OR P4, PT, R74, 0x19, P4 ;  /* 0x000000194a00780c */ /* 0x000fe40002781670 */
[----:B------:R-:W-:Y:S02]  /*cab0*/  FMNMX.FTZ R4, R34, R11, !PT ;  /* 0x0000000b22047209 */ /* 0x000fe40007810000 */
[----:B------:R-:W-:Y:S02]  /*cac0*/  FSEL R9, R9, -INF , !P3 ;  /* 0xff80000009097808 */ /* 0x000fe40005800000 */
        /* <DEDUP_REMOVED lines=42> */
[C---:B------:R-:W-:Y:S01]  /*cd70*/  ISETP.LT.OR P3, PT, R74.reuse, 0x22, P3 ;  /* 0x000000224a00780c */ /* 0x040fe20001f61670 */
[----:B------:R-:W0:Y:S01]  /*cd80*/  SHFL.BFLY PT, R11, R4, 0x2, 0x1f ;  /* 0x0c401f00040b7f89 */ /* 0x000e2200000e0000 */
[----:B------:R-:W-:-:S02]  /*cd90*/  ISETP.LT.OR P4, PT, R74, 0x39, P4 ;  /* 0x000000394a00780c */ /* 0x000fc40002781670 */
[----:B------:R-:W-:Y:S02]  /*cda0*/  FSEL R31, R31, -INF , !P3 ;  /* 0xff8000001f1f7808 */ /* 0x000fe40005800000 */
[----:B------:R-:W-:Y:S02]  /*cdb0*/  ISETP.GT.AND P3, PT, R81, 0x29, P2 ;  /* 0x000000295100780c */ /* 0x000fe40001764270 */
[----:B------:R-:W-:Y:S02]  /*cdc0*/  FSEL R41, R41, -INF , !P4 ;  /* 0xff80000029297808 */ /* 0x000fe40006000000 */
[----:B------:R-:W-:Y:S02]  /*cdd0*/  ISETP.GT.AND P4, PT, R81, 0x40, P2 ;  /* 0x000000405100780c */ /* 0x000fe40001784270 */
[C---:B------:R-:W-:Y:S02]  /*cde0*/  ISETP.LT.OR P3, PT, R74.reuse, 0x2a, P3 ;  /* 0x0000002a4a00780c */ /* 0x040fe40001f61670 */
[----:B------:R-:W-:-:S02]  /*cdf0*/  ISETP.LT.OR P4, PT, R74, 0x41, P4 ;  /* 0x000000414a00780c */ /* 0x000fc40002781670 */
[----:B------:R-:W-:Y:S02]  /*ce00*/  FSEL R36, R36, -INF , !P3 ;  /* 0xff80000024247808 */ /* 0x000fe40005800000 */
[----:B------:R-:W-:Y:S02]  /*ce10*/  ISETP.GT.AND P3, PT, R81, 0x31, P2 ;  /* 0x000000315100780c */ /* 0x000fe40001764270 */
[----:B------:R-:W-:Y:S02]  /*ce20*/  FSEL R47, R47, -INF , !P4 ;  /* 0xff8000002f2f7808 */ /* 0x000fe40006000000 */
[----:B------:R-:W-:Y:S02]  /*ce30*/  ISETP.GT.AND P4, PT, R81, 0x41, P2 ;  /* 0x000000415100780c */ /* 0x000fe40001784270 */
[----:B------:R-:W-:Y:S02]  /*ce40*/  ISETP.LT.OR P3, PT, R74, 0x32, P3 ;  /* 0x000000324a00780c */ /* 0x000fe40001f61670 */
[----:B0-----:R-:W-:-:S02]  /*ce50*/  FMNMX.FTZ R4, R4, R11, !PT ;  /* 0x0000000b04047209 */ /* 0x001fc40007810000 */
[----:B------:R-:W-:Y:S02]  /*ce60*/  ISETP.LT.OR P4, PT, R74, 0x42, P4 ;  /* 0x000000424a00780c */ /* 0x000fe40002781670 */
[----:B------:R-:W-:Y:S01]  /*ce70*/  FSEL R39, R39, -INF , !P3 ;  /* 0xff80000027277808 */ /* 0x000fe20005800000 */
[----:B------:R-:W0:Y:S01]  /*ce80*/  SHFL.BFLY PT, R11, R4, 0x1, 0x1f ;  /* 0x0c201f00040b7f89 */ /* 0x000e2200000e0000 */
[C---:B------:R-:W-:Y:S02]  /*ce90*/  ISETP.GT.AND P3, PT, R81.reuse, 0x39, P2 ;  /* 0x000000395100780c */ /* 0x040fe40001764270 */
[----:B------:R-:W-:Y:S02]  /*cea0*/  FSEL R48, R48, -INF , !P4 ;  /* 0xff80000030307808 */ /* 0x000fe40006000000 */
[----:B------:R-:W-:Y:S02]  /*ceb0*/  ISETP.GT.AND P4, PT, R81, 0x48, P2 ;  /* 0x000000485100780c */ /* 0x000fe40001784270 */
[----:B------:R-:W-:-:S02]  /*cec0*/  ISETP.LT.OR P3, PT, R74, 0x3a, P3 ;  /* 0x0000003a4a00780c */ /* 0x000fc40001f61670 */
[----:B------:R-:W-:Y:S02]  /*ced0*/  ISETP.LT.OR P4, PT, R74, 0x49, P4 ;  /* 0x000000494a00780c */ /* 0x000fe40002781670 */
[----:B------:R-:W-:Y:S02]  /*cee0*/  FSEL R43, R43, -INF , !P3 ;  /* 0xff8000002b2b7808 */ /* 0x000fe40005800000 */
[----:B------:R-:W-:Y:S02]  /*cef0*/  FSEL R49, R49, -INF , !P4 ;  /* 0xff80000031317808 */ /* 0x000fe40006000000 */
[----:B------:R-:W-:-:S04]  /*cf00*/  ISETP.GT.AND P4, PT, R81, RZ, P2 ;  /* 0x000000ff5100720c */ /* 0x000fc80001784270 */
[----:B------:R-:W-:Y:S02]  /*cf10*/  ISETP.LT.OR P4, PT, R74, 0x1, P4 ;  /* 0x000000014a00780c */ /* 0x000fe40002781670 */
[----:B0-----:R-:W-:-:S04]  /*cf20*/  FMNMX.FTZ R4, R4, R11, !PT ;  /* 0x0000000b04047209 */ /* 0x001fc80007810000 */
[C---:B------:R-:W-:Y:S01]  /*cf30*/  FSETP.NEU.FTZ.AND P3, PT, R4.reuse, -INF , PT ;  /* 0xff8000000400780b */ /* 0x040fe20003f7d000 */
[----:B------:R-:W-:-:S05]  /*cf40*/  FMUL.FTZ R11, R4, UR22 ;  /* 0x00000016040b7c20 */ /* 0x000fca0008410000 */
[----:B------:R-:W-:-:S05]  /*cf50*/  FSEL R11, R11, RZ, P3 ;  /* 0x000000ff0b0b7208 */ /* 0x000fca0001800000 */
[--C-:B------:R-:W-:Y:S01]  /*cf60*/  FFMA.FTZ R83, R8, UR22, -R11.reuse ;  /* 0x0000001608537c23 */ /* 0x100fe2000801080b */
[----:B------:R-:W-:Y:S01]  /*cf70*/  FSEL R8, R6, -INF , !P4 ;  /* 0xff80000006087808 */ /* 0x000fe20006000000 */
[--C-:B------:R-:W-:Y:S01]  /*cf80*/  FFMA.FTZ R150, R33, UR22, -R11.reuse ;  /* 0x0000001621967c23 */ /* 0x100fe2000801080b */
        /* <DEDUP_REMOVED lines=10> */
[----:B------:R-:W-:Y:S01]  /*d030*/  MUFU.EX2 R83, R83 ;  /* 0x0000005300537308 */ /* 0x000fe20000000800 */
[----:B------:R-:W-:Y:S01]  /*d040*/  FMNMX.FTZ R6, R12, R77, !PT ;  /* 0x0000004d0c067209 */ /* 0x000fe20007810000 */
[--C-:B------:R-:W-:Y:S01]  /*d050*/  FFMA.FTZ R136, R40, UR22, -R11.reuse ;  /* 0x0000001628887c23 */ /* 0x100fe2000801080b */
[----:B------:R-:W-:Y:S01]  /*d060*/  ISETP.GT.AND P4, PT, R81, 0x50, P2 ;  /* 0x000000505100780c */ /* 0x000fe20001784270 */
[--C-:B------:R-:W-:Y:S01]  /*d070*/  FFMA.FTZ R15, R15, UR22, -R11.reuse ;  /* 0x000000160f0f7c23 */ /* 0x100fe2000801080b */
[----:B------:R-:W-:Y:S01]  /*d080*/  FMNMX.FTZ R77, R13, R6, !PT ;  /* 0x000000060d4d7209 */ /* 0x000fe20007810000 */
[--C-:B------:R-:W-:Y:S01]  /*d090*/  FFMA.FTZ R25, R25, UR22, -R11.reuse ;  /* 0x0000001619197c23 */ /* 0x100fe2000801080b */
[----:B------:R-:W-:Y:S01]  /*d0a0*/  ISETP.LT.OR P4, PT, R74, 0x51, P4 ;  /* 0x000000514a00780c */ /* 0x000fe20002781670 */
[----:B------:R-:W-:Y:S01]  /*d0b0*/  MUFU.EX2 R148, R148 ;  /* 0x0000009400947308 */ /* 0x000fe20000000800 */
[----:B------:R-:W-:Y:S01]  /*d0c0*/  FMNMX.FTZ R6, R20, R77, !PT ;  /* 0x0000004d14067209 */ /* 0x000fe20007810000 */
[--C-:B------:R-:W-:Y:S01]  /*d0d0*/  FFMA.FTZ R29, R29, UR22, -R11.reuse ;  /* 0x000000161d1d7c23 */ /* 0x100fe2000801080b */
[----:B------:R-:W-:Y:S01]  /*d0e0*/  FSEL R53, R53, -INF , !P4 ;  /* 0xff80000035357808 */ /* 0x000fe20006000000 */
[--C-:B------:R-:W-:Y:S01]  /*d0f0*/  FFMA.FTZ R142, R34, UR22, -R11.reuse ;  /* 0x00000016228e7c23 */ /* 0x100fe2000801080b */
[----:B------:R-:W-:Y:S01]  /*d100*/  FMNMX.FTZ R77, R21, R6, !PT ;  /* 0x00000006154d7209 */ /* 0x000fe20007810000 */
[--C-:B------:R-:W-:Y:S01]  /*d110*/  FFMA.FTZ R37, R37, UR22, -R11.reuse ;  /* 0x0000001625257c23 */ /* 0x100fe2000801080b */
[----:B------:R-:W-:Y:S01]  /*d120*/  ISETP.GT.AND P4, PT, R81, 0x51, P2 ;  /* 0x000000515100780c */ /* 0x000fe20001784270 */
        /* <DEDUP_REMOVED lines=33> */
[----:B------:R-:W-:Y:S01]  /*d340*/  ISETP.GT.AND P4, PT, R81, 0x60, P2 ;  /* 0x000000605100780c */ /* 0x000fe20001784270 */
[--C-:B------:R-:W-:Y:S01]  /*d350*/  FFMA.FTZ R69, R69, UR22, -R11.reuse ;  /* 0x0000001645457c23 */ /* 0x100fe2000801080b */
[----:B------:R-:W-:Y:S01]  /*d360*/  FMNMX.FTZ R6, R41, R6, !PT ;  /* 0x0000000629067209 */ /* 0x000fe20007810000 */
[--C-:B------:R-:W-:Y:S01]  /*d370*/  FFMA.FTZ R120, R75, UR22, -R11.reuse ;  /* 0x000000164b787c23 */ /* 0x100fe2000801080b */
[----:B------:R-:W-:Y:S01]  /*d380*/  ISETP.LT.OR P4, PT, R74, 0x61, P4 ;  /* 0x000000614a00780c */ /* 0x000fe20002781670 */
[--C-:B------:R-:W-:Y:S01]  /*d390*/  FFMA.FTZ R75, R80, UR22, -R11.reuse ;  /* 0x00000016504b7c23 */ /* 0x100fe2000801080b */
[----:B------:R-:W-:Y:S01]  /*d3a0*/  FMNMX.FTZ R6, R43, R6, !PT ;  /* 0x000000062b067209 */ /* 0x000fe20007810000 */
[----:B------:R-:W-:Y:S01]  /*d3b0*/  MUFU.EX2 R25, R25 ;  /* 0x0000001900197308 */ /* 0x000fe20000000800 */
[----:B------:R-:W-:Y:S01]  /*d3c0*/  FSEL R62, R62, -INF , !P4 ;  /* 0xff8000003e3e7808 */ /* 0x000fe20006000000 */
[----:B------:R-:W-:Y:S01]  /*d3d0*/  FFMA.FTZ R122, R78, UR22, -R11 ;  /* 0x000000164e7a7c23 */ /* 0x000fe2000801080b */
[----:B------:R-:W-:-:S02]  /*d3e0*/  ISETP.GT.AND P4, PT, R81, 0x61, P2 ;  /* 0x000000615100780c */ /* 0x000fc40001784270 */
[----:B------:R-:W-:Y:S02]  /*d3f0*/  FMNMX.FTZ R61, R47, R6, !PT ;  /* 0x000000062f3d7209 */ /* 0x000fe40007810000 */
[----:B------:R-:W-:Y:S01]  /*d400*/  ISETP.LT.OR P4, PT, R74, 0x62, P4 ;  /* 0x000000624a00780c */ /* 0x000fe20002781670 */
[----:B------:R-:W-:Y:S01]  /*d410*/  MUFU.EX2 R140, R140 ;  /* 0x0000008c008c7308 */ /* 0x000fe20000000800 */
[----:B------:R-:W-:Y:S02]  /*d420*/  FMNMX.FTZ R6, R48, R61, !PT ;  /* 0x0000003d30067209 */ /* 0x000fe40007810000 */
[----:B------:R-:W-:Y:S02]  /*d430*/  FSEL R14, R63, -INF , !P4 ;  /* 0xff8000003f0e7808 */ /* 0x000fe40006000000 */
[----:B------:R-:W-:Y:S02]  /*d440*/  ISETP.GT.AND P4, PT, R81, 0x68, P2 ;  /* 0x000000685100780c */ /* 0x000fe40001784270 */
[----:B------:R-:W-:Y:S01]  /*d450*/  FMNMX.FTZ R6, R49, R6, !PT ;  /* 0x0000000631067209 */ /* 0x000fe20007810000 */
[----:B------:R-:W-:Y:S01]  /*d460*/  MUFU.EX2 R29, R29 ;  /* 0x0000001d001d7308 */ /* 0x000fe20000000800 */
[----:B------:R-:W-:-:S02]  /*d470*/  ISETP.LT.OR P4, PT, R74, 0x69, P4 ;  /* 0x000000694a00780c */ /* 0x000fc40002781670 */
[----:B------:R-:W-:Y:S02]  /*d480*/  FMNMX.FTZ R6, R51, R6, !PT ;  /* 0x0000000633067209 */ /* 0x000fe40007810000 */
[----:B------:R-:W-:Y:S02]  /*d490*/  FSEL R65, R65, -INF , !P4 ;  /* 0xff80000041417808 */ /* 0x000fe40006000000 */
[----:B------:R-:W-:Y:S01]  /*d4a0*/  FMNMX.FTZ R6, R53, R6, !PT ;  /* 0x0000000635067209 */ /* 0x000fe20007810000 */
[----:B------:R-:W-:Y:S01]  /*d4b0*/  MUFU.EX2 R142, R142 ;  /* 0x0000008e008e7308 */ /* 0x000fe20000000800 */
[----:B------:R-:W-:Y:S02]  /*d4c0*/  ISETP.GT.AND P4, PT, R81, 0x69, P2 ;  /* 0x000000695100780c */ /* 0x000fe40001784270 */
[----:B------:R-:W-:Y:S02]  /*d4d0*/  FMNMX.FTZ R6, R55, R6, !PT ;  /* 0x0000000637067209 */ /* 0x000fe40007810000 */
[----:B------:R-:W-:-:S02]  /*d4e0*/  ISETP.LT.OR P4, PT, R74, 0x6a, P4 ;  /* 0x0000006a4a00780c */ /* 0x000fc40002781670 */
[----:B------:R-:W-:Y:S01]  /*d4f0*/  FMNMX.FTZ R63, R59, R6, !PT ;  /* 0x000000063b3f7209 */ /* 0x000fe20007810000 */
[----:B------:R-:W-:Y:S01]  /*d500*/  MUFU.EX2 R37, R37 ;  /* 0x0000002500257308 */ /* 0x000fe20000000800 */
[----:B------:R-:W-:Y:S02]  /*d510*/  FSEL R67, R67, -INF , !P4 ;  /* 0xff80000043437808 */ /* 0x000fe40006000000 */
[----:B------:R-:W-:Y:S02]  /*d520*/  ISETP.GT.AND P4, PT, R81, 0x70, P2 ;  /* 0x000000705100780c */ /* 0x000fe40001784270 */
[----:B------:R-:W-:Y:S02]  /*d530*/  FMNMX.FTZ R63, R10, R63, !PT ;  /* 0x0000003f0a3f7209 */ /* 0x000fe40007810000 */
[----:B------:R-:W-:Y:S01]  /*d540*/  ISETP.LT.OR P4, PT, R74, 0x71, P4 ;  /* 0x000000714a00780c */ /* 0x000fe20002781670 */
[----:B------:R-:W-:Y:S01]  /*d550*/  MUFU.EX2 R136, R136 ;  /* 0x0000008800887308 */ /* 0x000fe20000000800 */
[----:B------:R-:W-:-:S02]  /*d560*/  FMNMX.FTZ R63, R62, R63, !PT ;  /* 0x0000003f3e3f7209 */ /* 0x000fc40007810000 */
[----:B------:R-:W-:Y:S02]  /*d570*/  FSEL R70, R70, -INF , !P4 ;  /* 0xff80000046467808 */ /* 0x000fe40006000000 */
[----:B------:R-:W-:Y:S02]  /*d580*/  ISETP.GT.AND P4, PT, R81, 0x71, P2 ;  /* 0x000000715100780c */ /* 0x000fe40001784270 */
[----:B------:R-:W-:Y:S01]  /*d590*/  FMNMX.FTZ R6, R14, R63, !PT ;  /* 0x0000003f0e067209 */ /* 0x000fe20007810000 */
[----:B------:R-:W-:Y:S01]  /*d5a0*/  MUFU.EX2 R61, R42 ;  /* 0x0000002a003d7308 */ /* 0x000fe20000000800 */
[----:B------:R-:W-:Y:S02]  /*d5b0*/  ISETP.LT.OR P4, PT, R74, 0x72, P4 ;  /* 0x000000724a00780c */ /* 0x000fe40002781670 */
[----:B------:R-:W-:Y:S02]  /*d5c0*/  FMNMX.FTZ R6, R65, R6, !PT ;  /* 0x0000000641067209 */ /* 0x000fe40007810000 */
[----:B------:R-:W-:-:S02]  /*d5d0*/  FSEL R24, R71, -INF , !P4 ;  /* 0xff80000047187808 */ /* 0x000fc40006000000 */
[----:B------:R-:W-:Y:S01]  /*d5e0*/  ISETP.GT.AND P4, PT, R81, 0x78, P2 ;  /* 0x000000785100780c */ /* 0x000fe20001784270 */
[----:B------:R-:W-:Y:S01]  /*d5f0*/  MUFU.EX2 R138, R138 ;  /* 0x0000008a008a7308 */ /* 0x000fe20000000800 */
[----:B------:R-:W-:Y:S02]  /*d600*/  FMNMX.FTZ R71, R67, R6, !PT ;  /* 0x0000000643477209 */ /* 0x000fe40007810000 */
[----:B------:R-:W-:Y:S02]  /*d610*/  ISETP.GT.AND P2, PT, R81, 0x79, P2 ;  /* 0x000000795100780c */ /* 0x000fe40001744270 */
[----:B------:R-:W-:Y:S02]  /*d620*/  ISETP.LT.OR P4, PT, R74, 0x79, P4 ;  /* 0x000000794a00780c */ /* 0x000fe40002781670 */
[----:B------:R-:W-:Y:S01]  /*d630*/  FMNMX.FTZ R71, R70, R71, !PT ;  /* 0x0000004746477209 */ /* 0x000fe20007810000 */
[----:B------:R-:W-:Y:S01]  /*d640*/  MUFU.EX2 R45, R45 ;  /* 0x0000002d002d7308 */ /* 0x000fe20000000800 */
[----:B------:R-:W-:-:S02]  /*d650*/  ISETP.LT.OR P2, PT, R74, 0x7a, P2 ;  /* 0x0000007a4a00780c */ /* 0x000fc40001741670 */
[----:B------:R-:W-:Y:S02]  /*d660*/  FSEL R72, R72, -INF , !P4 ;  /* 0xff80000048487808 */ /* 0x000fe40006000000 */
[----:B------:R-:W-:Y:S02]  /*d670*/  FMNMX.FTZ R77, R24, R71, !PT ;  /* 0x00000047184d7209 */ /* 0x000fe40007810000 */
[----:B------:R-:W-:Y:S01]  /*d680*/  FSEL R28, R73, -INF , !P2 ;  /* 0xff800000491c7808 */ /* 0x000fe20005000000 */
[----:B------:R-:W-:Y:S01]  /*d690*/  MUFU.EX2 R132, R132 ;  /* 0x0000008400847308 */ /* 0x000fe20000000800 */
[----:B------:R-:W-:Y:S01]  /*d6a0*/  FMNMX.FTZ R77, R72, R77, !PT ;  /* 0x0000004d484d7209 */ /* 0x000fe20007810000 */
[--C-:B------:R-:W-:Y:S01]  /*d6b0*/  FFMA.FTZ R73, R60, UR22, -R11.reuse ;  /* 0x000000163c497c23 */ /* 0x100fe2000801080b */
[----:B------:R-:W-:Y:S02]  /*d6c0*/  FSEL R32, R4, RZ, P3 ;  /* 0x000000ff04207208 */ /* 0x000fe40001800000 */
[----:B------:R-:W-:Y:S01]  /*d6d0*/  FMNMX.FTZ R6, R28, R77, !PT ;  /* 0x0000004d1c067209 */ /* 0x000fe20007810000 */
[--C-:B------:R-:W-:Y:S01]  /*d6e0*/  FFMA.FTZ R77, R66, UR22, -R11.reuse ;  /* 0x00000016424d7c23 */ /* 0x100fe2000801080b */
[----:B------:R-:W-:Y:S01]  /*d6f0*/  FFMA.FTZ R11, R79, UR22, -R11 ;  /* 0x000000164f0b7c23 */ /* 0x000fe2000801080b */
[----:B------:R-:W-:Y:S01]  /*d700*/  FADD.FTZ R32, -R32, R5 ;  /* 0x0000000520207221 */ /* 0x000fe20000010100 */
[----:B------:R-:W-:Y:S01]  /*d710*/  MUFU.EX2 R63, R50 ;  /* 0x00000032003f7308 */ /* 0x000fe20000000800 */
[----:B------:R-:W0:Y:S02]  /*d720*/  SHFL.BFLY PT, R81, R6, 0x2, 0x1f ;  /* 0x0c401f0006517f89 */ /* 0x000e2400000e0000 */
[----:B------:R-:W-:-:S05]  /*d730*/  FMUL.FTZ R5, R32, UR22 ;  /* 0x0000001620057c20 */ /* 0x000fca0008410000 */
[----:B------:R-:W-:Y:S08]  /*d740*/  MUFU.EX2 R134, R134 ;  /* 0x0000008600867308 */ /* 0x000ff00000000800 */
[----:B------:R-:W1:Y:S08]  /*d750*/  MUFU.EX2 R5, R5 ;  /* 0x0000000500057308 */ /* 0x000e700000000800 */
[----:B------:R-:W-:Y:S01]  /*d760*/  MUFU.EX2 R71, R54 ;  /* 0x0000003600477308 */ /* 0x000fe20000000800 */
[----:B0-----:R-:W-:-:S05]  /*d770*/  FMNMX.FTZ R81, R6, R81, !PT ;  /* 0x0000005106517209 */ /* 0x001fca0007810000 */
[----:B------:R-:W0:Y:S02]  /*d780*/  SHFL.BFLY PT, R6, R81, 0x1, 0x1f ;  /* 0x0c201f0051067f89 */ /* 0x000e2400000e0000 */
[----:B------:R-:W-:Y:S01]  /*d790*/  MUFU.EX2 R128, R128 ;  /* 0x0000008000807308 */ /* 0x000fe20000000800 */
[-C--:B-1----:R-:W-:Y:S01]  /*d7a0*/  FMUL.FTZ R88, R88, R5.reuse ;  /* 0x0000000558587220 */ /* 0x082fe20000410000 */
[-C--:B------:R-:W-:Y:S01]  /*d7b0*/  FMUL.FTZ R89, R89, R5.reuse ;  /* 0x0000000559597220 */ /* 0x080fe20000410000 */
[-C--:B------:R-:W-:Y:S01]  /*d7c0*/  FMUL.FTZ R92, R92, R5.reuse ;  /* 0x000000055c5c7220 */ /* 0x080fe20000410000 */
[-C--:B------:R-:W-:Y:S01]  /*d7d0*/  FMUL.FTZ R93, R93, R5.reuse ;  /* 0x000000055d5d7220 */ /* 0x080fe20000410000 */
[-C--:B------:R-:W-:Y:S01]  /*d7e0*/  FMUL.FTZ R96, R96, R5.reuse ;  /* 0x0000000560607220 */ /* 0x080fe20000410000 */
[-C--:B------:R-:W-:Y:S01]  /*d7f0*/  FMUL.FTZ R97, R97, R5.reuse ;  /* 0x0000000561617220 */ /* 0x080fe20000410000 */
[-C--:B------:R-:W-:Y:S01]  /*d800*/  FMUL.FTZ R100, R100, R5.reuse ;  /* 0x0000000564647220 */ /* 0x080fe20000410000 */
[----:B------:R-:W-:Y:S01]  /*d810*/  MUFU.EX2 R57, R57 ;  /* 0x0000003900397308 */ /* 0x000fe20000000800 */
[-C--:B------:R-:W-:Y:S01]  /*d820*/  FMUL.FTZ R101, R101, R5.reuse ;  /* 0x0000000565657220 */ /* 0x080fe20000410000 */
        /* <DEDUP_REMOVED lines=8> */
[----:B------:R-:W-:Y:S01]  /*d8b0*/  FMUL.FTZ R117, R117, R5 ;  /* 0x0000000575757220 */ /* 0x000fe20000410000 */
[----:B0-----:R-:W-:-:S05]  /*d8c0*/  FMNMX.FTZ R6, R81, R6, !PT ;  /* 0x0000000651067209 */ /* 0x001fca0007810000 */
[----:B------:R-:W-:Y:S01]  /*d8d0*/  MUFU.EX2 R73, R73 ;  /* 0x0000004900497308 */ /* 0x000fe20000000800 */
[C---:B------:R-:W-:Y:S01]  /*d8e0*/  FSETP.NEU.FTZ.AND P2, PT, R6.reuse, -INF , PT ;  /* 0xff8000000600780b */ /* 0x040fe20003f5d000 */
[----:B------:R-:W-:-:S05]  /*d8f0*/  FMUL.FTZ R40, R6, UR22 ;  /* 0x0000001606287c20 */ /* 0x000fca0008410000 */
[----:B------:R-:W-:Y:S01]  /*d900*/  FSEL R40, R40, RZ, P2 ;  /* 0x000000ff28287208 */ /* 0x000fe20001000000 */
[----:B------:R-:W-:Y:S04]  /*d910*/  MUFU.EX2 R124, R124 ;  /* 0x0000007c007c7308 */ /* 0x000fe80000000800 */
        /* <DEDUP_REMOVED lines=8> */
[----:B------:R-:W-:Y:S01]  /*d9a0*/  FFMA.FTZ R145, R20, UR22, -R40 ;  /* 0x0000001614917c23 */ /* 0x000fe20008010828 */
[----:B------:R-:W-:Y:S01]  /*d9b0*/  FADD.FTZ R36, R150, R3 ;  /* 0x0000000396247221 */ /* 0x000fe20000010000 */
[----:B------:R-:W-:Y:S01]  /*d9c0*/  MUFU.EX2 R8, R8 ;  /* 0x0000000800087308 */ /* 0x000fe20000000800 */
[----:B------:R-:W-:-:S02]  /*d9d0*/  IMAD.U32 R13, RZ, RZ, UR27 ;  /* 0x0000001bff0d7e24 */ /* 0x000fc4000f8e00ff */
[----:B------:R-:W-:Y:S01]  /*d9e0*/  FFMA.FTZ R20, R21, UR22, -R40 ;  /* 0x0000001615147c23 */ /* 0x000fe20008010828 */
[----:B------:R-:W-:Y:S01]  /*d9f0*/  FADD.FTZ R3, R33, R36 ;  /* 0x0000002421037221 */ /* 0x000fe20000010000 */
[----:B------:R-:W-:Y:S01]  /*da00*/  FSEL R36, R6, RZ, P2 ;  /* 0x000000ff06247208 */ /* 0x000fe20001000000 */
[--C-:B------:R-:W-:Y:S01]  /*da10*/  FFMA.FTZ R147, R26, UR22, -R40.reuse ;  /* 0x000000161a937c23 */ /* 0x100fe20008010828 */
[----:B------:R-:W-:Y:S01]  /*da20*/  @!P1 LEA R13, R13, UR45, 0x3 ;  /* 0x0000002d0d0d9c11 */ /* 0x000fe2000f8e18ff */
[----:B------:R-:W-:Y:S01]  /*da30*/  FADD.FTZ R38, R144, R3 ;  /* 0x0000000390267221 */ /* 0x000fe20000010000 */
[----:B------:R-:W-:Y:S01]  /*da40*/  MUFU.EX2 R149, R149 ;  /* 0x0000009500957308 */ /* 0x000fe20000000800 */
[----:B------:R-:W-:Y:S01]  /*da50*/  FADD.FTZ R3, -R36, R7 ;  /* 0x0000000724037221 */ /* 0x000fe20000010100 */
[----:B------:R-:W-:Y:S01]  /*da60*/  FFMA.FTZ R26, R27, UR22, -R40 ;  /* 0x000000161b1a7c23 */ /* 0x000fe20008010828 */
[----:B------:R-:W-:Y:S01]  /*da70*/  FADD.FTZ R7, R15, R38 ;  /* 0x000000260f077221 */ /* 0x000fe20000010000 */
[----:B------:R-:W-:-:S02]  /*da80*/  @!P1 VIADD R13, R13, 0x16860 ;  /* 0x000168600d0d9836 */ /* 0x000fc40000000000 */
[----:B------:R-:W-:Y:S01]  /*da90*/  FMUL.FTZ R3, R3, UR22 ;  /* 0x0000001603037c20 */ /* 0x000fe20008410000 */
[--C-:B------:R-:W-:Y:S01]  /*daa0*/  FFMA.FTZ R141, R30, UR22, -R40.reuse ;  /* 0x000000161e8d7c23 */ /* 0x100fe20008010828 */
[----:B------:R-:W-:Y:S01]  /*dab0*/  FADD.FTZ R38, R146, R7 ;  /* 0x0000000792267221 */ /* 0x000fe20000010000 */
[----:B------:R-:W-:Y:S01]  /*dac0*/  MUFU.EX2 R151, R151 ;  /* 0x0000009700977308 */ /* 0x000fe20000000800 */
[----:B------:R-:W-:Y:S01]  /*dad0*/  @!P1 PRMT R13, RZ, 0x654, R13 ;  /* 0x00000654ff0d9816 */ /* 0x000fe2000000000d */
[----:B------:R-:W-:Y:S01]  /*dae0*/  FFMA.FTZ R30, R31, UR22, -R40 ;  /* 0x000000161f1e7c23 */ /* 0x000fe20008010828 */
[----:B------:R-:W-:Y:S01]  /*daf0*/  FADD.FTZ R9, R25, R38 ;  /* 0x0000002619097221 */ /* 0x000fe20000010000 */
[--C-:B------:R-:W-:Y:S01]  /*db00*/  FFMA.FTZ R143, R35, UR22, -R40.reuse ;  /* 0x00000016238f7c23 */ /* 0x100fe20008010828 */
[----:B------:R0:W-:Y:S01]  /*db10*/  @!P1 SYNCS.ARRIVE.TRANS64.RED.A1T0 RZ, [R13+URZ], RZ ;  /* 0x000000ff0dff99a7 */ /* 0x0001e2000810043f */
[--C-:B------:R-:W-:Y:S01]  /*db20*/  FFMA.FTZ R34, R39, UR22, -R40.reuse ;  /* 0x0000001627227c23 */ /* 0x100fe20008010828 */
[----:B------:R-:W-:Y:S01]  /*db30*/  FADD.FTZ R38, R140, R9 ;  /* 0x000000098c267221 */ /* 0x000fe20000010000 */
[----:B------:R1:W2:Y:S01]  /*db40*/  MUFU.EX2 R7, R3 ;  /* 0x0000000300077308 */ /* 0x0002a20000000800 */
[--C-:B------:R-:W-:Y:S01]  /*db50*/  FFMA.FTZ R139, R41, UR22, -R40.reuse ;  /* 0x00000016298b7c23 */ /* 0x100fe20008010828 */
[----:B------:R-:W-:Y:S01]  /*db60*/  FFMA.FTZ R43, R43, UR22, -R40 ;  /* 0x000000162b2b7c23 */ /* 0x000fe20008010828 */
[----:B------:R-:W-:Y:S01]  /*db70*/  FADD.FTZ R9, R29, R38 ;  /* 0x000000261d097221 */ /* 0x000fe20000010000 */
[--C-:B------:R-:W-:Y:S01]  /*db80*/  FFMA.FTZ R133, R47, UR22, -R40.reuse ;  /* 0x000000162f857c23 */ /* 0x100fe20008010828 */
[--C-:B------:R-:W-:Y:S01]  /*db90*/  FFMA.FTZ R38, R48, UR22, -R40.reuse ;  /* 0x0000001630267c23 */ /* 0x100fe20008010828 */
[--C-:B------:R-:W-:Y:S01]  /*dba0*/  FFMA.FTZ R135, R49, UR22, -R40.reuse ;  /* 0x0000001631877c23 */ /* 0x100fe20008010828 */
[----:B------:R-:W-:Y:S01]  /*dbb0*/  FADD.FTZ R42, R142, R9 ;  /* 0x000000098e2a7221 */ /* 0x000fe20000010000 */
[----:B------:R-:W3:Y:S01]  /*dbc0*/  MUFU.EX2 R12, R12 ;  /* 0x0000000c000c7308 */ /* 0x000ee20000000800 */
[--C-:B------:R-:W-:Y:S01]  /*dbd0*/  FFMA.FTZ R129, R53, UR22, -R40.reuse ;  /* 0x0000001635817c23 */ /* 0x100fe20008010828 */
[----:B------:R-:W-:Y:S01]  /*dbe0*/  FFMA.FTZ R55, R55, UR22, -R40 ;  /* 0x0000001637377c23 */ /* 0x000fe20008010828 */
[----:B-1----:R-:W-:Y:S01]  /*dbf0*/  FADD.FTZ R3, R37, R42 ;  /* 0x0000002a25037221 */ /* 0x002fe20000010000 */
[--C-:B------:R-:W-:Y:S01]  /*dc00*/  FFMA.FTZ R131, R59, UR22, -R40.reuse ;  /* 0x000000163b837c23 */ /* 0x100fe20008010828 */
[--C-:B------:R-:W-:Y:S01]  /*dc10*/  FFMA.FTZ R125, R62, UR22, -R40.reuse ;  /* 0x000000163e7d7c23 */ /* 0x100fe20008010828 */
[----:B------:R-:W-:Y:S01]  /*dc20*/  FFMA.FTZ R65, R65, UR22, -R40 ;  /* 0x0000001641417c23 */ /* 0x000fe20008010828 */
[----:B------:R-:W-:Y:S01]  /*dc30*/  FADD.FTZ R44, R136, R3 ;  /* 0x00000003882c7221 */ /* 0x000fe20000010000 */
[----:B------:R-:W0:Y:S01]  /*dc40*/  MUFU.EX2 R145, R145 ;  /* 0x0000009100917308 */ /* 0x000e220000000800 */
[----:B--2---:R-:W-:Y:S01]  /*dc50*/  FFMA.FTZ R42, R7, R2, R8 ;  /* 0x00000002072a7223 */ /* 0x004fe20000010008 */
[----:B------:R-:W-:Y:S01]  /*dc60*/  FFMA.FTZ R2, R51, UR22, -R40 ;  /* 0x0000001633027c23 */ /* 0x000fe20008010828 */
[----:B------:R-:W-:Y:S01]  /*dc70*/  FADD.FTZ R9, R61, R44 ;  /* 0x0000002c3d097221 */ /* 0x000fe20000010000 */
[----:B------:R-:W-:Y:S01]  /*dc80*/  FFMA.FTZ R67, R67, UR22, -R40 ;  /* 0x0000001643437c23 */ /* 0x000fe20008010828 */
[----:B------:R-:W-:Y:S01]  /*dc90*/  FADD.FTZ R42, R149, R42 ;  /* 0x0000002a952a7221 */ /* 0x000fe20000010000 */
[----:B------:R-:W-:Y:S01]  /*dca0*/  FFMA.FTZ R70, R70, UR22, -R40 ;  /* 0x0000001646467c23 */ /* 0x000fe20008010828 */
[----:B------:R-:W-:Y:S01]  /*dcb0*/  FADD.FTZ R44, R138, R9 ;  /* 0x000000098a2c7221 */ /* 0x000fe20000010000 */
[----:B------:R-:W1:Y:S01]  /*dcc0*/  MUFU.EX2 R20, R20 ;  /* 0x0000001400147308 */ /* 0x000e620000000800 */
[----:B------:R-:W-:Y:S01]  /*dcd0*/  FADD.FTZ R3, R151, R42 ;  /* 0x0000002a97037221 */ /* 0x000fe20000010000 */
[--C-:B------:R-:W-:Y:S01]  /*dce0*/  FFMA.FTZ R9, R10, UR22, -R40.reuse ;  /* 0x000000160a097c23 */ /* 0x100fe20008010828 */
[--C-:B------:R-:W-:Y:S01]  /*dcf0*/  FFMA.FTZ R24, R24, UR22, -R40.reuse ;  /* 0x0000001618187c23 */ /* 0x100fe20008010828 */
[----:B------:R-:W-:Y:S01]  /*dd00*/  FFMA.FTZ R72, R72, UR22, -R40 ;  /* 0x0000001648487c23 */ /* 0x000fe20008010828 */
[----:B---3--:R-:W-:Y:S01]  /*dd10*/  FADD.FTZ R42, R12, R3 ;  /* 0x000000030c2a7221 */ /* 0x008fe20000010000 */
[----:B------:R-:W-:Y:S01]  /*dd20*/  FADD.FTZ R3, R45, R44 ;  /* 0x0000002c2d037221 */ /* 0x000fe20000010000 */
[----:B------:R-:W-:Y:S01]  /*dd30*/  FFMA.FTZ R28, R28, UR22, -R40 ;  /* 0x000000161c1c7c23 */ /* 0x000fe20008010828 */
[----:B------:R-:W2:Y:S01]  /*dd40*/  MUFU.EX2 R147, R147 ;  /* 0x0000009300937308 */ /* 0x000ea20000000800 */
[----:B0-----:R-:W-:Y:S01]  /*dd50*/  FADD.FTZ R13, R145, R42 ;  /* 0x0000002a910d7221 */ /* 0x001fe20000010000 */
[----:B------:R-:W-:Y:S01]  /*dd60*/  FADD.FTZ R42, R132, R3 ;  /* 0x00000003842a7221 */ /* 0x000fe20000010000 */
[----:B------:R-:W-:Y:S01]  /*dd70*/  FFMA.FTZ R3, R14, UR22, -R40 ;  /* 0x000000160e037c23 */ /* 0x000fe20008010828 */
[----:B------:R-:W-:Y:S01]  /*dd80*/  F2FP.F16.F32.PACK_AB R144, R15, R144 ;  /* 0x000000900f90723e */ /* 0x000fe200000000ff */
[----:B------:R-:W-:Y:S01]  /*dd90*/  UMOV UR27, UR37 ;  /* 0x00000025001b7c82 */ /* 0x000fe20008000000 */
[----:B------:R-:W-:Y:S01]  /*dda0*/  FADD.FTZ R21, R63, R42 ;  /* 0x0000002a3f157221 */ /* 0x000fe20000010000 */
[----:B------:R-:W-:Y:S01]  /*ddb0*/  ISETP.GT.AND P2, PT, R0, UR43, PT ;  /* 0x0000002b00007c0c */ /* 0x000fe2000bf44270 */
[----:B------:R-:W0:Y:S01]  /*ddc0*/  MUFU.EX2 R26, R26 ;  /* 0x0000001a001a7308 */ /* 0x000e220000000800 */
[----:B-1----:R-:W-:Y:S01]  /*ddd0*/  FADD.FTZ R10, R20, R13 ;  /* 0x0000000d140a7221 */ /* 0x002fe20000010000 */
[----:B------:R-:W-:Y:S01]  /*dde0*/  FADD.FTZ R42, R134, R21 ;  /* 0x00000015862a7221 */ /* 0x000fe20000010000 */
[-C--:B------:R-:W-:Y:S01]  /*ddf0*/  FMUL.FTZ R90, R90, R7.reuse ;  /* 0x000000075a5a7220 */ /* 0x080fe20000410000 */
[-C--:B------:R-:W-:Y:S01]  /*de00*/  FMUL.FTZ R91, R91, R7.reuse ;  /* 0x000000075b5b7220 */ /* 0x080fe20000410000 */
[-C--:B------:R-:W-:Y:S01]  /*de10*/  FMUL.FTZ R94, R94, R7.reuse ;  /* 0x000000075e5e7220 */ /* 0x080fe20000410000 */
[----:B------:R-:W-:Y:S01]  /*de20*/  FADD.FTZ R21, R71, R42 ;  /* 0x0000002a47157221 */ /* 0x000fe20000010000 */
[-C--:B------:R-:W-:Y:S01]  /*de30*/  FMUL.FTZ R95, R95, R7.reuse ;  /* 0x000000075f5f7220 */ /* 0x080fe20000410000 */
[----:B------:R-:W1:Y:S01]  /*de40*/  MUFU.EX2 R141, R141 ;  /* 0x0000008d008d7308 */ /* 0x000e620000000800 */
[----:B--2---:R-:W-:Y:S01]  /*de50*/  FADD.FTZ R13, R147, R10 ;  /* 0x0000000a930d7221 */ /* 0x004fe20000010000 */
[----:B------:R-:W-:Y:S01]  /*de60*/  FADD.FTZ R42, R128, R21 ;  /* 0x00000015802a7221 */ /* 0x000fe20000010000 */
[-C--:B------:R-:W-:Y:S01]  /*de70*/  FMUL.FTZ R98, R98, R7.reuse ;  /* 0x0000000762627220 */ /* 0x080fe20000410000 */
[-C--:B------:R-:W-:Y:S01]  /*de80*/  FMUL.FTZ R99, R99, R7.reuse ;  /* 0x0000000763637220 */ /* 0x080fe20000410000 */
[-C--:B------:R-:W-:Y:S01]  /*de90*/  FMUL.FTZ R102, R102, R7.reuse ;  /* 0x0000000766667220 */ /* 0x080fe20000410000 */
[----:B------:R-:W-:Y:S01]  /*dea0*/  FADD.FTZ R21, R57, R42 ;  /* 0x0000002a39157221 */ /* 0x000fe20000010000 */
[-C--:B------:R-:W-:Y:S01]  /*deb0*/  FMUL.FTZ R103, R103, R7.reuse ;  /* 0x0000000767677220 */ /* 0x080fe20000410000 */
[----:B------:R-:W2:Y:S01]  /*dec0*/  MUFU.EX2 R30, R30 ;  /* 0x0000001e001e7308 */ /* 0x000ea20000000800 */
[----:B0-----:R-:W-:Y:S01]  /*ded0*/  FADD.FTZ R14, R26, R13 ;  /* 0x0000000d1a0e7221 */ /* 0x001fe20000010000 */
[----:B------:R-:W-:Y:S01]  /*dee0*/  FADD.FTZ R42, R130, R21 ;  /* 0x00000015822a7221 */ /* 0x000fe20000010000 */
[-C--:B------:R-:W-:Y:S01]  /*def0*/  FMUL.FTZ R106, R106, R7.reuse ;  /* 0x000000076a6a7220 */ /* 0x080fe20000410000 */
[-C--:B------:R-:W-:Y:S01]  /*df00*/  FMUL.FTZ R107, R107, R7.reuse ;  /* 0x000000076b6b7220 */ /* 0x080fe20000410000 */
[-C--:B------:R-:W-:Y:S01]  /*df10*/  FMUL.FTZ R110, R110, R7.reuse ;  /* 0x000000076e6e7220 */ /* 0x080fe20000410000 */
[----:B------:R-:W-:Y:S01]  /*df20*/  FADD.FTZ R15, R73, R42 ;  /* 0x0000002a490f7221 */ /* 0x000fe20000010000 */
[-C--:B------:R-:W-:Y:S01]  /*df30*/  FMUL.FTZ R111, R111, R7.reuse ;  /* 0x000000076f6f7220 */ /* 0x080fe20000410000 */
[----:B------:R-:W0:Y:S01]  /*df40*/  MUFU.EX2 R143, R143 ;  /* 0x0000008f008f7308 */ /* 0x000e220000000800 */
[----:B-1----:R-:W-:Y:S01]  /*df50*/  FADD.FTZ R13, R141, R14 ;  /* 0x0000000e8d0d7221 */ /* 0x002fe20000010000 */
[----:B------:R-:W-:Y:S01]  /*df60*/  FADD.FTZ R42, R124, R15 ;  /* 0x0000000f7c2a7221 */ /* 0x000fe20000010000 */
[-C--:B------:R-:W-:Y:S01]  /*df70*/  FMUL.FTZ R114, R114, R7.reuse ;  /* 0x0000000772727220 */ /* 0x080fe20000410000 */
[-C--:B------:R-:W-:Y:S01]  /*df80*/  FMUL.FTZ R115, R115, R7.reuse ;  /* 0x0000000773737220 */ /* 0x080fe20000410000 */
[-C--:B------:R-:W-:Y:S01]  /*df90*/  FMUL.FTZ R118, R118, R7.reuse ;  /* 0x0000000776767220 */ /* 0x080fe20000410000 */
[----:B------:R-:W-:Y:S01]  /*dfa0*/  FMUL.FTZ R119, R119, R7 ;  /* 0x0000000777777220 */ /* 0x000fe20000410000 */
[----:B------:R-:W-:Y:S01]  /*dfb0*/  F2FP.F16.F32.PACK_AB R148, R83, R148 ;  /* 0x000000945394723e */ /* 0x000fe200000000ff */
[----:B------:R-:W1:Y:S01]  /*dfc0*/  MUFU.EX2 R32, R32 ;  /* 0x0000002000207308 */ /* 0x000e620000000800 */
[----:B--2---:R-:W-:Y:S01]  /*dfd0*/  FADD.FTZ R14, R30, R13 ;  /* 0x0000000d1e0e7221 */ /* 0x004fe20000010000 */
[----:B------:R-:W-:Y:S01]  /*dfe0*/  F2FP.F16.F32.PACK_AB R150, R33, R150 ;  /* 0x000000962196723e */ /* 0x000fe200000000ff */
[----:B------:R-:W-:Y:S01]  /*dff0*/  VIADD R0, R0, 0xffffffff ;  /* 0xffffffff00007836 */ /* 0x000fe20000000000 */
[----:B------:R-:W-:Y:S01]  /*e000*/  F2FP.F16.F32.PACK_AB R146, R25, R146 ;  /* 0x000000921992723e */ /* 0x000fe200000000ff */
[----:B------:R-:W-:Y:S01]  /*e010*/  IMAD.MOV.U32 R5, RZ, RZ, R4 ;  /* 0x000000ffff057224 */ /* 0x000fe200078e0004 */
[----:B------:R-:W-:Y:S01]  /*e020*/  F2FP.F16.F32.PACK_AB R140, R29, R140 ;  /* 0x0000008c1d8c723e */ /* 0x000fe200000000ff */
[----:B------:R-:W-:Y:S01]  /*e030*/  IMAD.MOV.U32 R7, RZ, RZ, R6 ;  /* 0x000000ffff077224 */ /* 0x000fe200078e0006 */
        /* <DEDUP_REMOVED lines=8> */
[----:B------:R-:W-:Y:S02]  /*e0c0*/  F2FP.F16.F32.PACK_AB R134, R71, R134 ;  /* 0x000000864786723e */ /* 0x000fe400000000ff */
[----:B------:R-:W-:-:S02]  /*e0d0*/  F2FP.F16.F32.PACK_AB R128, R57, R128 ;  /* 0x000000803980723e */ /* 0x000fc400000000ff */
[----:B------:R-:W-:Y:S01]  /*e0e0*/  MUFU.EX2 R139, R139 ;  /* 0x0000008b008b7308 */ /* 0x000fe20000000800 */
[----:B--2---:R-:W-:Y:S01]  /*e0f0*/  FADD.FTZ R13, R137, R40 ;  /* 0x00000028890d7221 */ /* 0x004fe20000010000 */
[----:B------:R-:W-:Y:S02]  /*e100*/  F2FP.F16.F32.PACK_AB R130, R73, R130 ;  /* 0x000000824982723e */ /* 0x000fe400000000ff */
[----:B------:R-:W-:Y:S02]  /*e110*/  F2FP.F16.F32.PACK_AB R149, R149, R8 ;  /* 0x000000089595723e */ /* 0x000fe400000000ff */
[----:B------:R-:W-:Y:S02]  /*e120*/  F2FP.F16.F32.PACK_AB R151, R12, R151 ;  /* 0x000000970c97723e */ /* 0x000fe400000000ff */
[----:B------:R-:W1:Y:S01]  /*e130*/  MUFU.EX2 R77, R77 ;  /* 0x0000004d004d7308 */ /* 0x000e620000000800 */
[----:B0-----:R-:W-:Y:S01]  /*e140*/  FADD.FTZ R40, R34, R13 ;  /* 0x0000000d22287221 */ /* 0x001fe20000010000 */
[----:B------:R-:W-:-:S02]  /*e150*/  F2FP.F16.F32.PACK_AB R145, R20, R145 ;  /* 0x000000911491723e */ /* 0x000fc400000000ff */
[----:B------:R-:W-:Y:S02]  /*e160*/  F2FP.F16.F32.PACK_AB R147, R26, R147 ;  /* 0x000000931a93723e */ /* 0x000fe400000000ff */
[----:B------:R-:W-:Y:S02]  /*e170*/  F2FP.F16.F32.PACK_AB R141, R30, R141 ;  /* 0x0000008d1e8d723e */ /* 0x000fe400000000ff */
[----:B------:R-:W-:Y:S01]  /*e180*/  MUFU.EX2 R36, R43 ;  /* 0x0000002b00247308 */ /* 0x000fe20000000800 */
[----:B------:R-:W-:Y:S02]  /*e190*/  F2FP.F16.F32.PACK_AB R143, R32, R143 ;  /* 0x0000008f208f723e */ /* 0x000fe400000000ff */
[----:B------:R-:W-:-:S05]  /*e1a0*/  F2FP.F16.F32.PACK_AB R137, R34, R137 ;  /* 0x000000892289723e */ /* 0x000fca00000000ff */
[----:B------:R-:W0:Y:S01]  /*e1b0*/  MUFU.EX2 R126, R126 ;  /* 0x0000007e007e7308 */ /* 0x000e220000000800 */
[C---:B-1----:R-:W-:Y:S01]  /*e1c0*/  FADD.FTZ R13, R77.reuse, R42 ;  /* 0x0000002a4d0d7221 */ /* 0x042fe20000010000 */
[----:B------:R-:W-:-:S06]  /*e1d0*/  F2FP.F16.F32.PACK_AB R124, R77, R124 ;  /* 0x0000007c4d7c723e */ /* 0x000fcc00000000ff */
[----:B------:R-:W-:Y:S08]  /*e1e0*/  MUFU.EX2 R133, R133 ;  /* 0x0000008500857308 */ /* 0x000ff00000000800 */
[----:B------:R-:W1:Y:S01]  /*e1f0*/  MUFU.EX2 R69, R69 ;  /* 0x0000004500457308 */ /* 0x000e620000000800 */
[----:B0-----:R-:W-:-:S07]  /*e200*/  FADD.FTZ R42, R126, R13 ;  /* 0x0000000d7e2a7221 */ /* 0x001fce0000010000 */
[----:B------:R-:W-:Y:S08]  /*e210*/  MUFU.EX2 R38, R38 ;  /* 0x0000002600267308 */ /* 0x000ff00000000800 */
[----:B------:R-:W0:Y:S01]  /*e220*/  MUFU.EX2 R120, R120 ;  /* 0x0000007800787308 */ /* 0x000e220000000800 */
[C---:B-1----:R-:W-:Y:S01]  /*e230*/  FADD.FTZ R13, R69.reuse, R42 ;  /* 0x0000002a450d7221 */ /* 0x042fe20000010000 */
[----:B------:R-:W-:-:S06]  /*e240*/  F2FP.F16.F32.PACK_AB R126, R69, R126 ;  /* 0x0000007e457e723e */ /* 0x000fcc00000000ff */
[----:B------:R-:W-:Y:S08]  /*e250*/  MUFU.EX2 R135, R135 ;  /* 0x0000008700877308 */ /* 0x000ff00000000800 */
[----:B------:R1:W-:Y:S01]  /*e260*/  MUFU.EX2 R14, R9 ;  /* 0x00000009000e7308 */ /* 0x0003e20000000800 */
[----:B0-----:R-:W-:-:S07]  /*e270*/  FADD.FTZ R42, R120, R13 ;  /* 0x0000000d782a7221 */ /* 0x001fce0000010000 */
[----:B------:R-:W0:Y:S01]  /*e280*/  MUFU.EX2 R75, R75 ;  /* 0x0000004b004b7308 */ /* 0x000e220000000800 */
[----:B-1----:R-:W-:Y:S01]  /*e290*/  FADD.FTZ R9, R139, R40 ;  /* 0x000000288b097221 */ /* 0x002fe20000010000 */
[----:B------:R-:W-:-:S03]  /*e2a0*/  F2FP.F16.F32.PACK_AB R139, R36, R139 ;  /* 0x0000008b248b723e */ /* 0x000fc600000000ff */
[----:B------:R-:W-:-:S03]  /*e2b0*/  FADD.FTZ R40, R36, R9 ;  /* 0x0000000924287221 */ /* 0x000fc60000010000 */
[----:B------:R-:W-:Y:S01]  /*e2c0*/  MUFU.EX2 R2, R2 ;  /* 0x0000000200027308 */ /* 0x000fe20000000800 */
[----:B------:R-:W-:Y:S01]  /*e2d0*/  FADD.FTZ R9, R133, R40 ;  /* 0x0000002885097221 */ /* 0x000fe20000010000 */
[----:B------:R-:W-:-:S03]  /*e2e0*/  F2FP.F16.F32.PACK_AB R133, R38, R133 ;  /* 0x000000852685723e */ /* 0x000fc600000000ff */
[----:B------:R-:W-:-:S03]  /*e2f0*/  FADD.FTZ R40, R38, R9 ;  /* 0x0000000926287221 */ /* 0x000fc60000010000 */
[----:B------:R-:W1:Y:S01]  /*e300*/  MUFU.EX2 R122, R122 ;  /* 0x0000007a007a7308 */ /* 0x000e620000000800 */
[C---:B0-----:R-:W-:Y:S01]  /*e310*/  FADD.FTZ R9, R75.reuse, R42 ;  /* 0x0000002a4b097221 */ /* 0x041fe20000010000 */
[----:B------:R-:W-:-:S06]  /*e320*/  F2FP.F16.F32.PACK_AB R120, R75, R120 ;  /* 0x000000784b78723e */ /* 0x000fcc00000000ff */
[----:B------:R-:W0:Y:S08]  /*e330*/  MUFU.EX2 R129, R129 ;  /* 0x0000008100817308 */ /* 0x000e300000000800 */
[----:B------:R-:W2:Y:S01]  /*e340*/  MUFU.EX2 R10, R55 ;  /* 0x00000037000a7308 */ /* 0x000ea20000000800 */
[----:B-1----:R-:W-:-:S07]  /*e350*/  FADD.FTZ R42, R122, R9 ;  /* 0x000000097a2a7221 */ /* 0x002fce0000010000 */
[----:B------:R-:W1:Y:S08]  /*e360*/  MUFU.EX2 R131, R131 ;  /* 0x0000008300837308 */ /* 0x000e700000000800 */
[----:B------:R3:W-:Y:S08]  /*e370*/  MUFU.EX2 R15, R3 ;  /* 0x00000003000f7308 */ /* 0x0007f00000000800 */
[----:B------:R-:W4:Y:S01]  /*e380*/  MUFU.EX2 R125, R125 ;  /* 0x0000007d007d7308 */ /* 0x000f220000000800 */
[----:B---3--:R-:W-:Y:S01]  /*e390*/  FADD.FTZ R3, R135, R40 ;  /* 0x0000002887037221 */ /* 0x008fe20000010000 */
[----:B------:R-:W-:-:S03]  /*e3a0*/  F2FP.F16.F32.PACK_AB R135, R2, R135 ;  /* 0x000000870287723e */ /* 0x000fc600000000ff */
[----:B------:R-:W-:-:S03]  /*e3b0*/  FADD.FTZ R40, R2, R3 ;  /* 0x0000000302287221 */ /* 0x000fc60000010000 */
[----:B------:R-:W3:Y:S01]  /*e3c0*/  MUFU.EX2 R65, R65 ;  /* 0x0000004100417308 */ /* 0x000ee20000000800 */
[----:B0-----:R-:W-:Y:S01]  /*e3d0*/  FADD.FTZ R9, R129, R40 ;  /* 0x0000002881097221 */ /* 0x001fe20000010000 */
[----:B--2---:R-:W-:-:S03]  /*e3e0*/  F2FP.F16.F32.PACK_AB R129, R10, R129 ;  /* 0x000000810a81723e */ /* 0x004fc600000000ff */
[----:B------:R-:W-:-:S03]  /*e3f0*/  FADD.FTZ R40, R10, R9 ;  /* 0x000000090a287221 */ /* 0x000fc60000010000 */
[----:B------:R-:W0:Y:S01]  /*e400*/  MUFU.EX2 R67, R67 ;  /* 0x0000004300437308 */ /* 0x000e220000000800 */
[----:B-1----:R-:W-:Y:S01]  /*e410*/  FADD.FTZ R9, R131, R40 ;  /* 0x0000002883097221 */ /* 0x002fe20000010000 */
[----:B------:R-:W-:-:S03]  /*e420*/  F2FP.F16.F32.PACK_AB R131, R14, R131 ;  /* 0x000000830e83723e */ /* 0x000fc600000000ff */
[----:B------:R-:W-:-:S03]  /*e430*/  FADD.FTZ R40, R14, R9 ;  /* 0x000000090e287221 */ /* 0x000fc60000010000 */
[----:B------:R-:W1:Y:S01]  /*e440*/  MUFU.EX2 R121, R70 ;  /* 0x0000004600797308 */ /* 0x000e620000000800 */
[----:B----4-:R-:W-:Y:S01]  /*e450*/  FADD.FTZ R40, R125, R40 ;  /* 0x000000287d287221 */ /* 0x010fe20000010000 */
[----:B------:R-:W-:-:S03]  /*e460*/  F2FP.F16.F32.PACK_AB R125, R15, R125 ;  /* 0x0000007d0f7d723e */ /* 0x000fc600000000ff */
[----:B------:R-:W-:-:S03]  /*e470*/  FADD.FTZ R40, R15, R40 ;  /* 0x000000280f287221 */ /* 0x000fc60000010000 */
[----:B------:R-:W2:Y:S01]  /*e480*/  MUFU.EX2 R24, R24 ;  /* 0x0000001800187308 */ /* 0x000ea20000000800 */
[----:B---3--:R-:W-:Y:S01]  /*e490*/  FADD.FTZ R40, R65, R40 ;  /* 0x0000002841287221 */ /* 0x008fe20000010000 */
[----:B0-----:R-:W-:-:S03]  /*e4a0*/  F2FP.F16.F32.PACK_AB R127, R67, R65 ;  /* 0x00000041437f723e */ /* 0x001fc600000000ff */
[----:B------:R-:W-:-:S03]  /*e4b0*/  FADD.FTZ R40, R67, R40 ;  /* 0x0000002843287221 */ /* 0x000fc60000010000 */
        /* <DEDUP_REMOVED lines=12> */
.L_x_839:
[----:B------:R-:W-:Y:S06]  /*e580*/  BAR.ARV 0x8, 0x200 ;  /* 0x0208000000007b1d */ /* 0x000fec0000002000 */
[----:B------:R-:W-:Y:S05]  /*e590*/  @!P0 BRA `(.L_x_857) ;  /* 0x0000000000048947 */ /* 0x000fea0003800000 */
[----:B------:R-:W-:Y:S01]  /*e5a0*/  BPT.TRAP 0x1 ;  /* 0x000000040000795c */ /* 0x000fe20000300000 */
.L_x_857:
[----:B------:R-:W-:Y:S01]  /*e5b0*/  ULEA UR5, UR37, UR45, 0x3 ;  /* 0x0000002d25057291 */ /* 0x000fe2000f8e183f */
[----:B------:R-:W-:-:S05]  /*e5c0*/  IMAD.U32 R0, RZ, RZ, UR36 ;  /* 0x00000024ff007e24 */ /* 0x000fca000f8e00ff */
[----:B------:R-:W-:-:S04]  /*e5d0*/  SHF.L.U32 R0, R0, 0x1f, RZ ;  /* 0x0000001f00007819 */ /* 0x000fc800000006ff */
[----:B------:R0:W1:Y:S01]  /*e5e0*/  SYNCS.PHASECHK.TRANS64.TRYWAIT P2, [UR5+0x16850], R0 ;  /* 0x01685000ff0075a7 */ /* 0x0000620008040145 */
[----:B------:R-:W-:Y:S05]  /*e5f0*/  @!P0 BRA `(.L_x_858) ;  /* 0x0000000000048947 */ /* 0x000fea0003800000 */
[----:B------:R-:W-:Y:S01]  /*e600*/  BPT.TRAP 0x1 ;  /* 0x000000040000795c */ /* 0x000fe20000300000 */
.L_x_858:
[----:B-1----:R-:W-:Y:S05]  /*e610*/  @P2 BRA `(.L_x_859) ;  /* 0x0000000000082947 */ /* 0x002fea0003800000 */
[----:B------:R-:W1:Y:S02]  /*e620*/  SYNCS.PHASECHK.TRANS64.TRYWAIT P0, [UR5+0x16850], R0 ;  /* 0x01685000ff0075a7 */ /* 0x000e640008000145 */
[----:B-1----:R-:W-:Y:S05]  /*e630*/  @!P0 BRA `(.L_x_860) ;  /* 0x0000005c00d88947 */ /* 0x002fea0003800000 */
.L_x_859:
[----:B------:R-:W-:Y:S01]  /*e640*/  UIADD3 UR45, UR45, 0x400, URZ ;  /* 0x000004002d2d7890 */ /* 0x000fe2000fffe03f */
[----:B------:R-:W-:Y:S01]  /*e650*/  WARPGROUP.ARRIVE ;  /* 0x00000000000079c5 */ /* 0x000fe20000000000 */
[----:B------:R-:W-:Y:S01]  /*e660*/  UMOV UR7, 0x40000040 ;  /* 0x4000004000077882 */ /* 0x000fe20000000000 */
[----:B01----:R-:W0:Y:S01]  /*e670*/  SHFL.BFLY PT, R0, R3, 0x2, 0x1f ;  /* 0x0c401f0003007f89 */ /* 0x003e2200000e0000 */
[----:B------:R-:W-:Y:S01]  /*e680*/  USHF.R.U32.HI UR45, URZ, 0x4, UR45 ;  /* 0x000000043f2d7899 */ /* 0x000fe2000801162d */
[----:B------:R-:W-:Y:S01]  /*e690*/  CS2R R26, SRZ ;  /* 0x00000000001a7805 */ /* 0x000fe2000001ff00 */
[----:B------:R-:W-:Y:S01]  /*e6a0*/  IMAD.U32 R10, RZ, RZ, UR22 ;  /* 0x00000016ff0a7e24 */ /* 0x000fe2000f8e00ff */
[----:B------:R-:W1:Y:S01]  /*e6b0*/  SHFL.BFLY PT, R5, R2, 0x2, 0x1f ;  /* 0x0c401f0002057f89 */ /* 0x000e6200000e0000 */
[----:B------:R-:W-:Y:S01]  /*e6c0*/  ULOP3.LUT UR4, UR45, 0x3fff, URZ, 0xc0, !UPT ;  /* 0x00003fff2d047892 */ /* 0x000fe2000f8ec03f */
[----:B------:R-:W-:Y:S01]  /*e6d0*/  IMAD.MOV.U32 R30, RZ, RZ, -0x800000 ;  /* 0xff800000ff1e7424 */ /* 0x000fe200078e00ff */
[----:B------:R-:W-:-:S02]  /*e6e0*/  UIADD3 UR46, UR46, 0x1, URZ ;  /* 0x000000012e2e7890 */ /* 0x000fc4000fffe03f */
[----:B------:R-:W-:Y:S02]  /*e6f0*/  ULEA UR4, UR37, UR4, 0xa ;  /* 0x0000000425047291 */ /* 0x000fe4000f8e503f */
[----:B------:R-:W-:-:S04]  /*e700*/  UIADD3 UR37, UR37, 0x1, URZ ;  /* 0x0000000125257890 */ /* 0x000fc8000fffe03f */
[----:B------:R-:W-:Y:S01]  /*e710*/  UISETP.NE.AND UP0, UPT, UR37, 0x2, UPT ;  /* 0x000000022500788c */ /* 0x000fe2000bf05270 */
[----:B------:R-:W-:Y:S02]  /*e720*/  UMOV UR6, UR4 ;  /* 0x0000000400067c82 */ /* 0x000fe40008000000 */
[----:B------:R-:W-:Y:S01]  /*e730*/  HGMMA.64x64x16.F32 R88, R148, gdesc[UR4].tnspB, R88, gsb0 ;  /* 0x40e0000494587df0 */ /* 0x000fe20008000858 */
[----:B------:R-:W-:Y:S01]  /*e740*/  UIADD3 UR6, UR4, 0x80, URZ ;  /* 0x0000008004067890 */ /* 0x000fe2000fffe03f */
[----:B------:R-:W-:Y:S01]  /*e750*/  UMOV UR7, 0x40000040 ;  /* 0x4000004000077882 */ /* 0x000fe20000000000 */
[----:B------:R-:W-:Y:S01]  /*e760*/  USEL UR37, UR37, URZ, UP0 ;  /* 0x0000003f25257287 */ /* 0x000fe20008000000 */
[----:B0-----:R-:W-:Y:S01]  /*e770*/  FADD.FTZ R0, R0, R3 ;  /* 0x0000000300007221 */ /* 0x001fe20000010000 */
[----:B------:R-:W-:Y:S02]  /*e780*/  IMAD.U32 R3, RZ, RZ, UR22 ;  /* 0x00000016ff037e24 */ /* 0x000fe4000f8e00ff */
[----:B-1----:R-:W-:-:S02]  /*e790*/  FADD.FTZ R7, R5, R2 ;  /* 0x0000000205077221 */ /* 0x002fc40000010000 */
[----:B------:R-:W0:Y:S04]  /*e7a0*/  SHFL.BFLY PT, R5, R0, 0x1, 0x1f ;  /* 0x0c201f0000057f89 */ /* 0x000e2800000e0000 */
[----:B------:R-:W1:Y:S01]  /*e7b0*/  SHFL.BFLY PT, R8, R7, 0x1, 0x1f ;  /* 0x0c201f0007087f89 */ /* 0x000e6200000e0000 */
[----:B0-----:R-:W-:Y:S01]  /*e7c0*/  FADD.FTZ R9, R0, R5 ;  /* 0x0000000500097221 */ /* 0x001fe20000010000 */
[----:B------:R-:W-:Y:S02]  /*e7d0*/  IMAD.MOV.U32 R0, RZ, RZ, -0x800000 ;  /* 0xff800000ff007424 */ /* 0x000fe400078e00ff */
[----:B-1----:R-:W-:Y:S02]  /*e7e0*/  FADD.FTZ R8, R7, R8 ;  /* 0x0000000807087221 */ /* 0x002fe40000010000 */
[----:B------:R-:W-:Y:S01]  /*e7f0*/  FSETP.NE.FTZ.AND P0, PT, R9, RZ, PT ;  /* 0x000000ff0900720b */ /* 0x000fe20003f15000 */
[----:B------:R-:W-:-:S02]  /*e800*/  IMAD.U32 R7, RZ, RZ, UR5 ;  /* 0x00000005ff077e24 */ /* 0x000fc4000f8e00ff */
[----:B------:R-:W-:Y:S02]  /*e810*/  FSETP.NE.FTZ.AND P2, PT, R8, RZ, PT ;  /* 0x000000ff0800720b */ /* 0x000fe40003f55000 */
[----:B------:R-:W-:-:S05]  /*e820*/  @!P1 VIADD R7, R7, 0x16860 ;  /* 0x0001686007079836 */ /* 0x000fca0000000000 */
[----:B------:R-:W-:-:S03]  /*e830*/  @!P1 PRMT R7, RZ, 0x654, R7 ;  /* 0x00000654ff079816 */ /* 0x000fc60000000007 */
[----:B------:R-:W0:Y:S01]  /*e840*/  @P0 MUFU.LG2 R2, R9 ;  /* 0x0000000900020308 */ /* 0x000e220000000c00 */
[----:B------:R-:W-:Y:S02]  /*e850*/  @P0 FMUL.FTZ R3, R3, 0.69314718246459960938 ;  /* 0x3f31721803030820 */ /* 0x000fe40000410000 */
[----:B------:R-:W-:-:S05]  /*e860*/  @P2 FMUL.FTZ R10, R10, 0.69314718246459960938 ;  /* 0x3f3172180a0a2820 */ /* 0x000fca0000410000 */
[----:B------:R-:W1:Y:S08]  /*e870*/  @P2 MUFU.LG2 R5, R8 ;  /* 0x0000000800052308 */ /* 0x000e700000000c00 */
[----:B------:R-:W2:Y:S01]  /*e880*/  @P0 MUFU.RCP R26, R9 ;  /* 0x00000009001a0308 */ /* 0x000ea20000001000 */
[----:B0-----:R-:W-:-:S04]  /*e890*/  @P0 FMUL.FTZ R2, R2, 0.69314718246459960938 ;  /* 0x3f31721802020820 */ /* 0x001fc80000410000 */
[----:B------:R-:W-:Y:S01]  /*e8a0*/  @P0 FFMA.FTZ R30, R3, R4, R2 ;  /* 0x00000004031e0223 */ /* 0x000fe20000010002 */
[----:B------:R-:W-:Y:S02]  /*e8b0*/  PLOP3.LUT P0, PT, PT, PT, PT, 0x8, 0x0 ;  /* 0x000000000000781c */ /* 0x000fe40003f0e170 */
[----:B------:R-:W0:Y:S01]  /*e8c0*/  @P2 MUFU.RCP R27, R8 ;  /* 0x00000008001b2308 */ /* 0x000e220000001000 */
[----:B------:R-:W-:Y:S02]  /*e8d0*/  WARPGROUP.DEPBAR.LE gsb0, 0x0 ;  /* 0x00008000000079c5 */ /* 0x000fe40000010000 */
[----:B------:R-:W-:Y:S01]  /*e8e0*/  WARPGROUP.ARRIVE ;  /* 0x00000000000079c5 */ /* 0x000fe20000000000 */
[----:B-1----:R-:W-:-:S04]  /*e8f0*/  @P2 FMUL.FTZ R5, R5, 0.69314718246459960938 ;  /* 0x3f31721805052820 */ /* 0x002fc80000410000 */
[----:B------:R-:W-:Y:S01]  /*e900*/  @P2 FFMA.FTZ R0, R10, R6, R5 ;  /* 0x000000060a002223 */ /* 0x000fe20000010005 */
[----:B------:R-:W-:Y:S01]  /*e910*/  HGMMA.64x64x16.F32 R88, R144, gdesc[UR4].tnspB, R88, gsb0 ;  /* 0x40e0000490587df0 */ /* 0x000fe20008000858 */
[----:B------:R-:W-:Y:S01]  /*e920*/  UIADD3 UR6, UR4, 0x100, URZ ;  /* 0x0000010004067890 */ /* 0x000fe2000fffe03f */
[----:B------:R-:W-:Y:S01]  /*e930*/  UMOV UR7, 0x40000040 ;  /* 0x4000004000077882 */ /* 0x000fe20000000000 */
[----:B------:R-:W-:Y:S02]  /*e940*/  WARPGROUP.DEPBAR.LE gsb0, 0x0 ;  /* 0x00008000000079c5 */ /* 0x000fe40000010000 */
[----:B------:R-:W-:-:S06]  /*e950*/  WARPGROUP.ARRIVE ;  /* 0x00000000000079c5 */ /* 0x000fcc0000000000 */
        /* <DEDUP_REMOVED lines=18> */
[----:B------:R-:W-:Y:S01]  /*ea80*/  UIADD3 UR4, UR4, 0x380, URZ ;  /* 0x0000038004047890 */ /* 0x000fe2000fffe03f */
[----:B------:R-:W-:Y:S02]  /*ea90*/  WARPGROUP.DEPBAR.LE gsb0, 0x0 ;  /* 0x00008000000079c5 */ /* 0x000fe40000010000 */
[----:B------:R-:W-:-:S06]  /*eaa0*/  WARPGROUP.ARRIVE ;  /* 0x00000000000079c5 */ /* 0x000fcc0000000000 */
[----:B------:R-:W-:Y:S01]  /*eab0*/  HGMMA.64x64x16.F32 R88, R124, gdesc[UR4].tnspB, R88, gsb0 ;  /* 0x40e000047c587df0 */ /* 0x000fe20008000858 */
[----:B------:R-:W-:Y:S01]  /*eac0*/  UMOV UR6, UR4 ;  /* 0x0000000400067c82 */ /* 0x000fe20008000000 */
[----:B------:R-:W-:Y:S01]  /*ead0*/  UMOV UR7, 0x40000040 ;  /* 0x4000004000077882 */ /* 0x000fe20000000000 */
[----:B------:R-:W-:-:S04]  /*eae0*/  USEL UR4, URZ, 0x1, UP0 ;  /* 0x000000013f047887 */ /* 0x000fc80008000000 */
[----:B------:R-:W-:Y:S01]  /*eaf0*/  ULOP3.LUT UR36, UR36, UR4, URZ, 0x3c, !UPT ;  /* 0x0000000424247292 */ /* 0x000fe2000f8e3c3f */
[----:B------:R-:W-:Y:S02]  /*eb00*/  WARPGROUP.DEPBAR.LE gsb0, 0x0 ;  /* 0x00008000000079c5 */ /* 0x000fe40000010000 */
[----:B------:R-:W-:-:S06]  /*eb10*/  WARPGROUP.ARRIVE ;  /* 0x00000000000079c5 */ /* 0x000fcc0000000000 */
[----:B------:R-:W-:Y:S03]  /*eb20*/  HGMMA.64x64x16.F32 R88, R120, gdesc[UR4].tnspB, R88, gsb0 ;  /* 0x40e0000478587df0 */ /* 0x000fe60008000858 */
[----:B------:R-:W-:Y:S02]  /*eb30*/  WARPGROUP.DEPBAR.LE gsb0, 0x0 ;  /* 0x00008000000079c5 */ /* 0x000fe40000010000 */
[----:B------:R1:W-:Y:S01]  /*eb40*/  @!P1 SYNCS.ARRIVE.TRANS64.RED.A1T0 RZ, [R7+URZ], RZ ;  /* 0x000000ff07ff99a7 */ /* 0x0003e2000810043f */
[-C--:B--2---:R-:W-:Y:S01]  /*eb50*/  FMUL.FTZ R34, R88, R26.reuse ;  /* 0x0000001a58227220 */ /* 0x084fe20000410000 */
        /* <DEDUP_REMOVED lines=30> */
[----:B-1----:R-:W-:-:S07]  /*ed40*/  FMUL.FTZ R27, R119, R27 ;  /* 0x0000001b771b7220 */ /* 0x002fce0000410000 */
.L_x_790:
[----:B------:R-:W0:Y:S01]  /*ed50*/  S2R R2, SR_CgaCtaId ;  /* 0x0000000000027919 */ /* 0x000e220000008800 */
[----:B------:R-:W-:Y:S01]  /*ed60*/  MOV R31, 0x400 ;  /* 0x00000400001f7802 */ /* 0x000fe20000000f00 */
[----:B------:R-:W-:Y:S01]  /*ed70*/  BSSY B0, `(.L_x_861) ;  /* 0x0000144000007945 */ /* 0x000fe20003800000 */
[----:B------:R-:W-:Y:S02]  /*ed80*/  BAR.SYNC.DEFER_BLOCKING 0x5, 0x200 ;  /* 0x0148000000007b1d */ /* 0x000fe40000010000 */
[----:B0-----:R-:W-:-:S05]  /*ed90*/  LEA R31, R2, R31, 0x18 ;  /* 0x0000001f021f7211 */ /* 0x001fca00078ec0ff */
[----:B------:R-:W0:Y:S02]  /*eda0*/  LDS R2, [R31+0x168d0] ;  /* 0x0168d0001f027984 */ /* 0x000e240000000800 */
[----:B0-----:R-:W-:Y:S01]  /*edb0*/  R2UR UR4, R2 ;  /* 0x00000000020472ca */ /* 0x001fe200000e0000 */
[----:B------:R-:W-:Y:S06]  /*edc0*/  BAR.ARV 0x4, 0x200 ;  /* 0x0108000000007b1d */ /* 0x000fec0000002000 */
[----:B------:R-:W-:Y:S08]  /*edd0*/  @P0 BRA `(.L_x_862) ;  /* 0x0000000c00180947 */ /* 0x000ff00003800000 */
[----:B------:R-:W0:Y:S01]  /*ede0*/  S2R R4, SR_SWINHI ;  /* 0x0000000000047919 */ /* 0x000e220000002f00 */
[----:B------:R-:W1:Y:S01]  /*edf0*/  LDC R32, c[0x0][0xbe8] ;  /* 0x0002fa00ff207b82 */ /* 0x000e620000000800 */
[----:B------:R-:W-:Y:S01]  /*ee00*/  IMAD R5, R152, 0x40, R19 ;  /* 0x0000004098057824 */ /* 0x000fe200078e0213 */
[----:B------:R-:W-:Y:S01]  /*ee10*/  USHF.R.S32.HI UR12, URZ, 0x1f, UR42 ;  /* 0x0000001f3f0c7899 */ /* 0x000fe2000801142a */
[----:B------:R-:W-:Y:S01]  /*ee20*/  VIADD R45, R17, UR39 ;  /* 0x00000027112d7c36 */ /* 0x000fe20008000000 */
[----:B------:R-:W-:Y:S01]  /*ee30*/  ULDC.64 UR8, c[0x0][0xb90] ;  /* 0x0002e40000087ab9 */ /* 0x000fe20000000a00 */
[----:B------:R-:W-:Y:S01]  /*ee40*/  USHF.R.S32.HI UR13, URZ, 0x1f, UR40 ;  /* 0x0000001f3f0d7899 */ /* 0x000fe20008011428 */
[----:B------:R-:W-:Y:S01]  /*ee50*/  F2FP.F16.F32.PACK_AB R12, R12, R41 ;  /* 0x000000290c0c723e */ /* 0x000fe200000000ff */
[----:B------:R-:W-:Y:S01]  /*ee60*/  UIMAD UR5, UR12, UR8, URZ ;  /* 0x000000080c0572a4 */ /* 0x000fe2000f8e023f */
[----:B------:R-:W-:Y:S01]  /*ee70*/  F2FP.F16.F32.PACK_AB R13, R13, R106 ;  /* 0x0000006a0d0d723e */ /* 0x000fe200000000ff */
[----:B------:R-:W-:Y:S01]  /*ee80*/  UIMAD.WIDE.U32 UR6, UR42, UR8, URZ ;  /* 0x000000082a0672a5 */ /* 0x000fe2000f8e003f */
[----:B------:R-:W-:Y:S01]  /*ee90*/  F2FP.F16.F32.PACK_AB R14, R14, R35 ;  /* 0x000000230e0e723e */ /* 0x000fe200000000ff */
[----:B------:R-:W-:Y:S01]  /*eea0*/  UIMAD UR5, UR42, UR9, UR5 ;  /* 0x000000092a0572a4 */ /* 0x000fe2000f8e0205 */
[----:B------:R-:W-:Y:S01]  /*eeb0*/  F2FP.F16.F32.PACK_AB R15, R15, R110 ;  /* 0x0000006e0f0f723e */ /* 0x000fe200000000ff */
[----:B------:R-:W-:Y:S01]  /*eec0*/  ULDC.64 UR10, c[0x0][0xb98] ;  /* 0x0002e600000a7ab9 */ /* 0x000fe20000000a00 */
[----:B------:R-:W-:Y:S01]  /*eed0*/  F2FP.F16.F32.PACK_AB R24, R24, R29 ;  /* 0x0000001d1818723e */ /* 0x000fe200000000ff */
[----:B------:R-:W-:Y:S01]  /*eee0*/  UIMAD UR8, UR13, UR10, URZ ;  /* 0x0000000a0d0872a4 */ /* 0x000fe2000f8e023f */
[----:B------:R-:W-:Y:S01]  /*eef0*/  F2FP.F16.F32.PACK_AB R25, R25, R114 ;  /* 0x000000721919723e */ /* 0x000fe200000000ff */
[----:B------:R-:W-:Y:S01]  /*ef00*/  UIADD3 UR7, UR7, UR5, URZ ;  /* 0x0000000507077290 */ /* 0x000fe2000fffe03f */
[----:B------:R-:W-:Y:S01]  /*ef10*/  F2FP.F16.F32.PACK_AB R26, R26, R21 ;  /* 0x000000151a1a723e */ /* 0x000fe200000000ff */
[----:B------:R-:W-:Y:S01]  /*ef20*/  UIMAD UR8, UR40, UR11, UR8 ;  /* 0x0000000b280872a4 */ /* 0x000fe2000f8e0208 */
[----:B------:R-:W-:Y:S01]  /*ef30*/  F2FP.F16.F32.PACK_AB R27, R27, R118 ;  /* 0x000000761b1b723e */ /* 0x000fe200000000ff */
[----:B------:R-:W-:Y:S01]  /*ef40*/  UIMAD.WIDE.U32 UR6, UR40, UR10, UR6 ;  /* 0x0000000a280672a5 */ /* 0x000fe2000f8e0006 */
[----:B------:R-:W-:Y:S01]  /*ef50*/  ULDC UR5, c[0x0][0xa88] ;  /* 0x0002a20000057ab9 */ /* 0x000fe20000000800 */
[----:B------:R-:W-:Y:S01]  /*ef60*/  BAR.SYNC.DEFER_BLOCKING 0x1, 0x180 ;  /* 0x0046000000007b1d */ /* 0x000fe20000010000 */
[----:B-1----:R-:W-:-:S05]  /*ef70*/  ISETP.NE.AND P1, PT, R32, 0x1, PT ;  /* 0x000000012000780c */ /* 0x002fca0003f25270 */
[----:B------:R-:W-:Y:S01]  /*ef80*/  ULDC.64 UR10, c[0x0][0xaf0] ;  /* 0x0002bc00000a7ab9 */ /* 0x000fe20000000a00 */
[----:B------:R-:W-:Y:S02]  /*ef90*/  MOV R2, R31 ;  /* 0x0000001f00027202 */ /* 0x000fe40000000f00 */
[----:B0-----:R-:W-:-:S03]  /*efa0*/  MOV R3, R4 ;  /* 0x0000000400037202 */ /* 0x001fc60000000f00 */
[--C-:B------:R-:W-:Y:S02]  /*efb0*/  IMAD.WIDE R10, R156, 0x2, R2.reuse ;  /* 0x000000029c0a7825 */ /* 0x100fe400078e0202 */
[----:B------:R-:W0:Y:S02]  /*efc0*/  @P1 LDC R20, c[0x0][0xbec] ;  /* 0x0002fb00ff141b82 */ /* 0x000e240000000800 */
[----:B------:R-:W-:Y:S01]  /*efd0*/  IMAD.WIDE R2, R5, 0x2, R2 ;  /* 0x0000000205027825 */ /* 0x000fe200078e0202 */
[C---:B------:R-:W-:Y:S02]  /*efe0*/  LOP3.LUT R4, R10.reuse, 0x380, RZ, 0xc0, !PT ;  /* 0x000003800a047812 */ /* 0x040fe400078ec0ff */
[----:B------:R-:W-:Y:S02]  /*eff0*/  IADD3 R39, P0, R10, 0x60, RZ ;  /* 0x000000600a277810 */ /* 0x000fe40007f1e0ff */
[----:B------:R-:W-:Y:S01]  /*f000*/  SHF.R.U64 R5, R4, 0x3, RZ ;  /* 0x0000000304057819 */ /* 0x000fe200000012ff */
[----:B------:R-:W1:Y:S01]  /*f010*/  @P1 LDC R43, c[0x0][0xbf0] ;  /* 0x0002fc00ff2b1b82 */ /* 0x000e620000000800 */
[----:B------:R-:W-:Y:S01]  /*f020*/  LOP3.LUT R4, R39, 0x380, RZ, 0xc0, !PT ;  /* 0x0000038027047812 */ /* 0x000fe200078ec0ff */
[----:B------:R-:W-:Y:S01]  /*f030*/  IMAD.X R9, RZ, RZ, R11, P0 ;  /* 0x000000ffff097224 */ /* 0x000fe200000e060b */
[----:B------:R-:W-:-:S02]  /*f040*/  IADD3 R37, P2, R10, 0x40, RZ ;  /* 0x000000400a257810 */ /* 0x000fc40007f5e0ff */
[----:B------:R-:W-:Y:S02]  /*f050*/  SHF.R.U64 R4, R4, 0x3, RZ ;  /* 0x0000000304047819 */ /* 0x000fe400000012ff */
[----:B------:R-:W-:Y:S01]  /*f060*/  IADD3 R33, P3, R10, 0x20, RZ ;  /* 0x000000200a217810 */ /* 0x000fe20007f7e0ff */
[--C-:B------:R-:W-:Y:S01]  /*f070*/  IMAD.X R7, RZ, RZ, R11.reuse, P2 ;  /* 0x000000ffff077224 */ /* 0x100fe200010e060b */
[----:B------:R-:W-:Y:S02]  /*f080*/  LOP3.LUT R6, R37, 0x380, RZ, 0xc0, !PT ;  /* 0x0000038025067812 */ /* 0x000fe400078ec0ff */
[----:B------:R-:W-:Y:S02]  /*f090*/  LOP3.LUT R8, R4, R39, RZ, 0x3c, !PT ;  /* 0x0000002704087212 */ /* 0x000fe400078e3cff */
[----:B------:R-:W-:Y:S01]  /*f0a0*/  LOP3.LUT R10, R5, R10, RZ, 0x3c, !PT ;  /* 0x0000000a050a7212 */ /* 0x000fe200078e3cff */
[----:B------:R-:W-:Y:S01]  /*f0b0*/  IMAD.X R5, RZ, RZ, R11, P3 ;  /* 0x000000ffff057224 */ /* 0x000fe200018e060b */
[----:B------:R-:W-:Y:S01]  /*f0c0*/  LOP3.LUT R4, R33, 0x380, RZ, 0xc0, !PT ;  /* 0x0000038021047812 */ /* 0x000fe200078ec0ff */
[----:B0-----:R-:W-:Y:S01]  /*f0d0*/  @P1 IMAD.HI.U32 R20, R45, R20, RZ ;  /* 0x000000142d141227 */ /* 0x001fe200078e00ff */
[----:B------:R-:W-:-:S02]  /*f0e0*/  SHF.R.U64 R6, R6, 0x3, RZ ;  /* 0x0000000306067819 */ /* 0x000fc400000012ff */
[----:B------:R-:W-:Y:S02]  /*f0f0*/  IADD3 R39, P3, R2, 0x1800, RZ ;  /* 0x0000180002277810 */ /* 0x000fe40007f7e0ff */
[----:B------:R-:W-:Y:S02]  /*f100*/  SHF.R.U64 R4, R4, 0x3, RZ ;  /* 0x0000000304047819 */ /* 0x000fe400000012ff */
[----:B------:R-:W-:Y:S01]  /*f110*/  LOP3.LUT R6, R6, R37, RZ, 0x3c, !PT ;  /* 0x0000002506067212 */ /* 0x000fe200078e3cff */
[----:B------:R-:W-:Y:S01]  /*f120*/  IMAD.X R29, RZ, RZ, R3, P3 ;  /* 0x000000ffff1d7224 */ /* 0x000fe200018e0603 */
[----:B------:R-:W-:Y:S02]  /*f130*/  LOP3.LUT R28, R39, 0x380, RZ, 0xc0, !PT ;  /* 0x00000380271c7812 */ /* 0x000fe400078ec0ff */
[----:B------:R-:W-:Y:S02]  /*f140*/  IADD3 R37, P2, R2, 0x3000, RZ ;  /* 0x0000300002257810 */ /* 0x000fe40007f5e0ff */
[----:B------:R-:W-:Y:S01]  /*f150*/  LOP3.LUT R4, R4, R33, RZ, 0x3c, !PT ;  /* 0x0000002104047212 */ /* 0x000fe200078e3cff */
[----:B------:R-:W-:Y:S01]  /*f160*/  IMAD.MOV.U32 R33, RZ, RZ, R45 ;  /* 0x000000ffff217224 */ /* 0x000fe200078e002d */
[----:B------:R-:W-:Y:S01]  /*f170*/  SHF.R.U64 R28, R28, 0x3, RZ ;  /* 0x000000031c1c7819 */ /* 0x000fe200000012ff */
[----:B------:R-:W-:Y:S01]  /*f180*/  IMAD.X R21, RZ, RZ, R3, P2 ;  /* 0x000000ffff157224 */ /* 0x000fe200010e0603 */
[----:B------:R-:W-:-:S02]  /*f190*/  LOP3.LUT R36, R37, 0x380, RZ, 0xc0, !PT ;  /* 0x0000038025247812 */ /* 0x000fc400078ec0ff */
[----:B-1----:R-:W-:Y:S02]  /*f1a0*/  @P1 SHF.R.U32.HI R33, RZ, R43, R20 ;  /* 0x0000002bff211219 */ /* 0x002fe40000011614 */
[----:B------:R-:W-:Y:S02]  /*f1b0*/  LOP3.LUT R28, R28, R39, RZ, 0x3c, !PT ;  /* 0x000000271c1c7212 */ /* 0x000fe400078e3cff */
[----:B------:R-:W-:Y:S01]  /*f1c0*/  SHF.R.U64 R20, R36, 0x3, RZ ;  /* 0x0000000324147819 */ /* 0x000fe200000012ff */
[----:B------:R-:W-:Y:S01]  /*f1d0*/  IMAD.MOV R39, RZ, RZ, -R33 ;  /* 0x000000ffff277224 */ /* 0x000fe200078e0a21 */
[----:B------:R-:W-:Y:S01]  /*f1e0*/  MOV R44, R10 ;  /* 0x0000000a002c7202 */ /* 0x000fe20000000f00 */
[----:B------:R-:W-:Y:S01]  /*f1f0*/  IMAD.U32 R36, RZ, RZ, UR8 ;  /* 0x00000008ff247e24 */ /* 0x000fe2000f8e00ff */
[----:B------:R-:W-:Y:S01]  /*f200*/  LOP3.LUT R20, R20, R37, RZ, 0x3c, !PT ;  /* 0x0000002514147212 */ /* 0x000fe200078e3cff */
[----:B------:R-:W-:Y:S01]  /*f210*/  IMAD R37, R32, R39, R45 ;  /* 0x0000002720257224 */ /* 0x000fe200078e022d */
[----:B------:R-:W-:Y:S01]  /*f220*/  SHF.R.S32.HI R11, RZ, 0x1f, R33 ;  /* 0x0000001fff0b7819 */ /* 0x000fe20000011421 */
[----:B------:R-:W-:Y:S01]  /*f230*/  ULDC.64 UR8, c[0x0][0xae8] ;  /* 0x0002ba0000087ab9 */ /* 0x000fe20000000a00 */
[----:B------:R-:W-:-:S02]  /*f240*/  IADD3 R10, P0, R33, UR6, RZ ;  /* 0x00000006210a7c10 */ /* 0x000fc4000ff1e0ff */
[----:B------:R-:W-:Y:S02]  /*f250*/  SHF.R.S32.HI R33, RZ, 0x1f, R37 ;  /* 0x0000001fff217819 */ /* 0x000fe40000011425 */
[----:B------:R-:W-:Y:S01]  /*f260*/  IADD3.X R11, R11, UR7, R36, P0, !PT ;  /* 0x000000070b0b7c10 */ /* 0x000fe200087fe424 */
[----:B------:R-:W-:Y:S01]  /*f270*/  ULDC.64 UR6, c[0x0][0xb88] ;  /* 0x0002e20000067ab9 */ /* 0x000fe20000000a00 */
[----:B------:R-:W-:Y:S01]  /*f280*/  MOV R40, R8 ;  /* 0x0000000800287202 */ /* 0x000fe20000000f00 */
[----:B------:R-:W-:Y:S01]  /*f290*/  IMAD R8, R33, UR6, RZ ;  /* 0x0000000621087c24 */ /* 0x000fe2000f8e02ff */
[----:B------:R-:W-:Y:S01]  /*f2a0*/  MOV R42, R6 ;  /* 0x00000006002a7202 */ /* 0x000fe20000000f00 */
[----:B------:R-:W-:Y:S01]  /*f2b0*/  IMAD.WIDE.U32 R6, R37, UR6, R10 ;  /* 0x0000000625067c25 */ /* 0x000fe2000f8e000a */
[----:B------:R-:W-:Y:S02]  /*f2c0*/  LOP3.LUT P0, RZ, R153, 0x3, RZ, 0xc0, !PT ;  /* 0x0000000399ff7812 */ /* 0x000fe4000780c0ff */
[----:B------:R-:W-:Y:S01]  /*f2d0*/  MOV R43, R4 ;  /* 0x00000004002b7202 */ /* 0x000fe20000000f00 */
[----:B------:R-:W-:Y:S01]  /*f2e0*/  IMAD R37, R37, UR7, R8 ;  /* 0x0000000725257c24 */ /* 0x000fe2000f8e0208 */
[----:B------:R-:W-:Y:S01]  /*f2f0*/  ULDC.64 UR6, c[0x0][0xb50] ;  /* 0x0002d40000067ab9 */ /* 0x000fe20000000a00 */
[----:B------:R-:W-:Y:S01]  /*f300*/  VIADD R10, R155, UR39 ;  /* 0x000000279b0a7c36 */ /* 0x000fe20008000000 */
[----:B------:R-:W-:Y:S01]  /*f310*/  LEA R45, P5, R6, UR6, 0x2 ;  /* 0x00000006062d7c11 */ /* 0x000fe2000f8a10ff */
[----:B------:R-:W-:Y:S01]  /*f320*/  IMAD R33, R32, UR5, RZ ;  /* 0x0000000520217c24 */ /* 0x000fe2000f8e02ff */
[----:B------:R-:W-:Y:S01]  /*f330*/  F2FP.F16.F32.PACK_AB R4, R89, R34 ;  /* 0x000000225904723e */ /* 0x000fe200000000ff */
[----:B------:R-:W-:Y:S01]  /*f340*/  IMAD.IADD R7, R7, 0x1, R37 ;  /* 0x0000000107077824 */ /* 0x000fe200078e0225 */
[----:B------:R-:W-:Y:S01]  /*f350*/  F2FP.F16.F32.PACK_AB R5, R91, R90 ;  /* 0x0000005a5b05723e */ /* 0x000fe200000000ff */
[C---:B------:R-:W-:Y:S01]  /*f360*/  VIADD R8, R10.reuse, 0x8 ;  /* 0x000000080a087836 */ /* 0x040fe20000000000 */
[----:B------:R-:W-:Y:S01]  /*f370*/  ISETP.GE.OR P4, PT, R10, R33, P0 ;  /* 0x000000210a00720c */ /* 0x000fe20000786670 */
[----:B------:R-:W-:Y:S01]  /*f380*/  SHFL.IDX PT, R36, R45, RZ, 0x1c1f ;  /* 0x001c1fff2d247589 */ /* 0x000fe200000e0000 */
[----:B------:R-:W-:-:S02]  /*f390*/  LEA.HI.X R46, R6, UR7, R7, 0x2, P5 ;  /* 0x00000007062e7c11 */ /* 0x000fc4000a8f1407 */
[----:B------:R-:W-:Y:S01]  /*f3a0*/  ISETP.GE.OR P0, PT, R8, R33, P0 ;  /* 0x000000210800720c */ /* 0x000fe20000706670 */
[----:B------:R-:W-:Y:S01]  /*f3b0*/  SHFL.IDX PT, R38, R45, 0x1, 0x1c1f ;  /* 0x003c1f002d267f89 */ /* 0x000fe200000e0000 */
[----:B------:R-:W-:Y:S02]  /*f3c0*/  F2FP.F16.F32.PACK_AB R6, R93, R92 ;  /* 0x0000005c5d06723e */ /* 0x000fe400000000ff */
[----:B------:R-:W-:Y:S01]  /*f3d0*/  F2FP.F16.F32.PACK_AB R7, R95, R94 ;  /* 0x0000005e5f07723e */ /* 0x000fe200000000ff */
[----:B------:R-:W0:Y:S01]  /*f3e0*/  SHFL.IDX PT, R37, R46, RZ, 0x1c1f ;  /* 0x001c1fff2e257589 */ /* 0x000e2200000e0000 */
[----:B------:R-:W-:Y:S02]  /*f3f0*/  F2FP.F16.F32.PACK_AB R8, R97, R96 ;  /* 0x000000606108723e */ /* 0x000fe400000000ff */
[----:B------:R-:W-:Y:S01]  /*f400*/  F2FP.F16.F32.PACK_AB R9, R99, R98 ;  /* 0x000000626309723e */ /* 0x000fe200000000ff */
[----:B------:R-:W-:Y:S01]  /*f410*/  STSM.16.M88.4 [R44], R4 ;  /* 0x000000042c007844 */ /* 0x000fe20000000200 */
[----:B------:R-:W-:-:S02]  /*f420*/  F2FP.F16.F32.PACK_AB R10, R101, R100 ;  /* 0x00000064650a723e */ /* 0x000fc400000000ff */
[----:B------:R-:W-:Y:S01]  /*f430*/  F2FP.F16.F32.PACK_AB R11, R103, R102 ;  /* 0x00000066670b723e */ /* 0x000fe200000000ff */
[----:B------:R-:W1:Y:S01]  /*f440*/  SHFL.IDX PT, R39, R46, 0x1, 0x1c1f ;  /* 0x003c1f002e277f89 */ /* 0x000e6200000e0000 */
[----:B------:R-:W-:-:S03]  /*f450*/  LOP3.LUT R35, R2, 0x380, RZ, 0xc0, !PT ;  /* 0x0000038002237812 */ /* 0x000fc600078ec0ff */
[----:B------:R2:W-:Y:S01]  /*f460*/  STSM.16.M88.4 [R43], R8 ;  /* 0x000000082b007844 */ /* 0x0005e20000000200 */
[----:B------:R-:W-:-:S03]  /*f470*/  SHF.R.U64 R35, R35, 0x3, RZ ;  /* 0x0000000323237819 */ /* 0x000fc600000012ff */
[----:B------:R-:W-:Y:S01]  /*f480*/  STSM.16.M88.4 [R42], R12 ;  /* 0x0000000c2a007844 */ /* 0x000fe20000000200 */
[----:B------:R-:W-:Y:S01]  /*f490*/  LOP3.LUT R34, R35, R2, RZ, 0x3c, !PT ;  /* 0x0000000223227212 */ /* 0x000fe200078e3cff */
[----:B------:R-:W-:Y:S02]  /*f4a0*/  IMAD.MOV.U32 R35, RZ, RZ, R3 ;  /* 0x000000ffff237224 */ /* 0x000fe400078e0003 */
[----:B------:R-:W-:Y:S01]  /*f4b0*/  STSM.16.M88.4 [R40], R24 ;  /* 0x0000001828007844 */ /* 0x000fe20000000200 */
[----:B------:R-:W-:Y:S06]  /*f4c0*/  BAR.SYNC.DEFER_BLOCKING 0x1, 0x180 ;  /* 0x0046000000007b1d */ /* 0x000fec0000010000 */
[----:B0-----:R0:W-:Y:S04]  /*f4d0*/  @!P4 ST.E desc[UR48][R36.64], R30 ;  /* 0x0000001e2400c985 */ /* 0x0011e8000c101930 */
[----:B-1----:R1:W-:Y:S04]  /*f4e0*/  @!P0 ST.E desc[UR48][R38.64], R0 ;  /* 0x0000000026008985 */ /* 0x0023e8000c101930 */
[----:B------:R-:W3:Y:S04]  /*f4f0*/  LD.E.128 R4, desc[UR48][R34.64] ;  /* 0x0000003022047980 */ /* 0x000ee8000c101d00 */
[----:B--2---:R-:W2:Y:S01]  /*f500*/  LD.E.128 R8, desc[UR48][R28.64] ;  /* 0x000000301c087980 */ /* 0x004ea2000c101d00 */
[----:B0-----:R-:W0:Y:S03]  /*f510*/  @P1 LDC R37, c[0x0][0xbf0] ;  /* 0x0002fc00ff251b82 */ /* 0x001e260000000800 */
[----:B------:R4:W2:Y:S01]  /*f520*/  LD.E.128 R12, desc[UR48][R20.64] ;  /* 0x00000030140c7980 */ /* 0x0008a2000c101d00 */
[----:B------:R-:W-:Y:S01]  /*f530*/  IADD3 R27, P0, R2, 0x4800, RZ ;  /* 0x00004800021b7810 */ /* 0x000fe20007f1e0ff */
[----:B-1----:R-:W-:Y:S01]  /*f540*/  IMAD R0, R18, 0x30, R152 ;  /* 0x0000003012007824 */ /* 0x002fe200078e0298 */
[----:B------:R-:W-:-:S02]  /*f550*/  UIMAD UR5, UR12, UR8, URZ ;  /* 0x000000080c0572a4 */ /* 0x000fc4000f8e023f */
[----:B------:R-:W-:Y:S01]  /*f560*/  UIMAD.WIDE.U32 UR6, UR42, UR8, URZ ;  /* 0x000000082a0672a5 */ /* 0x000fe2000f8e003f */
[----:B------:R-:W-:Y:S01]  /*f570*/  IMAD.X R25, RZ, RZ, R3, P0 ;  /* 0x000000ffff197224 */ /* 0x000fe200000e0603 */
[----:B------:R-:W-:Y:S01]  /*f580*/  LOP3.LUT R2, R27, 0x380, RZ, 0xc0, !PT ;  /* 0x000003801b027812 */ /* 0x000fe200078ec0ff */
[----:B------:R-:W1:Y:S01]  /*f590*/  @P1 LDC R3, c[0x0][0xbec] ;  /* 0x0002fb00ff031b82 */ /* 0x000e620000000800 */
[----:B----4-:R-:W-:Y:S01]  /*f5a0*/  VIADD R20, R0, UR39 ;  /* 0x0000002700147c36 */ /* 0x010fe20008000000 */
[----:B------:R-:W-:Y:S01]  /*f5b0*/  UIMAD UR5, UR42, UR9, UR5 ;  /* 0x000000092a0572a4 */ /* 0x000fe2000f8e0205 */
[----:B------:R-:W-:Y:S01]  /*f5c0*/  SHF.R.U64 R2, R2, 0x3, RZ ;  /* 0x0000000302027819 */ /* 0x000fe200000012ff */
[----:B------:R-:W-:Y:S02]  /*f5d0*/  UIMAD UR8, UR13, UR10, URZ ;  /* 0x0000000a0d0872a4 */ /* 0x000fe4000f8e023f */
[----:B------:R-:W-:Y:S01]  /*f5e0*/  UIADD3 UR7, UR7, UR5, URZ ;  /* 0x0000000507077290 */ /* 0x000fe2000fffe03f */
[----:B------:R-:W-:Y:S01]  /*f5f0*/  IMAD.MOV.U32 R21, RZ, RZ, R20 ;  /* 0x000000ffff157224 */ /* 0x000fe200078e0014 */
[----:B------:R-:W-:Y:S01]  /*f600*/  UIMAD UR5, UR40, UR11, UR8 ;  /* 0x0000000b280572a4 */ /* 0x000fe2000f8e0208 */
[----:B------:R-:W-:Y:S01]  /*f610*/  LOP3.LUT R24, R2, R27, RZ, 0x3c, !PT ;  /* 0x0000001b02187212 */ /* 0x000fe200078e3cff */
[----:B------:R-:W-:-:S03]  /*f620*/  UIMAD.WIDE.U32 UR40, UR40, UR10, UR6 ;  /* 0x0000000a282872a5 */ /* 0x000fc6000f8e0006 */
[----:B------:R-:W-:Y:S01]  /*f630*/  ULDC.64 UR6, c[0x0][0xae0] ;  /* 0x0002b80000067ab9 */ /* 0x000fe20000000a00 */
[----:B-1----:R-:W-:Y:S01]  /*f640*/  @P1 IMAD.HI.U32 R0, R20, R3, RZ ;  /* 0x0000000314001227 */ /* 0x002fe200078e00ff */
[----:B------:R-:W5:Y:S01]  /*f650*/  LD.E.128 R24, desc[UR48][R24.64] ;  /* 0x0000003018187980 */ /* 0x000f62000c101d00 */
[----:B------:R-:W-:Y:S02]  /*f660*/  UIADD3 UR5, UR41, UR5, URZ ;  /* 0x0000000529057290 */ /* 0x000fe4000fffe03f */
[----:B------:R-:W-:Y:S01]  /*f670*/  IMAD.U32 R3, RZ, RZ, UR41 ;  /* 0x00000029ff037e24 */ /* 0x000fe2000f8e00ff */
[----:B0-----:R-:W-:Y:S01]  /*f680*/  @P1 SHF.R.U32.HI R21, RZ, R37, R0 ;  /* 0x00000025ff151219 */ /* 0x001fe20000011600 */
[----:B------:R-:W-:Y:S01]  /*f690*/  IMAD.U32 R2, RZ, RZ, UR40 ;  /* 0x00000028ff027e24 */ /* 0x000fe2000f8e00ff */
[----:B------:R-:W-:Y:S01]  /*f6a0*/  @!PT LDS RZ, [RZ] ;  /* 0x00000000fffff984 */ /* 0x000fe20000000800 */
[----:B------:R-:W-:Y:S01]  /*f6b0*/  @!PT LDS RZ, [RZ] ;  /* 0x00000000fffff984 */ /* 0x000fe20000000800 */
[----:B------:R-:W-:Y:S01]  /*f6c0*/  @!PT LDS RZ, [RZ] ;  /* 0x00000000fffff984 */ /* 0x000fe20000000800 */
[----:B------:R-:W-:Y:S01]  /*f6d0*/  @!PT LDS RZ, [RZ] ;  /* 0x00000000fffff984 */ /* 0x000fe20000000800 */
[----:B------:R0:W-:Y:S06]  /*f6e0*/  MEMBAR.ALL.CTA ;  /* 0x0000000000007992 */ /* 0x0001ec0000008000 */
[----:B0-----:R-:W0:Y:S01]  /*f6f0*/  FENCE.VIEW.ASYNC.S ;  /* 0x00000000000073c6 */ /* 0x001e220000000000 */
[----:B------:R-:W-:Y:S01]  /*f700*/  IMAD.U32 R3, RZ, RZ, UR5 ;  /* 0x00000005ff037e24 */ /* 0x000fe2000f8e00ff */
[--C-:B------:R-:W-:Y:S01]  /*f710*/  SHF.R.S32.HI R0, RZ, 0x1f, R21.reuse ;  /* 0x0000001fff007819 */ /* 0x100fe20000011415 */
[----:B------:R-:W-:Y:S01]  /*f720*/  IMAD.MOV R29, RZ, RZ, -R21 ;  /* 0x000000ffff1d7224 */ /* 0x000fe200078e0a15 */
[----:B------:R-:W-:Y:S01]  /*f730*/  ULDC UR5, c[0x0][0xac8] ;  /* 0x0002b20000057ab9 */ /* 0x000fe20000000800 */
[----:B------:R-:W-:-:S04]  /*f740*/  IMAD.WIDE.U32 R2, R21, UR6, R2 ;  /* 0x0000000615027c25 */ /* 0x000fc8000f8e0002 */
[----:B------:R-:W-:Y:S02]  /*f750*/  IMAD R0, R0, UR6, RZ ;  /* 0x0000000600007c24 */ /* 0x000fe4000f8e02ff */
[----:B------:R-:W-:Y:S02]  /*f760*/  IMAD R29, R32, R29, R20 ;  /* 0x0000001d201d7224 */ /* 0x000fe400078e0214 */
[----:B------:R-:W-:Y:S01]  /*f770*/  IMAD R35, R21, UR7, R0 ;  /* 0x0000000715237c24 */ /* 0x000fe2000f8e0200 */
[----:B------:R-:W-:Y:S01]  /*f780*/  ULDC.64 UR6, c[0x0][0xad8] ;  /* 0x0002b60000067ab9 */ /* 0x000fe20000000a00 */
[----:B------:R-:W-:Y:S01]  /*f790*/  VIADD R36, R152, UR39 ;  /* 0x0000002798247c36 */ /* 0x000fe20008000000 */
[----:B------:R-:W-:Y:S01]  /*f7a0*/  SHF.R.S32.HI R0, RZ, 0x1f, R29 ;  /* 0x0000001fff007819 */ /* 0x000fe2000001141d */
[----:B------:R-:W-:Y:S02]  /*f7b0*/  IMAD.IADD R3, R3, 0x1, R35 ;  /* 0x0000000103037824 */ /* 0x000fe400078e0223 */
[----:B------:R-:W-:-:S02]  /*f7c0*/  VIADD R31, R31, 0x16820 ;  /* 0x000168201f1f7836 */ /* 0x000fc40000000000 */
[----:B------:R-:W-:Y:S02]  /*f7d0*/  IMAD R0, R0, UR6, RZ ;  /* 0x0000000600007c24 */ /* 0x000fe4000f8e02ff */
[----:B------:R-:W-:Y:S01]  /*f7e0*/  IMAD.WIDE.U32 R2, R29, UR6, R2 ;  /* 0x000000061d027c25 */ /* 0x000fe2000f8e0002 */
[----:B------:R-:W-:-:S03]  /*f7f0*/  PRMT R31, RZ, 0x654, R31 ;  /* 0x00000654ff1f7816 */ /* 0x000fc6000000001f */
[----:B------:R-:W-:Y:S01]  /*f800*/  IMAD R21, R29, UR7, R0 ;  /* 0x000000071d157c24 */ /* 0x000fe2000f8e0200 */
[----:B------:R-:W-:Y:S01]  /*f810*/  ULDC.64 UR6, c[0x0][0xa80] ;  /* 0x0002a00000067ab9 */ /* 0x000fe20000000a00 */
[----:B------:R-:W-:Y:S01]  /*f820*/  VIADD R0, R36, 0x30 ;  /* 0x0000003024007836 */ /* 0x000fe20000000000 */
[C---:B------:R-:W-:Y:S01]  /*f830*/  LEA R30, P0, R2.reuse, UR6, 0x1 ;  /* 0x00000006021e7c11 */ /* 0x040fe2000f8008ff */
[----:B------:R-:W-:Y:S01]  /*f840*/  IMAD.IADD R3, R3, 0x1, R21 ;  /* 0x0000000103037824 */ /* 0x000fe200078e0215 */
[----:B0-----:R0:W-:Y:S03]  /*f850*/  SYNCS.ARRIVE.TRANS64.RED.A1T0 RZ, [R31+URZ], RZ ;  /* 0x000000ff1fff79a7 */ /* 0x0011e6000810043f */
[----:B------:R-:W1:Y:S01]  /*f860*/  SHFL.IDX PT, R20, R30, RZ, 0x181f ;  /* 0x00181fff1e147589 */ /* 0x000e6200000e0000 */
[----:B------:R-:W-:Y:S01]  /*f870*/  LEA.HI.X R32, R2, UR7, R3, 0x1, P0 ;  /* 0x0000000702207c11 */ /* 0x000fe200080f0c03 */
[C---:B------:R-:W-:Y:S01]  /*f880*/  VIADD R2, R36.reuse, 0x60 ;  /* 0x0000006024027836 */ /* 0x040fe20000000000 */
[C---:B------:R-:W-:Y:S01]  /*f890*/  ISETP.GE.AND P0, PT, R19.reuse, UR5, PT ;  /* 0x0000000513007c0c */ /* 0x040fe2000bf06270 */
[----:B------:R-:W4:Y:S03]  /*f8a0*/  SHFL.IDX PT, R28, R30, 0x1, 0x181f ;  /* 0x00381f001e1c7f89 */ /* 0x000f2600000e0000 */
[-C--:B------:R-:W-:Y:S01]  /*f8b0*/  ISETP.GE.OR P1, PT, R36, R33.reuse, P0 ;  /* 0x000000212400720c */ /* 0x080fe20000726670 */
[----:B------:R-:W0:Y:S01]  /*f8c0*/  SHFL.IDX PT, R42, R30, 0x2, 0x181f ;  /* 0x00581f001e2a7f89 */ /* 0x000e2200000e0000 */
[-C--:B------:R-:W-:Y:S01]  /*f8d0*/  ISETP.GE.OR P2, PT, R0, R33.reuse, P0 ;  /* 0x000000210000720c */ /* 0x080fe20000746670 */
[----:B------:R-:W-:Y:S01]  /*f8e0*/  VIADD R0, R36, 0x90 ;  /* 0x0000009024007836 */ /* 0x000fe20000000000 */
[-C--:B------:R-:W-:Y:S01]  /*f8f0*/  ISETP.GE.OR P3, PT, R2, R33.reuse, P0 ;  /* 0x000000210200720c */ /* 0x080fe20000766670 */
[----:B------:R-:W0:Y:S03]  /*f900*/  SHFL.IDX PT, R34, R32, RZ, 0x181f ;  /* 0x00181fff20227589 */ /* 0x000e2600000e0000 */
[----:B------:R-:W-:Y:S01]  /*f910*/  ISETP.GE.OR P0, PT, R0, R33, P0 ;  /* 0x000000210000720c */ /* 0x000fe20000706670 */
[----:B------:R-:W0:Y:S04]  /*f920*/  SHFL.IDX PT, R38, R32, 0x1, 0x181f ;  /* 0x00381f0020267f89 */ /* 0x000e2800000e0000 */
[----:B------:R-:W0:Y:S01]  /*f930*/  SHFL.IDX PT, R40, R32, 0x2, 0x181f ;  /* 0x00581f0020287f89 */ /* 0x000e2200000e0000 */
[----:B-1----:R-:W-:-:S03]  /*f940*/  @!P1 LEA R2, P4, R19, R20, 0x1 ;  /* 0x0000001413029211 */ /* 0x002fc600078808ff */
[----:B------:R-:W1:Y:S01]  /*f950*/  SHFL.IDX PT, R30, R30, 0x3, 0x181f ;  /* 0x00781f001e1e7f89 */ /* 0x000e6200000e0000 */
[----:B----4-:R-:W-:-:S03]  /*f960*/  @!P2 LEA R20, P5, R19, R28, 0x1 ;  /* 0x0000001c1314a211 */ /* 0x010fc600078a08ff */
[----:B------:R-:W4:Y:S01]  /*f970*/  SHFL.IDX PT, R32, R32, 0x3, 0x181f ;  /* 0x00781f0020207f89 */ /* 0x000f2200000e0000 */
[C---:B0-----:R-:W-:Y:S02]  /*f980*/  @!P3 LEA R28, P6, R19.reuse, R42, 0x1 ;  /* 0x0000002a131cb211 */ /* 0x041fe400078c08ff */
[C-C-:B------:R-:W-:Y:S02]  /*f990*/  @!P1 LEA.HI.X R3, R19.reuse, R34, R157.reuse, 0x1, P4 ;  /* 0x0000002213039211 */ /* 0x140fe400020f0c9d */
[C-C-:B------:R-:W-:Y:S02]  /*f9a0*/  @!P2 LEA.HI.X R21, R19.reuse, R38, R157.reuse, 0x1, P5 ;  /* 0x000000261315a211 */ /* 0x140fe400028f0c9d */
[----:B------:R-:W-:Y:S01]  /*f9b0*/  @!P3 LEA.HI.X R29, R19, R40, R157, 0x1, P6 ;  /* 0x00000028131db211 */ /* 0x000fe200030f0c9d */
[----:B---3--:R0:W-:Y:S04]  /*f9c0*/  @!P1 ST.E.128 desc[UR48][R2.64], R4 ;  /* 0x0000000402009985 */ /* 0x0081e8000c101d30 */
[----:B--2---:R0:W-:Y:S04]  /*f9d0*/  @!P2 ST.E.128 desc[UR48][R20.64], R8 ;  /* 0x000000081400a985 */ /* 0x0041e8000c101d30 */
[----:B------:R0:W-:Y:S01]  /*f9e0*/  @!P3 ST.E.128 desc[UR48][R28.64], R12 ;  /* 0x0000000c1c00b985 */ /* 0x0001e2000c101d30 */
[----:B-1--4-:R-:W-:Y:S05]  /*f9f0*/  @P0 BRA `(.L_x_863) ;  /* 0x0000000400ec0947 */ /* 0x012fea0003800000 */
[----:B0-----:R-:W-:-:S04]  /*fa00*/  LEA R2, P0, R19, R30, 0x1 ;  /* 0x0000001e13027211 */ /* 0x001fc800078008ff */
[----:B------:R-:W-:-:S05]  /*fa10*/  LEA.HI.X R3, R19, R32, R157, 0x1, P0 ;  /* 0x0000002013037211 */ /* 0x000fca00000f0c9d */
[----:B-----5:R2:W-:Y:S01]  /*fa20*/  ST.E.128 desc[UR48][R2.64], R24 ;  /* 0x0000001802007985 */ /* 0x0205e2000c101d30 */
[----:B------:R-:W-:Y:S05]  /*fa30*/  BRA `(.L_x_863) ;  /* 0x0000000400dc7947 */ /* 0x000fea0003800000 */
.L_x_862:
[----:B------:R-:W0:Y:S01]  /*fa40*/  LDC R10, c[0x0][0xbe8] ;  /* 0x0002fa00ff0a7b82 */ /* 0x000e220000000800 */
[----:B------:R-:W1:Y:S01]  /*fa50*/  S2R R0, SR_TID.X ;  /* 0x0000000000007919 */ /* 0x000e620000002100 */
[----:B------:R-:W-:Y:S01]  /*fa60*/  USHF.R.S32.HI UR8, URZ, 0x1f, UR42 ;  /* 0x0000001f3f087899 */ /* 0x000fe2000801142a */
[----:B------:R-:W-:Y:S01]  /*fa70*/  BSSY B1, `(.L_x_864) ;  /* 0x0000031000017945 */ /* 0x000fe20003800000 */
[----:B------:R-:W-:Y:S01]  /*fa80*/  USHF.R.S32.HI UR9, URZ, 0x1f, UR40 ;  /* 0x0000001f3f097899 */ /* 0x000fe20008011428 */
[----:B------:R-:W-:Y:S01]  /*fa90*/  IMAD R6, R18, 0x30, R152 ;  /* 0x0000003012067824 */ /* 0x000fe200078e0298 */
[----:B0-----:R-:W-:Y:S01]  /*faa0*/  ISETP.NE.AND P1, PT, R10, 0x1, PT ;  /* 0x000000010a00780c */ /* 0x001fe20003f25270 */
[----:B-1----:R-:W-:-:S12]  /*fab0*/  VIADD R0, R0, 0xffffff80 ;  /* 0xffffff8000007836 */ /* 0x002fd80000000000 */
[----:B------:R-:W0:Y:S01]  /*fac0*/  @P1 LDC R9, c[0x0][0xbec] ;  /* 0x0002fb00ff091b82 */ /* 0x000e220000000800 */
[----:B------:R-:W-:-:S07]  /*fad0*/  ISETP.GE.AND P0, PT, R0, 0xc0, PT ;  /* 0x000000c00000780c */ /* 0x000fce0003f06270 */
[----:B------:R-:W1:Y:S06]  /*fae0*/  @P1 LDC R11, c[0x0][0xbf0] ;  /* 0x0002fc00ff0b1b82 */ /* 0x000e6c0000000800 */
[----:B------:R-:W-:Y:S05]  /*faf0*/  @P0 BRA `(.L_x_865) ;  /* 0x0000000000a00947 */ /* 0x000fea0003800000 */
[----:B------:R-:W2:Y:S01]  /*fb00*/  S2R R0, SR_TID.X ;  /* 0x0000000000007919 */ /* 0x000ea20000002100 */
[----:B------:R-:W3:Y:S01]  /*fb10*/  LDC R3, c[0x0][0xbe8] ;  /* 0x0002fa00ff037b82 */ /* 0x000ee20000000800 */
[----:B------:R-:W-:Y:S01]  /*fb20*/  IMAD.U32 R4, RZ, RZ, UR39 ;  /* 0x00000027ff047e24 */ /* 0x000fe2000f8e00ff */
[----:B------:R-:W-:Y:S02]  /*fb30*/  ULDC UR5, c[0x0][0xa88] ;  /* 0x0002a20000057ab9 */ /* 0x000fe40000000800 */
[----:B---3--:R-:W-:Y:S02]  /*fb40*/  IMAD R5, R3, UR5, RZ ;  /* 0x0000000503057c24 */ /* 0x008fe4000f8e02ff */
[----:B--2---:R-:W-:-:S04]  /*fb50*/  IADD3 R4, R4, -0x80, R0 ;  /* 0xffffff8004047810 */ /* 0x004fc80007ffe000 */
[----:B------:R-:W-:-:S13]  /*fb60*/  ISETP.GE.AND P0, PT, R4, R5, PT ;  /* 0x000000050400720c */ /* 0x000fda0003f06270 */
[----:B------:R-:W-:Y:S05]  /*fb70*/  @P0 BRA `(.L_x_865) ;  /* 0x0000000000800947 */ /* 0x000fea0003800000 */
[----:B------:R-:W-:Y:S01]  /*fb80*/  ISETP.NE.AND P0, PT, R3, 0x1, PT ;  /* 0x000000010300780c */ /* 0x000fe20003f05270 */
[----:B------:R-:W-:Y:S01]  /*fb90*/  ULDC.64 UR10, c[0x0][0xb90] ;  /* 0x0002e400000a7ab9 */ /* 0x000fe20000000a00 */
[----:B------:R-:W-:Y:S01]  /*fba0*/  IMAD.MOV.U32 R2, RZ, RZ, R4 ;  /* 0x000000ffff027224 */ /* 0x000fe200078e0004 */
[----:B------:R-:W-:Y:S02]  /*fbb0*/  UIMAD UR5, UR8, UR10, URZ ;  /* 0x0000000a080572a4 */ /* 0x000fe4000f8e023f */
[----:B------:R-:W-:Y:S02]  /*fbc0*/  UIMAD.WIDE.U32 UR6, UR42, UR10, URZ ;  /* 0x0000000a2a0672a5 */ /* 0x000fe4000f8e003f */
[----:B------:R-:W-:-:S03]  /*fbd0*/  UIMAD UR5, UR42, UR11, UR5 ;  /* 0x0000000b2a0572a4 */ /* 0x000fc6000f8e0205 */
[----:B------:R-:W-:Y:S01]  /*fbe0*/  ULDC.64 UR10, c[0x0][0xb98] ;  /* 0x0002e600000a7ab9 */ /* 0x000fe20000000a00 */
[----:B------:R-:W-:Y:S02]  /*fbf0*/  UIADD3 UR7, UR7, UR5, URZ ;  /* 0x0000000507077290 */ /* 0x000fe4000fffe03f */
[----:B------:R-:W2:Y:S01]  /*fc00*/  @P0 LDC R5, c[0x0][0xbec] ;  /* 0x0002fb00ff050b82 */ /* 0x000ea20000000800 */
[----:B------:R-:W-:Y:S02]  /*fc10*/  UIMAD UR5, UR9, UR10, URZ ;  /* 0x0000000a090572a4 */ /* 0x000fe4000f8e023f */
[----:B------:R-:W-:Y:S02]  /*fc20*/  UIMAD.WIDE.U32 UR6, UR40, UR10, UR6 ;  /* 0x0000000a280672a5 */ /* 0x000fe4000f8e0006 */
[----:B------:R-:W-:-:S03]  /*fc30*/  UIMAD UR5, UR40, UR11, UR5 ;  /* 0x0000000b280572a4 */ /* 0x000fc6000f8e0205 */
[----:B------:R-:W3:Y:S01]  /*fc40*/  @P0 LDC R7, c[0x0][0xbf0] ;  /* 0x0002fc00ff070b82 */ /* 0x000ee20000000800 */
[----:B------:R-:W-:Y:S01]  /*fc50*/  ULDC.64 UR10, c[0x0][0xb88] ;  /* 0x0002e200000a7ab9 */ /* 0x000fe20000000a00 */
[----:B--2---:R-:W-:-:S05]  /*fc60*/  @P0 IMAD.HI.U32 R0, R4, R5, RZ ;  /* 0x0000000504000227 */ /* 0x004fca00078e00ff */
[----:B---3--:R-:W-:-:S05]  /*fc70*/  @P0 SHF.R.U32.HI R2, RZ, R7, R0 ;  /* 0x00000007ff020219 */ /* 0x008fca0000011600 */
[----:B------:R-:W-:-:S04]  /*fc80*/  IMAD.MOV R5, RZ, RZ, -R2 ;  /* 0x000000ffff057224 */ /* 0x000fc800078e0a02 */
[----:B------:R-:W-:Y:S01]  /*fc90*/  IMAD R5, R3, R5, R4 ;  /* 0x0000000503057224 */ /* 0x000fe200078e0204 */
[----:B------:R-:W-:Y:S01]  /*fca0*/  SHF.R.S32.HI R3, RZ, 0x1f, R2 ;  /* 0x0000001fff037819 */ /* 0x000fe20000011402 */
[----:B------:R-:W-:Y:S01]  /*fcb0*/  IMAD.U32 R4, RZ, RZ, UR5 ;  /* 0x00000005ff047e24 */ /* 0x000fe2000f8e00ff */
        /* <DEDUP_REMOVED lines=12> */
.L_x_865:
[----:B------:R-:W-:Y:S05]  /*fd80*/  BSYNC B1 ;  /* 0x0000000000017941 */ /* 0x000fea0003800000 */
.L_x_864:
[----:B------:R-:W-:Y:S01]  /*fd90*/  ULDC.64 UR10, c[0x0][0xae8] ;  /* 0x0002ba00000a7ab9 */ /* 0x000fe20000000a00 */
[----:B------:R-:W-:Y:S01]  /*fda0*/  VIADD R6, R6, UR39 ;  /* 0x0000002706067c36 */ /* 0x000fe20008000000 */
[----:B------:R-:W-:Y:S02]  /*fdb0*/  UIMAD UR5, UR8, UR10, URZ ;  /* 0x0000000a080572a4 */ /* 0x000fe4000f8e023f */
[----:B------:R-:W-:Y:S01]  /*fdc0*/  UIMAD.WIDE.U32 UR6, UR42, UR10, URZ ;  /* 0x0000000a2a0672a5 */ /* 0x000fe2000f8e003f */
[----:B0-----:R-:W-:Y:S01]  /*fdd0*/  @P1 IMAD.HI.U32 R0, R6, R9, RZ ;  /* 0x0000000906001227 */ /* 0x001fe200078e00ff */
[----:B------:R-:W-:-:S03]  /*fde0*/  UIMAD UR5, UR42, UR11, UR5 ;  /* 0x0000000b2a0572a4 */ /* 0x000fc6000f8e0205 */
[----:B------:R-:W-:Y:S01]  /*fdf0*/  ULDC.64 UR10, c[0x0][0xaf0] ;  /* 0x0002bc00000a7ab9 */ /* 0x000fe20000000a00 */
[----:B------:R-:W-:Y:S01]  /*fe00*/  UIADD3 UR7, UR7, UR5, URZ ;  /* 0x0000000507077290 */ /* 0x000fe2000fffe03f */
[----:B--2---:R-:W-:Y:S01]  /*fe10*/  IMAD.MOV.U32 R5, RZ, RZ, R6 ;  /* 0x000000ffff057224 */ /* 0x004fe200078e0006 */
[----:B------:R-:W-:Y:S01]  /*fe20*/  UIMAD UR5, UR9, UR10, URZ ;  /* 0x0000000a090572a4 */ /* 0x000fe2000f8e023f */
[----:B-1----:R-:W-:-:S03]  /*fe30*/  @P1 SHF.R.U32.HI R5, RZ, R11, R0 ;  /* 0x0000000bff051219 */ /* 0x002fc60000011600 */
[----:B------:R-:W-:Y:S01]  /*fe40*/  UIMAD UR5, UR40, UR11, UR5 ;  /* 0x0000000b280572a4 */ /* 0x000fe2000f8e0205 */
[--C-:B------:R-:W-:Y:S01]  /*fe50*/  SHF.R.S32.HI R0, RZ, 0x1f, R5.reuse ;  /* 0x0000001fff007819 */ /* 0x100fe20000011405 */
[----:B------:R-:W-:Y:S01]  /*fe60*/  UIMAD.WIDE.U32 UR40, UR40, UR10, UR6 ;  /* 0x0000000a282872a5 */ /* 0x000fe2000f8e0006 */
[----:B------:R-:W-:Y:S02]  /*fe70*/  IMAD.MOV R7, RZ, RZ, -R5 ;  /* 0x000000ffff077224 */ /* 0x000fe400078e0a05 */
[----:B------:R-:W-:Y:S01]  /*fe80*/  ULDC.64 UR6, c[0x0][0xae0] ;  /* 0x0002b80000067ab9 */ /* 0x000fe20000000a00 */
[----:B------:R-:W-:Y:S01]  /*fe90*/  UIADD3 UR5, UR41, UR5, URZ ;  /* 0x0000000529057290 */ /* 0x000fe2000fffe03f */
[----:B------:R-:W-:Y:S02]  /*fea0*/  IMAD R7, R10, R7, R6 ;  /* 0x000000070a077224 */ /* 0x000fe400078e0206 */
[----:B------:R-:W-:Y:S02]  /*feb0*/  IMAD R0, R0, UR6, RZ ;  /* 0x0000000600007c24 */ /* 0x000fe4000f8e02ff */
[----:B------:R-:W-:-:S02]  /*fec0*/  IMAD.U32 R3, RZ, RZ, UR41 ;  /* 0x00000029ff037e24 */ /* 0x000fc4000f8e00ff */
[----:B------:R-:W-:Y:S02]  /*fed0*/  IMAD.U32 R2, RZ, RZ, UR40 ;  /* 0x00000028ff027e24 */ /* 0x000fe4000f8e00ff */
[----:B------:R-:W-:Y:S01]  /*fee0*/  IMAD.U32 R3, RZ, RZ, UR5 ;  /* 0x00000005ff037e24 */ /* 0x000fe2000f8e00ff */
[----:B------:R-:W-:Y:S01]  /*fef0*/  ULDC UR5, c[0x0][0xac8] ;  /* 0x0002b20000057ab9 */ /* 0x000fe20000000800 */
[C---:B------:R-:W-:Y:S01]  /*ff00*/  IMAD R9, R5.reuse, UR7, R0 ;  /* 0x0000000705097c24 */ /* 0x040fe2000f8e0200 */
[----:B------:R-:W-:Y:S01]  /*ff10*/  SHF.R.S32.HI R0, RZ, 0x1f, R7 ;  /* 0x0000001fff007819 */ /* 0x000fe20000011407 */
[----:B------:R-:W-:Y:S01]  /*ff20*/  IMAD.WIDE.U32 R2, R5, UR6, R2 ;  /* 0x0000000605027c25 */ /* 0x000fe2000f8e0002 */
[----:B------:R-:W-:-:S03]  /*ff30*/  ULDC.64 UR6, c[0x0][0xad8] ;  /* 0x0002b60000067ab9 */ /* 0x000fc60000000a00 */
[----:B------:R-:W-:Y:S02]  /*ff40*/  IMAD R0, R0, UR6, RZ ;  /* 0x0000000600007c24 */ /* 0x000fe4000f8e02ff */
[----:B------:R-:W-:Y:S02]  /*ff50*/  IMAD.IADD R3, R3, 0x1, R9 ;  /* 0x0000000103037824 */ /* 0x000fe400078e0209 */
[C---:B------:R-:W-:Y:S02]  /*ff60*/  IMAD R5, R7.reuse, UR7, R0 ;  /* 0x0000000707057c24 */ /* 0x040fe4000f8e0200 */
[----:B------:R-:W-:Y:S01]  /*ff70*/  IMAD.WIDE.U32 R2, R7, UR6, R2 ;  /* 0x0000000607027c25 */ /* 0x000fe2000f8e0002 */
[----:B------:R-:W-:-:S03]  /*ff80*/  ULDC.64 UR6, c[0x0][0xa80] ;  /* 0x0002a00000067ab9 */ /* 0x000fc60000000a00 */
[----:B------:R-:W-:Y:S01]  /*ff90*/  IMAD.IADD R5, R3, 0x1, R5 ;  /* 0x0000000103057824 */ /* 0x000fe200078e0205 */
[----:B------:R-:W-:Y:S01]  /*ffa0*/  LEA R9, P0, R2, UR6, 0x1 ;  /* 0x0000000602097c11 */ /* 0x000fe2000f8008ff */
[----:B------:R-:W-:Y:S01]  /*ffb0*/  ULDC UR6, c[0x0][0xa88] ;  /* 0x0002a20000067ab9 */ /* 0x000fe20000000800 */
[----:B------:R-:W-:Y:S02]  /*ffc0*/  VIADD R7, R152, UR39 ;  /* 0x0000002798077c36 */ /* 0x000fe40008000000 */
[----:B------:R-:W-:Y:S01]  /*ffd0*/  LEA.HI.X R11, R2, UR7, R5, 0x1, P0 ;  /* 0x00000007020b7c11 */ /* 0x000fe200080f0c05 */
[----:B------:R-:W0:Y:S01]  /*ffe0*/  SHFL.IDX PT, R4, R9, 0x1, 0x181f ;  /* 0x00381f0009047f89 */ /* 0x000e2200000e0000 */
[----:B------:R-:W-:Y:S01]  /*fff0*/  IMAD R20, R10, UR6, RZ ;  /* 0x000000060a147c24 */ /* 0x000fe2000f8e02ff */
[----:B------:R-:W-:Y:S01]  /*10000*/  ISETP.GE.AND P0, PT, R19, UR5, PT ;  /* 0x0000000513007c0c */ /* 0x000fe2000bf06270 */
[C---:B------:R-:W-:Y:S01]  /*10010*/  VIADD R3, R7.reuse, 0x30 ;  /* 0x0000003007037836 */ /* 0x040fe20000000000 */
[----:B------:R-:W1:Y:S01]  /*10020*/  SHFL.IDX PT, R2, R9, RZ, 0x181f ;  /* 0x00181fff09027589 */ /* 0x000e6200000e0000 */
        /* <DEDUP_REMOVED lines=8> */
[----:B------:R-:W4:Y:S04]  /*100b0*/  SHFL.IDX PT, R8, R9, 0x3, 0x181f ;  /* 0x00781f0009087f89 */ /* 0x000f2800000e0000 */
[----:B------:R-:W5:Y:S04]  /*100c0*/  SHFL.IDX PT, R10, R11, 0x1, 0x181f ;  /* 0x00381f000b0a7f89 */ /* 0x000f6800000e0000 */
[----:B------:R-:W5:Y:S01]  /*100d0*/  SHFL.IDX PT, R12, R11, 0x2, 0x181f ;  /* 0x00581f000b0c7f89 */ /* 0x000f6200000e0000 */
[----:B0-----:R-:W-:-:S03]  /*100e0*/  @!P2 LEA R4, P5, R19, R4, 0x1 ;  /* 0x000000041304a211 */ /* 0x001fc600078a08ff */
[----:B------:R-:W0:Y:S01]  /*100f0*/  SHFL.IDX PT, R14, R11, 0x3, 0x181f ;  /* 0x00781f000b0e7f89 */ /* 0x000e2200000e0000 */
[C---:B-1----:R-:W-:Y:S02]  /*10100*/  @!P3 LEA R2, P6, R19.reuse, R2, 0x1 ;  /* 0x000000021302b211 */ /* 0x042fe400078c08ff */
[C---:B--2---:R-:W-:Y:S02]  /*10110*/  @!P1 LEA R6, P4, R19.reuse, R6, 0x1 ;  /* 0x0000000613069211 */ /* 0x044fe400078808ff */
[C---:B---3--:R-:W-:Y:S02]  /*10120*/  @!P3 LEA.HI.X R3, R19.reuse, R0, R157, 0x1, P6 ;  /* 0x000000001303b211 */ /* 0x048fe400030f0c9d */
[----:B----4-:R-:W-:-:S03]  /*10130*/  @!P0 LEA R8, P6, R19, R8, 0x1 ;  /* 0x0000000813088211 */ /* 0x010fc600078c08ff */
[----:B------:R1:W-:Y:S01]  /*10140*/  @!P3 ST.E.128 desc[UR48][R2.64], RZ ;  /* 0x000000ff0200b985 */ /* 0x0003e2000c101d30 */
[C-C-:B-----5:R-:W-:Y:S02]  /*10150*/  @!P2 LEA.HI.X R5, R19.reuse, R10, R157.reuse, 0x1, P5 ;  /* 0x0000000a1305a211 */ /* 0x160fe400028f0c9d */
[----:B------:R-:W-:-:S03]  /*10160*/  @!P1 LEA.HI.X R7, R19, R12, R157, 0x1, P4 ;  /* 0x0000000c13079211 */ /* 0x000fc600020f0c9d */
[----:B------:R1:W-:Y:S01]  /*10170*/  @!P2 ST.E.128 desc[UR48][R4.64], RZ ;  /* 0x000000ff0400a985 */ /* 0x0003e2000c101d30 */
[----:B0-----:R-:W-:-:S03]  /*10180*/  @!P0 LEA.HI.X R9, R19, R14, R157, 0x1, P6 ;  /* 0x0000000e13098211 */ /* 0x001fc600030f0c9d */
[----:B------:R1:W-:Y:S04]  /*10190*/  @!P1 ST.E.128 desc[UR48][R6.64], RZ ;  /* 0x000000ff06009985 */ /* 0x0003e8000c101d30 */
[----:B------:R1:W-:Y:S02]  /*101a0*/  @!P0 ST.E.128 desc[UR48][R8.64], RZ ;  /* 0x000000ff08008985 */ /* 0x0003e4000c101d30 */
.L_x_863:
[----:B------:R-:W-:Y:S05]  /*101b0*/  BSYNC B0 ;  /* 0x0000000000007941 */ /* 0x000fea0003800000 */
.L_x_861:
[----:B------:R-:W-:Y:S02]  /*101c0*/  ULDC UR5, c[0x0][0xc38] ;  /* 0x00030e0000057ab9 */ /* 0x000fe40000000800 */
[----:B------:R-:W-:-:S06]  /*101d0*/  UISETP.GE.AND UP0, UPT, UR4, UR5, UPT ;  /* 0x000000050400728c */ /* 0x000fcc000bf06270 */
[----:B------:R-:W-:-:S13]  /*101e0*/  PLOP3.LUT P0, PT, PT, PT, UP0, 0x80, 0x0 ;  /* 0x000000000000781c */ /* 0x000fda0003f0f008 */
[----:B------:R-:W-:Y:S05]  /*101f0*/  @!P0 BRA `(.L_x_866) ;  /* 0xffffff0800dc8947 */ /* 0x000fea000383ffff */
[----:B------:R-:W-:Y:S05]  /*10200*/  EXIT ;  /* 0x000000000000794d */ /* 0x000fea0003800000 */
.L_x_780:
[----:B------:R-:W-:-:S08]  /*10210*/  NOP ;  /* 0x0000000000007918 */ /* 0x000fd00000000000 */
[----:B------:R-:W0:-:S00]  /*10220*/  USETMAXREG.DEALLOC.CTAPOOL 0x20 ;  /* 0x00000020000079c8 */ /* 0x000e0000080e0500 */
[----:B0-----:R-:W-:-:S06]  /*10230*/  LOP3.LUT R0, R0, 0x3, RZ, 0xc0, !PT ;  /* 0x0000000300007812 */ /* 0x001fcc00078ec0ff */
[----:B------:R-:W0:Y:S01]  /*10240*/  S2UR UR6, SR_CTAID.X ;  /* 0x00000000000679c3 */ /* 0x000e220000002500 */
[----:B------:R-:W-:Y:S01]  /*10250*/  LOP3.LUT R22, R22, 0xfffffffb, RZ, 0xc0, !PT ;  /* 0xfffffffb16167812 */ /* 0x000fe200078ec0ff */
[----:B------:R-:W-:Y:S01]  /*10260*/  IMAD.MOV.U32 R16, RZ, RZ, RZ ;  /* 0x000000ffff107224 */ /* 0x000fe200078e00ff */
[----:B------:R1:W2:Y:S01]  /*10270*/  SHFL.IDX PT, R2, R0, RZ, 0x1f ;  /* 0x00001fff00027589 */ /* 0x0002a200000e0000 */
[----:B------:R-:W-:Y:S02]  /*10280*/  IMAD.MOV.U32 R24, RZ, RZ, 0x1 ;  /* 0x00000001ff187424 */ /* 0x000fe400078e00ff */
[----:B------:R-:W-:Y:S02]  /*10290*/  IMAD.MOV.U32 R29, RZ, RZ, RZ ;  /* 0x000000ffff1d7224 */ /* 0x000fe400078e00ff */
[----:B-1----:R-:W0:Y:S01]  /*102a0*/  LDC R0, c[0x0][0xc38] ;  /* 0x00030e00ff007b82 */ /* 0x002e220000000800 */
[----:B--2---:R-:W-:-:S13]  /*102b0*/  ISETP.NE.AND P0, PT, R2, RZ, PT ;  /* 0x000000ff0200720c */ /* 0x004fda0003f05270 */
[----:B------:R-:W-:Y:S01]  /*102c0*/  @P0 LOP3.LUT R22, R22, 0x4, RZ, 0xfc, !PT ;  /* 0x0000000416160812 */ /* 0x000fe200078efcff */
[----:B------:R-:W-:Y:S06]  /*102d0*/  @P0 BAR.ARV 0x4, 0x200 ;  /* 0x0108000000000b1d */ /* 0x000fec0000002000 */
[----:B0-----:R-:W-:-:S13]  /*102e0*/  ISETP.LE.AND P0, PT, R0, UR6, PT ;  /* 0x0000000600007c0c */ /* 0x001fda000bf03270 */
[----:B------:R-:W-:Y:S05]  /*102f0*/  @P0 BRA `(.L_x_867) ;  /* 0x0000003c00080947 */ /* 0x000fea0003800000 */
[----:B------:R-:W0:Y:S01]  /*10300*/  S2R R6, SR_TID.X ;  /* 0x0000000000067919 */ /* 0x000e220000002100 */
[----:B------:R-:W1:Y:S01]  /*10310*/  S2UR UR5, SR_CgaCtaId ;  /* 0x00000000000579c3 */ /* 0x000e620000008800 */
[----:B------:R-:W-:Y:S01]  /*10320*/  UMOV UR4, 0x400 ;  /* 0x0000040000047882 */ /* 0x000fe20000000000 */
[----:B------:R-:W-:Y:S01]  /*10330*/  IMAD.U32 R27, RZ, RZ, UR6 ;  /* 0x00000006ff1b7e24 */ /* 0x000fe2000f8e00ff */
[----:B------:R-:W-:Y:S01]  /*10340*/  ULDC UR42, c[0x0][0xc] ;  /* 0x00000300002a7ab9 */ /* 0x000fe20000000800 */
[----:B------:R-:W-:Y:S01]  /*10350*/  IMAD.MOV.U32 R24, RZ, RZ, 0x1 ;  /* 0x00000001ff187424 */ /* 0x000fe200078e00ff */
[----:B------:R-:W-:Y:S01]  /*10360*/  ULDC.64 UR46, c[0x0][0x198] ;  /* 0x00006600002e7ab9 */ /* 0x000fe20000000a00 */
[----:B------:R-:W-:Y:S02]  /*10370*/  IMAD.MOV.U32 R29, RZ, RZ, RZ ;  /* 0x000000ffff1d7224 */ /* 0x000fe400078e00ff */
[----:B------:R-:W-:Y:S01]  /*10380*/  IMAD.MOV.U32 R16, RZ, RZ, RZ ;  /* 0x000000ffff107224 */ /* 0x000fe200078e00ff */
[----:B-1----:R-:W-:-:S06]  /*10390*/  ULEA UR4, UR5, UR4, 0x18 ;  /* 0x0000000405047291 */ /* 0x002fcc000f8ec03f */
[----:B------:R-:W-:Y:S01]  /*103a0*/  IMAD.U32 R17, RZ, RZ, UR4 ;  /* 0x00000004ff117e24 */ /* 0x000fe2000f8e00ff */
[C---:B0-----:R-:W-:Y:S01]  /*103b0*/  LOP3.LUT R5, R6.reuse, 0x7f, RZ, 0xc0, !PT ;  /* 0x0000007f06057812 */ /* 0x041fe200078ec0ff */
[C---:B------:R-:W-:Y:S01]  /*103c0*/  IMAD.SHL.U32 R0, R6.reuse, 0x8, RZ ;  /* 0x0000000806007824 */ /* 0x040fe200078e00ff */
[C---:B------:R-:W-:Y:S01]  /*103d0*/  LOP3.LUT R28, R6.reuse, 0x1f, RZ, 0xc0, !PT ;  /* 0x0000001f061c7812 */ /* 0x040fe200078ec0ff */
[----:B------:R-:W-:Y:S02]  /*103e0*/  IMAD.SHL.U32 R4, R6, 0x10, RZ ;  /* 0x0000001006047824 */ /* 0x000fe400078e00ff */
[----:B------:R-:W-:Y:S01]  /*103f0*/  IMAD.SHL.U32 R3, R5, 0x8, RZ ;  /* 0x0000000805037824 */ /* 0x000fe200078e00ff */
[----:B------:R-:W-:-:S04]  /*10400*/  LOP3.LUT R2, R0, 0x1f8, RZ, 0xc0, !PT ;  /* 0x000001f800027812 */ /* 0x000fc800078ec0ff */
[----:B------:R-:W-:-:S04]  /*10410*/  LOP3.LUT R2, R2, 0x38, R6, 0x78, !PT ;  /* 0x0000003802027812 */ /* 0x000fc800078e7806 */
[----:B------:R-:W-:Y:S02]  /*10420*/  LOP3.LUT R2, R2, 0x200, R3, 0xf8, !PT ;  /* 0x0000020002027812 */ /* 0x000fe400078ef803 */
[----:B------:R-:W-:-:S03]  /*10430*/  SHF.R.U32.HI R3, RZ, 0x3, R5 ;  /* 0x00000003ff037819 */ /* 0x000fc60000011605 */
[----:B------:R-:W-:Y:S01]  /*10440*/  IMAD R26, R2, 0x2, R17 ;  /* 0x00000002021a7824 */ /* 0x000fe200078e0211 */
[----:B------:R-:W-:-:S07]  /*10450*/  LOP3.LUT R0, R3, 0x70, R4, 0xf8, !PT ;  /* 0x0000007003007812 */ /* 0x000fce00078ef804 */
.L_x_951:
[----:B------:R-:W-:Y:S01]  /*10460*/  ULDC UR8, c[0x0][0xc60] ;  /* 0x0003180000087ab9 */ /* 0x000fe20000000800 */
[C---:B------:R-:W-:Y:S01]  /*10470*/  R2UR UR7, R27.reuse ;  /* 0x000000001b0772ca */ /* 0x040fe200000e0000 */
[----:B------:R-:W-:Y:S01]  /*10480*/  UISETP.NE.AND UP0, UPT, UR8, 0x1, UPT ;  /* 0x000000010800788c */ /* 0x000fe2000bf05270 */
[----:B------:R-:W-:-:S10]  /*10490*/  R2UR UR6, R27 ;  /* 0x000000001b0672ca */ /* 0x000fd400000e0000 */
        /* <DEDUP_REMOVED lines=9> */
[----:B0-----:R-:W-:Y:S05]  /*10530*/  @!P0 BRA `(.L_x_868) ;  /* 0x0000000000208947 */ /* 0x001fea0003800000 */
        /* <DEDUP_REMOVED lines=8> */
.L_x_868:
[----:B------:R-:W-:Y:S01]  /*105c0*/  ULDC UR9, c[0x0][0xc54] ;  /* 0x0003150000097ab9 */ /* 0x000fe20000000800 */
[----:B------:R-:W-:Y:S01]  /*105d0*/  UMOV UR6, UR8 ;  /* 0x0000000800067c82 */ /* 0x000fe20008000000 */
[----:B------:R-:W-:-:S11]  /*105e0*/  UISETP.NE.AND UP0, UPT, UR9, 0x1, UPT ;  /* 0x000000010900788c */ /* 0x000fd6000bf05270 */
[----:B------:R-:W-:Y:S02]  /*105f0*/  @UP0 ULDC.64 UR10, c[0x0][0xc58] ;  /* 0x00031600000a0ab9 */ /* 0x000fe40000000a00 */
[----:B------:R-:W-:-:S04]  /*10600*/  UIMAD.WIDE.U32 UR4, UR8, UR10, URZ ;  /* 0x0000000a080472a5 */ /* 0x000fc8000f8e003f */
[----:B------:R-:W-:-:S04]  /*10610*/  @UP0 USHF.R.U32.HI UR6, URZ, UR11, UR5 ;  /* 0x0000000b3f060299 */ /* 0x000fc80008011605 */
[----:B------:R-:W-:-:S12]  /*10620*/  UIMAD UR4, UR6, UR9, URZ ;  /* 0x00000009060472a4 */ /* 0x000fd8000f8e023f */
.L_x_869:
[----:B------:R-:W-:Y:S02]  /*10630*/  ULOP3.LUT UR5, URZ, UR6, URZ, 0x33, !UPT ;  /* 0x000000063f057292 */ /* 0x000fe4000f8e333f */
[----:B------:R-:W-:Y:S01]  /*10640*/  UIADD3 UR4, UR8, -UR4, URZ ;  /* 0x8000000408047290 */ /* 0x000fe2000fffe03f */
[----:B------:R-:W-:Y:S01]  /*10650*/  ULDC UR15, c[0x0][0xc48] ;  /* 0x00031200000f7ab9 */ /* 0x000fe20000000800 */
[----:B------:R-:W-:Y:S01]  /*10660*/  ULDC UR9, c[0x0][0x448] ;  /* 0x0001120000097ab9 */ /* 0x000fe20000000800 */
[----:B------:R-:W-:Y:S01]  /*10670*/  ULDC UR41, c[0x0][0xc3c] ;  /* 0x00030f0000297ab9 */ /* 0x000fe20000000800 */
[----:B------:R-:W-:Y:S02]  /*10680*/  UISETP.NE.AND UP2, UPT, UR15, 0x1, UPT ;  /* 0x000000010f00788c */ /* 0x000fe4000bf45270 */
[----:B------:R-:W-:Y:S02]  /*10690*/  UISETP.NE.AND UP1, UPT, UR9, 0x1, UPT ;  /* 0x000000010900788c */ /* 0x000fe4000bf25270 */
[----:B------:R-:W-:Y:S01]  /*106a0*/  UIADD3 UR41, UR5, UR41, URZ ;  /* 0x0000002905297290 */ /* 0x000fe2000fffe03f */
[----:B------:R-:W-:Y:S01]  /*106b0*/  ULDC UR14, c[0x0][0xc54] ;  /* 0x00031500000e7ab9 */ /* 0x000fe20000000800 */
[----:B------:R-:W-:Y:S01]  /*106c0*/  ULDC.64 UR10, c[0x0][0x418] ;  /* 0x00010600000a7ab9 */ /* 0x000fe20000000a00 */
[----:B------:R-:W-:-:S02]  /*106d0*/  UIMAD UR14, UR7, UR14, UR4 ;  /* 0x0000000e070e72a4 */ /* 0x000fc4000f8e0204 */
[----:B------:R-:W-:Y:S01]  /*106e0*/  UISETP.NE.U32.AND UP0, UPT, UR10, URZ, UPT ;  /* 0x0000003f0a00728c */ /* 0x000fe2000bf05070 */
[----:B------:R-:W-:Y:S01]  /*106f0*/  ULDC.64 UR4, c[0x0][0x9e0] ;  /* 0x0002780000047ab9 */ /* 0x000fe20000000a00 */
[----:B------:R-:W-:Y:S02]  /*10700*/  UIMAD UR41, UR41, 0xc0, URZ ;  /* 0x000000c0292978a4 */ /* 0x000fe4000f8e023f */
[----:B------:R-:W-:Y:S02]  /*10710*/  UISETP.GE.AND UP3, UPT, UR5, 0x1, UPT ;  /* 0x000000010500788c */ /* 0x000fe4000bf66270 */
[----:B------:R-:W-:Y:S02]  /*10720*/  UISETP.NE.AND.EX UP0, UPT, UR11, URZ, UPT, UP0 ;  /* 0x0000003f0b00728c */ /* 0x000fe4000bf05300 */
[----:B------:R-:W-:Y:S01]  /*10730*/  UIADD3 UR9, UR41, 0xbf, URZ ;  /* 0x000000bf29097890 */ /* 0x000fe2000fffe03f */
[----:B------:R-:W-:Y:S01]  /*10740*/  ULDC UR8, c[0x0][0x424] ;  /* 0x0001090000087ab9 */ /* 0x000fe20000000800 */
[----:B------:R-:W-:Y:S01]  /*10750*/  ULDC UR6, c[0x0][0x288] ;  /* 0x0000a20000067ab9 */ /* 0x000fe20000000800 */
[----:B------:R-:W-:Y:S01]  /*10760*/  @UP2 ULDC UR10, c[0x0][0xc4c] ;  /* 0x00031300000a2ab9 */ /* 0x000fe20000000800 */
[----:B------:R-:W-:Y:S01]  /*10770*/  @UP1 ULDC UR12, c[0x0][0x44c] ;  /* 0x00011300000c1ab9 */ /* 0x000fe20000000800 */
[----:B------:R-:W-:Y:S01]  /*10780*/  UIADD3 UR16, -UR6, 0x1, URZ ;  /* 0x0000000106107890 */ /* 0x000fe2000fffe13f */
[----:B------:R-:W-:Y:S01]  /*10790*/  PLOP3.LUT P1, PT, PT, PT, UP3, 0x80, 0x0 ;  /* 0x000000000000781c */ /* 0x000fe20003f2f038 */
[----:B------:R-:W-:-:S02]  /*107a0*/  UIMAD.WIDE.U32 UR10, UR14, UR10, URZ ;  /* 0x0000000a0e0a72a5 */ /* 0x000fc4000f8e003f */
[----:B------:R-:W-:Y:S02]  /*107b0*/  USEL UR8, UR8, 0x1, UP0 ;  /* 0x0000000108087887 */ /* 0x000fe40008000000 */
[----:B------:R-:W-:Y:S01]  /*107c0*/  UIMAD.WIDE.U32 UR12, UR9, UR12, URZ ;  /* 0x0000000c090c72a5 */ /* 0x000fe2000f8e003f */
[----:B------:R-:W-:Y:S01]  /*107d0*/  ULDC UR7, c[0x0][0x2f0] ;  /* 0x0000bc0000077ab9 */ /* 0x000fe20000000800 */
[----:B------:R-:W-:Y:S01]  /*107e0*/  @UP2 ULDC UR17, c[0x0][0xc50] ;  /* 0x0003140000112ab9 */ /* 0x000fe20000000800 */
[----:B------:R-:W-:Y:S01]  /*107f0*/  @UP1 ULDC UR18, c[0x0][0x450] ;  /* 0x0001140000121ab9 */ /* 0x000fe20000000800 */
[----:B------:R-:W-:Y:S01]  /*10800*/  UMOV UR43, UR14 ;  /* 0x0000000e002b7c82 */ /* 0x000fe20008000000 */
[----:B------:R-:W-:Y:S02]  /*10810*/  UIMAD UR16, UR8, UR7, UR16 ;  /* 0x00000007081072a4 */ /* 0x000fe4000f8e0210 */
[----:B------:R-:W-:Y:S02]  /*10820*/  @UP2 USHF.R.U32.HI UR43, URZ, UR17, UR11 ;  /* 0x000000113f2b2299 */ /* 0x000fe4000801160b */
[----:B------:R-:W-:-:S02]  /*10830*/  @UP1 USHF.R.U32.HI UR9, URZ, UR18, UR13 ;  /* 0x000000123f091299 */ /* 0x000fc4000801160d */
[----:B------:R-:W-:Y:S02]  /*10840*/  UIADD3 UR36, -UR43, URZ, URZ ;  /* 0x0000003f2b247290 */ /* 0x000fe4000fffe13f */
[----:B------:R-:W-:Y:S02]  /*10850*/  UIADD3 UR10, UR16, UR9, URZ ;  /* 0x00000009100a7290 */ /* 0x000fe4000fffe03f */
[----:B------:R-:W-:Y:S02]  /*10860*/  UIMAD UR36, UR15, UR36, UR14 ;  /* 0x000000240f2472a4 */ /* 0x000fe4000f8e020e */
[----:B------:R-:W-:Y:S01]  /*10870*/  UIADD3 UR4, UR10, UR4, URZ ;  /* 0x000000040a047290 */ /* 0x000fe2000fffe03f */
[----:B------:R-:W-:Y:S11]  /*10880*/  @!P1 BRA `(.L_x_870) ;  /* 0x0000000000449947 */ /* 0x000ff60003800000 */
        /* <DEDUP_REMOVED lines=10> */
.L_x_871:
[----:B------:R-:W-:-:S11]  /*10930*/  UISETP.NE.AND UP0, UPT, UR5, 0x1, UPT ;  /* 0x000000010500788c */ /* 0x000fd6000bf05270 */
[----:B------:R-:W-:Y:S02]  /*10940*/  @UP0 ULDC.64 UR12, c[0x0][0x9e8] ;  /* 0x00027a00000c0ab9 */ /* 0x000fe40000000a00 */
[----:B------:R-:W-:-:S04]  /*10950*/  UIMAD.WIDE.U32 UR10, UR9, UR12, URZ ;  /* 0x0000000c090a72a5 */ /* 0x000fc8000f8e003f */
[----:B------:R-:W-:-:S12]  /*10960*/  @UP0 USHF.R.U32.HI UR9, URZ, UR13, UR11 ;  /* 0x0000000d3f090299 */ /* 0x000fd8000801160b */
.L_x_872:
[----:B------:R-:W-:-:S04]  /*10970*/  UIMAD UR9, UR9, UR5, UR5 ;  /* 0x00000005090972a4 */ /* 0x000fc8000f8e0205 */
[----:B------:R-:W-:-:S04]  /*10980*/  UISETP.LT.AND UP0, UPT, UR4, UR9, UPT ;  /* 0x000000090400728c */ /* 0x000fc8000bf01270 */
[----:B------:R-:W-:-:S12]  /*10990*/  USEL UR4, UR4, UR9, UP0 ;  /* 0x0000000904047287 */ /* 0x000fd80008000000 */
.L_x_870:
[----:B------:R-:W-:Y:S02]  /*109a0*/  UIMAD UR13, UR8, UR7, 0x7f ;  /* 0x0000007f080d74a4 */ /* 0x000fe4000f8e0207 */
[----:B------:R-:W-:Y:S02]  /*109b0*/  UIADD3 UR4, UR4, 0x7f, URZ ;  /* 0x0000007f04047890 */ /* 0x000fe4000fffe03f */
[----:B------:R-:W-:Y:S02]  /*109c0*/  USHF.R.S32.HI UR14, URZ, 0x1f, UR13 ;  /* 0x0000001f3f0e7899 */ /* 0x000fe4000801140d */
[----:B------:R-:W-:Y:S01]  /*109d0*/  USHF.R.S32.HI UR9, URZ, 0x1f, UR4 ;  /* 0x0000001f3f097899 */ /* 0x000fe20008011404 */
[----:B------:R-:W-:Y:S01]  /*109e0*/  @UP1 ULDC UR10, c[0x0][0x44c] ;  /* 0x00011300000a1ab9 */ /* 0x000fe20000000800 */
[----:B------:R-:W-:Y:S02]  /*109f0*/  ULEA.HI UR14, UR14, UR13, URZ, 0x7 ;  /* 0x0000000d0e0e7291 */ /* 0x000fe4000f8f383f */
[----:B------:R-:W-:-:S02]  /*10a00*/  UIMAD.WIDE.U32 UR10, UR41, UR10, URZ ;  /* 0x0000000a290a72a5 */ /* 0x000fc4000f8e003f */
[----:B------:R-:W-:Y:S01]  /*10a10*/  ULEA.HI UR9, UR9, UR4, URZ, 0x7 ;  /* 0x0000000409097291 */ /* 0x000fe2000f8f383f */
[----:B------:R-:W-:Y:S01]  /*10a20*/  @UP1 ULDC UR15, c[0x0][0x450] ;  /* 0x00011400000f1ab9 */ /* 0x000fe20000000800 */
[----:B------:R-:W-:Y:S01]  /*10a30*/  UMOV UR12, UR41 ;  /* 0x00000029000c7c82 */ /* 0x000fe20008000000 */
[----:B------:R-:W-:Y:S02]  /*10a40*/  UIMAD UR4, UR8, UR7, -UR6 ;  /* 0x00000007080472a4 */ /* 0x000fe4000f8e0a06 */
[----:B------:R-:W-:Y:S02]  /*10a50*/  USHF.R.S32.HI UR14, URZ, 0x7, UR14 ;  /* 0x000000073f0e7899 */ /* 0x000fe4000801140e */
[----:B------:R-:W-:Y:S02]  /*10a60*/  USHF.R.S32.HI UR9, URZ, 0x7, UR9 ;  /* 0x000000073f097899 */ /* 0x000fe40008011409 */
[----:B------:R-:W-:Y:S02]  /*10a70*/  @UP1 USHF.R.U32.HI UR12, URZ, UR15, UR11 ;  /* 0x0000000f3f0c1299 */ /* 0x000fe4000801160b */
[----:B------:R-:W-:-:S02]  /*10a80*/  UISETP.LT.AND UP0, UPT, UR14, UR9, UPT ;  /* 0x000000090e00728c */ /* 0x000fc4000bf01270 */
[----:B------:R-:W-:Y:S01]  /*10a90*/  UIADD3 UR4, UR4, UR12, URZ ;  /* 0x0000000c04047290 */ /* 0x000fe2000fffe03f */
[----:B------:R-:W-:Y:S01]  /*10aa0*/  ULDC UR8, c[0x0][0x9dc] ;  /* 0x0002770000087ab9 */ /* 0x000fe20000000800 */
[----:B------:R-:W-:Y:S02]  /*10ab0*/  USEL UR40, UR14, UR9, UP0 ;  /* 0x000000090e287287 */ /* 0x000fe40008000000 */
        /* <DEDUP_REMOVED lines=12> */
.L_x_874:
[----:B------:R-:W-:-:S11]  /*10b80*/  UISETP.NE.AND UP0, UPT, UR5, 0x1, UPT ;  /* 0x000000010500788c */ /* 0x000fd6000bf05270 */
[----:B------:R-:W-:Y:S02]  /*10b90*/  @UP0 ULDC.64 UR10, c[0x0][0x9e8] ;  /* 0x00027a00000a0ab9 */ /* 0x000fe40000000a00 */
[----:B------:R-:W-:-:S04]  /*10ba0*/  UIMAD.WIDE.U32 UR6, UR4, UR10, URZ ;  /* 0x0000000a040672a5 */ /* 0x000fc8000f8e003f */
[----:B------:R-:W-:-:S12]  /*10bb0*/  @UP0 USHF.R.U32.HI UR4, URZ, UR11, UR7 ;  /* 0x0000000b3f040299 */ /* 0x000fd80008011607 */
.L_x_875:
[----:B------:R-:W-:-:S04]  /*10bc0*/  UIMAD UR4, UR4, UR5, URZ ;  /* 0x00000005040472a4 */ /* 0x000fc8000f8e023f */
[----:B------:R-:W-:-:S04]  /*10bd0*/  UISETP.LT.AND UP0, UPT, UR8, UR4, UPT ;  /* 0x000000040800728c */ /* 0x000fc8000bf01270 */
[----:B------:R-:W-:-:S12]  /*10be0*/  USEL UR8, UR8, UR4, !UP0 ;  /* 0x0000000408087287 */ /* 0x000fd8000c000000 */
.L_x_873:
[----:B------:R-:W-:Y:S01]  /*10bf0*/  USHF.R.S32.HI UR4, URZ, 0x1f, UR8 ;  /* 0x0000001f3f047899 */ /* 0x000fe20008011408 */
[----:B------:R-:W-:Y:S03]  /*10c00*/  BSSY B7, `(.L_x_876) ;  /* 0x0000318000077945 */ /* 0x000fe60003800000 */
[----:B------:R-:W-:-:S04]  /*10c10*/  ULEA.HI UR4, UR4, UR8, URZ, 0x7 ;  /* 0x0000000804047291 */ /* 0x000fc8000f8f383f */
[----:B------:R-:W-:-:S04]  /*10c20*/  USHF.R.S32.HI UR4, URZ, 0x7, UR4 ;  /* 0x000000073f047899 */ /* 0x000fc80008011404 */
[----:B------:R-:W-:-:S04]  /*10c30*/  UISETP.LT.AND UP0, UPT, URZ, UR4, UPT ;  /* 0x000000043f00728c */ /* 0x000fc8000bf01270 */
[----:B------:R-:W-:-:S04]  /*10c40*/  USEL UR39, URZ, UR4, !UP0 ;  /* 0x000000043f277287 */ /* 0x000fc8000c000000 */
[----:B------:R-:W-:-:S06]  /*10c50*/  UISETP.GT.AND UP0, UPT, UR40, UR39, UPT ;  /* 0x000000272800728c */ /* 0x000fcc000bf04270 */
[----:B------:R-:W-:-:S13]  /*10c60*/  PLOP3.LUT P0, PT, PT, PT, UP0, 0x80, 0x0 ;  /* 0x000000000000781c */ /* 0x000fda0003f0f008 */
[----:B------:R-:W-:Y:S05]  /*10c70*/  @P0 BRA `(.L_x_877) ;  /* 0x0000000000440947 */ /* 0x000fea0003800000 */
[----:B------:R-:W0:Y:S02]  /*10c80*/  S2R R0, SR_TID.X ;  /* 0x0000000000007919 */ /* 0x000e240000002100 */
[----:B0-----:R-:W-:-:S04]  /*10c90*/  LOP3.LUT R0, R0, 0x7f, RZ, 0xc0, !PT ;  /* 0x0000007f00007812 */ /* 0x001fc800078ec0ff */
[----:B------:R-:W-:-:S13]  /*10ca0*/  ISETP.NE.AND P1, PT, R0, RZ, PT ;  /* 0x000000ff0000720c */ /* 0x000fda0003f25270 */
[----:B------:R-:W-:Y:S05]  /*10cb0*/  @P1 BRA `(.L_x_878) ;  /* 0x0000003000301947 */ /* 0x000fea0003800000 */
[----:B------:R-:W0:Y:S01]  /*10cc0*/  S2R R7, SR_LANEID ;  /* 0x0000000000077919 */ /* 0x000e220000000000 */
[----:B------:R-:W-:Y:S01]  /*10cd0*/  VOTEU.ANY UR4, UPT, PT ;  /* 0x0000000000047886 */ /* 0x000fe200038e0100 */
[----:B------:R-:W1:Y:S01]  /*10ce0*/  LDC.64 R2, c[0x0][0xc80] ;  /* 0x00032000ff027b82 */ /* 0x000e620000000a00 */
[----:B------:R-:W0:Y:S08]  /*10cf0*/  FLO.U32 R0, UR4 ;  /* 0x0000000400007d00 */ /* 0x000e3000080e0000 */
[----:B------:R-:W1:Y:S01]  /*10d00*/  POPC R5, UR4 ;  /* 0x0000000400057d09 */ /* 0x000e620008000000 */
[----:B0-----:R-:W-:-:S13]  /*10d10*/  ISETP.EQ.U32.AND P0, PT, R0, R7, PT ;  /* 0x000000070000720c */ /* 0x001fda0003f02070 */
[----:B-1----:R-:W2:Y:S01]  /*10d20*/  @P0 ATOMG.E.ADD.STRONG.GPU PT, R3, desc[UR48][R2.64], R5 ;  /* 0x00000005020309a8 */ /* 0x002ea200081ee1f0 */
[----:B------:R-:W0:Y:S02]  /*10d30*/  S2R R4, SR_LTMASK ;  /* 0x0000000000047919 */ /* 0x000e240000003900 */
[----:B0-----:R-:W-:-:S04]  /*10d40*/  LOP3.LUT R4, R4, UR4, RZ, 0xc0, !PT ;  /* 0x0000000404047c12 */ /* 0x001fc8000f8ec0ff */
[----:B------:R-:W0:Y:S01]  /*10d50*/  POPC R27, R4 ;  /* 0x00000004001b7309 */ /* 0x000e220000000000 */
[----:B--2---:R-:W0:Y:S02]  /*10d60*/  SHFL.IDX PT, R0, R3, R0, 0x1f ;  /* 0x00001f0003007589 */ /* 0x004e2400000e0000 */
[----:B0-----:R-:W-:Y:S01]  /*10d70*/  IADD3 R27, R0, UR42, R27 ;  /* 0x0000002a001b7c10 */ /* 0x001fe2000fffe01b */
[----:B------:R-:W-:Y:S06]  /*10d80*/  BRA `(.L_x_878) ;  /* 0x0000002c00fc7947 */ /* 0x000fec0003800000 */
.L_x_877:
[----:B------:R-:W-:Y:S01]  /*10d90*/  VIADD R0, R17, 0xe400 ;  /* 0x0000e40011007836 */ /* 0x000fe20000000000 */
[----:B------:R-:W-:Y:S04]  /*10da0*/  BSSY B6, `(.L_x_879) ;  /* 0x0000013000067945 */ /* 0x000fe80003800000 */
[----:B------:R-:W-:-:S13]  /*10db0*/  LOP3.LUT P0, RZ, R0, 0x3ff, RZ, 0xc0, !PT ;  /* 0x000003ff00ff7812 */ /* 0x000fda000780c0ff */
[----:B------:R-:W-:Y:S05]  /*10dc0*/  @!P0 BRA `(.L_x_880) ;  /* 0x0000000000408947 */ /* 0x000fea0003800000 */
[----:B------:R-:W-:Y:S01]  /*10dd0*/  MOV R2, 0x0 ;  /* 0x0000000000027802 */ /* 0x000fe20000000f00 */
[----:B------:R-:W-:Y:S01]  /*10de0*/  ULDC.64 UR4, c[0x4][0xa8] ;  /* 0x01002a0000047ab9 */ /* 0x000fe20000000a00 */
[----:B------:R-:W-:Y:S01]  /*10df0*/  ULDC.64 UR6, c[0x4][0xb0] ;  /* 0x01002c0000067ab9 */ /* 0x000fe20000000a00 */
[----:B------:R-:W-:Y:S02]  /*10e00*/  IMAD.U32 R4, RZ, RZ, UR4 ;  /* 0x00000004ff047e24 */ /* 0x000fe4000f8e00ff */
[----:B------:R-:W-:Y:S01]  /*10e10*/  IMAD.U32 R5, RZ, RZ, UR5 ;  /* 0x00000005ff057e24 */ /* 0x000fe2000f8e00ff */
[----:B------:R-:W0:Y:S01]  /*10e20*/  LDC.64 R2, c[0x4][R2] ;  /* 0x0100000002027b82 */ /* 0x000e220000000a00 */
[----:B------:R-:W-:Y:S01]  /*10e30*/  ULDC.64 UR4, c[0x4][0x8] ;  /* 0x0100020000047ab9 */ /* 0x000fe20000000a00 */
[----:B------:R-:W-:Y:S02]  /*10e40*/  IMAD.U32 R6, RZ, RZ, UR6 ;  /* 0x00000006ff067e24 */ /* 0x000fe4000f8e00ff */
[----:B------:R-:W-:-:S02]  /*10e50*/  IMAD.U32 R7, RZ, RZ, UR7 ;  /* 0x00000007ff077e24 */ /* 0x000fc4000f8e00ff */
[----:B------:R-:W-:Y:S02]  /*10e60*/  IMAD.U32 R10, RZ, RZ, UR4 ;  /* 0x00000004ff0a7e24 */ /* 0x000fe4000f8e00ff */
[----:B------:R-:W-:Y:S02]  /*10e70*/  IMAD.U32 R11, RZ, RZ, UR5 ;  /* 0x00000005ff0b7e24 */ /* 0x000fe4000f8e00ff */
[----:B------:R-:W-:Y:S02]  /*10e80*/  IMAD.MOV.U32 R8, RZ, RZ, 0x70 ;  /* 0x00000070ff087424 */ /* 0x000fe400078e00ff */
[----:B------:R-:W-:Y:S02]  /*10e90*/  IMAD.MOV.U32 R12, RZ, RZ, 0x1 ;  /* 0x00000001ff0c7424 */ /* 0x000fe400078e00ff */
[----:B------:R-:W-:-:S07]  /*10ea0*/  IMAD.MOV.U32 R13, RZ, RZ, RZ ;  /* 0x000000ffff0d7224 */ /* 0x000fce00078e00ff */
[----:B------:R-:W-:-:S07]  /*10eb0*/  LEPC R20, `(.L_x_880) ;  /* 0x000000001014794e */ /* 0x000fce0000000000 */
[----:B0-----:R-:W-:Y:S05]  /*10ec0*/  CALL.ABS.NOINC R2 ;  /* 0x0000000002007343 */ /* 0x001fea0003c00000 */
.L_x_880:
[----:B------:R-:W-:Y:S05]  /*10ed0*/  BSYNC B6 ;  /* 0x0000000000067941 */ /* 0x000fea0003800000 */
.L_x_879:
        /* <DEDUP_REMOVED lines=8> */
[----:B------:R0:W1:Y:S01]  /*10f60*/  LDC.64 R2, c[0x4][R18] ;  /* 0x0100000012027b82 */ /* 0x0000620000000a00 */
[----:B------:R-:W-:Y:S02]  /*10f70*/  IMAD.U32 R4, RZ, RZ, UR6 ;  /* 0x00000006ff047e24 */ /* 0x000fe4000f8e00ff */
[----:B------:R-:W-:Y:S02]  /*10f80*/  IMAD.U32 R5, RZ, RZ, UR7 ;  /* 0x00000007ff057e24 */ /* 0x000fe4000f8e00ff */
[----:B------:R-:W-:Y:S02]  /*10f90*/  IMAD.U32 R6, RZ, RZ, UR8 ;  /* 0x00000008ff067e24 */ /* 0x000fe4000f8e00ff */
[----:B------:R-:W-:-:S02]  /*10fa0*/  IMAD.U32 R7, RZ, RZ, UR9 ;  /* 0x00000009ff077e24 */ /* 0x000fc4000f8e00ff */
[----:B------:R-:W-:Y:S02]  /*10fb0*/  IMAD.U32 R10, RZ, RZ, UR4 ;  /* 0x00000004ff0a7e24 */ /* 0x000fe4000f8e00ff */
[----:B------:R-:W-:Y:S02]  /*10fc0*/  IMAD.U32 R11, RZ, RZ, UR5 ;  /* 0x00000005ff0b7e24 */ /* 0x000fe4000f8e00ff */
[----:B------:R-:W-:Y:S02]  /*10fd0*/  IMAD.MOV.U32 R8, RZ, RZ, 0x70 ;  /* 0x00000070ff087424 */ /* 0x000fe400078e00ff */
[----:B------:R-:W-:Y:S02]  /*10fe0*/  IMAD.MOV.U32 R12, RZ, RZ, 0x1 ;  /* 0x00000001ff0c7424 */ /* 0x000fe400078e00ff */
[----:B0-----:R-:W-:-:S07]  /*10ff0*/  IMAD.MOV.U32 R13, RZ, RZ, RZ ;  /* 0x000000ffff0d7224 */ /* 0x001fce00078e00ff */
[----:B------:R-:W-:-:S07]  /*11000*/  LEPC R20, `(.L_x_883) ;  /* 0x000000001014794e */ /* 0x000fce0000000000 */
[----:B-1----:R-:W-:Y:S05]  /*11010*/  CALL.ABS.NOINC R2 ;  /* 0x0000000002007343 */ /* 0x002fea0003c00000 */
.L_x_883:
[----:B------:R0:W1:Y:S01]  /*11020*/  LDC.64 R2, c[0x4][R18] ;  /* 0x0100000012027b82 */ /* 0x0000620000000a00 */
[----:B------:R-:W-:Y:S01]  /*11030*/  ULDC.64 UR4, c[0x4][0xa8] ;  /* 0x01002a0000047ab9 */ /* 0x000fe20000000a00 */
[----:B------:R-:W-:Y:S01]  /*11040*/  ULDC.64 UR6, c[0x4][0xb0] ;  /* 0x01002c0000067ab9 */ /* 0x000fe20000000a00 */
[----:B------:R-:W-:Y:S02]  /*11050*/  IMAD.U32 R4, RZ, RZ, UR4 ;  /* 0x00000004ff047e24 */ /* 0x000fe4000f8e00ff */
        /* <DEDUP_REMOVED lines=11> */
.L_x_882:
[----:B------:R-:W-:Y:S05]  /*11110*/  BSYNC B6 ;  /* 0x0000000000067941 */ /* 0x000fea0003800000 */
.L_x_881:
[----:B------:R-:W-:Y:S01]  /*11120*/  ULDC.64 UR4, c[0x0][0x9f8] ;  /* 0x00027e0000047ab9 */ /* 0x000fe20000000a00 */
[----:B------:R-:W-:Y:S01]  /*11130*/  IMAD.U32 R23, RZ, RZ, UR43 ;  /* 0x0000002bff177e24 */ /* 0x000fe2000f8e00ff */
[----:B------:R-:W-:-:S04]  /*11140*/  UISETP.NE.U32.AND UP0, UPT, UR4, URZ, UPT ;  /* 0x0000003f0400728c */ /* 0x000fc8000bf05070 */
[----:B------:R-:W-:-:S06]  /*11150*/  UISETP.NE.AND.EX UP0, UPT, UR5, URZ, UPT, UP0 ;  /* 0x0000003f0500728c */ /* 0x000fcc000bf05300 */
[----:B------:R-:W-:-:S05]  /*11160*/  PLOP3.LUT P0, PT, PT, PT, UP0, 0x80, 0x0 ;  /* 0x000000000000781c */ /* 0x000fca0003f0f008 */
[----:B------:R-:W-:Y:S02]  /*11170*/  @UP0 ULDC.64 UR4, c[0x0][0x9f8] ;  /* 0x00027e0000040ab9 */ /* 0x000fe40000000a00 */
[----:B------:R-:W-:-:S06]  /*11180*/  @UP0 UIMAD.WIDE UR4, UR43, 0x4, UR4 ;  /* 0x000000042b0408a5 */ /* 0x000fcc000f8e0204 */
[----:B------:R-:W-:Y:S02]  /*11190*/  IMAD.U32 R2, RZ, RZ, UR4 ;  /* 0x00000004ff027e24 */ /* 0x000fe4000f8e00ff */
[----:B------:R-:W-:-:S05]  /*111a0*/  IMAD.U32 R3, RZ, RZ, UR5 ;  /* 0x00000005ff037e24 */ /* 0x000fca000f8e00ff */
[----:B------:R0:W2:Y:S01]  /*111b0*/  @P0 LDG.E R23, desc[UR48][R2.64] ;  /* 0x0000003002170981 */ /* 0x0000a2000c1e1900 */
[----:B------:R-:W-:Y:S01]  /*111c0*/  UMOV UR4, 0xffffffff ;  /* 0xffffffff00047882 */ /* 0x000fe20000000000 */
[----:B------:R-:W-:Y:S01]  /*111d0*/  IMAD.U32 R19, RZ, RZ, UR40 ;  /* 0x00000028ff137e24 */ /* 0x000fe2000f8e00ff */
[----:B------:R-:W-:Y:S01]  /*111e0*/  LOP3.LUT R22, R22, 0xfffffffe, RZ, 0xc0, !PT ;  /* 0xfffffffe16167812 */ /* 0x000fe200078ec0ff */
[----:B------:R-:W1:Y:S02]  /*111f0*/  S2R R18, SR_TID.X ;  /* 0x0000000000127919 */ /* 0x000e640000002100 */
[----:B------:R-:W-:Y:S01]  /*11200*/  VIADD R19, R19, 0xffffffff ;  /* 0xffffffff13137836 */ /* 0x000fe20000000000 */
[----:B0-----:R-:W0:Y:S02]  /*11210*/  LDC.64 R2, c[0x0][0x418] ;  /* 0x00010600ff027b82 */ /* 0x001e240000000a00 */
[----:B0-----:R-:W-:Y:S02]  /*11220*/  ISETP.NE.U32.AND P0, PT, R2, RZ, PT ;  /* 0x000000ff0200720c */ /* 0x001fe40003f05070 */
[----:B-1----:R-:W-:-:S02]  /*11230*/  SHF.R.U32.HI R20, RZ, 0x5, R18 ;  /* 0x00000005ff147819 */ /* 0x002fc40000011612 */
[----:B------:R-:W-:Y:S02]  /*11240*/  ISETP.NE.AND.EX P1, PT, R3, RZ, PT, P0 ;  /* 0x000000ff0300720c */ /* 0x000fe40003f25300 */
[----:B------:R-:W-:-:S11]  /*11250*/  LOP3.LUT R20, R20, 0x3, RZ, 0xc0, !PT ;  /* 0x0000000314147812 */ /* 0x000fd600078ec0ff */
[----:B------:R-:W-:Y:S02]  /*11260*/  @P1 LOP3.LUT R22, R22, 0x1, RZ, 0xfc, !PT ;  /* 0x0000000116161812 */ /* 0x000fe400078efcff */
[----:B--2---:R-:W-:Y:S02]  /*11270*/  SHF.R.S32.HI R25, RZ, 0x1f, R23 ;  /* 0x0000001fff197819 */ /* 0x004fe40000011417 */
[----:B------:R-:W-:Y:S01]  /*11280*/  SEL R18, R23, RZ, !P1 ;  /* 0x000000ff17127207 */ /* 0x000fe20004800000 */
[----:B------:R-:W-:Y:S06]  /*11290*/  BRA.DIV UR4, `(.L_x_884) ;  /* 0x0000003204d87947 */ /* 0x000fec000b800000 */
[----:B------:R0:W1:Y:S02]  /*112a0*/  SHFL.IDX PT, R14, R20, RZ, 0x1f ;  /* 0x00001fff140e7589 */ /* 0x00006400000e0000 */
.L_x_966:
[----:B-1----:R-:W-:Y:S02]  /*112b0*/  ISETP.NE.AND P0, PT, R14, RZ, PT ;  /* 0x000000ff0e00720c */ /* 0x002fe40003f05270 */
[----:B------:R-:W-:Y:S02]  /*112c0*/  PLOP3.LUT P2, PT, PT, PT, PT, 0x8, 0x0 ;  /* 0x000000000000781c */ /* 0x000fe40003f4e170 */
[----:B------:R-:W-:-:S11]  /*112d0*/  LOP3.LUT R22, R22, 0xfffffffd, RZ, 0xc0, !PT ;  /* 0xfffffffd16167812 */ /* 0x000fd600078ec0ff */
[----:B------:R-:W-:Y:S01]  /*112e0*/  @P2 LOP3.LUT R22, R22, 0x2, RZ, 0xfc, !PT ;  /* 0x0000000216162812 */ /* 0x000fe200078efcff */
[----:B------:R-:W-:Y:S06]  /*112f0*/  @P0 BRA `(.L_x_885) ;  /* 0x0000000000dc0947 */ /* 0x000fec0003800000 */
[----:B------:R-:W-:-:S03]  /*11300*/  UMOV UR4, 0xffffffff ;  /* 0xffffffff00047882 */ /* 0x000fc60000000000 */
[----:B------:R-:W-:Y:S05]  /*11310*/  BRA.DIV UR4, `(.L_x_886) ;  /* 0x0000003204d87947 */ /* 0x000fea000b800000 */
[----:B------:R-:W-:-:S13]  /*11320*/  ELECT P6, URZ, PT ;  /* 0x00000000003f782f */ /* 0x000fda00038c0000 */
.L_x_969:
[----:B------:R-:W-:Y:S05]  /*11330*/  @!P6 BRA `(.L_x_885) ;  /* 0x0000000000cce947 */ /* 0x000fea0003800000 */
[----:B------:R-:W-:Y:S01]  /*11340*/  IMAD.MOV.U32 R18, RZ, RZ, R23 ;  /* 0x000000ffff127224 */ /* 0x000fe200078e0017 */
[----:B------:R-:W-:Y:S06]  /*11350*/  @!P1 BRA `(.L_x_887) ;  /* 0x0000000000489947 */ /* 0x000fec0003800000 */
[----:B------:R-:W1:Y:S01]  /*11360*/  LDC R0, c[0x0][0x43c] ;  /* 0x00010f00ff007b82 */ /* 0x000e620000000800 */
[----:B------:R-:W-:Y:S01]  /*11370*/  IMAD.MOV.U32 R7, RZ, RZ, R19 ;  /* 0x000000ffff077224 */ /* 0x000fe200078e0013 */
[----:B------:R-:W-:Y:S02]  /*11380*/  ULDC.64 UR4, c[0x0][0x428] ;  /* 0x00010a0000047ab9 */ /* 0x000fe40000000a00 */
[----:B------:R-:W-:-:S04]  /*11390*/  IMAD R6, R25, UR4, RZ ;  /* 0x0000000419067c24 */ /* 0x000fc8000f8e02ff */
[----:B------:R-:W-:Y:S01]  /*113a0*/  IMAD R9, R23, UR5, R6 ;  /* 0x0000000517097c24 */ /* 0x000fe2000f8e0206 */
[----:B-1----:R-:W-:-:S13]  /*113b0*/  ISETP.NE.AND P0, PT, R0, 0x1, PT ;  /* 0x000000010000780c */ /* 0x002fda0003f05270 */
[----:B------:R-:W1:Y:S02]  /*113c0*/  @P0 LDC.64 R4, c[0x0][0x440] ;  /* 0x00011000ff040b82 */ /* 0x000e640000000a00 */
[----:B-1----:R-:W-:-:S05]  /*113d0*/  @P0 IMAD.HI.U32 R4, R19, R4, RZ ;  /* 0x0000000413040227 */ /* 0x002fca00078e00ff */
        /* <DEDUP_REMOVED lines=10> */
.L_x_887:
[----:B------:R-:W2:Y:S01]  /*11480*/  S2R R0, SR_TID.X ;  /* 0x0000000000007919 */ /* 0x000ea20000002100 */
[----:B-1----:R-:W-:Y:S01]  /*11490*/  IMAD R3, R16, 0x8, R17 ;  /* 0x0000000810037824 */ /* 0x002fe200078e0211 */
[----:B--2---:R-:W-:Y:S02]  /*114a0*/  LOP3.LUT R2, R0, 0x7f, RZ, 0xc0, !PT ;  /* 0x0000007f00027812 */ /* 0x004fe400078ec0ff */
[----:B------:R-:W-:Y:S02]  /*114b0*/  SHF.L.U32 R0, R24, 0x1f, RZ ;  /* 0x0000001f18007819 */ /* 0x000fe400000006ff */
[----:B------:R-:W-:Y:S02]  /*114c0*/  ISETP.NE.AND P1, PT, R2, RZ, PT ;  /* 0x000000ff0200720c */ /* 0x000fe40003f25270 */
[----:B------:R-:W1:Y:S02]  /*114d0*/  SYNCS.PHASECHK.TRANS64.TRYWAIT P0, [R3+URZ+0x16840], R0 ;  /* 0x01684000030075a7 */ /* 0x000e64000800017f */
[----:B-1----:R-:W-:Y:S09]  /*114e0*/  @!P0 BRA `(.L_x_888) ;  /* 0x0000003000848947 */ /* 0x002ff20003800000 */
.L_x_970:
[----:B------:R-:W-:Y:S05]  /*114f0*/  @P1 BRA `(.L_x_889) ;  /* 0x0000000000141947 */ /* 0x000fea0003800000 */
[----:B------:R-:W-:Y:S01]  /*11500*/  ISETP.NE.AND P0, PT, R28, RZ, PT ;  /* 0x000000ff1c00720c */ /* 0x000fe20003f05270 */
[----:B-1----:R-:W-:-:S04]  /*11510*/  IMAD.MOV.U32 R0, RZ, RZ, 0x4000 ;  /* 0x00004000ff007424 */ /* 0x002fc800078e00ff */
[----:B------:R2:W-:Y:S08]  /*11520*/  SYNCS.ARRIVE.TRANS64 RZ, [R3+URZ+0x16830], R0 ;  /* 0x0168300003ff79a7 */ /* 0x0005f0000800003f */
[----:B------:R-:W-:Y:S05]  /*11530*/  @!P0 BRA `(.L_x_889) ;  /* 0x0000000000048947 */ /* 0x000fea0003800000 */
[----:B------:R-:W-:Y:S01]  /*11540*/  BPT.TRAP 0x1 ;  /* 0x000000040000795c */ /* 0x000fe20000300000 */
.L_x_889:
[----:B-12---:R-:W-:Y:S01]  /*11550*/  IMAD R0, R16, 0x4000, R17 ;  /* 0x0000400010007824 */ /* 0x006fe200078e0211 */
[----:B------:R-:W-:Y:S01]  /*11560*/  R2UR UR33, R3 ;  /* 0x00000000032172ca */ /* 0x000fe200000e0000 */
[----:B------:R-:W-:Y:S01]  /*11570*/  UIADD3 UR4, UP0, UR46, 0x370, URZ ;  /* 0x000003702e047890 */ /* 0x000fe2000ff1e03f */
[----:B------:R-:W-:Y:S01]  /*11580*/  R2UR UR35, R19 ;  /* 0x00000000132372ca */ /* 0x000fe200000e0000 */
[----:B------:R-:W-:Y:S01]  /*11590*/  UMOV UR6, 0x0 ;  /* 0x0000000000067882 */ /* 0x000fe20000000000 */
[----:B------:R-:W-:Y:S01]  /*115a0*/  R2UR UR32, R0 ;  /* 0x00000000002072ca */ /* 0x000fe200000e0000 */
[----:B------:R-:W-:Y:S01]  /*115b0*/  UIADD3.X UR5, URZ, UR47, URZ, UP0, !UPT ;  /* 0x0000002f3f057290 */ /* 0x000fe200087fe43f */
[----:B-----5:R-:W-:Y:S01]  /*115c0*/  R2UR UR37, R18 ;  /* 0x00000000122572ca */ /* 0x020fe200000e0000 */
[----:B------:R-:W-:Y:S01]  /*115d0*/  UMOV UR7, 0x14f00000 ;  /* 0x14f0000000077882 */ /* 0x000fe20000000000 */
[----:B------:R-:W-:Y:S01]  /*115e0*/  UMOV UR34, URZ ;  /* 0x0000003f00227c82 */ /* 0x000fe20008000000 */
[----:B------:R-:W-:-:S02]  /*115f0*/  PLOP3.LUT P0, PT, PT, PT, PT, 0x80, 0x0 ;  /* 0x000000000000781c */ /* 0x000fc40003f0f070 */
[----:B------:R-:W-:Y:S02]  /*11600*/  LOP3.LUT R22, R22, 0xfffffffd, RZ, 0xc0, !PT ;  /* 0xfffffffd16167812 */ /* 0x000fe400078ec0ff */
[----:B------:R-:W-:Y:S02]  /*11610*/  UIADD3 UR33, UR33, 0x16830, URZ ;  /* 0x0001683021217890 */ /* 0x000fe4000fffe03f */
[----:B------:R-:W-:Y:S02]  /*11620*/  USHF.L.U32 UR35, UR35, 0x7, URZ ;  /* 0x0000000723237899 */ /* 0x000fe4000800063f */
[----:B------:R-:W-:-:S05]  /*11630*/  UIADD3 UR32, UR32, 0xe400, URZ ;  /* 0x0000e40020207890 */ /* 0x000fca000fffe03f */
[----:B------:R-:W-:-:S04]  /*11640*/  @P0 LOP3.LUT R22, R22, 0x2, RZ, 0xfc, !PT ;  /* 0x0000000216160812 */ /* 0x000fc800078efcff */
[----:B------:R1:W-:Y:S02]  /*11650*/  UTMALDG.4D [UR32], [UR4], desc[UR6] ;  /* 0x00000620040075b4 */ /* 0x0003e40008019000 */
[----:B-1----:R-:W-:Y:S01]  /*11660*/  NOP ;  /* 0x0000000000007918 */ /* 0x002fe20000000000 */
.L_x_885:
[----:B------:R-:W-:Y:S05]  /*11670*/  WARPSYNC.ALL ;  /* 0x0000000000007948 */ /* 0x000fea0003800000 */
[----:B------:R-:W-:Y:S01]  /*11680*/  VIADD R0, R17, 0x8400 ;  /* 0x0000840011007836 */ /* 0x000fe20000000000 */
[----:B------:R-:W-:Y:S01]  /*11690*/  USHF.R.S32.HI UR4, URZ, 0x1f, UR36 ;  /* 0x0000001f3f047899 */ /* 0x000fe20008011424 */
[----:B------:R-:W-:Y:S01]  /*116a0*/  BAR.SYNC.DEFER_BLOCKING 0x8, 0x200 ;  /* 0x0208000000007b1d */ /* 0x000fe20000010000 */
[----:B------:R-:W-:Y:S02]  /*116b0*/  USHF.R.S32.HI UR37, URZ, 0x1f, UR43 ;  /* 0x0000001f3f257899 */ /* 0x000fe4000801142b */
[----:B------:R-:W-:-:S03]  /*116c0*/  LOP3.LUT P0, RZ, R0, 0x3ff, RZ, 0xc0, !PT ;  /* 0x000003ff00ff7812 */ /* 0x000fc6000780c0ff */
[----:B------:R-:W-:Y:S01]  /*116d0*/  ULDC.64 UR6, c[0x0][0x2d8] ;  /* 0x0000b60000067ab9 */ /* 0x000fe20000000a00 */
[----:B------:R-:W-:Y:S01]  /*116e0*/  BSSY B6, `(.L_x_890) ;  /* 0x0000016000067945 */ /* 0x000fe20003800000 */
[----:B------:R-:W-:Y:S02]  /*116f0*/  UIMAD UR4, UR4, UR6, URZ ;  /* 0x00000006040472a4 */ /* 0x000fe4000f8e023f */
[----:B------:R-:W-:Y:S02]  /*11700*/  UIMAD.WIDE.U32 UR50, UR36, UR6, URZ ;  /* 0x00000006243272a5 */ /* 0x000fe4000f8e003f */
[----:B------:R-:W-:-:S04]  /*11710*/  UIMAD UR4, UR36, UR7, UR4 ;  /* 0x00000007240472a4 */ /* 0x000fc8000f8e0204 */
[----:B------:R-:W-:Y:S01]  /*11720*/  UIADD3 UR45, UR51, UR4, URZ ;  /* 0x00000004332d7290 */ /* 0x000fe2000fffe03f */
[----:B------:R-:W-:Y:S11]  /*11730*/  @!P0 BRA `(.L_x_891) ;  /* 0x0000000000408947 */ /* 0x000ff60003800000 */
[----:B------:R-:W-:Y:S01]  /*11740*/  MOV R2, 0x0 ;  /* 0x0000000000027802 */ /* 0x000fe20000000f00 */
[----:B------:R-:W-:Y:S01]  /*11750*/  ULDC.64 UR6, c[0x4][0xa8] ;  /* 0x01002a0000067ab9 */ /* 0x000fe20000000a00 */
[----:B------:R-:W-:Y:S01]  /*11760*/  ULDC.64 UR8, c[0x4][0xb0] ;  /* 0x01002c0000087ab9 */ /* 0x000fe20000000a00 */
[----:B------:R-:W-:Y:S01]  /*11770*/  ULDC.64 UR4, c[0x4][0x20] ;  /* 0x0100080000047ab9 */ /* 0x000fe20000000a00 */
[----:B------:R-:W-:Y:S02]  /*11780*/  IMAD.U32 R4, RZ, RZ, UR6 ;  /* 0x00000006ff047e24 */ /* 0x000fe4000f8e00ff */
[----:B------:R-:W1:Y:S01]  /*11790*/  LDC.64 R2, c[0x4][R2] ;  /* 0x0100000002027b82 */ /* 0x000e620000000a00 */
[----:B------:R-:W-:Y:S02]  /*117a0*/  IMAD.U32 R5, RZ, RZ, UR7 ;  /* 0x00000007ff057e24 */ /* 0x000fe4000f8e00ff */
[----:B------:R-:W-:Y:S02]  /*117b0*/  IMAD.U32 R6, RZ, RZ, UR8 ;  /* 0x00000008ff067e24 */ /* 0x000fe4000f8e00ff */
[----:B------:R-:W-:-:S02]  /*117c0*/  IMAD.U32 R7, RZ, RZ, UR9 ;  /* 0x00000009ff077e24 */ /* 0x000fc4000f8e00ff */
[----:B------:R-:W-:Y:S02]  /*117d0*/  IMAD.U32 R10, RZ, RZ, UR4 ;  /* 0x00000004ff0a7e24 */ /* 0x000fe4000f8e00ff */
[----:B------:R-:W-:Y:S02]  /*117e0*/  IMAD.U32 R11, RZ, RZ, UR5 ;  /* 0x00000005ff0b7e24 */ /* 0x000fe4000f8e00ff */
[----:B------:R-:W-:Y:S02]  /*117f0*/  IMAD.MOV.U32 R8, RZ, RZ, 0x70 ;  /* 0x00000070ff087424 */ /* 0x000fe400078e00ff */
[----:B------:R-:W-:Y:S02]  /*11800*/  IMAD.MOV.U32 R12, RZ, RZ, 0x1 ;  /* 0x00000001ff0c7424 */ /* 0x000fe400078e00ff */
[----:B------:R-:W-:-:S07]  /*11810*/  IMAD.MOV.U32 R13, RZ, RZ, RZ ;  /* 0x000000ffff0d7224 */ /* 0x000fce00078e00ff */
[----:B0-----:R-:W-:-:S07]  /*11820*/  LEPC R20, `(.L_x_891) ;  /* 0x000000001014794e */ /* 0x001fce0000000000 */
[----:B-1----:R-:W-:Y:S05]  /*11830*/  CALL.ABS.NOINC R2 ;  /* 0x0000000002007343 */ /* 0x002fea0003c00000 */
.L_x_891:
[----:B------:R-:W-:Y:S05]  /*11840*/  BSYNC B6 ;  /* 0x0000000000067941 */ /* 0x000fea0003800000 */
.L_x_890:
[----:B------:R-:W1:Y:S01]  /*11850*/  LDC R7, c[0x0][0x448] ;  /* 0x00011200ff077b82 */ /* 0x000e620000000800 */
[----:B0-----:R-:W0:Y:S01]  /*11860*/  S2R R20, SR_TID.X ;  /* 0x0000000000147919 */ /* 0x001e220000002100 */
[----:B------:R-:W-:Y:S01]  /*11870*/  ULDC.64 UR8, c[0x0][0x2e0] ;  /* 0x0000b80000087ab9 */ /* 0x000fe20000000a00 */
[----:B------:R-:W-:Y:S01]  /*11880*/  UMOV UR44, UR50 ;  /* 0x00000032002c7c82 */ /* 0x000fe20008000000 */
[----:B------:R-:W-:Y:S02]  /*11890*/  UIMAD UR6, UR37, UR8, URZ ;  /* 0x00000008250672a4 */ /* 0x000fe4000f8e023f */
[----:B------:R-:W-:Y:S02]  /*118a0*/  UIMAD.WIDE.U32 UR4, UR43, UR8, UR44 ;  /* 0x000000082b0472a5 */ /* 0x000fe4000f8e002c */
[----:B------:R-:W-:-:S03]  /*118b0*/  UIMAD UR6, UR43, UR9, UR6 ;  /* 0x000000092b0672a4 */ /* 0x000fc6000f8e0206 */
[----:B------:R-:W-:Y:S01]  /*118c0*/  ULDC.64 UR8, c[0x0][0x280] ;  /* 0x0000a00000087ab9 */ /* 0x000fe20000000a00 */
[----:B------:R-:W-:Y:S01]  /*118d0*/  UIADD3 UR6, UR5, UR6, URZ ;  /* 0x0000000605067290 */ /* 0x000fe2000fffe03f */
[----:B------:R-:W-:-:S04]  /*118e0*/  IMAD.U32 R4, RZ, RZ, UR4 ;  /* 0x00000004ff047e24 */ /* 0x000fc8000f8e00ff */
[----:B------:R-:W-:Y:S01]  /*118f0*/  IMAD.MOV.U32 R2, RZ, RZ, R4 ;  /* 0x000000ffff027224 */ /* 0x000fe200078e0004 */
[----:B-1----:R-:W-:Y:S02]  /*11900*/  ISETP.NE.AND P1, PT, R7, 0x1, PT ;  /* 0x000000010700780c */ /* 0x002fe40003f25270 */
[C---:B0-----:R-:W-:Y:S01]  /*11910*/  LOP3.LUT R21, R20.reuse, 0x7f, RZ, 0xc0, !PT ;  /* 0x0000007f14157812 */ /* 0x041fe200078ec0ff */
[----:B------:R-:W-:-:S10]  /*11920*/  IMAD.SHL.U32 R20, R20, 0x10, RZ ;  /* 0x0000001014147824 */ /* 0x000fd400078e00ff */
[----:B------:R-:W0:Y:S01]  /*11930*/  @P1 LDC R3, c[0x0][0x44c] ;  /* 0x00011300ff031b82 */ /* 0x000e220000000800 */
[----:B------:R-:W-:-:S04]  /*11940*/  SHF.R.U32.HI R21, RZ, 0x3, R21 ;  /* 0x00000003ff157819 */ /* 0x000fc80000011615 */
[----:B------:R-:W-:-:S03]  /*11950*/  LOP3.LUT R20, R21, 0x70, R20, 0xf8, !PT ;  /* 0x0000007015147812 */ /* 0x000fc600078ef814 */
[----:B------:R-:W1:Y:S02]  /*11960*/  @P1 LDC R5, c[0x0][0x450] ;  /* 0x00011400ff051b82 */ /* 0x000e640000000800 */
[----:B------:R-:W-:Y:S02]  /*11970*/  VIADD R6, R20, UR41 ;  /* 0x0000002914067c36 */ /* 0x000fe40008000000 */
[----:B------:R-:W2:Y:S02]  /*11980*/  S2R R20, SR_TID.X ;  /* 0x0000000000147919 */ /* 0x000ea40000002100 */
[----:B------:R-:W-:Y:S02]  /*11990*/  IMAD.MOV.U32 R11, RZ, RZ, R6 ;  /* 0x000000ffff0b7224 */ /* 0x000fe400078e0006 */
[----:B------:R-:W3:Y:S01]  /*119a0*/  @P1 LDC R8, c[0x0][0x450] ;  /* 0x00011400ff081b82 */ /* 0x000ee20000000800 */
[C---:B------:R-:W-:Y:S02]  /*119b0*/  VIADD R10, R6.reuse, 0x80 ;  /* 0x00000080060a7836 */ /* 0x040fe40000000000 */
[----:B0-----:R-:W-:-:S04]  /*119c0*/  @P1 IMAD.HI.U32 R0, R6, R3, RZ ;  /* 0x0000000306001227 */ /* 0x001fc800078e00ff */
[----:B------:R-:W-:Y:S01]  /*119d0*/  IMAD.U32 R3, RZ, RZ, UR6 ;  /* 0x00000006ff037e24 */ /* 0x000fe2000f8e00ff */
[----:B------:R-:W-:Y:S01]  /*119e0*/  ULDC.64 UR6, c[0x0][0x2c8] ;  /* 0x0000b20000067ab9 */ /* 0x000fe20000000a00 */
[----:B-1----:R-:W-:Y:S01]  /*119f0*/  @P1 SHF.R.U32.HI R11, RZ, R5, R0 ;  /* 0x00000005ff0b1219 */ /* 0x002fe20000011600 */
[----:B------:R-:W-:Y:S01]  /*11a00*/  IMAD.U32 R5, RZ, RZ, UR5 ;  /* 0x00000005ff057e24 */ /* 0x000fe2000f8e00ff */
[----:B------:R-:W-:Y:S02]  /*11a10*/  ULDC.64 UR4, c[0x0][0x2d0] ;  /* 0x0000b40000047ab9 */ /* 0x000fe40000000a00 */
[--C-:B------:R-:W-:Y:S01]  /*11a20*/  SHF.R.S32.HI R0, RZ, 0x1f, R11.reuse ;  /* 0x0000001fff007819 */ /* 0x100fe2000001140b */
[----:B------:R-:W-:Y:S02]  /*11a30*/  IMAD.MOV R9, RZ, RZ, -R11 ;  /* 0x000000ffff097224 */ /* 0x000fe400078e0a0b */
[----:B------:R-:W-:-:S04]  /*11a40*/  IMAD.WIDE.U32 R4, R11, UR4, R2 ;  /* 0x000000040b047c25 */ /* 0x000fc8000f8e0002 */
[----:B------:R-:W-:Y:S02]  /*11a50*/  IMAD R0, R0, UR4, RZ ;  /* 0x0000000400007c24 */ /* 0x000fe4000f8e02ff */
[----:B------:R-:W-:Y:S02]  /*11a60*/  IMAD R9, R7, R9, R6 ;  /* 0x0000000907097224 */ /* 0x000fe400078e0206 */
[----:B------:R-:W-:Y:S02]  /*11a70*/  IMAD R13, R11, UR5, R0 ;  /* 0x000000050b0d7c24 */ /* 0x000fe4000f8e0200 */
[----:B--2---:R-:W-:Y:S01]  /*11a80*/  IMAD.SHL.U32 R21, R20, 0x8, RZ ;  /* 0x0000000814157824 */ /* 0x004fe200078e00ff */
[----:B------:R-:W-:Y:S01]  /*11a90*/  SHF.R.S32.HI R0, RZ, 0x1f, R9 ;  /* 0x0000001fff007819 */ /* 0x000fe20000011409 */
[----:B------:R-:W-:-:S03]  /*11aa0*/  IMAD.IADD R5, R5, 0x1, R13 ;  /* 0x0000000105057824 */ /* 0x000fc600078e020d */
[----:B------:R-:W-:Y:S01]  /*11ab0*/  LOP3.LUT R21, R21, 0x38, RZ, 0xc0, !PT ;  /* 0x0000003815157812 */ /* 0x000fe200078ec0ff */
[----:B------:R-:W-:Y:S02]  /*11ac0*/  IMAD R0, R0, UR6, RZ ;  /* 0x0000000600007c24 */ /* 0x000fe4000f8e02ff */
[----:B------:R-:W-:-:S04]  /*11ad0*/  IMAD.WIDE.U32 R4, R9, UR6, R4 ;  /* 0x0000000609047c25 */ /* 0x000fc8000f8e0004 */
[----:B------:R-:W-:Y:S01]  /*11ae0*/  IMAD R11, R9, UR7, R0 ;  /* 0x00000007090b7c24 */ /* 0x000fe2000f8e0200 */
[----:B------:R-:W-:Y:S01]  /*11af0*/  LEA R0, P0, R4, UR8, 0x1 ;  /* 0x0000000804007c11 */ /* 0x000fe2000f8008ff */
[----:B------:R-:W0:Y:S02]  /*11b00*/  @P1 LDC R9, c[0x0][0x44c] ;  /* 0x00011300ff091b82 */ /* 0x000e240000000800 */
[----:B------:R-:W-:Y:S02]  /*11b10*/  IMAD.IADD R5, R5, 0x1, R11 ;  /* 0x0000000105057824 */ /* 0x000fe400078e020b */
[----:B------:R-:W-:-:S03]  /*11b20*/  IMAD.MOV.U32 R11, RZ, RZ, R10 ;  /* 0x000000ffff0b7224 */ /* 0x000fc600078e000a */
[----:B------:R-:W-:Y:S01]  /*11b30*/  LEA.HI.X R5, R4, UR9, R5, 0x1, P0 ;  /* 0x0000000904057c11 */ /* 0x000fe200080f0c05 */
[----:B0-----:R-:W-:-:S05]  /*11b40*/  @P1 IMAD.HI.U32 R9, R10, R9, RZ ;  /* 0x000000090a091227 */ /* 0x001fca00078e00ff */
[----:B---3--:R-:W-:-:S04]  /*11b50*/  @P1 SHF.R.U32.HI R11, RZ, R8, R9 ;  /* 0x00000008ff0b1219 */ /* 0x008fc80000011609 */
[--C-:B------:R-:W-:Y:S01]  /*11b60*/  SHF.R.S32.HI R4, RZ, 0x1f, R11.reuse ;  /* 0x0000001fff047819 */ /* 0x100fe2000001140b */
[----:B------:R-:W-:Y:S02]  /*11b70*/  IMAD.MOV R6, RZ, RZ, -R11 ;  /* 0x000000ffff067224 */ /* 0x000fe400078e0a0b */
[----:B------:R-:W-:-:S04]  /*11b80*/  IMAD.WIDE.U32 R2, R11, UR4, R2 ;  /* 0x000000040b027c25 */ /* 0x000fc8000f8e0002 */
[----:B------:R-:W-:Y:S02]  /*11b90*/  IMAD R9, R7, R6, R10 ;  /* 0x0000000607097224 */ /* 0x000fe400078e020a */
[----:B------:R-:W-:Y:S01]  /*11ba0*/  IMAD R4, R4, UR4, RZ ;  /* 0x0000000404047c24 */ /* 0x000fe2000f8e02ff */
[----:B------:R-:W-:-:S03]  /*11bb0*/  ULDC UR4, c[0x0][0x2b8] ;  /* 0x0000ae0000047ab9 */ /* 0x000fc60000000800 */
[----:B------:R-:W-:Y:S01]  /*11bc0*/  IMAD R11, R11, UR5, R4 ;  /* 0x000000050b0b7c24 */ /* 0x000fe2000f8e0204 */
[----:B------:R-:W-:-:S03]  /*11bd0*/  SHF.R.S32.HI R4, RZ, 0x1f, R9 ;  /* 0x0000001fff047819 */ /* 0x000fc60000011409 */
[----:B------:R-:W-:Y:S02]  /*11be0*/  IMAD.IADD R3, R3, 0x1, R11 ;  /* 0x0000000103037824 */ /* 0x000fe400078e020b */
[----:B------:R-:W-:Y:S02]  /*11bf0*/  IMAD R4, R4, UR6, RZ ;  /* 0x0000000604047c24 */ /* 0x000fe4000f8e02ff */
[----:B------:R-:W-:-:S04]  /*11c00*/  IMAD.WIDE.U32 R2, R9, UR6, R2 ;  /* 0x0000000609027c25 */ /* 0x000fc8000f8e0002 */
[----:B------:R-:W-:Y:S01]  /*11c10*/  IMAD R11, R9, UR7, R4 ;  /* 0x00000007090b7c24 */ /* 0x000fe2000f8e0204 */
[----:B------:R-:W-:-:S03]  /*11c20*/  LEA R4, P0, R2, UR8, 0x1 ;  /* 0x0000000802047c11 */ /* 0x000fc6000f8008ff */
[----:B------:R-:W-:-:S05]  /*11c30*/  IMAD.IADD R3, R3, 0x1, R11 ;  /* 0x0000000103037824 */ /* 0x000fca00078e020b */
[----:B------:R-:W-:Y:S02]  /*11c40*/  LEA.HI.X R8, R2, UR9, R3, 0x1, P0 ;  /* 0x0000000902087c11 */ /* 0x000fe400080f0c03 */
[----:B------:R-:W-:Y:S01]  /*11c50*/  ISETP.GE.AND P0, PT, R21, UR4, PT ;  /* 0x0000000415007c0c */ /* 0x000fe2000bf06270 */
[----:B------:R-:W-:-:S03]  /*11c60*/  UMOV UR4, 0xffffffff ;  /* 0xffffffff00047882 */ /* 0x000fc60000000000 */
[----:B------:R-:W-:Y:S09]  /*11c70*/  BRA.DIV UR4, `(.L_x_892) ;  /* 0x0000002a04b47947 */ /* 0x000ff2000b800000 */
[----:B------:R-:W0:Y:S01]  /*11c80*/  S2R R2, SR_TID.X ;  /* 0x0000000000027919 */ /* 0x000e220000002100 */
[----:B------:R-:W-:Y:S02]  /*11c90*/  ULDC UR4, c[0x0][0x288] ;  /* 0x0000a20000047ab9 */ /* 0x000fe40000000800 */
[----:B------:R-:W-:Y:S01]  /*11ca0*/  IMAD R7, R7, UR4, RZ ;  /* 0x0000000407077c24 */ /* 0x000fe2000f8e02ff */
[----:B------:R-:W1:Y:S04]  /*11cb0*/  SHFL.IDX PT, R14, R0, RZ, 0x181f ;  /* 0x00181fff000e7589 */ /* 0x000e6800000e0000 */
[----:B------:R-:W-:Y:S04]  /*11cc0*/  SHFL.IDX PT, R9, R5, 0x2, 0x181f ;  /* 0x00581f0005097f89 */ /* 0x000fe800000e0000 */
[----:B------:R-:W-:Y:S01]  /*11cd0*/  SHFL.IDX PT, R20, R0, 0x7, 0x181f ;  /* 0x00f81f0000147f89 */ /* 0x000fe200000e0000 */
[----:B0-----:R-:W-:-:S04]  /*11ce0*/  LOP3.LUT R2, R2, 0x7f, RZ, 0xc0, !PT ;  /* 0x0000007f02027812 */ /* 0x001fc800078ec0ff */
[----:B------:R-:W-:Y:S02]  /*11cf0*/  SHF.R.U32.HI R3, RZ, 0x3, R2 ;  /* 0x00000003ff037819 */ /* 0x000fe40000011602 */
[----:B------:R-:W0:Y:S03]  /*11d00*/  SHFL.IDX PT, R2, R5, RZ, 0x181f ;  /* 0x00181fff05027589 */ /* 0x000e2600000e0000 */
[----:B------:R-:W-:-:S04]  /*11d10*/  VIADD R6, R3, UR41 ;  /* 0x0000002903067c36 */ /* 0x000fc80008000000 */
[C---:B------:R-:W-:Y:S01]  /*11d20*/  VIADD R10, R6.reuse, 0x10 ;  /* 0x00000010060a7836 */ /* 0x040fe20000000000 */
[C---:B------:R-:W-:Y:S01]  /*11d30*/  ISETP.GE.AND P1, PT, R6.reuse, R7, PT ;  /* 0x000000070600720c */ /* 0x040fe20003f26270 */
[----:B------:R-:W-:-:S03]  /*11d40*/  VIADD R12, R6, 0x20 ;  /* 0x00000020060c7836 */ /* 0x000fc60000000000 */
[----:B------:R-:W-:Y:S02]  /*11d50*/  ISETP.GE.AND P3, PT, R10, R7, PT ;  /* 0x000000070a00720c */ /* 0x000fe40003f66270 */
[----:B------:R-:W2:Y:S07]  /*11d60*/  SHFL.IDX PT, R10, R0, 0x1, 0x181f ;  /* 0x00381f00000a7f89 */ /* 0x000eae00000e0000 */
[----:B-1----:R-:W-:-:S05]  /*11d70*/  @!P1 LEA R14, P2, R21, R14, 0x1 ;  /* 0x0000000e150e9211 */ /* 0x002fca00078408ff */
[----:B0-----:R-:W-:Y:S02]  /*11d80*/  @!P1 IMAD.X R3, RZ, RZ, R2, P2 ;  /* 0x000000ffff039224 */ /* 0x001fe400010e0602 */
[----:B------:R-:W-:Y:S02]  /*11d90*/  @!P1 IMAD.MOV.U32 R2, RZ, RZ, R14 ;  /* 0x000000ffff029224 */ /* 0x000fe400078e000e */
[----:B------:R-:W-:Y:S04]  /*11da0*/  SHFL.IDX PT, R14, R0, 0x2, 0x181f ;  /* 0x00581f00000e7f89 */ /* 0x000fe800000e0000 */
[----:B------:R0:W-:Y:S01]  /*11db0*/  @!P1 LDGSTS.E.BYPASS.LTC128B.128 [R26+0x8400], desc[UR48][R2.64], !P0 ;  /* 0x08400000021a9fae */ /* 0x0001e2000c101d70 */
[----:B------:R-:W-:Y:S01]  /*11dc0*/  ISETP.GE.AND P1, PT, R12, R7, PT ;  /* 0x000000070c00720c */ /* 0x000fe20003f26270 */
[----:B------:R-:W-:Y:S01]  /*11dd0*/  VIADD R12, R6, 0x40 ;  /* 0x00000040060c7836 */ /* 0x000fe20000000000 */
[----:B--2---:R-:W-:Y:S01]  /*11de0*/  @!P3 LEA R10, P2, R21, R10, 0x1 ;  /* 0x0000000a150ab211 */ /* 0x004fe200078408ff */
[----:B0-----:R-:W0:Y:S04]  /*11df0*/  SHFL.IDX PT, R2, R5, 0x1, 0x181f ;  /* 0x00381f0005027f89 */ /* 0x001e2800000e0000 */
[----:B0-----:R-:W-:-:S02]  /*11e00*/  @!P3 IMAD.X R3, RZ, RZ, R2, P2 ;  /* 0x000000ffff03b224 */ /* 0x001fc400010e0602 */
[----:B------:R-:W-:Y:S02]  /*11e10*/  @!P3 IMAD.MOV.U32 R2, RZ, RZ, R10 ;  /* 0x000000ffff02b224 */ /* 0x000fe400078e000a */
[----:B------:R-:W-:-:S03]  /*11e20*/  VIADD R10, R6, 0x30 ;  /* 0x00000030060a7836 */ /* 0x000fc60000000000 */
[----:B------:R0:W-:Y:S02]  /*11e30*/  @!P3 LDGSTS.E.BYPASS.LTC128B.128 [R26+0x8c00], desc[UR48][R2.64], !P0 ;  /* 0x08c00000021abfae */ /* 0x0001e4000c101d70 */
[----:B------:R-:W-:Y:S02]  /*11e40*/  ISETP.GE.AND P3, PT, R10, R7, PT ;  /* 0x000000070a00720c */ /* 0x000fe40003f66270 */
[----:B------:R-:W1:Y:S01]  /*11e50*/  SHFL.IDX PT, R10, R0, 0x3, 0x181f ;  /* 0x00781f00000a7f89 */ /* 0x000e6200000e0000 */
[----:B0-----:R-:W-:-:S03]  /*11e60*/  @!P1 LEA R2, P2, R21, R14, 0x1 ;  /* 0x0000000e15029211 */ /* 0x001fc600078408ff */
[----:B------:R-:W-:Y:S02]  /*11e70*/  SHFL.IDX PT, R14, R0, 0x4, 0x181f ;  /* 0x00981f00000e7f89 */ /* 0x000fe400000e0000 */
[----:B------:R-:W-:Y:S02]  /*11e80*/  @!P1 IMAD.X R3, RZ, RZ, R9, P2 ;  /* 0x000000ffff039224 */ /* 0x000fe400010e0609 */
[----:B------:R-:W-:Y:S04]  /*11e90*/  SHFL.IDX PT, R9, R5, 0x4, 0x181f ;  /* 0x00981f0005097f89 */ /* 0x000fe800000e0000 */
[----:B------:R0:W-:Y:S01]  /*11ea0*/  @!P1 LDGSTS.E.BYPASS.LTC128B.128 [R26+0x9400], desc[UR48][R2.64], !P0 ;  /* 0x09400000021a9fae */ /* 0x0001e2000c101d70 */
[----:B------:R-:W-:Y:S01]  /*11eb0*/  ISETP.GE.AND P1, PT, R12, R7, PT ;  /* 0x000000070c00720c */ /* 0x000fe20003f26270 */
[----:B------:R-:W-:Y:S01]  /*11ec0*/  VIADD R12, R6, 0x60 ;  /* 0x00000060060c7836 */ /* 0x000fe20000000000 */
[----:B-1----:R-:W-:Y:S01]  /*11ed0*/  @!P3 LEA R10, P2, R21, R10, 0x1 ;  /* 0x0000000a150ab211 */ /* 0x002fe200078408ff */
        /* <DEDUP_REMOVED lines=8> */
[----:B------:R0:W-:Y:S02]  /*11f60*/  SHFL.IDX PT, R14, R0, 0x6, 0x181f ;  /* 0x00d81f00000e7f89 */ /* 0x0001e400000e0000 */
[----:B------:R-:W-:Y:S02]  /*11f70*/  @!P1 IMAD.X R3, RZ, RZ, R9, P2 ;  /* 0x000000ffff039224 */ /* 0x000fe400010e0609 */
[----:B------:R-:W-:Y:S01]  /*11f80*/  SHFL.IDX PT, R9, R5, 0x6, 0x181f ;  /* 0x00d81f0005097f89 */ /* 0x000fe200000e0000 */
[----:B0-----:R-:W-:-:S03]  /*11f90*/  VIADD R0, R6, 0x90 ;  /* 0x0000009006007836 */ /* 0x001fc60000000000 */
[----:B------:R0:W-:Y:S01]  /*11fa0*/  @!P1 LDGSTS.E.BYPASS.LTC128B.128 [R26+0xa400], desc[UR48][R2.64], !P0 ;  /* 0x0a400000021a9fae */ /* 0x0001e2000c101d70 */
[----:B------:R-:W-:Y:S01]  /*11fb0*/  ISETP.GE.AND P1, PT, R12, R7, PT ;  /* 0x000000070c00720c */ /* 0x000fe20003f26270 */
[----:B------:R-:W-:Y:S01]  /*11fc0*/  VIADD R12, R6, 0x70 ;  /* 0x00000070060c7836 */ /* 0x000fe20000000000 */
[----:B-1----:R-:W-:Y:S01]  /*11fd0*/  @!P3 LEA R10, P2, R21, R10, 0x1 ;  /* 0x0000000a150ab211 */ /* 0x002fe200078408ff */
[----:B0-----:R-:W0:Y:S04]  /*11fe0*/  SHFL.IDX PT, R2, R5, 0x5, 0x181f ;  /* 0x00b81f0005027f89 */ /* 0x001e2800000e0000 */
[----:B0-----:R-:W-:Y:S02]  /*11ff0*/  @!P3 IMAD.X R3, RZ, RZ, R2, P2 ;  /* 0x000000ffff03b224 */ /* 0x001fe400010e0602 */
[----:B------:R-:W-:-:S02]  /*12000*/  @!P3 IMAD.MOV.U32 R2, RZ, RZ, R10 ;  /* 0x000000ffff02b224 */ /* 0x000fc400078e000a */
[----:B------:R-:W0:Y:S04]  /*12010*/  SHFL.IDX PT, R10, R5, 0x7, 0x181f ;  /* 0x00f81f00050a7f89 */ /* 0x000e2800000e0000 */
[----:B------:R1:W-:Y:S01]  /*12020*/  @!P3 LDGSTS.E.BYPASS.LTC128B.128 [R26+0xac00], desc[UR48][R2.64], !P0 ;  /* 0x0ac00000021abfae */ /* 0x0003e2000c101d70 */
[----:B------:R-:W-:Y:S01]  /*12030*/  ISETP.GE.AND P3, PT, R12, R7, PT ;  /* 0x000000070c00720c */ /* 0x000fe20003f66270 */
[----:B------:R-:W-:Y:S02]  /*12040*/  VIADD R12, R6, 0x80 ;  /* 0x00000080060c7836 */ /* 0x000fe40000000000 */
[----:B------:R-:W-:Y:S01]  /*12050*/  SHFL.IDX PT, R5, R8, 0x1, 0x181f ;  /* 0x00381f0008057f89 */ /* 0x000fe200000e0000 */
[----:B-1----:R-:W-:-:S03]  /*12060*/  @!P1 LEA R2, P2, R21, R14, 0x1 ;  /* 0x0000000e15029211 */ /* 0x002fc600078408ff */
[----:B------:R-:W1:Y:S02]  /*12070*/  SHFL.IDX PT, R14, R4, RZ, 0x181f ;  /* 0x00181fff040e7589 */ /* 0x000e6400000e0000 */
[----:B------:R-:W-:Y:S02]  /*12080*/  @!P1 IMAD.X R3, RZ, RZ, R9, P2 ;  /* 0x000000ffff039224 */ /* 0x000fe400010e0609 */
[----:B------:R-:W2:Y:S04]  /*12090*/  SHFL.IDX PT, R9, R8, RZ, 0x181f ;  /* 0x00181fff08097589 */ /* 0x000ea800000e0000 */
[----:B------:R3:W-:Y:S01]  /*120a0*/  @!P1 LDGSTS.E.BYPASS.LTC128B.128 [R26+0xb400], desc[UR48][R2.64], !P0 ;  /* 0x0b400000021a9fae */ /* 0x0007e2000c101d70 */
[----:B------:R-:W-:Y:S02]  /*120b0*/  ISETP.GE.AND P1, PT, R12, R7, PT ;  /* 0x000000070c00720c */ /* 0x000fe40003f26270 */
[----:B---3--:R-:W-:-:S05]  /*120c0*/  @!P3 LEA R2, P2, R21, R20, 0x1 ;  /* 0x000000141502b211 */ /* 0x008fca00078408ff */
[----:B0-----:R-:W-:Y:S02]  /*120d0*/  @!P3 IMAD.X R3, RZ, RZ, R10, P2 ;  /* 0x000000ffff03b224 */ /* 0x001fe400010e060a */
[----:B------:R-:W-:-:S03]  /*120e0*/  VIADD R10, R6, 0xa0 ;  /* 0x000000a0060a7836 */ /* 0x000fc60000000000 */
[----:B------:R1:W-:Y:S01]  /*120f0*/  @!P3 LDGSTS.E.BYPASS.LTC128B.128 [R26+0xbc00], desc[UR48][R2.64], !P0 ;  /* 0x0bc00000021abfae */ /* 0x0003e2000c101d70 */
[----:B------:R-:W-:-:S03]  /*12100*/  ISETP.GE.AND P3, PT, R0, R7, PT ;  /* 0x000000070000720c */ /* 0x000fc60003f66270 */
[----:B------:R-:W-:Y:S04]  /*12110*/  SHFL.IDX PT, R0, R8, 0x2, 0x181f ;  /* 0x00581f0008007f89 */ /* 0x000fe800000e0000 */
[----:B------:R-:W-:Y:S01]  /*12120*/  SHFL.IDX PT, R8, R8, 0x3, 0x181f ;  /* 0x00781f0008087f89 */ /* 0x000fe200000e0000 */
[----:B-1----:R-:W-:-:S03]  /*12130*/  @!P1 LEA R2, P2, R21, R14, 0x1 ;  /* 0x0000000e15029211 */ /* 0x002fc600078408ff */
[----:B------:R-:W-:Y:S02]  /*12140*/  SHFL.IDX PT, R14, R4, 0x2, 0x181f ;  /* 0x00581f00040e7f89 */ /* 0x000fe400000e0000 */
[----:B--2---:R-:W-:Y:S02]  /*12150*/  @!P1 IMAD.X R3, RZ, RZ, R9, P2 ;  /* 0x000000ffff039224 */ /* 0x004fe400010e0609 */
[----:B------:R-:W0:Y:S04]  /*12160*/  SHFL.IDX PT, R9, R4, 0x1, 0x181f ;  /* 0x00381f0004097f89 */ /* 0x000e2800000e0000 */
[----:B------:R0:W-:Y:S01]  /*12170*/  @!P1 LDGSTS.E.BYPASS.LTC128B.128 [R26+0xc400], desc[UR48][R2.64], !P0 ;  /* 0x0c400000021a9fae */ /* 0x0001e2000c101d70 */
[----:B------:R-:W-:Y:S02]  /*12180*/  ISETP.GE.AND P1, PT, R10, R7, PT ;  /* 0x000000070a00720c */ /* 0x000fe40003f26270 */
[----:B0-----:R-:W-:-:S05]  /*12190*/  @!P3 LEA R2, P2, R21, R9, 0x1 ;  /* 0x000000091502b211 */ /* 0x001fca00078408ff */
[----:B------:R-:W-:-:S05]  /*121a0*/  @!P3 IMAD.X R3, RZ, RZ, R5, P2 ;  /* 0x000000ffff03b224 */ /* 0x000fca00010e0605 */
[----:B------:R0:W-:Y:S02]  /*121b0*/  @!P3 LDGSTS.E.BYPASS.LTC128B.128 [R26+0xcc00], desc[UR48][R2.64], !P0 ;  /* 0x0cc00000021abfae */ /* 0x0001e4000c101d70 */
[----:B0-----:R-:W-:Y:S02]  /*121c0*/  @!P1 LEA R2, P2, R21, R14, 0x1 ;  /* 0x0000000e15029211 */ /* 0x001fe400078408ff */
[----:B------:R0:W1:Y:S03]  /*121d0*/  SHFL.IDX PT, R14, R4, 0x3, 0x181f ;  /* 0x00781f00040e7f89 */ /* 0x00006600000e0000 */
[----:B------:R-:W-:-:S05]  /*121e0*/  @!P1 IMAD.X R3, RZ, RZ, R0, P2 ;  /* 0x000000ffff039224 */ /* 0x000fca00010e0600 */
[----:B------:R0:W-:Y:S03]  /*121f0*/  @!P1 LDGSTS.E.BYPASS.LTC128B.128 [R26+0xd400], desc[UR48][R2.64], !P0 ;  /* 0x0d400000021a9fae */ /* 0x0001e6000c101d70 */
.L_x_995:
[----:B------:R-:W-:Y:S02]  /*12200*/  VIADD R6, R6, 0xb0 ;  /* 0x000000b006067836 */ /* 0x000fe40000000000 */
[----:B------:R-:W-:-:S03]  /*12210*/  VIADD R0, R17, 0x16800 ;  /* 0x0001680011007836 */ /* 0x000fc60000000000 */
[----:B------:R-:W-:-:S13]  /*12220*/  ISETP.GE.AND P1, PT, R6, R7, PT ;  /* 0x000000070600720c */ /* 0x000fda0003f26270 */
[----:B01----:R-:W-:-:S05]  /*12230*/  @!P1 LEA R2, P2, R21, R14, 0x1 ;  /* 0x0000000e15029211 */ /* 0x003fca00078408ff */
[----:B------:R-:W-:-:S05]  /*12240*/  @!P1 IMAD.X R3, RZ, RZ, R8, P2 ;  /* 0x000000ffff039224 */ /* 0x000fca00010e0608 */
[----:B------:R-:W-:Y:S01]  /*12250*/  @!PT LDS RZ, [RZ] ;  /* 0x00000000fffff984 */ /* 0x000fe20000000800 */
[----:B------:R-:W-:Y:S01]  /*12260*/  @!PT LDS RZ, [RZ] ;  /* 0x00000000fffff984 */ /* 0x000fe20000000800 */
[----:B------:R-:W-:Y:S01]  /*12270*/  @!PT LDS RZ, [RZ] ;  /* 0x00000000fffff984 */ /* 0x000fe20000000800 */
[----:B------:R0:W-:Y:S01]  /*12280*/  @!P1 LDGSTS.E.BYPASS.LTC128B.128 [R26+0xdc00], desc[UR48][R2.64], !P0 ;  /* 0x0dc00000021a9fae */ /* 0x0001e2000c101d70 */
[----:B------:R-:W-:Y:S01]  /*12290*/  PLOP3.LUT P0, PT, PT, PT, PT, 0x80, 0x0 ;  /* 0x000000000000781c */ /* 0x000fe20003f0f070 */
[----:B------:R-:W-:-:S12]  /*122a0*/  NOP ;  /* 0x0000000000007918 */ /* 0x000fd80000000000 */
.L_x_893:
[----:B------:R-:W-:Y:S02]  /*122b0*/  PLOP3.LUT P1, PT, P1, P0, PT, 0xa2, 0x0 ;  /* 0x000000000000781c */ /* 0x000fe40000f21472 */
[----:B------:R-:W-:-:S08]  /*122c0*/  @P0 R2UR P1, UR4, R17 ;  /* 0x00000000110402ca */ /* 0x000fd00000020000 */
[----:B------:R-:W-:-:S05]  /*122d0*/  @P0 PLOP3.LUT P0, PT, P1, PT, PT, 0x80, 0x0 ;  /* 0x000000000000081c */ /* 0x000fca0000f0f070 */
[----:B------:R-:W-:Y:S01]  /*122e0*/  @!P1 SYNCS.ARRIVE.TRANS64.RED.A0T1 RZ, [UR4+0x16800], RZ ;  /* 0x016800ffffff99a7 */ /* 0x000fe20008200404 */
[----:B------:R-:W-:Y:S07]  /*122f0*/  @!P1 ARRIVES.LDGSTSBAR.64.TRANSCNT [UR4+0x16800] ;  /* 0x01680000ff0099b0 */ /* 0x000fee0008000a84 */
[----:B------:R-:W-:Y:S05]  /*12300*/  @P0 BRA.U.ANY `(.L_x_893) ;  /* 0xfffffffd00e80947 */ /* 0x000fea000393ffff */
[----:B------:R-:W-:-:S05]  /*12310*/  VIADD R29, R29, 0x1 ;  /* 0x000000011d1d7836 */ /* 0x000fca0000000000 */
[----:B0-----:R-:W-:-:S04]  /*12320*/  LEA.HI R2, R29, R29, RZ, 0x1 ;  /* 0x0000001d1d027211 */ /* 0x001fc800078f08ff */
[----:B------:R-:W-:-:S05]  /*12330*/  LOP3.LUT R2, R2, 0xfffffffe, RZ, 0xc0, !PT ;  /* 0xfffffffe02027812 */ /* 0x000fca00078ec0ff */
[----:B------:R-:W-:-:S05]  /*12340*/  IMAD.IADD R2, R29, 0x1, -R2 ;  /* 0x000000011d027824 */ /* 0x000fca00078e0a02 */
[----:B------:R-:W-:Y:S01]  /*12350*/  SHF.L.U32 R2, R2, 0x1f, RZ ;  /* 0x0000001f02027819 */ /* 0x000fe200000006ff */
[----:B------:R-:W-:Y:S01]  /*12360*/  NOP ;  /* 0x0000000000007918 */ /* 0x000fe20000000000 */
[----:B------:R0:W-:Y:S01]  /*12370*/  SYNCS.ARRIVE.TRANS64.A1T0 RZ, [R17+URZ+0x16800], RZ ;  /* 0x016800ff11ff79a7 */ /* 0x0001e2000810003f */
[----:B------:R-:W-:Y:S01]  /*12380*/  BSSY B0, `(.L_x_894) ;  /* 0x0000003000007945 */ /* 0x000fe20003800000 */
[----:B------:R-:W1:Y:S03]  /*12390*/  SYNCS.PHASECHK.TRANS64.TRYWAIT P0, [R17+URZ+0x16820], R2 ;  /* 0x01682002110075a7 */ /* 0x000e66000800017f */
[----:B01----:R-:W-:Y:S05]  /*123a0*/  @!P0 BRA `(.L_x_895) ;  /* 0x0000003000688947 */ /* 0x003fea0003800000 */
.L_x_996:
[----:B------:R-:W-:Y:S05]  /*123b0*/  BSYNC B0 ;  /* 0x0000000000007941 */ /* 0x000fea0003800000 */
.L_x_894:
[----:B------:R-:W-:-:S04]  /*123c0*/  UIADD3 UR4, UR40, -0x2, URZ ;  /* 0xfffffffe28047890 */ /* 0x000fc8000fffe03f */
[----:B------:R-:W-:-:S06]  /*123d0*/  UISETP.GE.AND UP0, UPT, UR4, UR39, UPT ;  /* 0x000000270400728c */ /* 0x000fcc000bf06270 */
[----:B------:R-:W-:-:S13]  /*123e0*/  PLOP3.LUT P0, PT, PT, PT, UP0, 0x80, 0x0 ;  /* 0x000000000000781c */ /* 0x000fda0003f0f008 */
[----:B------:R-:W-:Y:S05]  /*123f0*/  @!P0 BRA `(.L_x_896) ;  /* 0x0000001400688947 */ /* 0x000fea0003800000 */
[----:B0-----:R-:W-:Y:S01]  /*12400*/  IMAD R2, RZ, RZ, -UR40 ;  /* 0x80000028ff027e24 */ /* 0x001fe2000f8e02ff */
[----:B------:R-:W-:Y:S01]  /*12410*/  LOP3.LUT R7, RZ, UR39, RZ, 0x33, !PT ;  /* 0x00000027ff077c12 */ /* 0x000fe2000f8e33ff */
[----:B------:R-:W-:-:S03]  /*12420*/  IMAD.U32 R6, RZ, RZ, UR4 ;  /* 0x00000004ff067e24 */ /* 0x000fc6000f8e00ff */
[----:B------:R-:W-:-:S05]  /*12430*/  VIADDMNMX R7, R2, 0x1, R7, !PT ;  /* 0x0000000102077846 */ /* 0x000fca0007800107 */
[----:B------:R-:W-:-:S05]  /*12440*/  VIADD R2, R7, UR40 ;  /* 0x0000002807027c36 */ /* 0x000fca0008000000 */
[----:B------:R-:W-:-:S04]  /*12450*/  LOP3.LUT R2, R2, 0x1, RZ, 0xc0, !PT ;  /* 0x0000000102027812 */ /* 0x000fc800078ec0ff */
[----:B------:R-:W-:-:S13]  /*12460*/  ISETP.NE.U32.AND P0, PT, R2, 0x1, PT ;  /* 0x000000010200780c */ /* 0x000fda0003f05070 */
[----:B------:R-:W-:Y:S05]  /*12470*/  @P0 BRA `(.L_x_897) ;  /* 0x0000000400c00947 */ /* 0x000fea0003800000 */
[----:B------:R-:W-:Y:S01]  /*12480*/  LOP3.LUT P1, RZ, R22, 0x2, RZ, 0xc0, !PT ;  /* 0x0000000216ff7812 */ /* 0x000fe2000782c0ff */
[----:B------:R-:W-:Y:S01]  /*12490*/  VIADD R8, R16, 0x1 ;  /* 0x0000000110087836 */ /* 0x000fe20000000000 */
[----:B------:R-:W-:Y:S04]  /*124a0*/  BSSY B0, `(.L_x_898) ;  /* 0x0000069000007945 */ /* 0x000fe80003800000 */
[----:B------:R-:W-:-:S04]  /*124b0*/  ISETP.NE.AND P0, PT, R8, 0x2, PT ;  /* 0x000000020800780c */ /* 0x000fc80003f05270 */
[----:B------:R-:W-:Y:S02]  /*124c0*/  SEL R9, RZ, 0x1, P0 ;  /* 0x00000001ff097807 */ /* 0x000fe40000000000 */
[----:B------:R-:W-:Y:S02]  /*124d0*/  SEL R8, R8, RZ, P0 ;  /* 0x000000ff08087207 */ /* 0x000fe40000000000 */
[----:B------:R-:W-:Y:S01]  /*124e0*/  LOP3.LUT R9, R24, R9, RZ, 0x3c, !PT ;  /* 0x0000000918097212 */ /* 0x000fe200078e3cff */
[----:B------:R-:W-:Y:S06]  /*124f0*/  @!P1 BRA `(.L_x_899) ;  /* 0x00000004008c9947 */ /* 0x000fec0003800000 */
[----:B------:R-:W-:Y:S01]  /*12500*/  LOP3.LUT P1, RZ, R22, 0x1, RZ, 0xc0, !PT ;  /* 0x0000000116ff7812 */ /* 0x000fe2000782c0ff */
[----:B------:R-:W-:-:S12]  /*12510*/  IMAD.MOV.U32 R4, RZ, RZ, R18 ;  /* 0x000000ffff047224 */ /* 0x000fd800078e0012 */
[----:B------:R-:W-:Y:S05]  /*12520*/  @!P1 BRA `(.L_x_900) ;  /* 0x0000000000489947 */ /* 0x000fea0003800000 */
[----:B------:R-:W0:Y:S01]  /*12530*/  LDC R5, c[0x0][0x43c] ;  /* 0x00010f00ff057b82 */ /* 0x000e220000000800 */
[----:B------:R-:W-:Y:S02]  /*12540*/  ULDC.64 UR4, c[0x0][0x428] ;  /* 0x00010a0000047ab9 */ /* 0x000fe40000000a00 */
[----:B------:R-:W-:-:S04]  /*12550*/  IMAD R10, R25, UR4, RZ ;  /* 0x00000004190a7c24 */ /* 0x000fc8000f8e02ff */
[----:B------:R-:W-:Y:S01]  /*12560*/  IMAD R11, R23, UR5, R10 ;  /* 0x00000005170b7c24 */ /* 0x000fe2000f8e020a */
[----:B0-----:R-:W-:-:S13]  /*12570*/  ISETP.NE.AND P0, PT, R5, 0x1, PT ;  /* 0x000000010500780c */ /* 0x001fda0003f05270 */
[----:B------:R-:W0:Y:S02]  /*12580*/  @P0 LDC.64 R2, c[0x0][0x440] ;  /* 0x00011000ff020b82 */ /* 0x000e240000000a00 */
[----:B0-----:R-:W-:-:S04]  /*12590*/  @P0 IMAD.HI.U32 R4, R6, R2, RZ ;  /* 0x0000000206040227 */ /* 0x001fc800078e00ff */
[----:B------:R-:W-:Y:S01]  /*125a0*/  IMAD.MOV.U32 R2, RZ, RZ, R6 ;  /* 0x000000ffff027224 */ /* 0x000fe200078e0006 */
[----:B------:R-:W-:-:S05]  /*125b0*/  @P0 SHF.R.U32.HI R2, RZ, R3, R4 ;  /* 0x00000003ff020219 */ /* 0x000fca0000011604 */
[----:B------:R-:W-:-:S04]  /*125c0*/  IMAD.MOV R3, RZ, RZ, -R2 ;  /* 0x000000ffff037224 */ /* 0x000fc800078e0a02 */
[----:B------:R-:W-:Y:S01]  /*125d0*/  IMAD R6, R5, R3, R6 ;  /* 0x0000000305067224 */ /* 0x000fe200078e0206 */
[--C-:B------:R-:W-:Y:S01]  /*125e0*/  SHF.R.S32.HI R3, RZ, 0x1f, R2.reuse ;  /* 0x0000001fff037819 */ /* 0x100fe20000011402 */
[----:B------:R-:W0:Y:S02]  /*125f0*/  LDC.64 R4, c[0x0][0x418] ;  /* 0x00010600ff047b82 */ /* 0x000e240000000a00 */
[----:B------:R-:W-:-:S04]  /*12600*/  IMAD.WIDE.U32 R2, R23, UR4, R2 ;  /* 0x0000000417027c25 */ /* 0x000fc8000f8e0002 */
[----:B------:R-:W-:Y:S01]  /*12610*/  IMAD.IADD R11, R11, 0x1, R3 ;  /* 0x000000010b0b7824 */ /* 0x000fe200078e0203 */
[----:B0-----:R-:W-:-:S04]  /*12620*/  LEA R4, P0, R2, R4, 0x2 ;  /* 0x0000000402047211 */ /* 0x001fc800078010ff */
[----:B------:R-:W-:-:S05]  /*12630*/  LEA.HI.X R5, R2, R5, R11, 0x2, P0 ;  /* 0x0000000502057211 */ /* 0x000fca00000f140b */
[----:B------:R0:W5:Y:S04]  /*12640*/  LDG.E R4, desc[UR48][R4.64] ;  /* 0x0000003004047981 */ /* 0x000168000c1e1900 */
.L_x_900:
[----:B------:R-:W0:Y:S01]  /*12650*/  S2R R2, SR_TID.X ;  /* 0x0000000000027919 */ /* 0x000e220000002100 */
[----:B------:R-:W-:Y:S01]  /*12660*/  IMAD R3, R8, 0x8, R17 ;  /* 0x0000000808037824 */ /* 0x000fe200078e0211 */
[----:B------:R-:W-:Y:S01]  /*12670*/  BSSY B1, `(.L_x_901) ;  /* 0x0000006000017945 */ /* 0x000fe20003800000 */
[----:B0-----:R-:W-:Y:S02]  /*12680*/  LOP3.LUT R5, R2, 0x7f, RZ, 0xc0, !PT ;  /* 0x0000007f02057812 */ /* 0x001fe400078ec0ff */
[----:B------:R-:W-:Y:S02]  /*12690*/  SHF.L.U32 R2, R9, 0x1f, RZ ;  /* 0x0000001f09027819 */ /* 0x000fe400000006ff */
[----:B------:R-:W-:Y:S02]  /*126a0*/  ISETP.NE.AND P1, PT, R5, RZ, PT ;  /* 0x000000ff0500720c */ /* 0x000fe40003f25270 */
[----:B------:R-:W0:Y:S02]  /*126b0*/  SYNCS.PHASECHK.TRANS64.TRYWAIT P0, [R3+URZ+0x16840], R2 ;  /* 0x01684002030075a7 */ /* 0x000e24000800017f */
[----:B0-----:R-:W-:Y:S09]  /*126c0*/  @!P0 BRA `(.L_x_902) ;  /* 0x0000002c00b48947 */ /* 0x001ff20003800000 */
.L_x_997:
[----:B------:R-:W-:Y:S05]  /*126d0*/  BSYNC B1 ;  /* 0x0000000000017941 */ /* 0x000fea0003800000 */
.L_x_901:
[----:B------:R-:W-:Y:S04]  /*126e0*/  BSSY B1, `(.L_x_903) ;  /* 0x0000007000017945 */ /* 0x000fe80003800000 */
[----:B------:R-:W-:Y:S05]  /*126f0*/  @P1 BRA `(.L_x_904) ;  /* 0x0000000000141947 */ /* 0x000fea0003800000 */
[----:B------:R-:W-:Y:S01]  /*12700*/  ISETP.NE.AND P0, PT, R28, RZ, PT ;  /* 0x000000ff1c00720c */ /* 0x000fe20003f05270 */
[----:B0-----:R-:W-:-:S04]  /*12710*/  IMAD.MOV.U32 R2, RZ, RZ, 0x4000 ;  /* 0x00004000ff027424 */ /* 0x001fc800078e00ff */
[----:B------:R1:W-:Y:S08]  /*12720*/  SYNCS.ARRIVE.TRANS64 RZ, [R3+URZ+0x16830], R2 ;  /* 0x0168300203ff79a7 */ /* 0x0003f0000800003f */
[----:B------:R-:W-:Y:S05]  /*12730*/  @!P0 BRA `(.L_x_904) ;  /* 0x0000000000048947 */ /* 0x000fea0003800000 */
[----:B------:R-:W-:Y:S01]  /*12740*/  BPT.TRAP 0x1 ;  /* 0x000000040000795c */ /* 0x000fe20000300000 */
.L_x_904:
[----:B------:R-:W-:Y:S05]  /*12750*/  BSYNC B1 ;  /* 0x0000000000017941 */ /* 0x000fea0003800000 */
.L_x_903:
[----:B------:R-:W-:Y:S01]  /*12760*/  IMAD.MOV.U32 R10, RZ, RZ, RZ ;  /* 0x000000ffff0a7224 */ /* 0x000fe200078e00ff */
[----:B------:R-:W-:Y:S01]  /*12770*/  UIADD3 UR4, UP0, UR46, 0x370, URZ ;  /* 0x000003702e047890 */ /* 0x000fe2000ff1e03f */
[----:B01----:R-:W-:Y:S01]  /*12780*/  IMAD R2, R8, 0x4000, R17 ;  /* 0x0000400008027824 */ /* 0x003fe200078e0211 */
[----:B------:R-:W-:Y:S01]  /*12790*/  PLOP3.LUT P0, PT, PT, PT, PT, 0x80, 0x0 ;  /* 0x000000000000781c */ /* 0x000fe20003f0f070 */
[----:B------:R-:W-:Y:S01]  /*127a0*/  VIADD R3, R3, 0x16830 ;  /* 0x0001683003037836 */ /* 0x000fe20000000000 */
[----:B------:R-:W-:Y:S01]  /*127b0*/  R2UR UR10, R10 ;  /* 0x000000000a0a72ca */ /* 0x000fe200000e0000 */
[----:B------:R-:W-:Y:S01]  /*127c0*/  VIADD R2, R2, 0xe400 ;  /* 0x0000e40002027836 */ /* 0x000fe20000000000 */
[----:B------:R-:W-:Y:S01]  /*127d0*/  UIADD3.X UR5, URZ, UR47, URZ, UP0, !UPT ;  /* 0x0000002f3f057290 */ /* 0x000fe200087fe43f */
[----:B------:R-:W-:Y:S01]  /*127e0*/  IMAD.SHL.U32 R5, R6, 0x80, RZ ;  /* 0x0000008006057824 */ /* 0x000fe200078e00ff */
[----:B------:R-:W-:Y:S01]  /*127f0*/  UMOV UR6, 0x0 ;  /* 0x0000000000067882 */ /* 0x000fe20000000000 */
[----:B------:R-:W-:-:S10]  /*12800*/  UMOV UR7, 0x14f00000 ;  /* 0x14f0000000077882 */ /* 0x000fd40000000000 */
.L_x_905:
[----:B------:R-:W-:-:S13]  /*12810*/  @P0 ELECT P2, URZ, PT ;  /* 0x00000000003f082f */ /* 0x000fda0003840000 */
[----:B-----5:R-:W-:Y:S01]  /*12820*/  @P2 R2UR UR13, R4 ;  /* 0x00000000040d22ca */ /* 0x020fe200000e0000 */
[----:B------:R-:W-:Y:S01]  /*12830*/  UMOV UR12, UR36 ;  /* 0x00000024000c7c82 */ /* 0x000fe20008000000 */
[----:B------:R-:W-:Y:S02]  /*12840*/  @P2 R2UR UR11, R5 ;  /* 0x00000000050b22ca */ /* 0x000fe400000e0000 */
[----:B------:R-:W-:Y:S02]  /*12850*/  @P2 R2UR UR9, R3 ;  /* 0x00000000030922ca */ /* 0x000fe400000e0000 */
[----:B------:R-:W-:Y:S02]  /*12860*/  @P2 R2UR UR8, R2 ;  /* 0x00000000020822ca */ /* 0x000fe400000e0000 */
[----:B------:R-:W-:Y:S02]  /*12870*/  @P2 PLOP3.LUT P0, PT, P2, PT, PT, 0x8, 0x0 ;  /* 0x000000000000281c */ /* 0x000fe4000170e170 */
        /* <DEDUP_REMOVED lines=8> */
.L_x_998:
[----:B------:R-:W-:Y:S05]  /*12900*/  BSYNC B1 ;  /* 0x0000000000017941 */ /* 0x000fea0003800000 */
.L_x_906:
[----:B------:R-:W-:Y:S01]  /*12910*/  BSSY B1, `(.L_x_908) ;  /* 0x000000a000017945 */ /* 0x000fe20003800000 */
[----:B0-----:R-:W-:Y:S02]  /*12920*/  IMAD.MOV.U32 R2, RZ, RZ, 0x0 ;  /* 0x00000000ff027424 */ /* 0x001fe400078e00ff */
[----:B------:R-:W-:Y:S01]  /*12930*/  IMAD.MOV.U32 R3, RZ, RZ, 0x14f00000 ;  /* 0x14f00000ff037424 */ /* 0x000fe200078e00ff */
[----:B------:R-:W-:Y:S06]  /*12940*/  @P1 BRA `(.L_x_909) ;  /* 0x0000000000181947 */ /* 0x000fec0003800000 */
[----:B------:R-:W-:Y:S01]  /*12950*/  ISETP.NE.AND P0, PT, R28, RZ, PT ;  /* 0x000000ff1c00720c */ /* 0x000fe20003f05270 */
[----:B------:R-:W-:Y:S02]  /*12960*/  IMAD R5, R16, 0x8, R17 ;  /* 0x0000000810057824 */ /* 0x000fe400078e0211 */
[----:B------:R-:W-:-:S04]  /*12970*/  IMAD.MOV.U32 R12, RZ, RZ, 0x4000 ;  /* 0x00004000ff0c7424 */ /* 0x000fc800078e00ff */
[----:B------:R0:W-:Y:S06]  /*12980*/  SYNCS.ARRIVE.TRANS64 RZ, [R5+URZ+0x16850], R12 ;  /* 0x0168500c05ff79a7 */ /* 0x0001ec000800003f */
[----:B------:R-:W-:Y:S05]  /*12990*/  @!P0 BRA `(.L_x_909) ;  /* 0x0000000000048947 */ /* 0x000fea0003800000 */
[----:B------:R-:W-:Y:S01]  /*129a0*/  BPT.TRAP 0x1 ;  /* 0x000000040000795c */ /* 0x000fe20000300000 */
.L_x_909:
[----:B------:R-:W-:Y:S05]  /*129b0*/  BSYNC B1 ;  /* 0x0000000000017941 */ /* 0x000fea0003800000 */
.L_x_908:
[----:B------:R-:W-:Y:S01]  /*129c0*/  R2UR UR10, R10 ;  /* 0x000000000a0a72ca */ /* 0x000fe200000e0000 */
[----:B------:R-:W-:Y:S01]  /*129d0*/  UIADD3 UR4, UP0, UR46, 0x470, URZ ;  /* 0x000004702e047890 */ /* 0x000fe2000ff1e03f */
[----:B------:R-:W-:Y:S01]  /*129e0*/  R2UR UR6, R2 ;  /* 0x00000000020672ca */ /* 0x000fe200000e0000 */
[C-C-:B------:R-:W-:Y:S01]  /*129f0*/  IMAD R2, R16.reuse, 0x8, R17.reuse ;  /* 0x0000000810027824 */ /* 0x140fe200078e0211 */
[----:B------:R-:W-:Y:S01]  /*12a00*/  R2UR UR7, R3 ;  /* 0x00000000030772ca */ /* 0x000fe200000e0000 */
[----:B------:R-:W-:Y:S01]  /*12a10*/  IMAD R3, R16, 0x4000, R17 ;  /* 0x0000400010037824 */ /* 0x000fe200078e0211 */
[----:B------:R-:W-:Y:S01]  /*12a20*/  PLOP3.LUT P0, PT, PT, PT, PT, 0x80, 0x0 ;  /* 0x000000000000781c */ /* 0x000fe20003f0f070 */
[----:B0-----:R-:W-:Y:S01]  /*12a30*/  IMAD.SHL.U32 R5, R19, 0x80, RZ ;  /* 0x0000008013057824 */ /* 0x001fe200078e00ff */
[----:B------:R-:W-:Y:S01]  /*12a40*/  UIADD3.X UR5, URZ, UR47, URZ, UP0, !UPT ;  /* 0x0000002f3f057290 */ /* 0x000fe200087fe43f */
[----:B------:R-:W-:Y:S02]  /*12a50*/  VIADD R3, R3, 0x400 ;  /* 0x0000040003037836 */ /* 0x000fe40000000000 */
[----:B------:R-:W-:-:S09]  /*12a60*/  VIADD R2, R2, 0x16850 ;  /* 0x0001685002027836 */ /* 0x000fd20000000000 */
.L_x_910:
[----:B------:R-:W-:-:S13]  /*12a70*/  @P0 ELECT P1, URZ, PT ;  /* 0x00000000003f082f */ /* 0x000fda0003820000 */
[----:B------:R-:W-:Y:S01]  /*12a80*/  @P1 R2UR UR13, R18 ;  /* 0x00000000120d12ca */ /* 0x000fe200000e0000 */
        /* <DEDUP_REMOVED lines=8> */
[----:B------:R-:W-:Y:S02]  /*12b10*/  IMAD.MOV.U32 R18, RZ, RZ, R4 ;  /* 0x000000ffff127224 */ /* 0x000fe400078e0004 */
[----:B------:R-:W-:-:S07]  /*12b20*/  IMAD.MOV.U32 R19, RZ, RZ, R6 ;  /* 0x000000ffff137224 */ /* 0x000fce00078e0006 */
.L_x_899:
[----:B------:R-:W-:Y:S05]  /*12b30*/  BSYNC B0 ;  /* 0x0000000000007941 */ /* 0x000fea0003800000 */
.L_x_898:
[----:B------:R-:W-:Y:S01]  /*12b40*/  UIADD3 UR4, UR40, -0x3, URZ ;  /* 0xfffffffd28047890 */ /* 0x000fe2000fffe03f */
[----:B------:R-:W-:Y:S02]  /*12b50*/  IMAD.MOV.U32 R16, RZ, RZ, R8 ;  /* 0x000000ffff107224 */ /* 0x000fe400078e0008 */
[----:B------:R-:W-:-:S03]  /*12b60*/  IMAD.MOV.U32 R24, RZ, RZ, R9 ;  /* 0x000000ffff187224 */ /* 0x000fc600078e0009 */
[----:B------:R-:W-:-:S07]  /*12b70*/  IMAD.U32 R6, RZ, RZ, UR4 ;  /* 0x00000004ff067e24 */ /* 0x000fce000f8e00ff */
.L_x_897:
[----:B------:R-:W-:Y:S01]  /*12b80*/  ULOP3.LUT UR4, URZ, UR40, URZ, 0x33, !UPT ;  /* 0x000000283f047292 */ /* 0x000fe2000f8e333f */
[----:B------:R-:W-:Y:S01]  /*12b90*/  VIADD R7, R7, 0xfffffffe ;  /* 0xfffffffe07077836 */ /* 0x000fe20000000000 */
[----:B------:R-:W-:Y:S04]  /*12ba0*/  BSSY B0, `(.L_x_896) ;  /* 0x00000df000007945 */ /* 0x000fe80003800000 */
[----:B------:R-:W-:-:S13]  /*12bb0*/  ISETP.NE.AND P0, PT, R7, UR4, PT ;  /* 0x0000000407007c0c */ /* 0x000fda000bf05270 */
[----:B------:R-:W-:Y:S05]  /*12bc0*/  @!P0 BRA `(.L_x_911) ;  /* 0x0000000c00708947 */ /* 0x000fea0003800000 */
[----:B------:R-:W-:-:S07]  /*12bd0*/  IMAD.MOV.U32 R4, RZ, RZ, R18 ;  /* 0x000000ffff047224 */ /* 0x000fce00078e0012 */
.L_x_938:
[----:B------:R-:W-:Y:S01]  /*12be0*/  LOP3.LUT P1, RZ, R22, 0x2, RZ, 0xc0, !PT ;  /* 0x0000000216ff7812 */ /* 0x000fe2000782c0ff */
[----:B------:R-:W-:Y:S01]  /*12bf0*/  VIADD R7, R16, 0x1 ;  /* 0x0000000110077836 */ /* 0x000fe20000000000 */
[----:B------:R-:W-:Y:S05]  /*12c00*/  YIELD ;  /* 0x0000000000007946 */ /* 0x000fea0003800000 */
[----:B------:R-:W-:Y:S01]  /*12c10*/  ISETP.NE.AND P0, PT, R7, 0x2, PT ;  /* 0x000000020700780c */ /* 0x000fe20003f05270 */
[----:B------:R-:W-:Y:S03]  /*12c20*/  BSSY B1, `(.L_x_912) ;  /* 0x0000067000017945 */ /* 0x000fe60003800000 */
[----:B------:R-:W-:-:S02]  /*12c30*/  SEL R3, RZ, 0x1, P0 ;  /* 0x00000001ff037807 */ /* 0x000fc40000000000 */
[----:B------:R-:W-:Y:S02]  /*12c40*/  SEL R7, R7, RZ, P0 ;  /* 0x000000ff07077207 */ /* 0x000fe40000000000 */
[----:B------:R-:W-:Y:S01]  /*12c50*/  LOP3.LUT R8, R24, R3, RZ, 0x3c, !PT ;  /* 0x0000000318087212 */ /* 0x000fe200078e3cff */
[----:B------:R-:W-:Y:S06]  /*12c60*/  @!P1 BRA `(.L_x_913) ;  /* 0x0000000400889947 */ /* 0x000fec0003800000 */
[----:B------:R-:W-:Y:S01]  /*12c70*/  LOP3.LUT P1, RZ, R22, 0x1, RZ, 0xc0, !PT ;  /* 0x0000000116ff7812 */ /* 0x000fe2000782c0ff */
[----:B------:R-:W-:-:S12]  /*12c80*/  IMAD.MOV.U32 R9, RZ, RZ, R6 ;  /* 0x000000ffff097224 */ /* 0x000fd800078e0006 */
[----:B------:R-:W-:Y:S05]  /*12c90*/  @!P1 BRA `(.L_x_914) ;  /* 0x00000000004c9947 */ /* 0x000fea0003800000 */
[----:B------:R-:W0:Y:S01]  /*12ca0*/  LDC R9, c[0x0][0x43c] ;  /* 0x00010f00ff097b82 */ /* 0x000e220000000800 */
[----:B------:R-:W-:Y:S01]  /*12cb0*/  IMAD.MOV.U32 R10, RZ, RZ, R6 ;  /* 0x000000ffff0a7224 */ /* 0x000fe200078e0006 */
[----:B------:R-:W-:Y:S01]  /*12cc0*/  ULDC.64 UR4, c[0x0][0x428] ;  /* 0x00010a0000047ab9 */ /* 0x000fe20000000a00 */
[----:B0-----:R-:W-:-:S13]  /*12cd0*/  ISETP.NE.AND P0, PT, R9, 0x1, PT ;  /* 0x000000010900780c */ /* 0x001fda0003f05270 */
[----:B------:R-:W0:Y:S02]  /*12ce0*/  @P0 LDC.64 R2, c[0x0][0x440] ;  /* 0x00011000ff020b82 */ /* 0x000e240000000a00 */
[----:B0-----:R-:W-:-:S05]  /*12cf0*/  @P0 IMAD.HI.U32 R2, R6, R2, RZ ;  /* 0x0000000206020227 */ /* 0x001fca00078e00ff */
[----:B------:R-:W-:Y:S01]  /*12d00*/  @P0 SHF.R.U32.HI R10, RZ, R3, R2 ;  /* 0x00000003ff0a0219 */ /* 0x000fe20000011602 */
[----:B------:R-:W-:-:S03]  /*12d10*/  IMAD R2, R25, UR4, RZ ;  /* 0x0000000419027c24 */ /* 0x000fc6000f8e02ff */
[----:B------:R-:W-:Y:S01]  /*12d20*/  SHF.R.S32.HI R3, RZ, 0x1f, R10 ;  /* 0x0000001fff037819 */ /* 0x000fe2000001140a */
[----:B------:R-:W-:Y:S02]  /*12d30*/  IMAD R5, R23, UR5, R2 ;  /* 0x0000000517057c24 */ /* 0x000fe4000f8e0202 */
[----:B------:R-:W-:-:S04]  /*12d40*/  IMAD.MOV.U32 R2, RZ, RZ, R10 ;  /* 0x000000ffff027224 */ /* 0x000fc800078e000a */
[----:B------:R-:W-:Y:S01]  /*12d50*/  IMAD.WIDE.U32 R2, R23, UR4, R2 ;  /* 0x0000000417027c25 */ /* 0x000fe2000f8e0002 */
[----:B------:R-:W-:-:S03]  /*12d60*/  ULDC.64 UR4, c[0x0][0x418] ;  /* 0x0001060000047ab9 */ /* 0x000fc60000000a00 */
[----:B------:R-:W-:Y:S01]  /*12d70*/  IMAD.IADD R3, R5, 0x1, R3 ;  /* 0x0000000105037824 */ /* 0x000fe200078e0203 */
[----:B------:R-:W-:-:S04]  /*12d80*/  LEA R4, P0, R2, UR4, 0x2 ;  /* 0x0000000402047c11 */ /* 0x000fc8000f8010ff */
[----:B------:R-:W-:-:S05]  /*12d90*/  LEA.HI.X R5, R2, UR5, R3, 0x2, P0 ;  /* 0x0000000502057c11 */ /* 0x000fca00080f1403 */
[----:B------:R0:W5:Y:S01]  /*12da0*/  LDG.E R4, desc[UR48][R4.64] ;  /* 0x0000003004047981 */ /* 0x000162000c1e1900 */
[----:B------:R-:W-:-:S04]  /*12db0*/  IMAD.MOV R2, RZ, RZ, -R10 ;  /* 0x000000ffff027224 */ /* 0x000fc800078e0a0a */
[----:B------:R-:W-:-:S07]  /*12dc0*/  IMAD R9, R9, R2, R6 ;  /* 0x0000000209097224 */ /* 0x000fce00078e0206 */
.L_x_914:
        /* <DEDUP_REMOVED lines=8> */
.L_x_999:
[----:B------:R-:W-:Y:S05]  /*12e50*/  BSYNC B2 ;  /* 0x0000000000027941 */ /* 0x000fea0003800000 */
.L_x_915:
[----:B------:R-:W-:Y:S04]  /*12e60*/  BSSY B2, `(.L_x_917) ;  /* 0x0000007000027945 */ /* 0x000fe80003800000 */
[----:B------:R-:W-:Y:S05]  /*12e70*/  @P1 BRA `(.L_x_918) ;  /* 0x0000000000141947 */ /* 0x000fea0003800000 */
[----:B------:R-:W-:Y:S01]  /*12e80*/  ISETP.NE.AND P0, PT, R28, RZ, PT ;  /* 0x000000ff1c00720c */ /* 0x000fe20003f05270 */
[----:B0-----:R-:W-:-:S04]  /*12e90*/  IMAD.MOV.U32 R2, RZ, RZ, 0x4000 ;  /* 0x00004000ff027424 */ /* 0x001fc800078e00ff */
[----:B------:R1:W-:Y:S08]  /*12ea0*/  SYNCS.ARRIVE.TRANS64 RZ, [R3+URZ+0x16830], R2 ;  /* 0x0168300203ff79a7 */ /* 0x0003f0000800003f */
[----:B------:R-:W-:Y:S05]  /*12eb0*/  @!P0 BRA `(.L_x_918) ;  /* 0x0000000000048947 */ /* 0x000fea0003800000 */
[----:B------:R-:W-:Y:S01]  /*12ec0*/  BPT.TRAP 0x1 ;  /* 0x000000040000795c */ /* 0x000fe20000300000 */
.L_x_918:
[----:B------:R-:W-:Y:S05]  /*12ed0*/  BSYNC B2 ;  /* 0x0000000000027941 */ /* 0x000fea0003800000 */
.L_x_917:
        /* <DEDUP_REMOVED lines=11> */
.L_x_919:
        /* <DEDUP_REMOVED lines=15> */
.L_x_1000:
[----:B------:R-:W-:Y:S05]  /*13080*/  BSYNC B2 ;  /* 0x0000000000027941 */ /* 0x000fea0003800000 */
.L_x_920:
[----:B------:R-:W-:Y:S01]  /*13090*/  BSSY B2, `(.L_x_922) ;  /* 0x0000009000027945 */ /* 0x000fe20003800000 */
[----:B------:R-:W-:Y:S02]  /*130a0*/  IMAD.MOV.U32 R2, RZ, RZ, 0x0 ;  /* 0x00000000ff027424 */ /* 0x000fe400078e00ff */
[----:B------:R-:W-:Y:S01]  /*130b0*/  IMAD.MOV.U32 R3, RZ, RZ, 0x14f00000 ;  /* 0x14f00000ff037424 */ /* 0x000fe200078e00ff */
[----:B------:R-:W-:Y:S06]  /*130c0*/  @P1 BRA `(.L_x_923) ;  /* 0x0000000000141947 */ /* 0x000fec0003800000 */
[----:B------:R-:W-:Y:S01]  /*130d0*/  ISETP.NE.AND P0, PT, R28, RZ, PT ;  /* 0x000000ff1c00720c */ /* 0x000fe20003f05270 */
[----:B------:R-:W-:-:S04]  /*130e0*/  IMAD.MOV.U32 R12, RZ, RZ, 0x4000 ;  /* 0x00004000ff0c7424 */ /* 0x000fc800078e00ff */
[----:B------:R1:W-:Y:S08]  /*130f0*/  SYNCS.ARRIVE.TRANS64 RZ, [R5+URZ+0x50], R12 ;  /* 0x0000500c05ff79a7 */ /* 0x0003f0000800003f */
[----:B------:R-:W-:Y:S05]  /*13100*/  @!P0 BRA `(.L_x_923) ;  /* 0x0000000000048947 */ /* 0x000fea0003800000 */
[----:B------:R-:W-:Y:S01]  /*13110*/  BPT.TRAP 0x1 ;  /* 0x000000040000795c */ /* 0x000fe20000300000 */
.L_x_923:
[----:B------:R-:W-:Y:S05]  /*13120*/  BSYNC B2 ;  /* 0x0000000000027941 */ /* 0x000fea0003800000 */
.L_x_922:
[----:B------:R-:W-:Y:S01]  /*13130*/  R2UR UR7, R3 ;  /* 0x00000000030772ca */ /* 0x000fe200000e0000 */
[----:B------:R-:W-:Y:S01]  /*13140*/  IMAD R16, R16, 0x4000, R17 ;  /* 0x0000400010107824 */ /* 0x000fe200078e0211 */
[----:B------:R-:W-:Y:S01]  /*13150*/  R2UR UR10, R10 ;  /* 0x000000000a0a72ca */ /* 0x000fe200000e0000 */
[----:B------:R-:W-:Y:S01]  /*13160*/  UIADD3 UR4, UP0, UR46, 0x470, URZ ;  /* 0x000004702e047890 */ /* 0x000fe2000ff1e03f */
[----:B------:R-:W-:Y:S01]  /*13170*/  R2UR UR6, R2 ;  /* 0x00000000020672ca */ /* 0x000fe200000e0000 */
[----:B------:R-:W-:Y:S01]  /*13180*/  IMAD.SHL.U32 R2, R19, 0x80, RZ ;  /* 0x0000008013027824 */ /* 0x000fe200078e00ff */
[----:B------:R-:W-:Y:S01]  /*13190*/  PLOP3.LUT P0, PT, PT, PT, PT, 0x80, 0x0 ;  /* 0x000000000000781c */ /* 0x000fe20003f0f070 */
[----:B01----:R-:W-:Y:S01]  /*131a0*/  VIADD R5, R5, 0x50 ;  /* 0x0000005005057836 */ /* 0x003fe20000000000 */
[----:B------:R-:W-:Y:S01]  /*131b0*/  UIADD3.X UR5, URZ, UR47, URZ, UP0, !UPT ;  /* 0x0000002f3f057290 */ /* 0x000fe200087fe43f */
[----:B------:R-:W-:-:S11]  /*131c0*/  VIADD R16, R16, 0x400 ;  /* 0x0000040010107836 */ /* 0x000fd60000000000 */
.L_x_924:
        /* <DEDUP_REMOVED lines=12> */
.L_x_913:
[----:B------:R-:W-:Y:S05]  /*13290*/  BSYNC B1 ;  /* 0x0000000000017941 */ /* 0x000fea0003800000 */
.L_x_912:
[----:B------:R-:W-:Y:S01]  /*132a0*/  LOP3.LUT P1, RZ, R22, 0x2, RZ, 0xc0, !PT ;  /* 0x0000000216ff7812 */ /* 0x000fe2000782c0ff */
[----:B------:R-:W-:Y:S01]  /*132b0*/  VIADD R16, R7, 0x1 ;  /* 0x0000000107107836 */ /* 0x000fe20000000000 */
[----:B------:R-:W-:Y:S01]  /*132c0*/  BSSY B1, `(.L_x_925) ;  /* 0x0000069000017945 */ /* 0x000fe20003800000 */
[----:B------:R-:W-:-:S03]  /*132d0*/  VIADD R9, R6, 0xffffffff ;  /* 0xffffffff06097836 */ /* 0x000fc60000000000 */
        /* <DEDUP_REMOVED lines=16> */
[----:B------:R-:W-:Y:S01]  /*133e0*/  SHF.R.S32.HI R3, RZ, 0x1f, R2 ;  /* 0x0000001fff037819 */ /* 0x000fe20000011402 */
[C---:B------:R-:W-:Y:S02]  /*133f0*/  IMAD R5, R23.reuse, UR5, R4 ;  /* 0x0000000517057c24 */ /* 0x040fe4000f8e0204 */
[--C-:B------:R-:W-:Y:S02]  /*13400*/  IMAD.MOV R4, RZ, RZ, -R2.reuse ;  /* 0x000000ffff047224 */ /* 0x100fe400078e0a02 */
[----:B------:R-:W-:Y:S01]  /*13410*/  IMAD.WIDE.U32 R2, R23, UR4, R2 ;  /* 0x0000000417027c25 */ /* 0x000fe2000f8e0002 */
[----:B------:R-:W-:-:S03]  /*13420*/  ULDC.64 UR4, c[0x0][0x418] ;  /* 0x0001060000047ab9 */ /* 0x000fc60000000a00 */
[----:B------:R-:W-:Y:S01]  /*13430*/  IMAD R10, R10, R4, R9 ;  /* 0x000000040a0a7224 */ /* 0x000fe200078e0209 */
[----:B------:R-:W-:Y:S01]  /*13440*/  LEA R4, P0, R2, UR4, 0x2 ;  /* 0x0000000402047c11 */ /* 0x000fe2000f8010ff */
[----:B------:R-:W-:-:S05]  /*13450*/  IMAD.IADD R5, R5, 0x1, R3 ;  /* 0x0000000105057824 */ /* 0x000fca00078e0203 */
[----:B------:R-:W-:-:S05]  /*13460*/  LEA.HI.X R5, R2, UR5, R5, 0x2, P0 ;  /* 0x0000000502057c11 */ /* 0x000fca00080f1405 */
[----:B------:R0:W5:Y:S02]  /*13470*/  LDG.E R4, desc[UR48][R4.64] ;  /* 0x0000003004047981 */ /* 0x000164000c1e1900 */
.L_x_927:
[----:B------:R-:W0:Y:S01]  /*13480*/  S2R R2, SR_TID.X ;  /* 0x0000000000027919 */ /* 0x000e220000002100 */
[----:B------:R-:W-:Y:S01]  /*13490*/  SHF.L.U32 R3, R24, 0x1f, RZ ;  /* 0x0000001f18037819 */ /* 0x000fe200000006ff */
[----:B------:R-:W-:Y:S01]  /*134a0*/  BSSY B2, `(.L_x_928) ;  /* 0x0000006000027945 */ /* 0x000fe20003800000 */
[----:B0-----:R-:W-:Y:S01]  /*134b0*/  LOP3.LUT R5, R2, 0x7f, RZ, 0xc0, !PT ;  /* 0x0000007f02057812 */ /* 0x001fe200078ec0ff */
[----:B------:R-:W-:-:S03]  /*134c0*/  IMAD R2, R16, 0x8, R17 ;  /* 0x0000000810027824 */ /* 0x000fc600078e0211 */
[----:B------:R-:W-:Y:S01]  /*134d0*/  ISETP.NE.AND P1, PT, R5, RZ, PT ;  /* 0x000000ff0500720c */ /* 0x000fe20003f25270 */
[----:B------:R-:W0:Y:S02]  /*134e0*/  SYNCS.PHASECHK.TRANS64.TRYWAIT P0, [R2+URZ+0x16840], R3 ;  /* 0x01684003020075a7 */ /* 0x000e24000800017f */
[----:B0-----:R-:W-:Y:S10]  /*134f0*/  @!P0 BRA `(.L_x_929) ;  /* 0x0000002000788947 */ /* 0x001ff40003800000 */
.L_x_1001:
[----:B------:R-:W-:Y:S05]  /*13500*/  BSYNC B2 ;  /* 0x0000000000027941 */ /* 0x000fea0003800000 */
.L_x_928:
[----:B------:R-:W-:Y:S04]  /*13510*/  BSSY B2, `(.L_x_930) ;  /* 0x0000007000027945 */ /* 0x000fe80003800000 */
[----:B------:R-:W-:Y:S05]  /*13520*/  @P1 BRA `(.L_x_931) ;  /* 0x0000000000141947 */ /* 0x000fea0003800000 */
[----:B------:R-:W-:Y:S01]  /*13530*/  ISETP.NE.AND P0, PT, R28, RZ, PT ;  /* 0x000000ff1c00720c */ /* 0x000fe20003f05270 */
[----:B0-----:R-:W-:-:S04]  /*13540*/  IMAD.MOV.U32 R3, RZ, RZ, 0x4000 ;  /* 0x00004000ff037424 */ /* 0x001fc800078e00ff */
[----:B------:R1:W-:Y:S08]  /*13550*/  SYNCS.ARRIVE.TRANS64 RZ, [R2+URZ+0x16830], R3 ;  /* 0x0168300302ff79a7 */ /* 0x0003f0000800003f */
[----:B------:R-:W-:Y:S05]  /*13560*/  @!P0 BRA `(.L_x_931) ;  /* 0x0000000000048947 */ /* 0x000fea0003800000 */
[----:B------:R-:W-:Y:S01]  /*13570*/  BPT.TRAP 0x1 ;  /* 0x000000040000795c */ /* 0x000fe20000300000 */
.L_x_931:
[----:B------:R-:W-:Y:S05]  /*13580*/  BSYNC B2 ;  /* 0x0000000000027941 */ /* 0x000fea0003800000 */
.L_x_930:
[----:B------:R-:W-:Y:S01]  /*13590*/  IMAD.MOV.U32 R11, RZ, RZ, RZ ;  /* 0x000000ffff0b7224 */ /* 0x000fe200078e00ff */
[----:B------:R-:W-:Y:S01]  /*135a0*/  UIADD3 UR4, UP0, UR46, 0x370, URZ ;  /* 0x000003702e047890 */ /* 0x000fe2000ff1e03f */
[C---:B01----:R-:W-:Y:S01]  /*135b0*/  IMAD R3, R16.reuse, 0x4000, R17 ;  /* 0x0000400010037824 */ /* 0x043fe200078e0211 */
[----:B------:R-:W-:Y:S01]  /*135c0*/  PLOP3.LUT P0, PT, PT, PT, PT, 0x80, 0x0 ;  /* 0x000000000000781c */ /* 0x000fe20003f0f070 */
[----:B------:R-:W-:Y:S01]  /*135d0*/  IMAD R2, R16, 0x8, R0 ;  /* 0x0000000810027824 */ /* 0x000fe200078e0200 */
[----:B------:R-:W-:Y:S01]  /*135e0*/  R2UR UR10, R11 ;  /* 0x000000000b0a72ca */ /* 0x000fe200000e0000 */
[----:B------:R-:W-:Y:S01]  /*135f0*/  VIADD R3, R3, 0xe400 ;  /* 0x0000e40003037836 */ /* 0x000fe20000000000 */
[----:B------:R-:W-:Y:S01]  /*13600*/  UIADD3.X UR5, URZ, UR47, URZ, UP0, !UPT ;  /* 0x0000002f3f057290 */ /* 0x000fe200087fe43f */
[----:B------:R-:W-:Y:S01]  /*13610*/  VIADD R2, R2, 0x30 ;  /* 0x0000003002027836 */ /* 0x000fe20000000000 */
[----:B------:R-:W-:Y:S01]  /*13620*/  UMOV UR6, 0x0 ;  /* 0x0000000000067882 */ /* 0x000fe20000000000 */
[----:B------:R-:W-:Y:S01]  /*13630*/  IMAD.SHL.U32 R5, R10, 0x80, RZ ;  /* 0x000000800a057824 */ /* 0x000fe200078e00ff */
[----:B------:R-:W-:-:S09]  /*13640*/  UMOV UR7, 0x14f00000 ;  /* 0x14f0000000077882 */ /* 0x000fd20000000000 */
.L_x_932:
        /* <DEDUP_REMOVED lines=15> */
.L_x_1002:
[----:B------:R-:W-:Y:S05]  /*13740*/  BSYNC B2 ;  /* 0x0000000000027941 */ /* 0x000fea0003800000 */
.L_x_933:
[----:B------:R-:W-:Y:S01]  /*13750*/  BSSY B2, `(.L_x_935) ;  /* 0x0000009000027945 */ /* 0x000fe20003800000 */
[----:B------:R-:W-:Y:S02]  /*13760*/  IMAD.MOV.U32 R2, RZ, RZ, 0x0 ;  /* 0x00000000ff027424 */ /* 0x000fe400078e00ff */
[----:B------:R-:W-:Y:S01]  /*13770*/  IMAD.MOV.U32 R3, RZ, RZ, 0x14f00000 ;  /* 0x14f00000ff037424 */ /* 0x000fe200078e00ff */
[----:B------:R-:W-:Y:S06]  /*13780*/  @P1 BRA `(.L_x_936) ;  /* 0x0000000000141947 */ /* 0x000fec0003800000 */
[----:B------:R-:W-:Y:S01]  /*13790*/  ISETP.NE.AND P0, PT, R28, RZ, PT ;  /* 0x000000ff1c00720c */ /* 0x000fe20003f05270 */
[----:B0-----:R-:W-:-:S04]  /*137a0*/  IMAD.MOV.U32 R8, RZ, RZ, 0x4000 ;  /* 0x00004000ff087424 */ /* 0x001fc800078e00ff */
[----:B------:R1:W-:Y:S08]  /*137b0*/  SYNCS.ARRIVE.TRANS64 RZ, [R5+URZ+0x50], R8 ;  /* 0x0000500805ff79a7 */ /* 0x0003f0000800003f */
[----:B------:R-:W-:Y:S05]  /*137c0*/  @!P0 BRA `(.L_x_936) ;  /* 0x0000000000048947 */ /* 0x000fea0003800000 */
[----:B------:R-:W-:Y:S01]  /*137d0*/  BPT.TRAP 0x1 ;  /* 0x000000040000795c */ /* 0x000fe20000300000 */
.L_x_936:
[----:B------:R-:W-:Y:S05]  /*137e0*/  BSYNC B2 ;  /* 0x0000000000027941 */ /* 0x000fea0003800000 */
.L_x_935:
[----:B------:R-:W-:Y:S01]  /*137f0*/  R2UR UR10, R11 ;  /* 0x000000000b0a72ca */ /* 0x000fe200000e0000 */
[----:B------:R-:W-:Y:S01]  /*13800*/  UIADD3 UR4, UP0, UR46, 0x470, URZ ;  /* 0x000004702e047890 */ /* 0x000fe2000ff1e03f */
[----:B------:R-:W-:Y:S01]  /*13810*/  R2UR UR6, R2 ;  /* 0x00000000020672ca */ /* 0x000fe200000e0000 */
[----:B------:R-:W-:Y:S01]  /*13820*/  IMAD R2, R7, 0x4000, R17 ;  /* 0x0000400007027824 */ /* 0x000fe200078e0211 */
[----:B------:R-:W-:Y:S01]  /*13830*/  R2UR UR7, R3 ;  /* 0x00000000030772ca */ /* 0x000fe200000e0000 */
[----:B------:R-:W-:Y:S01]  /*13840*/  IMAD.SHL.U32 R3, R19, 0x80, RZ ;  /* 0x0000008013037824 */ /* 0x000fe200078e00ff */
[----:B------:R-:W-:Y:S01]  /*13850*/  PLOP3.LUT P0, PT, PT, PT, PT, 0x80, 0x0 ;  /* 0x000000000000781c */ /* 0x000fe20003f0f070 */
[----:B01----:R-:W-:Y:S01]  /*13860*/  VIADD R5, R5, 0x50 ;  /* 0x0000005005057836 */ /* 0x003fe20000000000 */
[----:B------:R-:W-:Y:S01]  /*13870*/  UIADD3.X UR5, URZ, UR47, URZ, UP0, !UPT ;  /* 0x0000002f3f057290 */ /* 0x000fe200087fe43f */
[----:B------:R-:W-:-:S11]  /*13880*/  VIADD R2, R2, 0x400 ;  /* 0x0000040002027836 */ /* 0x000fd60000000000 */
.L_x_937:
        /* <DEDUP_REMOVED lines=12> */
.L_x_926:
[----:B------:R-:W-:Y:S05]  /*13950*/  BSYNC B1 ;  /* 0x0000000000017941 */ /* 0x000fea0003800000 */
.L_x_925:
[----:B------:R-:W-:Y:S01]  /*13960*/  ISETP.GT.AND P0, PT, R9, UR39, PT ;  /* 0x0000002709007c0c */ /* 0x000fe2000bf04270 */
[----:B------:R-:W-:-:S12]  /*13970*/  VIADD R6, R6, 0xfffffffe ;  /* 0xfffffffe06067836 */ /* 0x000fd80000000000 */
[----:B------:R-:W-:Y:S05]  /*13980*/  @P0 BRA `(.L_x_938) ;  /* 0xfffffff000940947 */ /* 0x000fea000383ffff */
.L_x_911:
[----:B------:R-:W-:Y:S05]  /*13990*/  BSYNC B0 ;  /* 0x0000000000007941 */ /* 0x000fea0003800000 */
.L_x_896:
        /* <DEDUP_REMOVED lines=17> */
.L_x_940:
[----:B------:R-:W-:Y:S05]  /*13ab0*/  BSYNC B0 ;  /* 0x0000000000007941 */ /* 0x000fea0003800000 */
.L_x_939:
[----:B------:R-:W-:Y:S01]  /*13ac0*/  LOP3.LUT P0, RZ, R22, 0x2, RZ, 0xc0, !PT ;  /* 0x0000000216ff7812 */ /* 0x000fe2000780c0ff */
[----:B------:R-:W-:-:S12]  /*13ad0*/  BSSY B0, `(.L_x_941) ;  /* 0x0000025000007945 */ /* 0x000fd80003800000 */
[----:B------:R-:W-:Y:S05]  /*13ae0*/  @!P0 BRA `(.L_x_942) ;  /* 0x00000000008c8947 */ /* 0x000fea0003800000 */
[----:B------:R-:W-:Y:S01]  /*13af0*/  IMAD R3, R16, 0x8, R17 ;  /* 0x0000000810037824 */ /* 0x000fe200078e0211 */
[----:B------:R-:W-:Y:S01]  /*13b00*/  SHF.L.U32 R0, R24, 0x1f, RZ ;  /* 0x0000001f18007819 */ /* 0x000fe200000006ff */
[----:B------:R-:W-:Y:S01]  /*13b10*/  BSSY B1, `(.L_x_943) ;  /* 0x0000004000017945 */ /* 0x000fe20003800000 */
[----:B------:R-:W-:Y:S02]  /*13b20*/  ISETP.NE.AND P2, PT, R6, RZ, PT ;  /* 0x000000ff0600720c */ /* 0x000fe40003f45270 */
[----:B------:R-:W1:Y:S02]  /*13b30*/  SYNCS.PHASECHK.TRANS64.TRYWAIT P0, [R3+URZ+0x16860], R0 ;  /* 0x01686000030075a7 */ /* 0x000e64000800017f */
[----:B-1----:R-:W-:Y:S09]  /*13b40*/  @!P0 BRA `(.L_x_944) ;  /* 0x0000001c000c8947 */ /* 0x002ff20003800000 */
.L_x_1003:
[----:B------:R-:W-:Y:S05]  /*13b50*/  BSYNC B1 ;  /* 0x0000000000017941 */ /* 0x000fea0003800000 */
.L_x_943:
[----:B------:R-:W-:Y:S04]  /*13b60*/  BSSY B1, `(.L_x_945) ;  /* 0x0000007000017945 */ /* 0x000fe80003800000 */
[----:B------:R-:W-:Y:S05]  /*13b70*/  @P2 BRA `(.L_x_946) ;  /* 0x0000000000142947 */ /* 0x000fea0003800000 */
[----:B------:R-:W-:Y:S01]  /*13b80*/  ISETP.NE.AND P0, PT, R28, RZ, PT ;  /* 0x000000ff1c00720c */ /* 0x000fe20003f05270 */
[----:B-1----:R-:W-:-:S04]  /*13b90*/  IMAD.MOV.U32 R0, RZ, RZ, 0x4000 ;  /* 0x00004000ff007424 */ /* 0x002fc800078e00ff */
[----:B------:R2:W-:Y:S08]  /*13ba0*/  SYNCS.ARRIVE.TRANS64 RZ, [R3+URZ+0x16850], R0 ;  /* 0x0168500003ff79a7 */ /* 0x0005f0000800003f */
[----:B------:R-:W-:Y:S05]  /*13bb0*/  @!P0 BRA `(.L_x_946) ;  /* 0x0000000000048947 */ /* 0x000fea0003800000 */
[----:B------:R-:W-:Y:S01]  /*13bc0*/  BPT.TRAP 0x1 ;  /* 0x000000040000795c */ /* 0x000fe20000300000 */
.L_x_946:
[----:B------:R-:W-:Y:S05]  /*13bd0*/  BSYNC B1 ;  /* 0x0000000000017941 */ /* 0x000fea0003800000 */
.L_x_945:
[----:B-12---:R-:W-:Y:S01]  /*13be0*/  IMAD R0, R16, 0x4000, R17 ;  /* 0x0000400010007824 */ /* 0x006fe200078e0211 */
[----:B------:R-:W-:Y:S01]  /*13bf0*/  UIADD3 UR4, UP0, UR46, 0x470, URZ ;  /* 0x000004702e047890 */ /* 0x000fe2000ff1e03f */
[----:B------:R-:W-:Y:S01]  /*13c00*/  PLOP3.LUT P0, PT, PT, PT, PT, 0x80, 0x0 ;  /* 0x000000000000781c */ /* 0x000fe20003f0f070 */
[----:B------:R-:W-:Y:S01]  /*13c10*/  IMAD.SHL.U32 R19, R19, 0x80, RZ ;  /* 0x0000008013137824 */ /* 0x000fe200078e00ff */
[----:B------:R-:W-:Y:S01]  /*13c20*/  UMOV UR6, 0x0 ;  /* 0x0000000000067882 */ /* 0x000fe20000000000 */
[----:B0-----:R-:W-:Y:S01]  /*13c30*/  VIADD R2, R3, 0x16850 ;  /* 0x0001685003027836 */ /* 0x001fe20000000000 */
[----:B------:R-:W-:Y:S01]  /*13c40*/  UIADD3.X UR5, URZ, UR47, URZ, UP0, !UPT ;  /* 0x0000002f3f057290 */ /* 0x000fe200087fe43f */
[----:B------:R-:W-:Y:S01]  /*13c50*/  VIADD R0, R0, 0x400 ;  /* 0x0000040000007836 */ /* 0x000fe20000000000 */
[----:B------:R-:W-:Y:S01]  /*13c60*/  UMOV UR7, 0x14f00000 ;  /* 0x14f0000000077882 */ /* 0x000fe20000000000 */
[----:B------:R-:W-:-:S09]  /*13c70*/  UMOV UR10, URZ ;  /* 0x0000003f000a7c82 */ /* 0x000fd20008000000 */
.L_x_947:
        /* <DEDUP_REMOVED lines=9> */
[----:B-1----:R-:W-:Y:S05]  /*13d10*/  @P0 BRA.U.ANY `(.L_x_947) ;  /* 0xfffffffd00d80947 */ /* 0x002fea000393ffff */
.L_x_942:
[----:B------:R-:W-:Y:S05]  /*13d20*/  BSYNC B0 ;  /* 0x0000000000007941 */ /* 0x000fea0003800000 */
.L_x_941:
[----:B------:R-:W-:-:S05]  /*13d30*/  VIADD R16, R16, 0x1 ;  /* 0x0000000110107836 */ /* 0x000fca0000000000 */
[----:B------:R-:W-:-:S04]  /*13d40*/  ISETP.NE.AND P0, PT, R16, 0x2, PT ;  /* 0x000000021000780c */ /* 0x000fc80003f05270 */
[----:B------:R-:W-:Y:S02]  /*13d50*/  SEL R3, RZ, 0x1, P0 ;  /* 0x00000001ff037807 */ /* 0x000fe40000000000 */
[----:B------:R-:W-:Y:S02]  /*13d60*/  SEL R16, R16, RZ, P0 ;  /* 0x000000ff10107207 */ /* 0x000fe40000000000 */
[----:B------:R-:W-:-:S07]  /*13d70*/  LOP3.LUT R24, R24, R3, RZ, 0x3c, !PT ;  /* 0x0000000318187212 */ /* 0x000fce00078e3cff */
.L_x_878:
[----:B------:R-:W-:Y:S05]  /*13d80*/  BSYNC B7 ;  /* 0x0000000000077941 */ /* 0x000fea0003800000 */
.L_x_876:
[----:B------:R-:W-:-:S13]  /*13d90*/  LOP3.LUT P0, RZ, R22, 0x4, RZ, 0xc0, !PT ;  /* 0x0000000416ff7812 */ /* 0x000fda000780c0ff */
[----:B------:R-:W-:Y:S05]  /*13da0*/  @!P0 BRA `(.L_x_948) ;  /* 0x0000000000248947 */ /* 0x000fea0003800000 */
[----:B------:R-:W-:Y:S05]  /*13db0*/  WARPSYNC.ALL ;  /* 0x0000000000007948 */ /* 0x000fea0003800000 */
[----:B------:R-:W1:Y:S08]  /*13dc0*/  S2UR UR5, SR_CgaCtaId ;  /* 0x00000000000579c3 */ /* 0x000e700000008800 */
[----:B------:R-:W-:Y:S06]  /*13dd0*/  BAR.SYNC.DEFER_BLOCKING 0x5, 0x200 ;  /* 0x0148000000007b1d */ /* 0x000fec0000010000 */
[----:B------:R-:W-:-:S02]  /*13de0*/  UMOV UR4, 0x400 ;  /* 0x0000040000047882 */ /* 0x000fc40000000000 */
[----:B-1----:R-:W-:-:S06]  /*13df0*/  ULEA UR4, UR5, UR4, 0x18 ;  /* 0x0000000405047291 */ /* 0x002fcc000f8ec03f */
[----:B0-----:R-:W-:-:S05]  /*13e00*/  IMAD.U32 R17, RZ, RZ, UR4 ;  /* 0x00000004ff117e24 */ /* 0x001fca000f8e00ff */
[----:B------:R0:W1:Y:S01]  /*13e10*/  LDS R27, [R17+0x168d0] ;  /* 0x0168d000111b7984 */ /* 0x0000620000000800 */
[----:B------:R-:W-:Y:S06]  /*13e20*/  BAR.ARV 0x4, 0x200 ;  /* 0x0108000000007b1d */ /* 0x000fec0000002000 */
[----:B------:R-:W-:Y:S05]  /*13e30*/  BRA `(.L_x_949) ;  /* 0x00000000002c7947 */ /* 0x000fea0003800000 */
.L_x_948:
[----:B------:R-:W-:-:S03]  /*13e40*/  UMOV UR4, 0xffffffff ;  /* 0xffffffff00047882 */ /* 0x000fc60000000000 */
[----:B------:R-:W-:Y:S05]  /*13e50*/  BRA.DIV UR4, `(.L_x_950) ;  /* 0x0000001a045c7947 */ /* 0x000fea000b800000 */
[----:B------:R1:W2:Y:S02]  /*13e60*/  SHFL.IDX PT, R14, R27, RZ, 0x1f ;  /* 0x00001fff1b0e7589 */ /* 0x0002a400000e0000 */
.L_x_1006:
[----:B------:R-:W0:Y:S01]  /*13e70*/  @!P1 S2R R3, SR_CgaCtaId ;  /* 0x0000000000039919 */ /* 0x000e220000008800 */
[----:B------:R-:W-:Y:S05]  /*13e80*/  WARPSYNC.ALL ;  /* 0x0000000000007948 */ /* 0x000fea0003800000 */
[----:B------:R-:W-:Y:S01]  /*13e90*/  BAR.SYNC.DEFER_BLOCKING 0x4, 0x200 ;  /* 0x0108000000007b1d */ /* 0x000fe20000010000 */
[----:B------:R-:W-:-:S04]  /*13ea0*/  @!P1 MOV R0, 0x400 ;  /* 0x0000040000009802 */ /* 0x000fc80000000f00 */
[----:B0-----:R-:W-:-:S05]  /*13eb0*/  @!P1 LEA R17, R3, R0, 0x18 ;  /* 0x0000000003119211 */ /* 0x001fca00078ec0ff */
[----:B------:R1:W-:Y:S02]  /*13ec0*/  @!P1 STS [R17+0x168d0], R27 ;  /* 0x0168d01b11009388 */ /* 0x0003e40000000800 */
[----:B-12---:R-:W-:Y:S01]  /*13ed0*/  IMAD.MOV.U32 R27, RZ, RZ, R14 ;  /* 0x000000ffff1b7224 */ /* 0x006fe200078e000e */
[----:B------:R-:W-:Y:S06]  /*13ee0*/  BAR.ARV 0x5, 0x200 ;  /* 0x0148000000007b1d */ /* 0x000fec0000002000 */
.L_x_949:
[----:B------:R-:W-:Y:S02]  /*13ef0*/  ULDC UR4, c[0x0][0xc38] ;  /* 0x00030e0000047ab9 */ /* 0x000fe40000000800 */
[----:B-1----:R-:W-:-:S13]  /*13f00*/  ISETP.GE.AND P0, PT, R27, UR4, PT ;  /* 0x000000041b007c0c */ /* 0x002fda000bf06270 */
[----:B------:R-:W-:Y:S05]  /*13f10*/  @!P0 BRA `(.L_x_951) ;  /* 0xffffffc400508947 */ /* 0x000fea000383ffff */
.L_x_867:
[----:B------:R-:W1:Y:S01]  /*13f20*/  S2R R3, SR_CgaCtaId ;  /* 0x0000000000037919 */ /* 0x000e620000008800 */
[----:B------:R-:W-:Y:S01]  /*13f30*/  VIADD R29, R29, 0x1 ;  /* 0x000000011d1d7836 */ /* 0x000fe20000000000 */
[----:B------:R-:W-:Y:S01]  /*13f40*/  MOV R2, 0x400 ;  /* 0x0000040000027802 */ /* 0x000fe20000000f00 */
[----:B------:R-:W-:Y:S03]  /*13f50*/  BSSY B0, `(.L_x_952) ;  /* 0x0000008000007945 */ /* 0x000fe60003800000 */
[----:B------:R-:W-:-:S04]  /*13f60*/  LEA.HI R0, R29, R29, RZ, 0x1 ;  /* 0x0000001d1d007211 */ /* 0x000fc800078f08ff */
[----:B------:R-:W-:-:S05]  /*13f70*/  LOP3.LUT R0, R0, 0xfffffffe, RZ, 0xc0, !PT ;  /* 0xfffffffe00007812 */ /* 0x000fca00078ec0ff */
[----:B------:R-:W-:-:S05]  /*13f80*/  IMAD.IADD R0, R29, 0x1, -R0 ;  /* 0x000000011d007824 */ /* 0x000fca00078e0a00 */
[----:B------:R-:W-:Y:S02]  /*13f90*/  SHF.L.U32 R0, R0, 0x1f, RZ ;  /* 0x0000001f00007819 */ /* 0x000fe400000006ff */
[----:B-1----:R-:W-:-:S04]  /*13fa0*/  LEA R9, R3, R2, 0x18 ;  /* 0x0000000203097211 */ /* 0x002fc800078ec0ff */
[----:B------:R-:W1:Y:S02]  /*13fb0*/  SYNCS.PHASECHK.TRANS64.TRYWAIT P0, [R9+URZ+0x16820], R0 ;  /* 0x01682000090075a7 */ /* 0x000e64000800017f */
[----:B-1----:R-:W-:Y:S05]  /*13fc0*/  @!P0 BRA `(.L_x_953) ;  /* 0x0000001800288947 */ /* 0x002fea0003800000 */
.L_x_1007:
[----:B------:R-:W-:Y:S05]  /*13fd0*/  BSYNC B0 ;  /* 0x0000000000007941 */ /* 0x000fea0003800000 */
.L_x_952:
[----:B------:R-:W-:-:S03]  /*13fe0*/  UMOV UR4, 0xffffffff ;  /* 0xffffffff00047882 */ /* 0x000fc60000000000 */
[----:B------:R-:W-:Y:S05]  /*13ff0*/  BRA.DIV UR4, `(.L_x_954) ;  /* 0x0000001a04307947 */ /* 0x000fea000b800000 */
[----:B-1----:R-:W1:Y:S02]  /*14000*/  S2R R0, SR_TID.X ;  /* 0x0000000000007919 */ /* 0x002e640000002100 */
[----:B-1----:R-:W-:-:S04]  /*14010*/  SHF.R.U32.HI R0, RZ, 0x5, R0 ;  /* 0x00000005ff007819 */ /* 0x002fc80000011600 */
[----:B------:R-:W-:-:S05]  /*14020*/  LOP3.LUT R0, R0, 0x3, RZ, 0xc0, !PT ;  /* 0x0000000300007812 */ /* 0x000fca00078ec0ff */
[----:B------:R1:W2:Y:S02]  /*14030*/  SHFL.IDX PT, R14, R0, RZ, 0x1f ;  /* 0x00001fff000e7589 */ /* 0x0002a400000e0000 */
.L_x_1010:
[----:B--2---:R-:W-:Y:S01]  /*14040*/  ISETP.NE.AND P0, PT, R14, RZ, PT ;  /* 0x000000ff0e00720c */ /* 0x004fe20003f05270 */
[----:B------:R-:W-:-:S12]  /*14050*/  BSSY B0, `(.L_x_955) ;  /* 0x0000024000007945 */ /* 0x000fd80003800000 */
[----:B------:R-:W-:Y:S05]  /*14060*/  @P0 BRA `(.L_x_956) ;  /* 0x0000000000880947 */ /* 0x000fea0003800000 */
[----:B------:R-:W-:-:S03]  /*14070*/  UMOV UR4, 0xffffffff ;  /* 0xffffffff00047882 */ /* 0x000fc60000000000 */
[----:B------:R-:W-:Y:S05]  /*14080*/  BRA.DIV UR4, `(.L_x_957) ;  /* 0x0000001a04407947 */ /* 0x000fea000b800000 */
[----:B------:R-:W-:-:S13]  /*14090*/  ELECT P6, URZ, PT ;  /* 0x00000000003f782f */ /* 0x000fda00038c0000 */
.L_x_1013:
[----:B------:R-:W-:Y:S05]  /*140a0*/  @!P6 BRA `(.L_x_956) ;  /* 0x000000000078e947 */ /* 0x000fea0003800000 */
[----:B------:R-:W-:-:S06]  /*140b0*/  ULOP3.LUT UR4, UR38, 0x2, URZ, 0xfc, !UPT ;  /* 0x0000000226047892 */ /* 0x000fcc000f8efc3f */
[----:B-1----:R-:W-:-:S05]  /*140c0*/  IMAD.U32 R0, RZ, RZ, UR4 ;  /* 0x00000004ff007e24 */ /* 0x002fca000f8e00ff */
[----:B------:R-:W-:-:S13]  /*140d0*/  ISETP.NE.AND P2, PT, R0, 0x3, PT ;  /* 0x000000030000780c */ /* 0x000fda0003f45270 */
[----:B------:R-:W-:Y:S05]  /*140e0*/  @!P2 BRA `(.L_x_958) ;  /* 0x000000000004a947 */ /* 0x000fea0003800000 */
[----:B------:R-:W-:Y:S01]  /*140f0*/  BPT.TRAP 0x1 ;  /* 0x000000040000795c */ /* 0x000fe20000300000 */
.L_x_958:
[----:B------:R-:W-:Y:S01]  /*14100*/  VIADD R3, R9, 0x16840 ;  /* 0x0001684009037836 */ /* 0x000fe20000000000 */
[----:B------:R-:W-:Y:S01]  /*14110*/  SHF.L.U32 R2, R24, 0x1f, RZ ;  /* 0x0000001f18027819 */ /* 0x000fe200000006ff */
[C---:B------:R-:W-:Y:S02]  /*14120*/  VIADD R0, R16.reuse, 0x1 ;  /* 0x0000000110007836 */ /* 0x040fe40000000000 */
[----:B------:R-:W-:-:S03]  /*14130*/  IMAD R7, R16, 0x8, R3 ;  /* 0x0000000810077824 */ /* 0x000fc600078e0203 */
[C---:B------:R-:W-:Y:S01]  /*14140*/  ISETP.NE.AND P1, PT, R0.reuse, 0x2, PT ;  /* 0x000000020000780c */ /* 0x040fe20003f25270 */
[----:B------:R-:W1:Y:S03]  /*14150*/  SYNCS.PHASECHK.TRANS64.TRYWAIT P0, [R7+URZ], R2 ;  /* 0x00000002070075a7 */ /* 0x000e66000800017f */
[----:B------:R-:W-:Y:S02]  /*14160*/  SEL R5, RZ, 0x1, P1 ;  /* 0x00000001ff057807 */ /* 0x000fe40000800000 */
[----:B------:R-:W-:Y:S02]  /*14170*/  SEL R4, R0, RZ, P1 ;  /* 0x000000ff00047207 */ /* 0x000fe40000800000 */
[----:B------:R-:W-:-:S03]  /*14180*/  LOP3.LUT R0, R24, R5, RZ, 0x3c, !PT ;  /* 0x0000000518007212 */ /* 0x000fc600078e3cff */
[----:B------:R-:W-:Y:S01]  /*14190*/  IMAD R3, R4, 0x8, R3 ;  /* 0x0000000804037824 */ /* 0x000fe200078e0203 */
[----:B------:R-:W-:Y:S01]  /*141a0*/  SHF.L.U32 R0, R0, 0x1f, RZ ;  /* 0x0000001f00007819 */ /* 0x000fe200000006ff */
[----:B-1----:R-:W-:Y:S06]  /*141b0*/  @!P0 BRA `(.L_x_959) ;  /* 0x0000001800148947 */ /* 0x002fec0003800000 */
.L_x_1014:
[----:B------:R-:W2:Y:S02]  /*141c0*/  SYNCS.PHASECHK.TRANS64.TRYWAIT P0, [R3+URZ], R0 ;  /* 0x00000000030075a7 */ /* 0x000ea4000800017f */
[----:B--2---:R-:W-:Y:S05]  /*141d0*/  @!P0 BRA `(.L_x_960) ;  /* 0x0000001800208947 */ /* 0x004fea0003800000 */
.L_x_1015:
[----:B------:R-:W-:Y:S05]  /*141e0*/  @!P2 BRA `(.L_x_961) ;  /* 0x000000000004a947 */ /* 0x000fea0003800000 */
[----:B------:R-:W-:Y:S01]  /*141f0*/  BPT.TRAP 0x1 ;  /* 0x000000040000795c */ /* 0x000fe20000300000 */
.L_x_961:
[----:B--2---:R-:W-:-:S04]  /*14200*/  VIADD R3, R9, 0x16860 ;  /* 0x0001686009037836 */ /* 0x004fc80000000000 */
[----:B------:R-:W-:-:S04]  /*14210*/  IMAD R5, R16, 0x8, R3 ;  /* 0x0000000810057824 */ /* 0x000fc800078e0203 */
[----:B------:R-:W2:Y:S02]  /*14220*/  SYNCS.PHASECHK.TRANS64.TRYWAIT P0, [R5+URZ], R2 ;  /* 0x00000002050075a7 */ /* 0x000ea4000800017f */
[----:B--2---:R-:W-:Y:S05]  /*14230*/  @!P0 BRA `(.L_x_962) ;  /* 0x00000018001c8947 */ /* 0x004fea0003800000 */
.L_x_1016:
[----:B------:R-:W-:-:S07]  /*14240*/  IMAD R3, R4, 0x8, R3 ;  /* 0x0000000804037824 */ /* 0x000fce00078e0203 */
.L_x_963:
[----:B---3--:R3:W4:Y:S02]  /*14250*/  SYNCS.PHASECHK.TRANS64.TRYWAIT P0, [R3+URZ], R0 ;  /* 0x00000000030075a7 */ /* 0x008724000800017f */
[----:B----4-:R-:W-:Y:S05]  /*14260*/  @!P0 NANOSLEEP.SYNCS 0x989680 ;  /* 0x009896800000895d */ /* 0x010fea0003900000 */
[----:B------:R-:W4:Y:S02]  /*14270*/  @!P0 SYNCS.PHASECHK.TRANS64 P0, [R3+URZ], R0 ;  /* 0x00000000030085a7 */ /* 0x000f24000800007f */
[----:B----4-:R-:W-:Y:S05]  /*14280*/  @!P0 BRA `(.L_x_963) ;  /* 0xfffffffc00f08947 */ /* 0x010fea000383ffff */
.L_x_956:
[----:B------:R-:W-:Y:S05]  /*14290*/  BSYNC B0 ;  /* 0x0000000000007941 */ /* 0x000fea0003800000 */
.L_x_955:
[----:B------:R-:W-:Y:S05]  /*142a0*/  EXIT ;  /* 0x000000000000794d */ /* 0x000fea0003800000 */
.L_x_792:
[----:B0-----:R-:W-:-:S04]  /*142b0*/  IMAD.U32 R3, RZ, RZ, UR45 ;  /* 0x0000002dff037e24 */ /* 0x001fc8000f8e00ff */
[----:B------:R0:W1:Y:S03]  /*142c0*/  SYNCS.PHASECHK.TRANS64.TRYWAIT P1, [R3+URZ+0x16800], R0 ;  /* 0x01680000030075a7 */ /* 0x000066000802017f */
[----:B-1----:R-:W-:Y:S05]  /*142d0*/  @!P1 NANOSLEEP.SYNCS 0x989680 ;  /* 0x009896800000995d */ /* 0x002fea0003900000 */
[----:B------:R-:W1:Y:S02]  /*142e0*/  @!P1 SYNCS.PHASECHK.TRANS64 P1, [R3+URZ+0x16800], R0 ;  /* 0x01680000030095a7 */ /* 0x000e64000802007f */
[----:B-1----:R-:W-:Y:S05]  /*142f0*/  @!P1 BRA `(.L_x_792) ;  /* 0xfffffffc00ec9947 */ /* 0x002fea000383ffff */
[----:B------:R-:W-:Y:S05]  /*14300*/  BRA `(.L_x_964) ;  /* 0xfffffed4008c7947 */ /* 0x000fea000383ffff */
.L_x_796:
[----:B-1----:R1:W2:Y:S02]  /*14310*/  SYNCS.PHASECHK.TRANS64.TRYWAIT P2, [R15+URZ+0x16830], R0 ;  /* 0x016830000f0075a7 */ /* 0x0022a4000804017f */
[----:B--2---:R-:W-:Y:S05]  /*14320*/  @!P2 NANOSLEEP.SYNCS 0x989680 ;  /* 0x009896800000a95d */ /* 0x004fea0003900000 */
[----:B------:R-:W2:Y:S02]  /*14330*/  @!P2 SYNCS.PHASECHK.TRANS64 P2, [R15+URZ+0x16830], R0 ;  /* 0x016830000f00a5a7 */ /* 0x000ea4000804007f */
[----:B--2---:R-:W-:Y:S05]  /*14340*/  @!P2 BRA `(.L_x_796) ;  /* 0xfffffffc00f0a947 */ /* 0x004fea000383ffff */
[----:B------:R-:W-:Y:S05]  /*14350*/  BRA `(.L_x_795) ;  /* 0xfffffed400b07947 */ /* 0x000fea000383ffff */
.L_x_812:
[----:B-1----:R-:W-:-:S04]  /*14360*/  IMAD.U32 R8, RZ, RZ, UR6 ;  /* 0x00000006ff087e24 */ /* 0x002fc8000f8e00ff */
[----:B------:R1:W2:Y:S03]  /*14370*/  SYNCS.PHASECHK.TRANS64.TRYWAIT P2, [R8+URZ+0x16830], R5 ;  /* 0x01683005080075a7 */ /* 0x0002a6000804017f */
[----:B--2---:R-:W-:Y:S05]  /*14380*/  @!P2 NANOSLEEP.SYNCS 0x989680 ;  /* 0x009896800000a95d */ /* 0x004fea0003900000 */
[----:B------:R-:W2:Y:S02]  /*14390*/  @!P2 SYNCS.PHASECHK.TRANS64 P2, [R8+URZ+0x16830], R5 ;  /* 0x016830050800a5a7 */ /* 0x000ea4000804007f */
[----:B--2---:R-:W-:Y:S05]  /*143a0*/  @!P2 BRA `(.L_x_812) ;  /* 0xfffffffc00eca947 */ /* 0x004fea000383ffff */
[----:B------:R-:W-:Y:S05]  /*143b0*/  BRA `(.L_x_809) ;  /* 0xffffff1000207947 */ /* 0x000fea000383ffff */
.L_x_816:
[----:B-1----:R-:W-:-:S04]  /*143c0*/  IMAD.U32 R8, RZ, RZ, UR6 ;  /* 0x00000006ff087e24 */ /* 0x002fc8000f8e00ff */
[----:B------:R1:W2:Y:S03]  /*143d0*/  SYNCS.PHASECHK.TRANS64.TRYWAIT P2, [R8+URZ+0x16850], R5 ;  /* 0x01685005080075a7 */ /* 0x0002a6000804017f */
[----:B--2---:R-:W-:Y:S05]  /*143e0*/  @!P2 NANOSLEEP.SYNCS 0x989680 ;  /* 0x009896800000a95d */ /* 0x004fea0003900000 */
[----:B------:R-:W2:Y:S02]  /*143f0*/  @!P2 SYNCS.PHASECHK.TRANS64 P2, [R8+URZ+0x16850], R5 ;  /* 0x016850050800a5a7 */ /* 0x000ea4000804007f */
[----:B--2---:R-:W-:Y:S05]  /*14400*/  @!P2 BRA `(.L_x_816) ;  /* 0xfffffffc00eca947 */ /* 0x004fea000383ffff */
[----:B------:R-:W-:Y:S05]  /*14410*/  BRA `(.L_x_813) ;  /* 0xffffff1000907947 */ /* 0x000fea000383ffff */
.L_x_833:
[----:B-1----:R-:W-:-:S04]  /*14420*/  IMAD.U32 R11, RZ, RZ, UR6 ;  /* 0x00000006ff0b7e24 */ /* 0x002fc8000f8e00ff */
[----:B------:R1:W2:Y:S03]  /*14430*/  SYNCS.PHASECHK.TRANS64.TRYWAIT P3, [R11+URZ+0x16830], R4 ;  /* 0x016830040b0075a7 */ /* 0x0002a6000806017f */
[----:B--2---:R-:W-:Y:S05]  /*14440*/  @!P3 NANOSLEEP.SYNCS 0x989680 ;  /* 0x009896800000b95d */ /* 0x004fea0003900000 */
[----:B------:R-:W2:Y:S02]  /*14450*/  @!P3 SYNCS.PHASECHK.TRANS64 P3, [R11+URZ+0x16830], R4 ;  /* 0x016830040b00b5a7 */ /* 0x000ea4000806007f */
[----:B--2---:R-:W-:Y:S05]  /*14460*/  @!P3 BRA `(.L_x_833) ;  /* 0xfffffffc00ecb947 */ /* 0x004fea000383ffff */
[----:B------:R-:W-:Y:S05]  /*14470*/  BRA `(.L_x_830) ;  /* 0xffffff4800047947 */ /* 0x000fea000383ffff */
.L_x_837:
[----:B-1----:R-:W-:-:S04]  /*14480*/  IMAD.U32 R11, RZ, RZ, UR6 ;  /* 0x00000006ff0b7e24 */ /* 0x002fc8000f8e00ff */
[----:B------:R1:W2:Y:S03]  /*14490*/  SYNCS.PHASECHK.TRANS64.TRYWAIT P2, [R11+URZ+0x16850], R4 ;  /* 0x016850040b0075a7 */ /* 0x0002a6000804017f */
[----:B--2---:R-:W-:Y:S05]  /*144a0*/  @!P2 NANOSLEEP.SYNCS 0x989680 ;  /* 0x009896800000a95d */ /* 0x004fea0003900000 */
[----:B------:R-:W2:Y:S02]  /*144b0*/  @!P2 SYNCS.PHASECHK.TRANS64 P2, [R11+URZ+0x16850], R4 ;  /* 0x016850040b00a5a7 */ /* 0x000ea4000804007f */
[----:B--2---:R-:W-:Y:S05]  /*144c0*/  @!P2 BRA `(.L_x_837) ;  /* 0xfffffffc00eca947 */ /* 0x004fea000383ffff */
[----:B------:R-:W-:Y:S05]  /*144d0*/  BRA `(.L_x_834) ;  /* 0xffffff4800747947 */ /* 0x000fea000383ffff */
.L_x_843:
[----:B-1----:R-:W-:-:S04]  /*144e0*/  IMAD.U32 R9, RZ, RZ, UR6 ;  /* 0x00000006ff097e24 */ /* 0x002fc8000f8e00ff */
[----:B------:R1:W2:Y:S03]  /*144f0*/  SYNCS.PHASECHK.TRANS64.TRYWAIT P3, [R9+URZ+0x16830], R4 ;  /* 0x01683004090075a7 */ /* 0x0002a6000806017f */
[----:B--2---:R-:W-:Y:S05]  /*14500*/  @!P3 NANOSLEEP.SYNCS 0x989680 ;  /* 0x009896800000b95d */ /* 0x004fea0003900000 */
[----:B------:R-:W2:Y:S02]  /*14510*/  @!P3 SYNCS.PHASECHK.TRANS64 P3, [R9+URZ+0x16830], R4 ;  /* 0x016830040900b5a7 */ /* 0x000ea4000806007f */
[----:B--2---:R-:W-:Y:S05]  /*14520*/  @!P3 BRA `(.L_x_843) ;  /* 0xfffffffc00ecb947 */ /* 0x004fea000383ffff */
[----:B------:R-:W-:Y:S05]  /*14530*/  BRA `(.L_x_840) ;  /* 0xffffff6c00187947 */ /* 0x000fea000383ffff */
.L_x_847:
[----:B-1----:R-:W-:-:S04]  /*14540*/  IMAD.U32 R9, RZ, RZ, UR6 ;  /* 0x00000006ff097e24 */ /* 0x002fc8000f8e00ff */
[----:B------:R1:W2:Y:S03]  /*14550*/  SYNCS.PHASECHK.TRANS64.TRYWAIT P2, [R9+URZ+0x16850], R4 ;  /* 0x01685004090075a7 */ /* 0x0002a6000804017f */
[----:B--2---:R-:W-:Y:S05]  /*14560*/  @!P2 NANOSLEEP.SYNCS 0x989680 ;  /* 0x009896800000a95d */ /* 0x004fea0003900000 */
[----:B------:R-:W2:Y:S02]  /*14570*/  @!P2 SYNCS.PHASECHK.TRANS64 P2, [R9+URZ+0x16850], R4 ;  /* 0x016850040900a5a7 */ /* 0x000ea4000804007f */
[----:B--2---:R-:W-:Y:S05]  /*14580*/  @!P2 BRA `(.L_x_847) ;  /* 0xfffffffc00eca947 */ /* 0x004fea000383ffff */
[----:B------:R-:W-:Y:S05]  /*14590*/  BRA `(.L_x_844) ;  /* 0xffffff6c00887947 */ /* 0x000fea000383ffff */
.L_x_860:
[----:B-1----:R-:W-:-:S04]  /*145a0*/  IMAD.U32 R5, RZ, RZ, UR5 ;  /* 0x00000005ff057e24 */ /* 0x002fc8000f8e00ff */
[----:B------:R1:W2:Y:S03]  /*145b0*/  SYNCS.PHASECHK.TRANS64.TRYWAIT P0, [R5+URZ+0x16850], R0 ;  /* 0x01685000050075a7 */ /* 0x0002a6000800017f */
[----:B--2---:R-:W-:Y:S05]  /*145c0*/  @!P0 NANOSLEEP.SYNCS 0x989680 ;  /* 0x009896800000895d */ /* 0x004fea0003900000 */
[----:B------:R-:W2:Y:S02]  /*145d0*/  @!P0 SYNCS.PHASECHK.TRANS64 P0, [R5+URZ+0x16850], R0 ;  /* 0x01685000050085a7 */ /* 0x000ea4000800007f */
[----:B--2---:R-:W-:Y:S05]  /*145e0*/  @!P0 BRA `(.L_x_860) ;  /* 0xfffffffc00ec8947 */ /* 0x004fea000383ffff */
[----:B------:R-:W-:Y:S05]  /*145f0*/  BRA `(.L_x_859) ;  /* 0xffffffa000107947 */ /* 0x000fea000383ffff */
.L_x_884:
[----:B------:R-:W-:Y:S02]  /*14600*/  IMAD.MOV.U32 R13, RZ, RZ, R20 ;  /* 0x000000ffff0d7224 */ /* 0x000fe400078e0014 */
[----:B------:R-:W-:Y:S02]  /*14610*/  IMAD.MOV.U32 R12, RZ, RZ, RZ ;  /* 0x000000ffff0c7224 */ /* 0x000fe400078e00ff */
[----:B------:R-:W-:Y:S02]  /*14620*/  IMAD.MOV.U32 R11, RZ, RZ, 0x1f ;  /* 0x0000001fff0b7424 */ /* 0x000fe400078e00ff */
[----:B------:R-:W-:-:S07]  /*14630*/  IMAD.MOV.U32 R15, RZ, RZ, -0x1 ;  /* 0xffffffffff0f7424 */ /* 0x000fce00078e00ff */
[----:B------:R-:W-:Y:S05]  /*14640*/  WARPSYNC.COLLECTIVE R15, `(.L_x_965) ;  /* 0x000000000f087348 */ /* 0x000fea0003c00000 */
[----:B------:R0:W1:Y:S02]  /*14650*/  SHFL.IDX P6, R14, R13, R12, R11 ;  /* 0x0000000c0d0e7389 */ /* 0x00006400000c000b */
[----:B01----:R-:W-:Y:S01]  /*14660*/  ENDCOLLECTIVE ;  /* 0x000000000000791b */ /* 0x003fe20003800000 */
.L_x_965:
[----:B------:R-:W-:Y:S05]  /*14670*/  BRA `(.L_x_966) ;  /* 0xffffffcc000c7947 */ /* 0x000fea000383ffff */
.L_x_886:
[----:B------:R-:W-:Y:S01]  /*14680*/  BSSY B0, `(.L_x_967) ;  /* 0x0000006000007945 */ /* 0x000fe20003800000 */
[----:B------:R-:W-:-:S07]  /*14690*/  IMAD.MOV.U32 R15, RZ, RZ, -0x1 ;  /* 0xffffffffff0f7424 */ /* 0x000fce00078e00ff */
[----:B0-----:R-:W-:Y:S05]  /*146a0*/  WARPSYNC.COLLECTIVE R15, `(.L_x_968) ;  /* 0x000000000f0c7348 */ /* 0x001fea0003c00000 */
[----:B------:R-:W-:Y:S02]  /*146b0*/  ELECT P6, UR62, PT ;  /* 0x00000000003e782f */ /* 0x000fe400038c0000 */
[----:B------:R-:W-:Y:S01]  /*146c0*/  MOV R14, UR62 ;  /* 0x0000003e000e7c02 */ /* 0x000fe20008000f00 */
[----:B0-----:R-:W-:Y:S10]  /*146d0*/  ENDCOLLECTIVE ;  /* 0x000000000000791b */ /* 0x001ff40003800000 */
.L_x_968:
[----:B------:R-:W-:Y:S05]  /*146e0*/  BSYNC B0 ;  /* 0x0000000000007941 */ /* 0x000fea0003800000 */
.L_x_967:
[----:B------:R-:W-:Y:S05]  /*146f0*/  BRA `(.L_x_969) ;  /* 0xffffffcc000c7947 */ /* 0x000fea000383ffff */
.L_x_888:
[----:B-1----:R1:W2:Y:S02]  /*14700*/  SYNCS.PHASECHK.TRANS64.TRYWAIT P0, [R3+URZ+0x16840], R0 ;  /* 0x01684000030075a7 */ /* 0x0022a4000800017f */
[----:B--2---:R-:W-:Y:S05]  /*14710*/  @!P0 NANOSLEEP.SYNCS 0x989680 ;  /* 0x009896800000895d */ /* 0x004fea0003900000 */
[----:B------:R-:W2:Y:S02]  /*14720*/  @!P0 SYNCS.PHASECHK.TRANS64 P0, [R3+URZ+0x16840], R0 ;  /* 0x01684000030085a7 */ /* 0x000ea4000800007f */
[----:B--2---:R-:W-:Y:S05]  /*14730*/  @!P0 BRA `(.L_x_888) ;  /* 0xfffffffc00f08947 */ /* 0x004fea000383ffff */
[----:B------:R-:W-:Y:S05]  /*14740*/  BRA `(.L_x_970) ;  /* 0xffffffcc00687947 */ /* 0x000fea000383ffff */
.L_x_892:
[----:B------:R-:W-:Y:S01]  /*14750*/  IMAD.MOV.U32 R13, RZ, RZ, R5 ;  /* 0x000000ffff0d7224 */ /* 0x000fe200078e0005 */
[----:B------:R-:W-:Y:S01]  /*14760*/  LOP3.LUT R20, R20, 0x7f, RZ, 0xc0, !PT ;  /* 0x0000007f14147812 */ /* 0x000fe200078ec0ff */
[----:B------:R-:W-:Y:S02]  /*14770*/  IMAD.MOV.U32 R12, RZ, RZ, RZ ;  /* 0x000000ffff0c7224 */ /* 0x000fe400078e00ff */
[----:B------:R-:W-:Y:S01]  /*14780*/  IMAD.MOV.U32 R11, RZ, RZ, 0x181f ;  /* 0x0000181fff0b7424 */ /* 0x000fe200078e00ff */
[----:B------:R-:W-:Y:S01]  /*14790*/  SHF.R.U32.HI R20, RZ, 0x3, R20 ;  /* 0x00000003ff147819 */ /* 0x000fe20000011614 */
[----:B------:R-:W-:-:S04]  /*147a0*/  IMAD.MOV.U32 R15, RZ, RZ, -0x1 ;  /* 0xffffffffff0f7424 */ /* 0x000fc800078e00ff */
[----:B------:R-:W-:-:S07]  /*147b0*/  VIADD R6, R20, UR41 ;  /* 0x0000002914067c36 */ /* 0x000fce0008000000 */
[----:B------:R-:W-:Y:S05]  /*147c0*/  WARPSYNC.COLLECTIVE R15, `(.L_x_971) ;  /* 0x000000000f087348 */ /* 0x000fea0003c00000 */
[----:B------:R0:W1:Y:S02]  /*147d0*/  SHFL.IDX P6, R14, R13, R12, R11 ;  /* 0x0000000c0d0e7389 */ /* 0x00006400000c000b */
[----:B01----:R-:W-:Y:S01]  /*147e0*/  ENDCOLLECTIVE ;  /* 0x000000000000791b */ /* 0x003fe20003800000 */
.L_x_971:
[----:B------:R-:W-:Y:S02]  /*147f0*/  VIADD R10, R6, 0x10 ;  /* 0x00000010060a7836 */ /* 0x000fe40000000000 */
[----:B------:R-:W-:Y:S02]  /*14800*/  IMAD.MOV.U32 R13, RZ, RZ, R0 ;  /* 0x000000ffff0d7224 */ /* 0x000fe400078e0000 */
[----:B------:R-:W-:-:S07]  /*14810*/  IMAD.MOV.U32 R2, RZ, RZ, R14 ;  /* 0x000000ffff027224 */ /* 0x000fce00078e000e */
[----:B------:R-:W-:Y:S05]  /*14820*/  WARPSYNC.COLLECTIVE R15, `(.L_x_972) ;  /* 0x000000000f087348 */ /* 0x000fea0003c00000 */
[----:B------:R0:W1:Y:S02]  /*14830*/  SHFL.IDX P6, R14, R13, R12, R11 ;  /* 0x0000000c0d0e7389 */ /* 0x00006400000c000b */
[----:B01----:R-:W-:Y:S01]  /*14840*/  ENDCOLLECTIVE ;  /* 0x000000000000791b */ /* 0x003fe20003800000 */
.L_x_972:
[----:B------:R-:W-:Y:S02]  /*14850*/  ULDC UR4, c[0x0][0x288] ;  /* 0x0000a20000047ab9 */ /* 0x000fe40000000800 */
[----:B------:R-:W-:-:S05]  /*14860*/  IMAD R7, R7, UR4, RZ ;  /* 0x0000000407077c24 */ /* 0x000fca000f8e02ff */
[----:B------:R-:W-:Y:S01]  /*14870*/  ISETP.GE.AND P1, PT, R6, R7, PT ;  /* 0x000000070600720c */ /* 0x000fe20003f26270 */
[----:B------:R-:W-:Y:S02]  /*14880*/  IMAD.MOV.U32 R13, RZ, RZ, R5 ;  /* 0x000000ffff0d7224 */ /* 0x000fe400078e0005 */
[----:B------:R-:W-:-:S10]  /*14890*/  IMAD.MOV.U32 R12, RZ, RZ, 0x1 ;  /* 0x00000001ff0c7424 */ /* 0x000fd400078e00ff */
[----:B------:R-:W-:-:S05]  /*148a0*/  @!P1 LEA R14, P2, R21, R14, 0x1 ;  /* 0x0000000e150e9211 */ /* 0x000fca00078408ff */
[----:B------:R-:W-:Y:S02]  /*148b0*/  @!P1 IMAD.X R3, RZ, RZ, R2, P2 ;  /* 0x000000ffff039224 */ /* 0x000fe400010e0602 */
[----:B------:R-:W-:-:S07]  /*148c0*/  @!P1 IMAD.MOV.U32 R2, RZ, RZ, R14 ;  /* 0x000000ffff029224 */ /* 0x000fce00078e000e */
[----:B------:R-:W-:Y:S05]  /*148d0*/  WARPSYNC.COLLECTIVE R15, `(.L_x_973) ;  /* 0x000000000f087348 */ /* 0x000fea0003c00000 */
[----:B------:R0:W1:Y:S02]  /*148e0*/  SHFL.IDX P6, R14, R13, R12, R11 ;  /* 0x0000000c0d0e7389 */ /* 0x00006400000c000b */
[----:B01----:R-:W-:Y:S01]  /*148f0*/  ENDCOLLECTIVE ;  /* 0x000000000000791b */ /* 0x003fe20003800000 */
.L_x_973:
        /* <DEDUP_REMOVED lines=10> */
.L_x_974:
[----:B------:R-:W-:Y:S02]  /*149a0*/  IMAD.MOV.U32 R13, RZ, RZ, R5 ;  /* 0x000000ffff0d7224 */ /* 0x000fe400078e0005 */
[----:B------:R-:W-:Y:S02]  /*149b0*/  IMAD.MOV.U32 R12, RZ, RZ, 0x2 ;  /* 0x00000002ff0c7424 */ /* 0x000fe400078e00ff */
[----:B------:R-:W-:-:S07]  /*149c0*/  IMAD.MOV.U32 R10, RZ, RZ, R14 ;  /* 0x000000ffff0a7224 */ /* 0x000fce00078e000e */
[----:B------:R-:W-:Y:S05]  /*149d0*/  WARPSYNC.COLLECTIVE R15, `(.L_x_975) ;  /* 0x000000000f087348 */ /* 0x000fea0003c00000 */
[----:B------:R0:W1:Y:S02]  /*149e0*/  SHFL.IDX P6, R14, R13, R12, R11 ;  /* 0x0000000c0d0e7389 */ /* 0x00006400000c000b */
[----:B01----:R-:W-:Y:S01]  /*149f0*/  ENDCOLLECTIVE ;  /* 0x000000000000791b */ /* 0x003fe20003800000 */
.L_x_975:
[----:B------:R-:W-:-:S05]  /*14a00*/  @!P1 LEA R10, P2, R21, R10, 0x1 ;  /* 0x0000000a150a9211 */ /* 0x000fca00078408ff */
[----:B------:R-:W-:Y:S02]  /*14a10*/  @!P1 IMAD.X R3, RZ, RZ, R2, P2 ;  /* 0x000000ffff039224 */ /* 0x000fe400010e0602 */
[----:B------:R-:W-:Y:S02]  /*14a20*/  @!P1 IMAD.MOV.U32 R2, RZ, RZ, R10 ;  /* 0x000000ffff029224 */ /* 0x000fe400078e000a */
[----:B------:R-:W-:Y:S02]  /*14a30*/  VIADD R10, R6, 0x20 ;  /* 0x00000020060a7836 */ /* 0x000fe40000000000 */
[----:B------:R-:W-:Y:S01]  /*14a40*/  IMAD.MOV.U32 R13, RZ, RZ, R0 ;  /* 0x000000ffff0d7224 */ /* 0x000fe200078e0000 */
[----:B------:R-:W-:Y:S01]  /*14a50*/  @!PT LDS RZ, [RZ] ;  /* 0x00000000fffff984 */ /* 0x000fe20000000800 */
[----:B------:R-:W-:Y:S01]  /*14a60*/  @!PT LDS RZ, [RZ] ;  /* 0x00000000fffff984 */ /* 0x000fe20000000800 */
[----:B------:R-:W-:Y:S01]  /*14a70*/  @!PT LDS RZ, [RZ] ;  /* 0x00000000fffff984 */ /* 0x000fe20000000800 */
[----:B------:R0:W-:Y:S02]  /*14a80*/  @!P1 LDGSTS.E.BYPASS.LTC128B.128 [R26+0x8c00], desc[UR48][R2.64], !P0 ;  /* 0x08c00000021a9fae */ /* 0x0001e4000c101d70 */
[----:B------:R-:W-:Y:S01]  /*14a90*/  ISETP.GE.AND P1, PT, R10, R7, PT ;  /* 0x000000070a00720c */ /* 0x000fe20003f26270 */
[----:B------:R-:W-:-:S02]  /*14aa0*/  VIADD R10, R6, 0x30 ;  /* 0x00000030060a7836 */ /* 0x000fc40000000000 */
[----:B------:R-:W-:-:S10]  /*14ab0*/  IMAD.MOV.U32 R9, RZ, RZ, R14 ;  /* 0x000000ffff097224 */ /* 0x000fd400078e000e */
[----:B0-----:R-:W-:Y:S05]  /*14ac0*/  WARPSYNC.COLLECTIVE R15, `(.L_x_976) ;  /* 0x000000000f087348 */ /* 0x001fea0003c00000 */
[----:B------:R1:W2:Y:S02]  /*14ad0*/  SHFL.IDX P6, R14, R13, R12, R11 ;  /* 0x0000000c0d0e7389 */ /* 0x0002a400000c000b */
[----:B012---:R-:W-:Y:S01]  /*14ae0*/  ENDCOLLECTIVE ;  /* 0x000000000000791b */ /* 0x007fe20003800000 */
.L_x_976:
[----:B------:R-:W-:Y:S02]  /*14af0*/  IMAD.MOV.U32 R13, RZ, RZ, R5 ;  /* 0x000000ffff0d7224 */ /* 0x000fe400078e0005 */
[----:B------:R-:W-:Y:S01]  /*14b00*/  IMAD.MOV.U32 R12, RZ, RZ, 0x3 ;  /* 0x00000003ff0c7424 */ /* 0x000fe200078e00ff */
[----:B------:R-:W-:-:S13]  /*14b10*/  @!P1 LEA R2, P2, R21, R14, 0x1 ;  /* 0x0000000e15029211 */ /* 0x000fda00078408ff */
[----:B------:R-:W-:Y:S05]  /*14b20*/  WARPSYNC.COLLECTIVE R15, `(.L_x_977) ;  /* 0x000000000f087348 */ /* 0x000fea0003c00000 */
[----:B------:R0:W1:Y:S02]  /*14b30*/  SHFL.IDX P6, R14, R13, R12, R11 ;  /* 0x0000000c0d0e7389 */ /* 0x00006400000c000b */
[----:B01----:R-:W-:Y:S01]  /*14b40*/  ENDCOLLECTIVE ;  /* 0x000000000000791b */ /* 0x003fe20003800000 */
.L_x_977:
[----:B------:R-:W-:-:S05]  /*14b50*/  @!P1 IMAD.X R3, RZ, RZ, R9, P2 ;  /* 0x000000ffff039224 */ /* 0x000fca00010e0609 */
        /* <DEDUP_REMOVED lines=10> */
.L_x_978:
[----:B------:R-:W-:Y:S02]  /*14c00*/  IMAD.MOV.U32 R13, RZ, RZ, R5 ;  /* 0x000000ffff0d7224 */ /* 0x000fe400078e0005 */
[----:B------:R-:W-:Y:S02]  /*14c10*/  IMAD.MOV.U32 R12, RZ, RZ, 0x4 ;  /* 0x00000004ff0c7424 */ /* 0x000fe400078e00ff */
[----:B------:R-:W-:-:S07]  /*14c20*/  IMAD.MOV.U32 R10, RZ, RZ, R14 ;  /* 0x000000ffff0a7224 */ /* 0x000fce00078e000e */
[----:B------:R-:W-:Y:S05]  /*14c30*/  WARPSYNC.COLLECTIVE R15, `(.L_x_979) ;  /* 0x000000000f087348 */ /* 0x000fea0003c00000 */
[----:B------:R0:W1:Y:S02]  /*14c40*/  SHFL.IDX P6, R14, R13, R12, R11 ;  /* 0x0000000c0d0e7389 */ /* 0x00006400000c000b */
[----:B01----:R-:W-:Y:S01]  /*14c50*/  ENDCOLLECTIVE ;  /* 0x000000000000791b */ /* 0x003fe20003800000 */
.L_x_979:
        /* <DEDUP_REMOVED lines=15> */
.L_x_980:
[----:B------:R-:W-:Y:S02]  /*14d50*/  IMAD.MOV.U32 R13, RZ, RZ, R5 ;  /* 0x000000ffff0d7224 */ /* 0x000fe400078e0005 */
[----:B------:R-:W-:Y:S01]  /*14d60*/  IMAD.MOV.U32 R12, RZ, RZ, 0x5 ;  /* 0x00000005ff0c7424 */ /* 0x000fe200078e00ff */
[----:B------:R-:W-:-:S13]  /*14d70*/  @!P1 LEA R2, P2, R21, R14, 0x1 ;  /* 0x0000000e15029211 */ /* 0x000fda00078408ff */
[----:B------:R-:W-:Y:S05]  /*14d80*/  WARPSYNC.COLLECTIVE R15, `(.L_x_981) ;  /* 0x000000000f087348 */ /* 0x000fea0003c00000 */
[----:B------:R0:W1:Y:S02]  /*14d90*/  SHFL.IDX P6, R14, R13, R12, R11 ;  /* 0x0000000c0d0e7389 */ /* 0x00006400000c000b */
[----:B01----:R-:W-:Y:S01]  /*14da0*/  ENDCOLLECTIVE ;  /* 0x000000000000791b */ /* 0x003fe20003800000 */
.L_x_981:
        /* <DEDUP_REMOVED lines=11> */
.L_x_982:
[----:B------:R-:W-:Y:S02]  /*14e60*/  IMAD.MOV.U32 R13, RZ, RZ, R5 ;  /* 0x000000ffff0d7224 */ /* 0x000fe400078e0005 */
[----:B------:R-:W-:Y:S02]  /*14e70*/  IMAD.MOV.U32 R12, RZ, RZ, 0x6 ;  /* 0x00000006ff0c7424 */ /* 0x000fe400078e00ff */
[----:B------:R-:W-:-:S07]  /*14e80*/  IMAD.MOV.U32 R10, RZ, RZ, R14 ;  /* 0x000000ffff0a7224 */ /* 0x000fce00078e000e */
[----:B------:R-:W-:Y:S05]  /*14e90*/  WARPSYNC.COLLECTIVE R15, `(.L_x_983) ;  /* 0x000000000f087348 */ /* 0x000fea0003c00000 */
[----:B------:R0:W1:Y:S02]  /*14ea0*/  SHFL.IDX P6, R14, R13, R12, R11 ;  /* 0x0000000c0d0e7389 */ /* 0x00006400000c000b */
[----:B01----:R-:W-:Y:S01]  /*14eb0*/  ENDCOLLECTIVE ;  /* 0x000000000000791b */ /* 0x003fe20003800000 */
.L_x_983:
        /* <DEDUP_REMOVED lines=10> */
[----:B------:R-:W-:-:S12]  /*14f60*/  IMAD.MOV.U32 R9, RZ, RZ, R14 ;  /* 0x000000ffff097224 */ /* 0x000fd800078e000e */
[----:B0-----:R-:W-:Y:S05]  /*14f70*/  WARPSYNC.COLLECTIVE R15, `(.L_x_984) ;  /* 0x000000000f087348 */ /* 0x001fea0003c00000 */
[----:B------:R1:W2:Y:S02]  /*14f80*/  SHFL.IDX P6, R14, R13, R12, R11 ;  /* 0x0000000c0d0e7389 */ /* 0x0002a400000c000b */
[----:B012---:R-:W-:Y:S01]  /*14f90*/  ENDCOLLECTIVE ;  /* 0x000000000000791b */ /* 0x007fe20003800000 */
.L_x_984:
[----:B------:R-:W-:Y:S02]  /*14fa0*/  IMAD.MOV.U32 R13, RZ, RZ, R5 ;  /* 0x000000ffff0d7224 */ /* 0x000fe400078e0005 */
[----:B------:R-:W-:Y:S01]  /*14fb0*/  IMAD.MOV.U32 R12, RZ, RZ, 0x7 ;  /* 0x00000007ff0c7424 */ /* 0x000fe200078e00ff */
[----:B------:R-:W-:-:S13]  /*14fc0*/  @!P1 LEA R2, P2, R21, R14, 0x1 ;  /* 0x0000000e15029211 */ /* 0x000fda00078408ff */
[----:B------:R-:W-:Y:S05]  /*14fd0*/  WARPSYNC.COLLECTIVE R15, `(.L_x_985) ;  /* 0x000000000f087348 */ /* 0x000fea0003c00000 */
[----:B------:R0:W1:Y:S02]  /*14fe0*/  SHFL.IDX P6, R14, R13, R12, R11 ;  /* 0x0000000c0d0e7389 */ /* 0x00006400000c000b */
[----:B01----:R-:W-:Y:S01]  /*14ff0*/  ENDCOLLECTIVE ;  /* 0x000000000000791b */ /* 0x003fe20003800000 */
.L_x_985:
[----:B------:R-:W-:-:S05]  /*15000*/  @!P1 IMAD.X R3, RZ, RZ, R9, P2 ;  /* 0x000000ffff039224 */ /* 0x000fca00010e0609 */
[----:B------:R-:W-:Y:S01]  /*15010*/  @!PT LDS RZ, [RZ] ;  /* 0x00000000fffff984 */ /* 0x000fe20000000800 */
[----:B------:R-:W-:Y:S01]  /*15020*/  @!PT LDS RZ, [RZ] ;  /* 0x00000000fffff984 */ /* 0x000fe20000000800 */
[----:B------:R-:W-:Y:S01]  /*15030*/  @!PT LDS RZ, [RZ] ;  /* 0x00000000fffff984 */ /* 0x000fe20000000800 */
[----:B------:R0:W-:Y:S01]  /*15040*/  @!P1 LDGSTS.E.BYPASS.LTC128B.128 [R26+0xb400], desc[UR48][R2.64], !P0 ;  /* 0x0b400000021a9fae */ /* 0x0001e2000c101d70 */
[----:B------:R-:W-:Y:S02]  /*15050*/  IMAD.MOV.U32 R13, RZ, RZ, R0 ;  /* 0x000000ffff0d7224 */ /* 0x000fe400078e0000 */
[----:B------:R-:W-:-:S05]  /*15060*/  VIADD R0, R6, 0x70 ;  /* 0x0000007006007836 */ /* 0x000fca0000000000 */
[----:B------:R-:W-:Y:S01]  /*15070*/  ISETP.GE.AND P1, PT, R0, R7, PT ;  /* 0x000000070000720c */ /* 0x000fe20003f26270 */
[----:B------:R-:W-:Y:S02]  /*15080*/  VIADD R0, R6, 0x80 ;  /* 0x0000008006007836 */ /* 0x000fe40000000000 */
[----:B------:R-:W-:-:S10]  /*15090*/  IMAD.MOV.U32 R10, RZ, RZ, R14 ;  /* 0x000000ffff0a7224 */ /* 0x000fd400078e000e */
[----:B0-----:R-:W-:Y:S05]  /*150a0*/  WARPSYNC.COLLECTIVE R15, `(.L_x_986) ;  /* 0x000000000f087348 */ /* 0x001fea0003c00000 */
[----:B------:R1:W2:Y:S02]  /*150b0*/  SHFL.IDX P6, R14, R13, R12, R11 ;  /* 0x0000000c0d0e7389 */ /* 0x0002a400000c000b */
[----:B012---:R-:W-:Y:S01]  /*150c0*/  ENDCOLLECTIVE ;  /* 0x000000000000791b */ /* 0x007fe20003800000 */
.L_x_986:
[----:B------:R-:W-:Y:S02]  /*150d0*/  IMAD.MOV.U32 R13, RZ, RZ, R8 ;  /* 0x000000ffff0d7224 */ /* 0x000fe400078e0008 */
[----:B------:R-:W-:Y:S02]  /*150e0*/  IMAD.MOV.U32 R12, RZ, RZ, RZ ;  /* 0x000000ffff0c7224 */ /* 0x000fe400078e00ff */
[----:B------:R-:W-:-:S07]  /*150f0*/  IMAD.MOV.U32 R20, RZ, RZ, R14 ;  /* 0x000000ffff147224 */ /* 0x000fce00078e000e */
[----:B------:R-:W-:Y:S05]  /*15100*/  WARPSYNC.COLLECTIVE R15, `(.L_x_987) ;  /* 0x000000000f087348 */ /* 0x000fea0003c00000 */
[----:B------:R0:W1:Y:S02]  /*15110*/  SHFL.IDX P6, R14, R13, R12, R11 ;  /* 0x0000000c0d0e7389 */ /* 0x00006400000c000b */
[----:B01----:R-:W-:Y:S01]  /*15120*/  ENDCOLLECTIVE ;  /* 0x000000000000791b */ /* 0x003fe20003800000 */
.L_x_987:
[----:B------:R-:W-:-:S05]  /*15130*/  @!P1 LEA R2, P2, R21, R20, 0x1 ;  /* 0x0000001415029211 */ /* 0x000fca00078408ff */
[----:B------:R-:W-:-:S05]  /*15140*/  @!P1 IMAD.X R3, RZ, RZ, R10, P2 ;  /* 0x000000ffff039224 */ /* 0x000fca00010e060a */
[----:B------:R-:W-:Y:S01]  /*15150*/  @!PT LDS RZ, [RZ] ;  /* 0x00000000fffff984 */ /* 0x000fe20000000800 */
[----:B------:R-:W-:Y:S01]  /*15160*/  @!PT LDS RZ, [RZ] ;  /* 0x00000000fffff984 */ /* 0x000fe20000000800 */
[----:B------:R-:W-:Y:S01]  /*15170*/  @!PT LDS RZ, [RZ] ;  /* 0x00000000fffff984 */ /* 0x000fe20000000800 */
[----:B------:R0:W-:Y:S01]  /*15180*/  @!P1 LDGSTS.E.BYPASS.LTC128B.128 [R26+0xbc00], desc[UR48][R2.64], !P0 ;  /* 0x0bc00000021a9fae */ /* 0x0001e2000c101d70 */
[----:B------:R-:W-:Y:S01]  /*15190*/  IMAD.MOV.U32 R13, RZ, RZ, R4 ;  /* 0x000000ffff0d7224 */ /* 0x000fe200078e0004 */
[----:B------:R-:W-:Y:S01]  /*151a0*/  ISETP.GE.AND P1, PT, R0, R7, PT ;  /* 0x000000070000720c */ /* 0x000fe20003f26270 */
[----:B------:R-:W-:Y:S02]  /*151b0*/  VIADD R0, R6, 0x90 ;  /* 0x0000009006007836 */ /* 0x000fe40000000000 */
[----:B------:R-:W-:-:S10]  /*151c0*/  IMAD.MOV.U32 R9, RZ, RZ, R14 ;  /* 0x000000ffff097224 */ /* 0x000fd400078e000e */
[----:B0-----:R-:W-:Y:S05]  /*151d0*/  WARPSYNC.COLLECTIVE R15, `(.L_x_988) ;  /* 0x000000000f087348 */ /* 0x001fea0003c00000 */
[----:B------:R1:W2:Y:S02]  /*151e0*/  SHFL.IDX P6, R14, R13, R12, R11 ;  /* 0x0000000c0d0e7389 */ /* 0x0002a400000c000b */
[----:B012---:R-:W-:Y:S01]  /*151f0*/  ENDCOLLECTIVE ;  /* 0x000000000000791b */ /* 0x007fe20003800000 */
.L_x_988:
[----:B------:R-:W-:Y:S02]  /*15200*/  IMAD.MOV.U32 R13, RZ, RZ, R8 ;  /* 0x000000ffff0d7224 */ /* 0x000fe400078e0008 */
[----:B------:R-:W-:Y:S01]  /*15210*/  IMAD.MOV.U32 R12, RZ, RZ, 0x1 ;  /* 0x00000001ff0c7424 */ /* 0x000fe200078e00ff */
[----:B------:R-:W-:-:S13]  /*15220*/  @!P1 LEA R2, P2, R21, R14, 0x1 ;  /* 0x0000000e15029211 */ /* 0x000fda00078408ff */
[----:B------:R-:W-:Y:S05]  /*15230*/  WARPSYNC.COLLECTIVE R15, `(.L_x_989) ;  /* 0x000000000f087348 */ /* 0x000fea0003c00000 */
[----:B------:R0:W1:Y:S02]  /*15240*/  SHFL.IDX P6, R14, R13, R12, R11 ;  /* 0x0000000c0d0e7389 */ /* 0x00006400000c000b */
[----:B01----:R-:W-:Y:S01]  /*15250*/  ENDCOLLECTIVE ;  /* 0x000000000000791b */ /* 0x003fe20003800000 */
.L_x_989:
[----:B------:R-:W-:-:S05]  /*15260*/  @!P1 IMAD.X R3, RZ, RZ, R9, P2 ;  /* 0x000000ffff039224 */ /* 0x000fca00010e0609 */
[----:B------:R-:W-:Y:S01]  /*15270*/  @!PT LDS RZ, [RZ] ;  /* 0x00000000fffff984 */ /* 0x000fe20000000800 */
[----:B------:R-:W-:Y:S01]  /*15280*/  @!PT LDS RZ, [RZ] ;  /* 0x00000000fffff984 */ /* 0x000fe20000000800 */
[----:B------:R-:W-:Y:S01]  /*15290*/  @!PT LDS RZ, [RZ] ;  /* 0x00000000fffff984 */ /* 0x000fe20000000800 */
[----:B------:R0:W-:Y:S01]  /*152a0*/  @!P1 LDGSTS.E.BYPASS.LTC128B.128 [R26+0xc400], desc[UR48][R2.64], !P0 ;  /* 0x0c400000021a9fae */ /* 0x0001e2000c101d70 */
[----:B------:R-:W-:Y:S01]  /*152b0*/  ISETP.GE.AND P1, PT, R0, R7, PT ;  /* 0x000000070000720c */ /* 0x000fe20003f26270 */
[----:B------:R-:W-:Y:S02]  /*152c0*/  IMAD.MOV.U32 R13, RZ, RZ, R4 ;  /* 0x000000ffff0d7224 */ /* 0x000fe400078e0004 */
[----:B------:R-:W-:-:S10]  /*152d0*/  IMAD.MOV.U32 R5, RZ, RZ, R14 ;  /* 0x000000ffff057224 */ /* 0x000fd400078e000e */
[----:B0-----:R-:W-:Y:S05]  /*152e0*/  WARPSYNC.COLLECTIVE R15, `(.L_x_990) ;  /* 0x000000000f087348 */ /* 0x001fea0003c00000 */
[----:B------:R1:W2:Y:S02]  /*152f0*/  SHFL.IDX P6, R14, R13, R12, R11 ;  /* 0x0000000c0d0e7389 */ /* 0x0002a400000c000b */
[----:B012---:R-:W-:Y:S01]  /*15300*/  ENDCOLLECTIVE ;  /* 0x000000000000791b */ /* 0x007fe20003800000 */
.L_x_990:
[----:B------:R-:W-:Y:S02]  /*15310*/  IMAD.MOV.U32 R13, RZ, RZ, R8 ;  /* 0x000000ffff0d7224 */ /* 0x000fe400078e0008 */
[----:B------:R-:W-:Y:S02]  /*15320*/  IMAD.MOV.U32 R12, RZ, RZ, 0x2 ;  /* 0x00000002ff0c7424 */ /* 0x000fe400078e00ff */
[----:B------:R-:W-:-:S07]  /*15330*/  IMAD.MOV.U32 R9, RZ, RZ, R14 ;  /* 0x000000ffff097224 */ /* 0x000fce00078e000e */
[----:B------:R-:W-:Y:S05]  /*15340*/  WARPSYNC.COLLECTIVE R15, `(.L_x_991) ;  /* 0x000000000f087348 */ /* 0x000fea0003c00000 */
[----:B------:R0:W1:Y:S02]  /*15350*/  SHFL.IDX P6, R14, R13, R12, R11 ;  /* 0x0000000c0d0e7389 */ /* 0x00006400000c000b */
[----:B01----:R-:W-:Y:S01]  /*15360*/  ENDCOLLECTIVE ;  /* 0x000000000000791b */ /* 0x003fe20003800000 */
.L_x_991:
[----:B------:R-:W-:-:S05]  /*15370*/  @!P1 LEA R2, P2, R21, R9, 0x1 ;  /* 0x0000000915029211 */ /* 0x000fca00078408ff */
        /* <DEDUP_REMOVED lines=10> */
.L_x_992:
[----:B------:R-:W-:-:S05]  /*15420*/  VIADD R2, R6, 0xa0 ;  /* 0x000000a006027836 */ /* 0x000fca0000000000 */
[----:B------:R-:W-:Y:S01]  /*15430*/  ISETP.GE.AND P1, PT, R2, R7, PT ;  /* 0x000000070200720c */ /* 0x000fe20003f26270 */
[----:B------:R-:W-:Y:S02]  /*15440*/  IMAD.MOV.U32 R13, RZ, RZ, R8 ;  /* 0x000000ffff0d7224 */ /* 0x000fe400078e0008 */
[----:B------:R-:W-:-:S10]  /*15450*/  IMAD.MOV.U32 R12, RZ, RZ, 0x3 ;  /* 0x00000003ff0c7424 */ /* 0x000fd400078e00ff */
[----:B------:R-:W-:-:S13]  /*15460*/  @!P1 LEA R2, P2, R21, R14, 0x1 ;  /* 0x0000000e15029211 */ /* 0x000fda00078408ff */
[----:B------:R-:W-:Y:S05]  /*15470*/  WARPSYNC.COLLECTIVE R15, `(.L_x_993) ;  /* 0x000000000f087348 */ /* 0x000fea0003c00000 */
[----:B------:R0:W1:Y:S02]  /*15480*/  SHFL.IDX P6, R14, R13, R12, R11 ;  /* 0x0000000c0d0e7389 */ /* 0x00006400000c000b */
[----:B01----:R-:W-:Y:S01]  /*15490*/  ENDCOLLECTIVE ;  /* 0x000000000000791b */ /* 0x003fe20003800000 */
.L_x_993:
        /* <DEDUP_REMOVED lines=10> */
.L_x_994:
[----:B------:R-:W-:Y:S05]  /*15540*/  BRA `(.L_x_995) ;  /* 0xffffffcc002c7947 */ /* 0x000fea000383ffff */
.L_x_895:
[----:B0-----:R0:W1:Y:S02]  /*15550*/  SYNCS.PHASECHK.TRANS64.TRYWAIT P0, [R17+URZ+0x16820], R2 ;  /* 0x01682002110075a7 */ /* 0x001064000800017f */
[----:B-1----:R-:W-:Y:S05]  /*15560*/  @!P0 NANOSLEEP.SYNCS 0x989680 ;  /* 0x009896800000895d */ /* 0x002fea0003900000 */
[----:B------:R-:W1:Y:S02]  /*15570*/  @!P0 SYNCS.PHASECHK.TRANS64 P0, [R17+URZ+0x16820], R2 ;  /* 0x01682002110085a7 */ /* 0x000e64000800007f */
[----:B-1----:R-:W-:Y:S05]  /*15580*/  @!P0 BRA `(.L_x_895) ;  /* 0xfffffffc00f08947 */ /* 0x002fea000383ffff */
[----:B------:R-:W-:Y:S05]  /*15590*/  BRA `(.L_x_996) ;  /* 0xffffffcc00847947 */ /* 0x000fea000383ffff */
.L_x_902:
[----:B0-----:R0:W1:Y:S02]  /*155a0*/  SYNCS.PHASECHK.TRANS64.TRYWAIT P0, [R3+URZ+0x16840], R2 ;  /* 0x01684002030075a7 */ /* 0x001064000800017f */
[----:B-1----:R-:W-:Y:S05]  /*155b0*/  @!P0 NANOSLEEP.SYNCS 0x989680 ;  /* 0x009896800000895d */ /* 0x002fea0003900000 */
[----:B------:R-:W1:Y:S02]  /*155c0*/  @!P0 SYNCS.PHASECHK.TRANS64 P0, [R3+URZ+0x16840], R2 ;  /* 0x01684002030085a7 */ /* 0x000e64000800007f */
[----:B-1----:R-:W-:Y:S05]  /*155d0*/  @!P0 BRA `(.L_x_902) ;  /* 0xfffffffc00f08947 */ /* 0x002fea000383ffff */
[----:B------:R-:W-:Y:S05]  /*155e0*/  BRA `(.L_x_997) ;  /* 0xffffffd000387947 */ /* 0x000fea000383ffff */
.L_x_907:
[----:B0-----:R0:W1:Y:S02]  /*155f0*/  SYNCS.PHASECHK.TRANS64.TRYWAIT P0, [R2+URZ+0x60], R3 ;  /* 0x00006003020075a7 */ /* 0x001064000800017f */
[----:B-1----:R-:W-:Y:S05]  /*15600*/  @!P0 NANOSLEEP.SYNCS 0x989680 ;  /* 0x009896800000895d */ /* 0x002fea0003900000 */
[----:B------:R-:W1:Y:S02]  /*15610*/  @!P0 SYNCS.PHASECHK.TRANS64 P0, [R2+URZ+0x60], R3 ;  /* 0x00006003020085a7 */ /* 0x000e64000800007f */
[----:B-1----:R-:W-:Y:S05]  /*15620*/  @!P0 BRA `(.L_x_907) ;  /* 0xfffffffc00f08947 */ /* 0x002fea000383ffff */
[----:B------:R-:W-:Y:S05]  /*15630*/  BRA `(.L_x_998) ;  /* 0xffffffd000b07947 */ /* 0x000fea000383ffff */
.L_x_916:
[----:B0-----:R0:W1:Y:S02]  /*15640*/  SYNCS.PHASECHK.TRANS64.TRYWAIT P0, [R3+URZ+0x16840], R2 ;  /* 0x01684002030075a7 */ /* 0x001064000800017f */
[----:B-1----:R-:W-:Y:S05]  /*15650*/  @!P0 NANOSLEEP.SYNCS 0x989680 ;  /* 0x009896800000895d */ /* 0x002fea0003900000 */
[----:B------:R-:W1:Y:S02]  /*15660*/  @!P0 SYNCS.PHASECHK.TRANS64 P0, [R3+URZ+0x16840], R2 ;  /* 0x01684002030085a7 */ /* 0x000e64000800007f */
[----:B-1----:R-:W-:Y:S05]  /*15670*/  @!P0 BRA `(.L_x_916) ;  /* 0xfffffffc00f08947 */ /* 0x002fea000383ffff */
[----:B------:R-:W-:Y:S05]  /*15680*/  BRA `(.L_x_999) ;  /* 0xffffffd400f07947 */ /* 0x000fea000383ffff */
.L_x_921:
[----:B0-----:R0:W1:Y:S02]  /*15690*/  SYNCS.PHASECHK.TRANS64.TRYWAIT P0, [R5+URZ+0x60], R24 ;  /* 0x00006018050075a7 */ /* 0x001064000800017f */
[----:B-1----:R-:W-:Y:S05]  /*156a0*/  @!P0 NANOSLEEP.SYNCS 0x989680 ;  /* 0x009896800000895d */ /* 0x002fea0003900000 */
[----:B------:R-:W1:Y:S02]  /*156b0*/  @!P0 SYNCS.PHASECHK.TRANS64 P0, [R5+URZ+0x60], R24 ;  /* 0x00006018050085a7 */ /* 0x000e64000800007f */
[----:B-1----:R-:W-:Y:S05]  /*156c0*/  @!P0 BRA `(.L_x_921) ;  /* 0xfffffffc00f08947 */ /* 0x002fea000383ffff */
[----:B------:R-:W-:Y:S05]  /*156d0*/  BRA `(.L_x_1000) ;  /* 0xffffffd800687947 */ /* 0x000fea000383ffff */
.L_x_929:
[----:B0-----:R0:W1:Y:S02]  /*156e0*/  SYNCS.PHASECHK.TRANS64.TRYWAIT P0, [R2+URZ+0x16840], R3 ;  /* 0x01684003020075a7 */ /* 0x001064000800017f */
[----:B-1----:R-:W-:Y:S05]  /*156f0*/  @!P0 NANOSLEEP.SYNCS 0x989680 ;  /* 0x009896800000895d */ /* 0x002fea0003900000 */
[----:B------:R-:W1:Y:S02]  /*15700*/  @!P0 SYNCS.PHASECHK.TRANS64 P0, [R2+URZ+0x16840], R3 ;  /* 0x01684003020085a7 */ /* 0x000e64000800007f */
[----:B-1----:R-:W-:Y:S05]  /*15710*/  @!P0 BRA `(.L_x_929) ;  /* 0xfffffffc00f08947 */ /* 0x002fea000383ffff */
[----:B------:R-:W-:Y:S05]  /*15720*/  BRA `(.L_x_1001) ;  /* 0xffffffdc00747947 */ /* 0x000fea000383ffff */
.L_x_934:
[----:B0-----:R0:W1:Y:S02]  /*15730*/  SYNCS.PHASECHK.TRANS64.TRYWAIT P0, [R5+URZ+0x60], R8 ;  /* 0x00006008050075a7 */ /* 0x001064000800017f */
[----:B-1----:R-:W-:Y:S05]  /*15740*/  @!P0 NANOSLEEP.SYNCS 0x989680 ;  /* 0x009896800000895d */ /* 0x002fea0003900000 */
[----:B------:R-:W1:Y:S02]  /*15750*/  @!P0 SYNCS.PHASECHK.TRANS64 P0, [R5+URZ+0x60], R8 ;  /* 0x00006008050085a7 */ /* 0x000e64000800007f */
[----:B-1----:R-:W-:Y:S05]  /*15760*/  @!P0 BRA `(.L_x_934) ;  /* 0xfffffffc00f08947 */ /* 0x002fea000383ffff */
[----:B------:R-:W-:Y:S05]  /*15770*/  BRA `(.L_x_1002) ;  /* 0xffffffdc00f07947 */ /* 0x000fea000383ffff */
.L_x_944:
[----:B-1----:R1:W2:Y:S02]  /*15780*/  SYNCS.PHASECHK.TRANS64.TRYWAIT P0, [R3+URZ+0x16860], R0 ;  /* 0x01686000030075a7 */ /* 0x0022a4000800017f */
[----:B--2---:R-:W-:Y:S05]  /*15790*/  @!P0 NANOSLEEP.SYNCS 0x989680 ;  /* 0x009896800000895d */ /* 0x004fea0003900000 */
[----:B------:R-:W2:Y:S02]  /*157a0*/  @!P0 SYNCS.PHASECHK.TRANS64 P0, [R3+URZ+0x16860], R0 ;  /* 0x01686000030085a7 */ /* 0x000ea4000800007f */
[----:B--2---:R-:W-:Y:S05]  /*157b0*/  @!P0 BRA `(.L_x_944) ;  /* 0xfffffffc00f08947 */ /* 0x004fea000383ffff */
[----:B------:R-:W-:Y:S05]  /*157c0*/  BRA `(.L_x_1003) ;  /* 0xffffffe000e07947 */ /* 0x000fea000383ffff */
.L_x_950:
[----:B------:R-:W-:Y:S01]  /*157d0*/  BSSY B0, `(.L_x_1004) ;  /* 0x0000008000007945 */ /* 0x000fe20003800000 */
[----:B------:R-:W-:Y:S02]  /*157e0*/  IMAD.MOV.U32 R13, RZ, RZ, R27 ;  /* 0x000000ffff0d7224 */ /* 0x000fe400078e001b */
[----:B------:R-:W-:Y:S02]  /*157f0*/  IMAD.MOV.U32 R12, RZ, RZ, RZ ;  /* 0x000000ffff0c7224 */ /* 0x000fe400078e00ff */
[----:B------:R-:W-:Y:S02]  /*15800*/  IMAD.MOV.U32 R11, RZ, RZ, 0x1f ;  /* 0x0000001fff0b7424 */ /* 0x000fe400078e00ff */
[----:B------:R-:W-:-:S07]  /*15810*/  IMAD.MOV.U32 R15, RZ, RZ, -0x1 ;  /* 0xffffffffff0f7424 */ /* 0x000fce00078e00ff */
[----:B0-----:R-:W-:Y:S05]  /*15820*/  WARPSYNC.COLLECTIVE R15, `(.L_x_1005) ;  /* 0x000000000f087348 */ /* 0x001fea0003c00000 */
[----:B------:R1:W2:Y:S02]  /*15830*/  SHFL.IDX P6, R14, R13, R12, R11 ;  /* 0x0000000c0d0e7389 */ /* 0x0002a400000c000b */
[----:B012---:R-:W-:Y:S01]  /*15840*/  ENDCOLLECTIVE ;  /* 0x000000000000791b */ /* 0x007fe20003800000 */
.L_x_1005:
[----:B------:R-:W-:Y:S05]  /*15850*/  BSYNC B0 ;  /* 0x0000000000007941 */ /* 0x000fea0003800000 */
.L_x_1004:
[----:B------:R-:W-:Y:S05]  /*15860*/  BRA `(.L_x_1006) ;  /* 0xffffffe400807947 */ /* 0x000fea000383ffff */
.L_x_953:
[----:B-1----:R1:W2:Y:S02]  /*15870*/  SYNCS.PHASECHK.TRANS64.TRYWAIT P0, [R9+URZ+0x16820], R0 ;  /* 0x01682000090075a7 */ /* 0x0022a4000800017f */
[----:B--2---:R-:W-:Y:S05]  /*15880*/  @!P0 NANOSLEEP.SYNCS 0x989680 ;  /* 0x009896800000895d */ /* 0x004fea0003900000 */
[----:B------:R-:W2:Y:S02]  /*15890*/  @!P0 SYNCS.PHASECHK.TRANS64 P0, [R9+URZ+0x16820], R0 ;  /* 0x01682000090085a7 */ /* 0x000ea4000800007f */
[----:B--2---:R-:W-:Y:S05]  /*158a0*/  @!P0 BRA `(.L_x_953) ;  /* 0xfffffffc00f08947 */ /* 0x004fea000383ffff */
[----:B------:R-:W-:Y:S05]  /*158b0*/  BRA `(.L_x_1007) ;  /* 0xffffffe400c47947 */ /* 0x000fea000383ffff */
.L_x_954:
[----:B------:R-:W2:Y:S01]  /*158c0*/  S2R R2, SR_TID.X ;  /* 0x0000000000027919 */ /* 0x000ea20000002100 */
[----:B------:R-:W-:Y:S01]  /*158d0*/  BSSY B0, `(.L_x_1008) ;  /* 0x000000a000007945 */ /* 0x000fe20003800000 */
[----:B------:R-:W-:Y:S02]  /*158e0*/  IMAD.MOV.U32 R12, RZ, RZ, RZ ;  /* 0x000000ffff0c7224 */ /* 0x000fe400078e00ff */
        /* <DEDUP_REMOVED lines=8> */
.L_x_1009:
[----:B------:R-:W-:Y:S05]  /*15970*/  BSYNC B0 ;  /* 0x0000000000007941 */ /* 0x000fea0003800000 */
.L_x_1008:
[----:B------:R-:W-:Y:S05]  /*15980*/  BRA `(.L_x_1010) ;  /* 0xffffffe400ac7947 */ /* 0x000fea000383ffff */
.L_x_957:
[----:B------:R-:W-:Y:S01]  /*15990*/  BSSY B1, `(.L_x_1011) ;  /* 0x0000006000017945 */ /* 0x000fe20003800000 */
[----:B------:R-:W-:-:S07]  /*159a0*/  IMAD.MOV.U32 R15, RZ, RZ, -0x1 ;  /* 0xffffffffff0f7424 */ /* 0x000fce00078e00ff */
[----:B01----:R-:W-:Y:S05]  /*159b0*/  WARPSYNC.COLLECTIVE R15, `(.L_x_1012) ;  /* 0x000000000f0c7348 */ /* 0x003fea0003c00000 */
[----:B------:R-:W-:Y:S02]  /*159c0*/  ELECT P6, UR62, PT ;  /* 0x00000000003e782f */ /* 0x000fe400038c0000 */
[----:B------:R-:W-:Y:S01]  /*159d0*/  MOV R14, UR62 ;  /* 0x0000003e000e7c02 */ /* 0x000fe20008000f00 */
[----:B01----:R-:W-:Y:S10]  /*159e0*/  ENDCOLLECTIVE ;  /* 0x000000000000791b */ /* 0x003ff40003800000 */
.L_x_1012:
[----:B------:R-:W-:Y:S05]  /*159f0*/  BSYNC B1 ;  /* 0x0000000000017941 */ /* 0x000fea0003800000 */
.L_x_1011:
[----:B------:R-:W-:Y:S05]  /*15a00*/  BRA `(.L_x_1013) ;  /* 0xffffffe400a47947 */ /* 0x000fea000383ffff */
.L_x_959:
[----:B-1----:R1:W2:Y:S02]  /*15a10*/  SYNCS.PHASECHK.TRANS64.TRYWAIT P0, [R7+URZ], R2 ;  /* 0x00000002070075a7 */ /* 0x0022a4000800017f */
[----:B--2---:R-:W-:Y:S05]  /*15a20*/  @!P0 NANOSLEEP.SYNCS 0x989680 ;  /* 0x009896800000895d */ /* 0x004fea0003900000 */
[----:B------:R-:W2:Y:S02]  /*15a30*/  @!P0 SYNCS.PHASECHK.TRANS64 P0, [R7+URZ], R2 ;  /* 0x00000002070085a7 */ /* 0x000ea4000800007f */
[----:B--2---:R-:W-:Y:S05]  /*15a40*/  @!P0 BRA `(.L_x_959) ;  /* 0xfffffffc00f08947 */ /* 0x004fea000383ffff */
[----:B------:R-:W-:Y:S05]  /*15a50*/  BRA `(.L_x_1014) ;  /* 0xffffffe400d87947 */ /* 0x000fea000383ffff */
.L_x_960:
[----:B--2---:R2:W3:Y:S02]  /*15a60*/  SYNCS.PHASECHK.TRANS64.TRYWAIT P0, [R3+URZ], R0 ;  /* 0x00000000030075a7 */ /* 0x0044e4000800017f */
[----:B---3--:R-:W-:Y:S05]  /*15a70*/  @!P0 NANOSLEEP.SYNCS 0x989680 ;  /* 0x009896800000895d */ /* 0x008fea0003900000 */
[----:B------:R-:W3:Y:S02]  /*15a80*/  @!P0 SYNCS.PHASECHK.TRANS64 P0, [R3+URZ], R0 ;  /* 0x00000000030085a7 */ /* 0x000ee4000800007f */
[----:B---3--:R-:W-:Y:S05]  /*15a90*/  @!P0 BRA `(.L_x_960) ;  /* 0xfffffffc00f08947 */ /* 0x008fea000383ffff */
[----:B------:R-:W-:Y:S05]  /*15aa0*/  BRA `(.L_x_1015) ;  /* 0xffffffe400cc7947 */ /* 0x000fea000383ffff */
.L_x_962:
[----:B--2---:R2:W3:Y:S02]  /*15ab0*/  SYNCS.PHASECHK.TRANS64.TRYWAIT P0, [R5+URZ], R2 ;  /* 0x00000002050075a7 */ /* 0x0044e4000800017f */
[----:B---3--:R-:W-:Y:S05]  /*15ac0*/  @!P0 NANOSLEEP.SYNCS 0x989680 ;  /* 0x009896800000895d */ /* 0x008fea0003900000 */
[----:B------:R-:W3:Y:S02]  /*15ad0*/  @!P0 SYNCS.PHASECHK.TRANS64 P0, [R5+URZ], R2 ;  /* 0x00000002050085a7 */ /* 0x000ee4000800007f */
[----:B---3--:R-:W-:Y:S05]  /*15ae0*/  @!P0 BRA `(.L_x_962) ;  /* 0xfffffffc00f08947 */ /* 0x008fea000383ffff */
[----:B------:R-:W-:Y:S05]  /*15af0*/  BRA `(.L_x_1016) ;  /* 0xffffffe400d07947 */ /* 0x000fea000383ffff */
.L_x_1017:
        /* <DEDUP_REMOVED lines=16> */
.L_x_2643:


//--------------------- .text._ZN7cutlass13device_kernelIN5flash11enable_sm90INS1_16FlashAttnFwdSm90INS1_25CollectiveMainloopFwdSm90ILi2EN4cute5tupleIJNS5_1CILi1EEES8_S8_EEENS6_IJNS7_ILi192EEENS7_ILi128EEENS7_ILi64EEEEEELi64ENS_6half_tEfNS_4arch4Sm90ELb0ELb1ELb1ELb1ELb0ELb0ELb0ELb1ELb1ELb1ELb0ELb0EEENS1_21CollectiveEpilogueFwdINS6_IJSA_SC_SB_EEES9_SE_SG_Li384ELb1ELb1ELb0ELb0EEENS1_36VarlenDynamicPersistentTileSchedulerILi192ELi128ELi384ELi128ELb0ELb1ELb1ELb1ELb0ELb1EEEEEEEEEvNT_6ParamsE --------------------------
	.section	.text._ZN7cutlass13device_kernelIN5flash11enable_sm90INS1_16FlashAttnFwdSm90INS1_25CollectiveMainloopFwdSm90ILi2EN4cute5tupleIJNS5_1CILi1EEES8_S8_EEENS6_IJNS7_ILi192EEENS7_ILi128EEENS7_ILi64EEEEEELi64ENS_6half_tEfNS_4arch4Sm90ELb0ELb1ELb1ELb1ELb0ELb0ELb0ELb1ELb1ELb1ELb0ELb0EEENS1_21CollectiveEpilogueFwdINS6_IJSA_SC_SB_EEES9_SE_SG_Li384ELb1ELb1ELb0ELb0EEENS1_36VarlenDynamicPersistentTileSchedulerILi192ELi128ELi384ELi128ELb0ELb1ELb1ELb1ELb0ELb1EEEEEEEEEvNT_6ParamsE,"ax",@progbits
	.align	128
.text._ZN7cutlass13device_kernelIN5flash11enable_sm90INS1_16FlashAttnFwdSm90INS1_25CollectiveMainloopFwdSm90ILi2EN4cute5tupleIJNS5_1CILi1EEES8_S8_EEENS6_IJNS7_ILi192EEENS7_ILi128EEENS7_ILi64EEEEEELi64ENS_6half_tEfNS_4arch4Sm90ELb0ELb1ELb1ELb1ELb0ELb0ELb0ELb1ELb1ELb1ELb0ELb0EEENS1_21CollectiveEpilogueFwdINS6_IJSA_SC_SB_EEES9_SE_SG_Li384ELb1ELb1ELb0ELb0EEENS1_36VarlenDynamicPersistentTileSchedulerILi192ELi128ELi384ELi128ELb0ELb1ELb1ELb1ELb0ELb1EEEEEEEEEvNT_6ParamsE:
        .type           _ZN7cutlass13device_kernelIN5flash11enable_sm90INS1_16FlashAttnFwdSm90INS1_25CollectiveMainloopFwdSm90ILi2EN4cute5tupleIJNS5_1CILi1EEES8_S8_EEENS6_IJNS7_ILi192EEENS7_ILi128EEENS7_ILi64EEEEEELi64ENS_6half_tEfNS_4arch4Sm90ELb0ELb1ELb1ELb1ELb0ELb0ELb0ELb1ELb1ELb1ELb0ELb0EEENS1_21CollectiveEpilogueFwdINS6_IJSA_SC_SB_EEES9_SE_SG_Li384ELb1ELb1ELb0ELb0EEENS1_36VarlenDynamicPersistentTileSchedulerILi192ELi128ELi384ELi128ELb0ELb1ELb1ELb1ELb0ELb1EEEEEEEEEvNT_6ParamsE,@function
        .size           _ZN7cutlass13device_kernelIN5flash11enable_sm90INS1_16FlashAttnFwdSm90INS1_25CollectiveMainloopFwdSm90ILi2EN4cute5tupleIJNS5_1CILi1EEES8_S8_EEENS6_IJNS7_ILi192EEENS7_ILi128EEENS7_ILi64EEEEEELi64ENS_6half_tEfNS_4arch4Sm90ELb0ELb1ELb1ELb1ELb0ELb0ELb0ELb1ELb1ELb1ELb0ELb0EEENS1_21CollectiveEpilogueFwdINS6_IJSA_SC_SB_EEES9_SE_SG_Li384ELb1ELb1ELb0ELb0EEENS1_36VarlenDynamicPersistentTileSchedulerILi192ELi128ELi384ELi128ELb0ELb1ELb1ELb1ELb0ELb1EEEEEEEEEvNT_6ParamsE,(.L_x_2644 - _ZN7cutlass13device_kernelIN5flash11enable_sm90INS1_16FlashAttnFwdSm90INS1_25CollectiveMainloopFwdSm90ILi2EN4cute5tupleIJNS5_1CILi1EEES8_S8_EEENS6_IJNS7_ILi192EEENS7_ILi128EEENS7_ILi64EEEEEELi64ENS_6half_tEfNS_4arch4Sm90ELb0ELb1ELb1ELb1ELb0ELb0ELb0ELb1ELb1ELb1ELb0ELb0EEENS1_21CollectiveEpilogueFwdINS6_IJSA_SC_SB_EEES9_SE_SG_Li384ELb1ELb1ELb0ELb0EEENS1_36VarlenDynamicPersistentTileSchedulerILi192ELi128ELi384ELi128ELb0ELb1ELb1ELb1ELb0ELb1EEEEEEEEEvNT_6ParamsE)
        .other          _ZN7cutlass13device_kernelIN5flash11enable_sm90INS1_16FlashAttnFwdSm90INS1_25CollectiveMainloopFwdSm90ILi2EN4cute5tupleIJNS5_1CILi1EEES8_S8_EEENS6_IJNS7_ILi192EEENS7_ILi128EEENS7_ILi64EEEEEELi64ENS_6half_tEfNS_4arch4Sm90ELb0ELb1ELb1ELb1ELb0ELb0ELb0ELb1ELb1ELb1ELb0ELb0EEENS1_21CollectiveEpilogueFwdINS6_IJSA_SC_SB_EEES9_SE_SG_Li384ELb1ELb1ELb0ELb0EEENS1_36VarlenDynamicPersistentTileSchedulerILi192ELi128ELi384ELi128ELb0ELb1ELb1ELb1ELb0ELb1EEEEEEEEEvNT_6ParamsE,@"STO_CUDA_ENTRY STV_DEFAULT"
_ZN7cutlass13device_kernelIN5flash11enable_sm90INS1_16FlashAttnFwdSm90INS1_25CollectiveMainloopFwdSm90ILi2EN4cute5tupleIJNS5_1CILi1EEES8_S8_EEENS6_IJNS7_ILi192EEENS7_ILi128EEENS7_ILi64EEEEEELi64ENS_6half_tEfNS_4arch4Sm90ELb0ELb1ELb1ELb1ELb0ELb0ELb0ELb1ELb1ELb1ELb0ELb0EEENS1_21CollectiveEpilogueFwdINS6_IJSA_SC_SB_EEES9_SE_SG_Li384ELb1ELb1ELb0ELb0EEENS1_36VarlenDynamicPersistentTileSchedulerILi192ELi128ELi384ELi128ELb0ELb1ELb1ELb1ELb0ELb1EEEEEEEEEvNT_6ParamsE:
        /* <DEDUP_REMOVED lines=18> */
.L_x_1019:
[----:B------:R-:W-:Y:S05]  /*0120*/  BSYNC B0 ;  /* 0x0000000000007941 */ /* 0x000fea0003800000 */
.L_x_1018:
        /* <DEDUP_REMOVED lines=41> */
.L_x_1020:
        /* <DEDUP_REMOVED lines=22> */
.L_x_1021:
        /* <DEDUP_REMOVED lines=18> */
.L_x_1022:
        /* <DEDUP_REMOVED lines=22> */
.L_x_1023:
        /* <DEDUP_REMOVED lines=22> */
.L_x_1024:
[----:B------:R-:W-:Y:S01]  /*0900*/  PLOP3.LUT P0, PT, PT, PT, UP0, 0x80, 0x0 ;  /* 0x000000000000781c */ /* 0x000fe20003f0f008 */
[----:B------:R-:W-:Y:S01]  /*0910*/  UMOV UR36, 0x1 ;  /* 0x0000000100247882 */ /* 0x000fe20000000000 */
[----:B------:R-:W-:Y:S01]  /*0920*/  NOP ;  /* 0x0000000000007918 */ /* 0x000fe20000000000 */
[----:B------:R-:W-:Y:S01]  /*0930*/  USEL UR36, UR36, 0x2, !UP0 ;  /* 0x0000000224247887 */ /* 0x000fe2000c000000 */
[----:B------:R-:W-:Y:S01]  /*0940*/  ULDC.64 UR50, c[0x0][0x208] ;  /* 0x0000820000327ab9 */ /* 0x000fe20000000a00 */
[----:B012-4-:R-:W-:Y:S08]  /*0950*/  BAR.SYNC.DEFER_BLOCKING 0x0 ;  /* 0x0000000000007b1d */ /* 0x017ff00000010000 */
[----:B------:R-:W-:Y:S05]  /*0960*/  @!P0 BRA `(.L_x_1025) ;  /* 0x000000fc00a08947 */ /* 0x000fea0003800000 */
.L_x_1026:
        /* <DEDUP_REMOVED lines=8> */
[----:B-1----:R-:W-:Y:S01]  /*09f0*/  ULEA UR4, UR5, UR4, 0x18 ;  /* 0x0000000405047291 */ /* 0x002fe2000f8ec03f */
[----:B0-----:R-:W-:-:S04]  /*0a00*/  LOP3.LUT R0, R2, 0xffffff80, RZ, 0xc0, !PT ;  /* 0xffffff8002007812 */ /* 0x001fc800078ec0ff */
[----:B------:R-:W-:-:S13]  /*0a10*/  ISETP.NE.AND P0, PT, R0, 0x80, PT ;  /* 0x000000800000780c */ /* 0x000fda0003f05270 */
[----:B------:R-:W-:Y:S08]  /*0a20*/  @!P0 BAR.ARV 0x9, 0x100 ;  /* 0x0244000000008b1d */ /* 0x000ff00000002000 */
[----:B------:R-:W-:Y:S06]  /*0a30*/  BAR.SYNC.DEFER_BLOCKING 0x5, 0x200 ;  /* 0x0148000000007b1d */ /* 0x000fec0000010000 */
[----:B------:R-:W0:Y:S01]  /*0a40*/  LDS.128 R4, [UR4+0x168d0] ;  /* 0x0168d004ff047984 */ /* 0x000e220008000c00 */
[----:B------:R-:W-:Y:S01]  /*0a50*/  ULDC UR4, c[0x0][0xc3c] ;  /* 0x00030f0000047ab9 */ /* 0x000fe20000000800 */
        /* <DEDUP_REMOVED lines=10> */
[----:B------:R-:W-:Y:S01]  /*0b00*/  R2UR UR5, R5 ;  /* 0x00000000050572ca */ /* 0x000fe200000e0000 */
[----:B------:R-:W-:Y:S01]  /*0b10*/  UMOV UR37, URZ ;  /* 0x0000003f00257c82 */ /* 0x000fe20008000000 */
[CC--:B------:R-:W-:Y:S02]  /*0b20*/  LEA.HI R153, R0.reuse, R157.reuse, RZ, 0x7 ;  /* 0x0000009d00997211 */ /* 0x0c0fe400078f38ff */
[----:B------:R-:W-:-:S02]  /*0b30*/  LEA.HI R3, R0, R157, RZ, 0x5 ;  /* 0x0000009d00037211 */ /* 0x000fc400078f28ff */
[----:B------:R-:W-:Y:S02]  /*0b40*/  LOP3.LUT R152, R153, 0xffffff80, RZ, 0xc0, !PT ;  /* 0xffffff8099987812 */ /* 0x000fe400078ec0ff */
[CC--:B------:R-:W-:Y:S01]  /*0b50*/  LEA.HI R2, R0.reuse, R157.reuse, RZ, 0x4 ;  /* 0x0000009d00027211 */ /* 0x0c0fe200078f20ff */
[----:B------:R-:W-:Y:S01]  /*0b60*/  IMAD.SHL.U32 R3, R3, 0x20, RZ ;  /* 0x0000002003037824 */ /* 0x000fe200078e00ff */
[----:B------:R-:W-:Y:S01]  /*0b70*/  LEA.HI R10, R0, R157, RZ, 0x2 ;  /* 0x0000009d000a7211 */ /* 0x000fe200078f10ff */
[C---:B------:R-:W-:Y:S01]  /*0b80*/  IMAD.IADD R152, R157.reuse, 0x1, -R152 ;  /* 0x000000019d987824 */ /* 0x040fe200078e0a98 */
[----:B------:R-:W-:Y:S02]  /*0b90*/  LOP3.LUT R4, R2, 0x3fffff0, RZ, 0xc0, !PT ;  /* 0x03fffff002047812 */ /* 0x000fe400078ec0ff */
[----:B------:R-:W-:Y:S02]  /*0ba0*/  SHF.R.S32.HI R5, RZ, 0x4, R2 ;  /* 0x00000004ff057819 */ /* 0x000fe40000011402 */
[----:B------:R-:W-:Y:S01]  /*0bb0*/  SHF.R.S32.HI R7, RZ, 0x1f, R152 ;  /* 0x0000001fff077819 */ /* 0x000fe20000011498 */
[----:B------:R-:W-:Y:S01]  /*0bc0*/  IMAD.IADD R4, R157, 0x1, -R4 ;  /* 0x000000019d047824 */ /* 0x000fe200078e0a04 */
[----:B------:R-:W-:-:S02]  /*0bd0*/  LOP3.LUT R3, R3, 0xfffffc00, RZ, 0xc0, !PT ;  /* 0xfffffc0003037812 */ /* 0x000fc400078ec0ff */
[----:B------:R-:W-:Y:S02]  /*0be0*/  LEA.HI R6, R7, R152, RZ, 0x2 ;  /* 0x0000009807067211 */ /* 0x000fe400078f10ff */
[----:B------:R-:W-:Y:S01]  /*0bf0*/  LEA.HI R2, R2, R5, RZ, 0x1 ;  /* 0x0000000502027211 */ /* 0x000fe200078f08ff */
[----:B------:R-:W-:Y:S01]  /*0c00*/  IMAD R3, R4, 0x40, R3 ;  /* 0x0000004004037824 */ /* 0x000fe200078e0203 */
[--C-:B------:R-:W-:Y:S02]  /*0c10*/  SHF.R.S32.HI R8, RZ, 0x2, R6.reuse ;  /* 0x00000002ff087819 */ /* 0x100fe40000011406 */
[----:B------:R-:W-:Y:S02]  /*0c20*/  SHF.R.S32.HI R9, RZ, 0x1f, R6 ;  /* 0x0000001fff097819 */ /* 0x000fe40000011406 */
[----:B------:R-:W-:Y:S02]  /*0c30*/  SHF.R.S32.HI R153, RZ, 0x7, R153 ;  /* 0x00000007ff997819 */ /* 0x000fe40000011499 */
[----:B------:R-:W-:-:S02]  /*0c40*/  LOP3.LUT R10, R10, 0xfffffffc, RZ, 0xc0, !PT ;  /* 0xfffffffc0a0a7812 */ /* 0x000fc400078ec0ff */
[----:B------:R-:W-:Y:S01]  /*0c50*/  LEA.HI R9, R9, R8, RZ, 0x3 ;  /* 0x0000000809097211 */ /* 0x000fe200078f18ff */
[----:B------:R-:W-:Y:S01]  /*0c60*/  IMAD.HI R4, R153, 0x55555556, RZ ;  /* 0x5555555699047827 */ /* 0x000fe200078e02ff */
[----:B------:R-:W-:Y:S02]  /*0c70*/  LOP3.LUT R2, R2, 0x1ffffffe, RZ, 0xc0, !PT ;  /* 0x1ffffffe02027812 */ /* 0x000fe400078ec0ff */
[----:B------:R-:W-:Y:S01]  /*0c80*/  LEA.HI R0, R0, R157, RZ, 0x3 ;  /* 0x0000009d00007211 */ /* 0x000fe200078f18ff */
[----:B------:R-:W-:Y:S01]  /*0c90*/  IMAD.IADD R10, R157, 0x1, -R10 ;  /* 0x000000019d0a7824 */ /* 0x000fe200078e0a0a */
[----:B------:R-:W-:Y:S01]  /*0ca0*/  LOP3.LUT R9, R9, 0xfffffff8, RZ, 0xc0, !PT ;  /* 0xfffffff809097812 */ /* 0x000fe200078ec0ff */
[----:B------:R-:W-:Y:S01]  /*0cb0*/  IMAD.IADD R2, R5, 0x1, -R2 ;  /* 0x0000000105027824 */ /* 0x000fe200078e0a02 */
[----:B------:R-:W-:Y:S02]  /*0cc0*/  LEA.HI R7, R7, R152, RZ, 0x5 ;  /* 0x0000009807077211 */ /* 0x000fe400078f28ff */
[----:B------:R-:W-:Y:S01]  /*0cd0*/  LOP3.LUT R18, R0, 0xfffffff8, RZ, 0xc0, !PT ;  /* 0xfffffff800127812 */ /* 0x000fe200078ec0ff */
[----:B------:R-:W-:Y:S01]  /*0ce0*/  IMAD.IADD R8, R8, 0x1, -R9 ;  /* 0x0000000108087824 */ /* 0x000fe200078e0a09 */
[----:B------:R-:W-:Y:S01]  /*0cf0*/  LEA.HI R4, R4, R4, RZ, 0x1 ;  /* 0x0000000404047211 */ /* 0x000fe200078f08ff */
[----:B------:R-:W-:Y:S01]  /*0d00*/  IMAD R155, R2, 0x8, R3 ;  /* 0x00000008029b7824 */ /* 0x000fe200078e0203 */
[----:B------:R-:W-:Y:S01]  /*0d10*/  LEA.HI R5, R10, R10, RZ, 0x1 ;  /* 0x0000000a0a057211 */ /* 0x000fe200078f08ff */
[----:B------:R-:W-:Y:S01]  /*0d20*/  IMAD.IADD R18, R157, 0x1, -R18 ;  /* 0x000000019d127824 */ /* 0x000fe200078e0a12 */
[----:B------:R-:W-:Y:S01]  /*0d30*/  SHF.R.S32.HI R7, RZ, 0x5, R7 ;  /* 0x00000005ff077819 */ /* 0x000fe20000011407 */
[----:B------:R-:W-:Y:S01]  /*0d40*/  IMAD R4, R4, -0x3, R153 ;  /* 0xfffffffd04047824 */ /* 0x000fe200078e0299 */
[----:B------:R-:W-:Y:S01]  /*0d50*/  LOP3.LUT R5, R5, 0x1ffffffe, RZ, 0xc0, !PT ;  /* 0x1ffffffe05057812 */ /* 0x000fe200078ec0ff */
[----:B------:R-:W-:Y:S01]  /*0d60*/  IMAD.SHL.U32 R19, R18, 0x8, RZ ;  /* 0x0000000812137824 */ /* 0x000fe200078e00ff */
[----:B------:R-:W-:Y:S01]  /*0d70*/  LOP3.LUT R3, R6, 0x7ffffffc, RZ, 0xc0, !PT ;  /* 0x7ffffffc06037812 */ /* 0x000fe200078ec0ff */
[----:B------:R-:W-:Y:S01]  /*0d80*/  IMAD R7, R7, 0x10, R8 ;  /* 0x0000001007077824 */ /* 0x000fe200078e0208 */
[----:B------:R-:W-:Y:S01]  /*0d90*/  SHF.R.S32.HI R23, RZ, 0x3, R0 ;  /* 0x00000003ff177819 */ /* 0x000fe20000011400 */
[----:B------:R-:W-:Y:S01]  /*0da0*/  IMAD.IADD R5, R10, 0x1, -R5 ;  /* 0x000000010a057824 */ /* 0x000fe200078e0a05 */
[----:B------:R-:W-:Y:S01]  /*0db0*/  SHF.R.S32.HI R156, RZ, 0x1f, R19 ;  /* 0x0000001fff9c7819 */ /* 0x000fe20000011413 */
[----:B------:R-:W-:-:S02]  /*0dc0*/  IMAD R154, R4, 0x40, R7 ;  /* 0x00000040049a7824 */ /* 0x000fc400078e0207 */
[----:B------:R-:W-:Y:S02]  /*0dd0*/  IMAD.IADD R16, R152, 0x1, -R3 ;  /* 0x0000000198107824 */ /* 0x000fe400078e0a03 */
[----:B------:R-:W-:-:S07]  /*0de0*/  IMAD R17, R5, 0x8, R154 ;  /* 0x0000000805117824 */ /* 0x000fce00078e029a */
.L_x_1114:
[----:B------:R-:W-:Y:S01]  /*0df0*/  ULDC.64 UR8, c[0x0][0xa28] ;  /* 0x00028a0000087ab9 */ /* 0x000fe20000000a00 */
[----:B------:R-:W-:Y:S01]  /*0e00*/  ULDC UR4, c[0x0][0x424] ;  /* 0x0001090000047ab9 */ /* 0x000fe20000000800 */
[----:B------:R-:W-:-:S04]  /*0e10*/  UISETP.NE.U32.AND UP0, UPT, UR8, URZ, UPT ;  /* 0x0000003f0800728c */ /* 0x000fc8000bf05070 */
[----:B------:R-:W-:-:S03]  /*0e20*/  UISETP.NE.AND.EX UP0, UPT, UR9, URZ, UPT, UP0 ;  /* 0x0000003f0900728c */ /* 0x000fc6000bf05300 */
[----:B------:R-:W-:Y:S02]  /*0e30*/  ULDC.64 UR8, c[0x0][0xa18] ;  /* 0x0002860000087ab9 */ /* 0x000fe40000000a00 */
[----:B------:R-:W-:Y:S01]  /*0e40*/  UISETP.NE.U32.AND UP1, UPT, UR8, URZ, UPT ;  /* 0x0000003f0800728c */ /* 0x000fe2000bf25070 */
[----:B------:R-:W-:-:S03]  /*0e50*/  PLOP3.LUT P0, PT, PT, PT, UP0, 0x80, 0x0 ;  /* 0x000000000000781c */ /* 0x000fc60003f0f008 */
[----:B------:R-:W-:-:S03]  /*0e60*/  UISETP.NE.AND.EX UP1, UPT, UR9, URZ, UPT, UP1 ;  /* 0x0000003f0900728c */ /* 0x000fc6000bf25310 */
[----:B------:R-:W-:Y:S02]  /*0e70*/  @UP0 ULDC.64 UR8, c[0x0][0xa28] ;  /* 0x00028a0000080ab9 */ /* 0x000fe40000000a00 */
[----:B------:R-:W-:Y:S01]  /*0e80*/  @UP0 UIMAD.WIDE UR8, UR6, 0x4, UR8 ;  /* 0x00000004060808a5 */ /* 0x000fe2000f8e0208 */
[----:B------:R-:W-:-:S05]  /*0e90*/  PLOP3.LUT P2, PT, PT, PT, UP1, 0x80, 0x0 ;  /* 0x000000000000781c */ /* 0x000fca0003f4f018 */
[----:B------:R-:W-:Y:S01]  /*0ea0*/  @UP1 ULDC.64 UR10, c[0x0][0xa18] ;  /* 0x00028600000a1ab9 */ /* 0x000fe20000000a00 */
[----:B012---:R-:W-:Y:S02]  /*0eb0*/  IMAD.U32 R2, RZ, RZ, UR8 ;  /* 0x00000008ff027e24 */ /* 0x007fe4000f8e00ff */
[----:B------:R-:W-:Y:S01]  /*0ec0*/  IMAD.U32 R3, RZ, RZ, UR9 ;  /* 0x00000009ff037e24 */ /* 0x000fe2000f8e00ff */
[----:B------:R-:W-:-:S04]  /*0ed0*/  @UP1 UIMAD.WIDE UR8, UR6, 0x4, UR10 ;  /* 0x00000004060818a5 */ /* 0x000fc8000f8e020a */
[----:B------:R-:W2:Y:S02]  /*0ee0*/  @P0 LDG.E R2, desc[UR50][R2.64] ;  /* 0x0000003202020981 */ /* 0x000ea4000c1e1900 */
[----:B------:R-:W-:Y:S02]  /*0ef0*/  IMAD.U32 R4, RZ, RZ, UR8 ;  /* 0x00000008ff047e24 */ /* 0x000fe4000f8e00ff */
[----:B------:R-:W-:Y:S01]  /*0f00*/  IMAD.U32 R5, RZ, RZ, UR9 ;  /* 0x00000009ff057e24 */ /* 0x000fe2000f8e00ff */
[----:B------:R-:W-:-:S04]  /*0f10*/  ULDC.64 UR8, c[0x0][0x418] ;  /* 0x0001060000087ab9 */ /* 0x000fc80000000a00 */
[----:B------:R-:W3:Y:S01]  /*0f20*/  @P2 LDG.E R4, desc[UR50][R4.64] ;  /* 0x0000003204042981 */ /* 0x000ee2000c1e1900 */
[----:B------:R-:W-:Y:S01]  /*0f30*/  UISETP.NE.U32.AND UP0, UPT, UR8, URZ, UPT ;  /* 0x0000003f0800728c */ /* 0x000fe2000bf05070 */
[----:B------:R-:W-:Y:S01]  /*0f40*/  UMOV UR42, URZ ;  /* 0x0000003f002a7c82 */ /* 0x000fe20008000000 */
[----:B------:R-:W-:Y:S02]  /*0f50*/  ULDC UR38, c[0x0][0x288] ;  /* 0x0000a20000267ab9 */ /* 0x000fe40000000800 */
[----:B------:R-:W-:Y:S01]  /*0f60*/  UISETP.NE.AND.EX UP0, UPT, UR9, URZ, UPT, UP0 ;  /* 0x0000003f0900728c */ /* 0x000fe2000bf05300 */
[----:B------:R-:W-:Y:S02]  /*0f70*/  UMOV UR39, UR7 ;  /* 0x0000000700277c82 */ /* 0x000fe40008000000 */
[----:B------:R-:W-:Y:S01]  /*0f80*/  ULDC.64 UR8, c[0x0][0xa20] ;  /* 0x0002880000087ab9 */ /* 0x000fe20000000a00 */
[----:B------:R-:W-:Y:S01]  /*0f90*/  USEL UR4, UR4, 0x1, UP0 ;  /* 0x0000000104047887 */ /* 0x000fe20008000000 */
[----:B------:R-:W-:Y:S01]  /*0fa0*/  ISETP.NE.U32.AND P1, PT, RZ, UR8, PT ;  /* 0x00000008ff007c0c */ /* 0x000fe2000bf25070 */
[----:B------:R-:W-:-:S02]  /*0fb0*/  ULDC UR8, c[0x0][0x2f0] ;  /* 0x0000bc0000087ab9 */ /* 0x000fc40000000800 */
[----:B------:R-:W-:Y:S01]  /*0fc0*/  UIMAD UR4, UR4, UR8, URZ ;  /* 0x00000008040472a4 */ /* 0x000fe2000f8e023f */
[----:B------:R-:W-:Y:S02]  /*0fd0*/  ISETP.NE.AND.EX P1, PT, RZ, UR9, PT, P1 ;  /* 0x00000009ff007c0c */ /* 0x000fe4000bf25310 */
[----:B--2---:R-:W-:Y:S02]  /*0fe0*/  @P0 R2UR UR42, R2 ;  /* 0x00000000022a02ca */ /* 0x004fe400000e0000 */
[----:B---3--:R-:W-:Y:S01]  /*0ff0*/  @P2 R2UR UR38, R4 ;  /* 0x00000000042622ca */ /* 0x008fe200000e0000 */
[----:B-----5:R-:W-:-:S14]  /*1000*/  @P2 BRA `(.L_x_1027) ;  /* 0x0000000000342947 */ /* 0x020fdc0003800000 */
        /* <DEDUP_REMOVED lines=13> */
.L_x_1027:
[----:B------:R-:W-:Y:S01]  /*10e0*/  UMOV UR40, UR6 ;  /* 0x0000000600287c82 */ /* 0x000fe20008000000 */
[----:B------:R-:W-:Y:S05]  /*10f0*/  @!P1 BRA `(.L_x_1028) ;  /* 0x00000000001c9947 */ /* 0x000fea0003800000 */
[----:B------:R-:W-:Y:S02]  /*1100*/  ULDC.64 UR8, c[0x0][0xa20] ;  /* 0x0002880000087ab9 */ /* 0x000fe40000000a00 */
[----:B------:R-:W-:-:S06]  /*1110*/  UIMAD.WIDE UR6, UR6, 0x4, UR8 ;  /* 0x00000004060678a5 */ /* 0x000fcc000f8e0208 */
[----:B------:R-:W-:Y:S02]  /*1120*/  IMAD.U32 R2, RZ, RZ, UR6 ;  /* 0x00000006ff027e24 */ /* 0x000fe4000f8e00ff */
[----:B------:R-:W-:-:S05]  /*1130*/  IMAD.U32 R3, RZ, RZ, UR7 ;  /* 0x00000007ff037e24 */ /* 0x000fca000f8e00ff */
[----:B------:R-:W2:Y:S02]  /*1140*/  LDG.E R2, desc[UR50][R2.64] ;  /* 0x0000003202027981 */ /* 0x000ea4000c1e1900 */
[----:B--2---:R-:W-:Y:S01]  /*1150*/  R2UR UR4, R2 ;  /* 0x00000000020472ca */ /* 0x004fe200000e0000 */
[----:B------:R-:W-:-:S14]  /*1160*/  BRA `(.L_x_1029) ;  /* 0x0000000000347947 */ /* 0x000fdc0003800000 */
.L_x_1028:
        /* <DEDUP_REMOVED lines=13> */
.L_x_1029:
[----:B------:R-:W-:Y:S01]  /*1240*/  ULDC UR6, c[0x0][0x448] ;  /* 0x0001120000067ab9 */ /* 0x000fe20000000800 */
[----:B------:R-:W-:Y:S02]  /*1250*/  UIMAD UR41, UR5, 0xc0, URZ ;  /* 0x000000c0052978a4 */ /* 0x000fe4000f8e023f */
[----:B------:R-:W-:Y:S02]  /*1260*/  UISETP.NE.AND UP0, UPT, UR6, 0x1, UPT ;  /* 0x000000010600788c */ /* 0x000fe4000bf05270 */
[----:B------:R-:W-:Y:S02]  /*1270*/  UIADD3 UR8, UR41, 0xbf, URZ ;  /* 0x000000bf29087890 */ /* 0x000fe4000fffe03f */
[----:B------:R-:W-:-:S03]  /*1280*/  UIADD3 UR42, -UR42, UR4, URZ ;  /* 0x000000042a2a7290 */ /* 0x000fc6000fffe13f */
[----:B------:R-:W-:Y:S01]  /*1290*/  ULDC.64 UR4, c[0x0][0x9e0] ;  /* 0x0002780000047ab9 */ /* 0x000fe20000000a00 */
[----:B------:R-:W-:Y:S02]  /*12a0*/  UIADD3 UR9, UR42, 0x1, -UR38 ;  /* 0x000000012a097890 */ /* 0x000fe4000fffe826 */
[----:B------:R-:W-:Y:S01]  /*12b0*/  UISETP.GE.AND UP1, UPT, UR5, 0x1, UPT ;  /* 0x000000010500788c */ /* 0x000fe2000bf26270 */
[----:B------:R-:W-:Y:S01]  /*12c0*/  @UP0 ULDC UR6, c[0x0][0x44c] ;  /* 0x0001130000060ab9 */ /* 0x000fe20000000800 */
[----:B------:R-:W-:Y:S01]  /*12d0*/  @UP0 ULDC UR10, c[0x0][0x450] ;  /* 0x00011400000a0ab9 */ /* 0x000fe20000000800 */
[----:B------:R-:W-:-:S03]  /*12e0*/  UIMAD.WIDE.U32 UR6, UR8, UR6, URZ ;  /* 0x00000006080672a5 */ /* 0x000fc6000f8e003f */
[----:B------:R-:W-:Y:S01]  /*12f0*/  PLOP3.LUT P1, PT, PT, PT, UP1, 0x80, 0x0 ;  /* 0x000000000000781c */ /* 0x000fe20003f2f018 */
[----:B------:R-:W-:-:S04]  /*1300*/  @UP0 USHF.R.U32.HI UR8, URZ, UR10, UR7 ;  /* 0x0000000a3f080299 */ /* 0x000fc80008011607 */
[----:B------:R-:W-:-:S04]  /*1310*/  UIADD3 UR8, UR9, UR8, URZ ;  /* 0x0000000809087290 */ /* 0x000fc8000fffe03f */
[----:B------:R-:W-:-:S06]  /*1320*/  UIADD3 UR4, UR8, UR4, URZ ;  /* 0x0000000408047290 */ /* 0x000fcc000fffe03f */
[----:B------:R-:W-:Y:S01]  /*1330*/  IMAD.U32 R0, RZ, RZ, UR4 ;  /* 0x00000004ff007e24 */ /* 0x000fe2000f8e00ff */
[----:B------:R-:W-:Y:S06]  /*1340*/  @!P1 BRA `(.L_x_1030) ;  /* 0x0000000000409947 */ /* 0x000fec0003800000 */
        /* <DEDUP_REMOVED lines=10> */
.L_x_1031:
[----:B------:R-:W-:-:S11]  /*13f0*/  UISETP.NE.AND UP1, UPT, UR5, 0x1, UPT ;  /* 0x000000010500788c */ /* 0x000fd6000bf25270 */
[----:B------:R-:W-:Y:S02]  /*1400*/  @UP1 ULDC.64 UR8, c[0x0][0x9e8] ;  /* 0x00027a0000081ab9 */ /* 0x000fe40000000a00 */
[----:B------:R-:W-:-:S04]  /*1410*/  UIMAD.WIDE.U32 UR6, UR4, UR8, URZ ;  /* 0x00000008040672a5 */ /* 0x000fc8000f8e003f */
[----:B------:R-:W-:-:S12]  /*1420*/  @UP1 USHF.R.U32.HI UR4, URZ, UR9, UR7 ;  /* 0x000000093f041299 */ /* 0x000fd80008011607 */
.L_x_1032:
[----:B------:R-:W-:-:S06]  /*1430*/  UIMAD UR4, UR4, UR5, UR5 ;  /* 0x00000005040472a4 */ /* 0x000fcc000f8e0205 */
[----:B------:R-:W-:-:S07]  /*1440*/  VIMNMX R0, R0, UR4, PT ;  /* 0x0000000400007c48 */ /* 0x000fce000bfe0100 */
.L_x_1030:
[----:B------:R-:W-:Y:S01]  /*1450*/  UIADD3 UR4, UR42, 0x7f, URZ ;  /* 0x0000007f2a047890 */ /* 0x000fe2000fffe03f */
        /* <DEDUP_REMOVED lines=10> */
[----:B------:R-:W-:-:S02]  /*1500*/  UIADD3 UR49, UR42, -UR38, URZ ;  /* 0x800000262a317290 */ /* 0x000fc4000fffe03f */
        /* <DEDUP_REMOVED lines=17> */
.L_x_1034:
[----:B------:R-:W-:-:S11]  /*1620*/  UISETP.NE.AND UP0, UPT, UR5, 0x1, UPT ;  /* 0x000000010500788c */ /* 0x000fd6000bf05270 */
[----:B------:R-:W-:Y:S02]  /*1630*/  @UP0 ULDC.64 UR10, c[0x0][0x9e8] ;  /* 0x00027a00000a0ab9 */ /* 0x000fe40000000a00 */
[----:B------:R-:W-:-:S04]  /*1640*/  UIMAD.WIDE.U32 UR6, UR4, UR10, URZ ;  /* 0x0000000a040672a5 */ /* 0x000fc8000f8e003f */
[----:B------:R-:W-:-:S12]  /*1650*/  @UP0 USHF.R.U32.HI UR4, URZ, UR11, UR7 ;  /* 0x0000000b3f040299 */ /* 0x000fd80008011607 */
.L_x_1035:
[----:B------:R-:W-:-:S04]  /*1660*/  UIMAD UR4, UR4, UR5, URZ ;  /* 0x00000005040472a4 */ /* 0x000fc8000f8e023f */
[----:B------:R-:W-:-:S04]  /*1670*/  UISETP.LT.AND UP0, UPT, UR9, UR4, UPT ;  /* 0x000000040900728c */ /* 0x000fc8000bf01270 */
[----:B------:R-:W-:-:S12]  /*1680*/  USEL UR9, UR9, UR4, !UP0 ;  /* 0x0000000409097287 */ /* 0x000fd8000c000000 */
.L_x_1033:
[----:B------:R-:W-:Y:S01]  /*1690*/  USHF.R.S32.HI UR4, URZ, 0x1f, UR9 ;  /* 0x0000001f3f047899 */ /* 0x000fe20008011409 */
[----:B------:R-:W-:Y:S01]  /*16a0*/  PLOP3.LUT P0, PT, PT, PT, PT, 0x80, 0x0 ;  /* 0x000000000000781c */ /* 0x000fe20003f0f070 */
[----:B------:R-:W-:Y:S01]  /*16b0*/  IMAD.MOV.U32 R0, RZ, RZ, RZ ;  /* 0x000000ffff007224 */ /* 0x000fe200078e00ff */
[----:B------:R-:W-:Y:S01]  /*16c0*/  CS2R R118, SRZ ;  /* 0x0000000000767805 */ /* 0x000fe2000001ff00 */
[----:B------:R-:W-:Y:S01]  /*16d0*/  ULEA.HI UR4, UR4, UR9, URZ, 0x7 ;  /* 0x0000000904047291 */ /* 0x000fe2000f8f383f */
[----:B------:R-:W-:Y:S01]  /*16e0*/  IMAD.MOV.U32 R20, RZ, RZ, RZ ;  /* 0x000000ffff147224 */ /* 0x000fe200078e00ff */
[----:B------:R-:W-:Y:S02]  /*16f0*/  CS2R R116, SRZ ;  /* 0x0000000000747805 */ /* 0x000fe4000001ff00 */
[----:B------:R-:W-:Y:S01]  /*1700*/  CS2R R114, SRZ ;  /* 0x0000000000727805 */ /* 0x000fe2000001ff00 */
[----:B------:R-:W-:Y:S01]  /*1710*/  USHF.R.S32.HI UR4, URZ, 0x7, UR4 ;  /* 0x000000073f047899 */ /* 0x000fe20008011404 */
[----:B------:R-:W-:-:S02]  /*1720*/  CS2R R112, SRZ ;  /* 0x0000000000707805 */ /* 0x000fc4000001ff00 */
[----:B------:R-:W-:Y:S01]  /*1730*/  CS2R R14, SRZ ;  /* 0x00000000000e7805 */ /* 0x000fe2000001ff00 */
[----:B------:R-:W-:Y:S01]  /*1740*/  IMAD.MOV.U32 R110, RZ, RZ, RZ ;  /* 0x000000ffff6e7224 */ /* 0x000fe200078e00ff */
[----:B------:R-:W-:Y:S01]  /*1750*/  UISETP.LT.AND UP0, UPT, URZ, UR4, UPT ;  /* 0x000000043f00728c */ /* 0x000fe2000bf01270 */
[----:B------:R-:W-:Y:S02]  /*1760*/  CS2R R24, SRZ ;  /* 0x0000000000187805 */ /* 0x000fe4000001ff00 */
[----:B------:R-:W-:Y:S01]  /*1770*/  CS2R R12, SRZ ;  /* 0x00000000000c7805 */ /* 0x000fe2000001ff00 */
[----:B------:R-:W-:Y:S01]  /*1780*/  IMAD.MOV.U32 R106, RZ, RZ, RZ ;  /* 0x000000ffff6a7224 */ /* 0x000fe200078e00ff */
[----:B------:R-:W-:Y:S01]  /*1790*/  USEL UR43, URZ, UR4, !UP0 ;  /* 0x000000043f2b7287 */ /* 0x000fe2000c000000 */
[----:B------:R-:W-:Y:S01]  /*17a0*/  IMAD.MOV.U32 R27, RZ, RZ, RZ ;  /* 0x000000ffff1b7224 */ /* 0x000fe200078e00ff */
[----:B------:R-:W-:Y:S02]  /*17b0*/  CS2R R102, SRZ ;  /* 0x0000000000667805 */ /* 0x000fe4000001ff00 */
[----:B------:R-:W-:-:S02]  /*17c0*/  CS2R R100, SRZ ;  /* 0x0000000000647805 */ /* 0x000fc4000001ff00 */
[----:B------:R-:W-:Y:S02]  /*17d0*/  CS2R R98, SRZ ;  /* 0x0000000000627805 */ /* 0x000fe4000001ff00 */
[----:B------:R-:W-:Y:S02]  /*17e0*/  CS2R R96, SRZ ;  /* 0x0000000000607805 */ /* 0x000fe4000001ff00 */
[----:B------:R-:W-:Y:S02]  /*17f0*/  ISETP.GT.AND P1, PT, R88, UR43, PT ;  /* 0x0000002b58007c0c */ /* 0x000fe4000bf24270 */
[----:B------:R-:W-:Y:S02]  /*1800*/  CS2R R94, SRZ ;  /* 0x00000000005e7805 */ /* 0x000fe4000001ff00 */
[----:B------:R-:W-:Y:S02]  /*1810*/  CS2R R92, SRZ ;  /* 0x00000000005c7805 */ /* 0x000fe4000001ff00 */
[----:B------:R-:W-:Y:S01]  /*1820*/  CS2R R90, SRZ ;  /* 0x00000000005a7805 */ /* 0x000fe2000001ff00 */
[----:B------:R-:W-:-:S06]  /*1830*/  IMAD.MOV.U32 R89, RZ, RZ, RZ ;  /* 0x000000ffff597224 */ /* 0x000fcc00078e00ff */
        /* <DEDUP_REMOVED lines=32> */
.L_x_1037:
        /* <DEDUP_REMOVED lines=9> */
.L_x_1235:
[----:B------:R-:W-:Y:S05]  /*1ad0*/  @!P0 BRA `(.L_x_1039) ;  /* 0x0000000000048947 */ /* 0x000fea0003800000 */
[----:B------:R-:W-:Y:S01]  /*1ae0*/  BPT.TRAP 0x1 ;  /* 0x000000040000795c */ /* 0x000fe20000300000 */
.L_x_1039:
[----:B------:R-:W-:Y:S02]  /*1af0*/  IMAD.U32 R15, RZ, RZ, UR37 ;  /* 0x00000025ff0f7e24 */ /* 0x000fe4000f8e00ff */
[----:B0-----:R-:W-:-:S03]  /*1b00*/  IMAD.U32 R0, RZ, RZ, UR46 ;  /* 0x0000002eff007e24 */ /* 0x001fc6000f8e00ff */
[----:B------:R-:W-:Y:S02]  /*1b10*/  LEA R15, R15, UR45, 0x3 ;  /* 0x0000002d0f0f7c11 */ /* 0x000fe4000f8e18ff */
[----:B------:R-:W-:-:S04]  /*1b20*/  SHF.L.U32 R0, R0, 0x1f, RZ ;  /* 0x0000001f00007819 */ /* 0x000fc800000006ff */
[----:B------:R0:W1:Y:S01]  /*1b30*/  SYNCS.PHASECHK.TRANS64.TRYWAIT P2, [R15+URZ+0x16830], R0 ;  /* 0x016830000f0075a7 */ /* 0x000062000804017f */
[----:B------:R-:W-:Y:S05]  /*1b40*/  @!P0 BRA `(.L_x_1040) ;  /* 0x0000000000048947 */ /* 0x000fea0003800000 */
[----:B------:R-:W-:Y:S01]  /*1b50*/  BPT.TRAP 0x1 ;  /* 0x000000040000795c */ /* 0x000fe20000300000 */
.L_x_1040:
[----:B------:R-:W2:Y:S02]  /*1b60*/  S2R R2, SR_TID.X ;  /* 0x0000000000027919 */ /* 0x000ea40000002100 */
[----:B--2---:R-:W-:Y:S01]  /*1b70*/  LOP3.LUT P1, RZ, R2, 0x7f, RZ, 0xc0, !PT ;  /* 0x0000007f02ff7812 */ /* 0x004fe2000782c0ff */
[----:B-1----:R-:W-:-:S12]  /*1b80*/  @P2 BRA `(.L_x_1041) ;  /* 0x0000000000082947 */ /* 0x002fd80003800000 */
[----:B------:R-:W1:Y:S02]  /*1b90*/  SYNCS.PHASECHK.TRANS64.TRYWAIT P2, [R15+URZ+0x16830], R0 ;  /* 0x016830000f0075a7 */ /* 0x000e64000804017f */
[----:B-1----:R-:W-:Y:S05]  /*1ba0*/  @!P2 BRA `(.L_x_1042) ;  /* 0x0000014400a4a947 */ /* 0x002fea0003800000 */
.L_x_1041:
        /* <DEDUP_REMOVED lines=46> */
[----:B------:R-:W-:Y:S02]  /*1e90*/  VIADD R24, R17, UR41 ;  /* 0x0000002911187c36 */ /* 0x000fe40008000000 */
        /* <DEDUP_REMOVED lines=8> */
[----:B------:R-:W-:Y:S01]  /*1f20*/  FMUL.FTZ R28, R29, UR10 ;  /* 0x0000000a1d1c7c20 */ /* 0x000fe20008410000 */
[----:B------:R-:W-:Y:S01]  /*1f30*/  FMUL.FTZ R37, R40, UR10 ;  /* 0x0000000a28257c20 */ /* 0x000fe20008410000 */
[----:B------:R-:W-:Y:S01]  /*1f40*/  FMUL.FTZ R29, R32, UR10 ;  /* 0x0000000a201d7c20 */ /* 0x000fe20008410000 */
[----:B------:R-:W-:Y:S01]  /*1f50*/  FMUL.FTZ R40, R63, UR10 ;  /* 0x0000000a3f287c20 */ /* 0x000fe20008410000 */
[----:B------:R-:W-:Y:S01]  /*1f60*/  @UP0 ULDC UR6, c[0x0][0x450] ;  /* 0x0001140000060ab9 */ /* 0x000fe20000000800 */
[----:B------:R-:W-:Y:S01]  /*1f70*/  FMUL.FTZ R32, R55, UR10 ;  /* 0x0000000a37207c20 */ /* 0x000fe20008410000 */
[----:B------:R-:W-:Y:S02]  /*1f80*/  IMAD.MOV.U32 R63, RZ, RZ, R24 ;  /* 0x000000ffff3f7224 */ /* 0x000fe400078e0018 */
[----:B------:R-:W-:Y:S01]  /*1f90*/  FMUL.FTZ R4, R31, UR10 ;  /* 0x0000000a1f047c20 */ /* 0x000fe20008410000 */
[----:B------:R-:W-:Y:S01]  /*1fa0*/  FMUL.FTZ R55, R57, UR10 ;  /* 0x0000000a39377c20 */ /* 0x000fe20008410000 */
[----:B------:R-:W-:Y:S01]  /*1fb0*/  @P3 SHF.R.U32.HI R63, RZ, UR6, R60 ;  /* 0x00000006ff3f3c19 */ /* 0x000fe2000801163c */
[----:B------:R-:W-:Y:S01]  /*1fc0*/  FMUL.FTZ R31, R33, UR10 ;  /* 0x0000000a211f7c20 */ /* 0x000fe20008410000 */
[----:B------:R-:W-:Y:S01]  /*1fd0*/  FMUL.FTZ R57, R61, UR10 ;  /* 0x0000000a3d397c20 */ /* 0x000fe20008410000 */
[----:B------:R-:W-:Y:S01]  /*1fe0*/  FMUL.FTZ R33, R36, UR10 ;  /* 0x0000000a24217c20 */ /* 0x000fe20008410000 */
[----:B------:R-:W-:-:S02]  /*1ff0*/  IMAD.MOV.U32 R61, RZ, RZ, -0x80 ;  /* 0xffffff80ff3d7424 */ /* 0x000fc400078e00ff */
[----:B------:R-:W-:Y:S01]  /*2000*/  FMUL.FTZ R36, R59, UR10 ;  /* 0x0000000a3b247c20 */ /* 0x000fe20008410000 */
[----:B------:R-:W-:Y:S01]  /*2010*/  FMUL.FTZ R59, R72, UR10 ;  /* 0x0000000a483b7c20 */ /* 0x000fe20008410000 */
[----:B------:R-:W-:Y:S01]  /*2020*/  FMUL.FTZ R90, R68, UR10 ;  /* 0x0000000a445a7c20 */ /* 0x000fe20008410000 */
[----:B------:R-:W0:Y:S01]  /*2030*/  SHFL.IDX PT, R72, R63, RZ, 0x1c1f ;  /* 0x001c1fff3f487589 */ /* 0x000e2200000e0000 */
[----:B------:R-:W-:Y:S01]  /*2040*/  IMAD R68, R88, R61, 0x80 ;  /* 0x0000008058447424 */ /* 0x000fe200078e023d */
[----:B------:R-:W-:Y:S01]  /*2050*/  ULDC.64 UR6, c[0x0][0x9e0] ;  /* 0x0002780000067ab9 */ /* 0x000fe20000000a00 */
[----:B------:R-:W-:Y:S01]  /*2060*/  FMUL.FTZ R8, R39, UR10 ;  /* 0x0000000a27087c20 */ /* 0x000fe20008410000 */
[----:B------:R-:W-:Y:S01]  /*2070*/  FMUL.FTZ R13, R43, UR10 ;  /* 0x0000000a2b0d7c20 */ /* 0x000fe20008410000 */
[----:B------:R-:W-:Y:S01]  /*2080*/  FMUL.FTZ R20, R47, UR10 ;  /* 0x0000000a2f147c20 */ /* 0x000fe20008410000 */
        /* <DEDUP_REMOVED lines=17> */
[----:B------:R-:W-:-:S02]  /*21a0*/  VIADD R61, R68, 0x1 ;  /* 0x00000001443d7836 */ /* 0x000fc40000000000 */
        /* <DEDUP_REMOVED lines=20> */
[----:B-1----:R-:W-:Y:S01]  /*22f0*/  FMUL.FTZ R15, R87, UR10 ;  /* 0x0000000a570f7c20 */ /* 0x002fe20008410000 */
[----:B------:R-:W-:Y:S01]  /*2300*/  FMUL.FTZ R76, R76, UR10 ;  /* 0x0000000a4c4c7c20 */ /* 0x000fe20008410000 */
[----:B------:R-:W-:Y:S01]  /*2310*/  FMUL.FTZ R84, R84, UR10 ;  /* 0x0000000a54547c20 */ /* 0x000fe20008410000 */
[----:B------:R-:W-:Y:S01]  /*2320*/  IMAD R60, R16, -0x2, R61 ;  /* 0xfffffffe103c7824 */ /* 0x000fe200078e023d */
[----:B------:R-:W-:Y:S01]  /*2330*/  PLOP3.LUT P2, PT, PT, PT, UP1, 0x40, 0x0 ;  /* 0x000000000000781c */ /* 0x000fe20003f4e818 */
[----:B------:R-:W-:Y:S01]  /*2340*/  IMAD.U32 R65, RZ, RZ, UR38 ;  /* 0x00000026ff417e24 */ /* 0x000fe2000f8e00ff */
[----:B------:R-:W1:Y:S01]  /*2350*/  MUFU.TANH R2, R2 ;  /* 0x0000000200027308 */ /* 0x000e620000002400 */
[----:B------:R-:W-:Y:S01]  /*2360*/  VIADD R61, R68, UR42 ;  /* 0x0000002a443d7c36 */ /* 0x000fe20008000000 */
[----:B------:R-:W-:-:S02]  /*2370*/  LEA R67, R88, 0xffffff80, 0x7 ;  /* 0xffffff8058437811 */ /* 0x000fc400078e38ff */
[----:B------:R-:W-:Y:S01]  /*2380*/  IADD3 R60, -R65, UR42, R60 ;  /* 0x0000002a413c7c10 */ /* 0x000fe2000fffe13c */
[----:B------:R-:W-:-:S03]  /*2390*/  IMAD R69, R16, -0x2, R61 ;  /* 0xfffffffe10457824 */ /* 0x000fc600078e023d */
[----:B------:R-:W2:Y:S01]  /*23a0*/  MUFU.TANH R89, R89 ;  /* 0x0000005900597308 */ /* 0x000ea20000002400 */
[C---:B------:R-:W-:Y:S02]  /*23b0*/  VIADD R70, R60.reuse, UR6 ;  /* 0x000000063c467c36 */ /* 0x040fe40008000000 */
[----:B------:R-:W-:-:S03]  /*23c0*/  VIADD R71, R60, UR21 ;  /* 0x000000153c477c36 */ /* 0x000fc60008000000 */
[----:B0-----:R-:W-:Y:S01]  /*23d0*/  VIADDMNMX R61, R72, R70, R69, PT ;  /* 0x00000046483d7246 */ /* 0x001fe20003800145 */
[----:B------:R-:W-:Y:S01]  /*23e0*/  IMAD.IADD R64, R71, 0x1, R72 ;  /* 0x0000000147407824 */ /* 0x000fe200078e0248 */
[----:B------:R-:W0:Y:S08]  /*23f0*/  MUFU.TANH R0, R0 ;  /* 0x0000000000007308 */ /* 0x000e300000002400 */
[----:B------:R-:W3:Y:S08]  /*2400*/  MUFU.TANH R3, R3 ;  /* 0x0000000300037308 */ /* 0x000ef00000002400 */
        /* <DEDUP_REMOVED lines=48> */
[----:B------:R0:W0:Y:S08]  /*2710*/  MUFU.TANH R62, R76 ;  /* 0x0000004c003e7308 */ /* 0x0000300000002400 */
        /* <DEDUP_REMOVED lines=10> */
[----:B------:R-:W0:Y:S01]  /*27c0*/  MUFU.TANH R15, R15 ;  /* 0x0000000f000f7308 */ /* 0x000e220000002400 */
[----:B-1234-:R-:W-:Y:S05]  /*27d0*/  @P2 BRA `(.L_x_1043) ;  /* 0x00000000005c2947 */ /* 0x01efea0003800000 */
[----:B------:R-:W-:Y:S01]  /*27e0*/  IMAD.U32 R65, RZ, RZ, UR38 ;  /* 0x00000026ff417e24 */ /* 0x000fe2000f8e00ff */
[----:B------:R-:W-:Y:S04]  /*27f0*/  BSSY B0, `(.L_x_1044) ;  /* 0x0000011000007945 */ /* 0x000fe80003800000 */
[----:B------:R-:W-:-:S04]  /*2800*/  IADD3 R60, -R65, UR42, R72 ;  /* 0x0000002a413c7c10 */ /* 0x000fc8000fffe148 */
        /* <DEDUP_REMOVED lines=10> */
.L_x_1045:
[----:B------:R-:W-:-:S06]  /*28b0*/  UISETP.NE.AND UP2, UPT, UR7, 0x1, UPT ;  /* 0x000000010700788c */ /* 0x000fcc000bf45270 */
[----:B------:R-:W-:-:S05]  /*28c0*/  PLOP3.LUT P2, PT, PT, PT, UP2, 0x80, 0x0 ;  /* 0x000000000000781c */ /* 0x000fca0003f4f028 */
[----:B------:R-:W-:-:S08]  /*28d0*/  @UP2 ULDC.64 UR10, c[0x0][0x9e8] ;  /* 0x00027a00000a2ab9 */ /* 0x000fd00000000a00 */
[----:B------:R-:W-:-:S05]  /*28e0*/  @P2 IMAD.HI.U32 R65, R60, UR10, RZ ;  /* 0x0000000a3c412c27 */ /* 0x000fca000f8e00ff */
[----:B------:R-:W-:-:S07]  /*28f0*/  @P2 SHF.R.U32.HI R60, RZ, UR11, R65 ;  /* 0x0000000bff3c2c19 */ /* 0x000fce0008011641 */
.L_x_1046:
[----:B------:R-:W-:Y:S05]  /*2900*/  BSYNC B0 ;  /* 0x0000000000007941 */ /* 0x000fea0003800000 */
.L_x_1044:
[----:B------:R-:W-:-:S04]  /*2910*/  IMAD R65, R60, UR7, -R67 ;  /* 0x000000073c417c24 */ /* 0x000fc8000f8e0a43 */
[----:B------:R-:W-:-:S05]  /*2920*/  IMAD R65, R16, -0x2, R65 ;  /* 0xfffffffe10417824 */ /* 0x000fca00078e0241 */
[----:B------:R-:W-:Y:S02]  /*2930*/  VIMNMX R64, R64, R65, !PT ;  /* 0x0000004140407248 */ /* 0x000fe40007fe0100 */
[----:B------:R-:W-:-:S07]  /*2940*/  VIADDMNMX R61, R65, UR7, R61, PT ;  /* 0x00000007413d7c46 */ /* 0x000fce000b80013d */
.L_x_1043:
[----:B------:R-:W2:Y:S01]  /*2950*/  LDL.LU R65, [R1] ;  /* 0x0000000001417983 */ /* 0x000ea20000300800 */
[C---:B------:R-:W-:Y:S02]  /*2960*/  ISETP.GE.AND P4, PT, R68.reuse, 0x9, PT ;  /* 0x000000094400780c */ /* 0x040fe40003f86270 */
[C---:B------:R-:W-:Y:S02]  /*2970*/  ISETP.GE.AND P2, PT, R68.reuse, 0x2, PT ;  /* 0x000000024400780c */ /* 0x040fe40003f46270 */
[----:B------:R-:W-:Y:S02]  /*2980*/  ISETP.GE.AND P5, PT, R68, 0xa, PT ;  /* 0x0000000a4400780c */ /* 0x000fe40003fa6270 */
[----:B------:R-:W-:-:S04]  /*2990*/  ISETP.GT.AND P3, PT, R64, 0x1, !P2 ;  /* 0x000000014000780c */ /* 0x000fc80005764270 */
[----:B------:R-:W-:-:S04]  /*29a0*/  ISETP.LT.OR P3, PT, R61, 0x2, P3 ;  /* 0x000000023d00780c */ /* 0x000fc80001f61670 */
[----:B------:R-:W-:Y:S02]  /*29b0*/  FSEL R132, R89, -INF , !P3 ;  /* 0xff80000059847808 */ /* 0x000fe40005800000 */
[----:B------:R-:W-:-:S04]  /*29c0*/  ISETP.GT.AND P3, PT, R64, 0x9, !P5 ;  /* 0x000000094000780c */ /* 0x000fc80006f64270 */
[----:B------:R-:W-:-:S04]  /*29d0*/  ISETP.LT.OR P3, PT, R61, 0xa, P3 ;  /* 0x0000000a3d00780c */ /* 0x000fc80001f61670 */
[----:B0-----:R-:W-:Y:S02]  /*29e0*/  FSEL R128, R28, -INF , !P3 ;  /* 0xff8000001c807808 */ /* 0x001fe40005800000 */
[----:B--2---:R-:W-:-:S04]  /*29f0*/  LOP3.LUT R65, R65, 0xfffffffd, RZ, 0xc0, !PT ;  /* 0xfffffffd41417812 */ /* 0x004fc800078ec0ff */
[----:B------:R-:W-:Y:S02]  /*2a00*/  @P4 LOP3.LUT R65, R65, 0x2, RZ, 0xfc, !PT ;  /* 0x0000000241414812 */ /* 0x000fe400078efcff */
[----:B------:R-:W-:Y:S02]  /*2a10*/  ISETP.GT.AND P4, PT, R64, 0x8, !P4 ;  /* 0x000000084000780c */ /* 0x000fe40006784270 */
[----:B------:R-:W-:Y:S02]  /*2a20*/  LOP3.LUT R65, R65, 0xfffffffb, RZ, 0xc0, !PT ;  /* 0xfffffffb41417812 */ /* 0x000fe400078ec0ff */
[----:B------:R-:W-:Y:S02]  /*2a30*/  ISETP.LT.OR P4, PT, R61, 0x9, P4 ;  /* 0x000000093d00780c */ /* 0x000fe40002781670 */
[----:B------:R-:W-:Y:S02]  /*2a40*/  @P5 LOP3.LUT R65, R65, 0x4, RZ, 0xfc, !PT ;  /* 0x0000000441415812 */ /* 0x000fe400078efcff */
[----:B------:R-:W-:-:S02]  /*2a50*/  ISETP.GE.AND P5, PT, R68, 0x11, PT ;  /* 0x000000114400780c */ /* 0x000fc40003fa6270 */
[----:B------:R-:W-:Y:S02]  /*2a60*/  FSEL R130, R27, -INF , !P4 ;  /* 0xff8000001b827808 */ /* 0x000fe40006000000 */
[----:B------:R-:W-:Y:S02]  /*2a70*/  ISETP.GE.AND P4, PT, R68, 0x12, PT ;  /* 0x000000124400780c */ /* 0x000fe40003f86270 */
[----:B------:R-:W-:Y:S02]  /*2a80*/  LOP3.LUT R65, R65, 0xfffffff7, RZ, 0xc0, !PT ;  /* 0xfffffff741417812 */ /* 0x000fe400078ec0ff */
[----:B------:R-:W-:-:S04]  /*2a90*/  ISETP.GT.AND P3, PT, R64, 0x10, !P5 ;  /* 0x000000104000780c */ /* 0x000fc80006f64270 */
[----:B------:R-:W-:Y:S02]  /*2aa0*/  ISETP.LT.OR P3, PT, R61, 0x11, P3 ;  /* 0x000000113d00780c */ /* 0x000fe40001f61670 */
[----:B------:R-:W-:Y:S02]  /*2ab0*/  @P5 LOP3.LUT R65, R65, 0x8, RZ, 0xfc, !PT ;  /* 0x0000000841415812 */ /* 0x000fe400078efcff */
[----:B------:R-:W-:Y:S02]  /*2ac0*/  FSEL R126, R29, -INF , !P3 ;  /* 0xff8000001d7e7808 */ /* 0x000fe40005800000 */
[----:B------:R-:W-:Y:S02]  /*2ad0*/  LOP3.LUT R65, R65, 0xfdffffff, RZ, 0xc0, !PT ;  /* 0xfdffffff41417812 */ /* 0x000fe400078ec0ff */
[----:B------:R-:W-:Y:S02]  /*2ae0*/  ISETP.GT.AND P3, PT, R64, 0x11, !P4 ;  /* 0x000000114000780c */ /* 0x000fe40006764270 */
[----:B------:R-:W-:-:S02]  /*2af0*/  @P4 LOP3.LUT R65, R65, 0x2000000, RZ, 0xfc, !PT ;  /* 0x0200000041414812 */ /* 0x000fc400078efcff */
[----:B------:R-:W-:Y:S02]  /*2b00*/  ISETP.GE.AND P4, PT, R68, 0x19, PT ;  /* 0x000000194400780c */ /* 0x000fe40003f86270 */
[----:B------:R-:W-:Y:S02]  /*2b10*/  ISETP.LT.OR P3, PT, R61, 0x12, P3 ;  /* 0x000000123d00780c */ /* 0x000fe40001f61670 */
[----:B------:R-:W-:Y:S02]  /*2b20*/  LOP3.LUT R65, R65, 0xfeffffff, RZ, 0xc0, !PT ;  /* 0xfeffffff41417812 */ /* 0x000fe400078ec0ff */
        /* <DEDUP_REMOVED lines=152> */
[----:B------:R-:W-:Y:S02]  /*34b0*/  ISETP.GT.AND P6, PT, R64, 0x79, !P6 ;  /* 0x000000794000780c */ /* 0x000fe400077c4270 */
[----:B------:R-:W0:Y:S02]  /*34c0*/  SHFL.IDX PT, R64, R63, 0x1, 0x1c1f ;  /* 0x003c1f003f407f89 */ /* 0x000e2400000e0000 */
[----:B------:R-:W-:Y:S02]  /*34d0*/  ISETP.LT.OR P6, PT, R61, 0x7a, P6 ;  /* 0x0000007a3d00780c */ /* 0x000fe400037c1670 */
[----:B------:R1:W-:Y:S02]  /*34e0*/  STL [R1], R65 ;  /* 0x0000004101007387 */ /* 0x0003e40000100800 */
[----:B------:R-:W-:-:S02]  /*34f0*/  FSEL R2, R85, -INF , !P6 ;  /* 0xff80000055027808 */ /* 0x000fc40007000000 */
[----:B------:R-:W-:Y:S02]  /*3500*/  PLOP3.LUT P6, PT, PT, PT, UP1, 0x40, 0x0 ;  /* 0x000000000000781c */ /* 0x000fe40003fce818 */
[----:B0-----:R-:W-:Y:S01]  /*3510*/  VIADDMNMX R27, R64, R70, R69, PT ;  /* 0x00000046401b7246 */ /* 0x001fe20003800145 */
[----:B------:R-:W-:-:S10]  /*3520*/  IMAD.IADD R29, R71, 0x1, R64 ;  /* 0x00000001471d7824 */ /* 0x000fd400078e0240 */
[----:B-1----:R-:W-:Y:S05]  /*3530*/  @P6 BRA `(.L_x_1047) ;  /* 0x0000000000646947 */ /* 0x002fea0003800000 */
        /* <DEDUP_REMOVED lines=14> */
.L_x_1049:
[----:B------:R-:W-:-:S06]  /*3620*/  UISETP.NE.AND UP2, UPT, UR7, 0x1, UPT ;  /* 0x000000010700788c */ /* 0x000fcc000bf45270 */
[----:B------:R-:W-:-:S05]  /*3630*/  PLOP3.LUT P6, PT, PT, PT, UP2, 0x80, 0x0 ;  /* 0x000000000000781c */ /* 0x000fca0003fcf028 */
[----:B------:R-:W-:-:S08]  /*3640*/  @UP2 ULDC.64 UR10, c[0x0][0x9e8] ;  /* 0x00027a00000a2ab9 */ /* 0x000fd00000000a00 */
[----:B------:R-:W-:Y:S01]  /*3650*/  @P6 IMAD.HI.U32 R33, R31, UR10, RZ ;  /* 0x0000000a1f216c27 */ /* 0x000fe2000f8e00ff */
[----:B------:R-:W-:-:S13]  /*3660*/  PLOP3.LUT P6, PT, PT, PT, UP2, 0x80, 0x0 ;  /* 0x000000000000781c */ /* 0x000fda0003fcf028 */
[----:B------:R-:W-:-:S07]  /*3670*/  @P6 SHF.R.U32.HI R31, RZ, UR11, R33 ;  /* 0x0000000bff1f6c19 */ /* 0x000fce0008011621 */
.L_x_1050:
[----:B------:R-:W-:Y:S05]  /*3680*/  BSYNC B0 ;  /* 0x0000000000007941 */ /* 0x000fea0003800000 */
.L_x_1048:
[----:B------:R-:W-:-:S04]  /*3690*/  IMAD R31, R31, UR7, -R67 ;  /* 0x000000071f1f7c24 */ /* 0x000fc8000f8e0a43 */
[----:B------:R-:W-:-:S05]  /*36a0*/  IMAD R64, R16, -0x2, R31 ;  /* 0xfffffffe10407824 */ /* 0x000fca00078e021f */
[----:B------:R-:W-:Y:S02]  /*36b0*/  VIMNMX R29, R29, R64, !PT ;  /* 0x000000401d1d7248 */ /* 0x000fe40007fe0100 */
[----:B------:R-:W-:-:S07]  /*36c0*/  VIADDMNMX R27, R64, UR7, R27, PT ;  /* 0x00000007401b7c46 */ /* 0x000fce000b80011b */
.L_x_1047:
[----:B------:R-:W-:Y:S01]  /*36d0*/  ISETP.GT.AND P2, PT, R29, 0x1, !P2 ;  /* 0x000000011d00780c */ /* 0x000fe20005744270 */
[----:B------:R-:W-:Y:S01]  /*36e0*/  ULDC UR10, c[0x0][0x988] ;  /* 0x00026200000a7ab9 */ /* 0x000fe20000000800 */
[----:B------:R-:W-:Y:S01]  /*36f0*/  LOP3.LUT P6, RZ, R65, 0x8, RZ, 0xc0, !PT ;  /* 0x0000000841ff7812 */ /* 0x000fe200078cc0ff */
[----:B------:R-:W-:Y:S01]  /*3700*/  IMAD.U32 R43, RZ, RZ, UR10 ;  /* 0x0000000aff2b7e24 */ /* 0x000fe2000f8e00ff */
[----:B------:R-:W-:Y:S01]  /*3710*/  ISETP.LT.OR P2, PT, R27, 0x2, P2 ;  /* 0x000000021b00780c */ /* 0x000fe20001741670 */
[----:B------:R-:W-:Y:S01]  /*3720*/  @UP0 ULDC UR10, c[0x0][0x44c] ;  /* 0x00011300000a0ab9 */ /* 0x000fe20000000800 */
[----:B------:R-:W-:Y:S01]  /*3730*/  ISETP.GT.AND P3, PT, R29, 0x70, !P3 ;  /* 0x000000701d00780c */ /* 0x000fe20005f64270 */
[----:B------:R-:W-:Y:S01]  /*3740*/  UIMAD.WIDE.U32 UR10, UR41, UR10, URZ ;  /* 0x0000000a290a72a5 */ /* 0x000fe2000f8e003f */
[----:B------:R-:W-:Y:S01]  /*3750*/  FSEL R80, R3, -INF , !P2 ;  /* 0xff80000003507808 */ /* 0x000fe20005000000 */
[----:B------:R-:W-:Y:S01]  /*3760*/  @UP0 ULDC UR15, c[0x0][0x450] ;  /* 0x00011400000f0ab9 */ /* 0x000fe20000000800 */
[----:B------:R-:W-:Y:S01]  /*3770*/  LOP3.LUT P2, RZ, R65, 0x2, RZ, 0xc0, !PT ;  /* 0x0000000241ff7812 */ /* 0x000fe2000784c0ff */
[----:B------:R-:W-:Y:S01]  /*3780*/  UMOV UR14, UR41 ;  /* 0x00000029000e7c82 */ /* 0x000fe20008000000 */
[----:B------:R-:W-:Y:S01]  /*3790*/  FMNMX.FTZ R3, R134, R132, !PT ;  /* 0x0000008486037209 */ /* 0x000fe20007810000 */
[----:B------:R-:W-:Y:S01]  /*37a0*/  @UP0 USHF.R.U32.HI UR14, URZ, UR15, UR11 ;  /* 0x0000000f3f0e0299 */ /* 0x000fe2000801160b */
[----:B------:R-:W-:-:S02]  /*37b0*/  ISETP.GT.AND P2, PT, R29, 0x8, !P2 ;  /* 0x000000081d00780c */ /* 0x000fc40005744270 */
[----:B------:R-:W-:Y:S01]  /*37c0*/  FMNMX.FTZ R3, R130, R3, !PT ;  /* 0x0000000382037209 */ /* 0x000fe20007810000 */
[----:B------:R-:W-:Y:S01]  /*37d0*/  UIADD3 UR49, UR49, UR14, URZ ;  /* 0x0000000e31317290 */ /* 0x000fe2000fffe03f */
[----:B------:R-:W-:Y:S02]  /*37e0*/  ISETP.LT.OR P2, PT, R27, 0x9, P2 ;  /* 0x000000091b00780c */ /* 0x000fe40001741670 */
[----:B------:R-:W-:Y:S01]  /*37f0*/  FMNMX.FTZ R3, R128, R3, !PT ;  /* 0x0000000380037209 */ /* 0x000fe20007810000 */
[----:B------:R-:W-:Y:S01]  /*3800*/  UIADD3 UR6, UR49, UR6, URZ ;  /* 0x0000000631067290 */ /* 0x000fe2000fffe03f */
        /* <DEDUP_REMOVED lines=8> */
[----:B------:R-:W-:-:S02]  /*3890*/  ISETP.GT.AND P2, PT, R29, 0x10, !P6 ;  /* 0x000000101d00780c */ /* 0x000fc40007744270 */
[----:B------:R-:W-:Y:S02]  /*38a0*/  FMNMX.FTZ R3, R120, R3, !PT ;  /* 0x0000000378037209 */ /* 0x000fe40007810000 */
[----:B------:R-:W-:Y:S02]  /*38b0*/  ISETP.LT.OR P2, PT, R27, 0x11, P2 ;  /* 0x000000111b00780c */ /* 0x000fe40001741670 */
[----:B------:R-:W-:Y:S02]  /*38c0*/  FMNMX.FTZ R3, R116, R3, !PT ;  /* 0x0000000374037209 */ /* 0x000fe40007810000 */
[----:B------:R-:W-:Y:S02]  /*38d0*/  FSEL R64, R7, -INF , !P2 ;  /* 0xff80000007407808 */ /* 0x000fe40005000000 */
[C---:B------:R-:W-:Y:S02]  /*38e0*/  LOP3.LUT P2, RZ, R65.reuse, 0x2000000, RZ, 0xc0, !PT ;  /* 0x0200000041ff7812 */ /* 0x040fe4000784c0ff */
[----:B------:R-:W-:-:S02]  /*38f0*/  LOP3.LUT P6, RZ, R65, 0x8000, RZ, 0xc0, !PT ;  /* 0x0000800041ff7812 */ /* 0x000fc400078cc0ff */
        /* <DEDUP_REMOVED lines=54> */
[----:B------:R-:W-:Y:S01]  /*3c60*/  LOP3.LUT P2, RZ, R65, 0x20000, RZ, 0xc0, !PT ;  /* 0x0002000041ff7812 */ /* 0x000fe2000784c0ff */
[----:B------:R-:W0:Y:S01]  /*3c70*/  SHFL.BFLY PT, R4, R3, 0x2, 0x1f ;  /* 0x0c401f0003047f89 */ /* 0x000e2200000e0000 */
[C---:B------:R-:W-:Y:S02]  /*3c80*/  ISETP.GT.AND P4, PT, R29.reuse, 0x71, !P4 ;  /* 0x000000711d00780c */ /* 0x040fe40006784270 */
[----:B------:R-:W-:Y:S02]  /*3c90*/  ISETP.GT.AND P2, PT, R29, 0x31, !P2 ;  /* 0x000000311d00780c */ /* 0x000fe40005744270 */
[C---:B------:R-:W-:Y:S02]  /*3ca0*/  ISETP.LT.OR P3, PT, R27.reuse, 0x71, P3 ;  /* 0x000000711b00780c */ /* 0x040fe40001f61670 */
[----:B------:R-:W-:Y:S02]  /*3cb0*/  ISETP.LT.OR P2, PT, R27, 0x32, P2 ;  /* 0x000000321b00780c */ /* 0x000fe40001741670 */
[----:B------:R-:W-:-:S02]  /*3cc0*/  ISETP.GT.AND P5, PT, R29, 0x78, !P5 ;  /* 0x000000781d00780c */ /* 0x000fc40006fa4270 */
[----:B------:R-:W-:Y:S02]  /*3cd0*/  FSEL R26, R26, -INF , !P2 ;  /* 0xff8000001a1a7808 */ /* 0x000fe40005000000 */
[----:B------:R-:W-:Y:S02]  /*3ce0*/  LOP3.LUT P2, RZ, R65, 0x10000, RZ, 0xc0, !PT ;  /* 0x0001000041ff7812 */ /* 0x000fe4000784c0ff */
[----:B------:R-:W-:Y:S02]  /*3cf0*/  ISETP.LT.OR P4, PT, R27, 0x72, P4 ;  /* 0x000000721b00780c */ /* 0x000fe40002781670 */
[----:B------:R-:W-:Y:S02]  /*3d00*/  ISETP.GT.AND P2, PT, R29, 0x38, !P2 ;  /* 0x000000381d00780c */ /* 0x000fe40005744270 */
[----:B------:R-:W-:Y:S02]  /*3d10*/  FSEL R12, R12, -INF , !P3 ;  /* 0xff8000000c0c7808 */ /* 0x000fe40005800000 */
[----:B------:R-:W-:-:S02]  /*3d20*/  ISETP.LT.OR P2, PT, R27, 0x39, P2 ;  /* 0x000000391b00780c */ /* 0x000fc40001741670 */
[----:B------:R-:W-:Y:S02]  /*3d30*/  ISETP.LT.OR P5, PT, R27, 0x79, P5 ;  /* 0x000000791b00780c */ /* 0x000fe40002fa1670 */
[----:B------:R-:W-:Y:S02]  /*3d40*/  FSEL R30, R30, -INF , !P2 ;  /* 0xff8000001e1e7808 */ /* 0x000fe40005000000 */
[----:B------:R-:W-:Y:S02]  /*3d50*/  ISETP.GT.AND P2, PT, R29, 0x39, !P6 ;  /* 0x000000391d00780c */ /* 0x000fe40007744270 */
[----:B0-----:R-:W-:Y:S02]  /*3d60*/  FMNMX.FTZ R5, R3, R4, !PT ;  /* 0x0000000403057209 */ /* 0x001fe40007810000 */
[----:B------:R-:W-:Y:S02]  /*3d70*/  ISETP.LT.OR P2, PT, R27, 0x3a, P2 ;  /* 0x0000003a1b00780c */ /* 0x000fe40001741670 */
[----:B------:R-:W-:Y:S01]  /*3d80*/  LOP3.LUT P6, RZ, R65, 0x10, RZ, 0xc0, !PT ;  /* 0x0000001041ff7812 */ /* 0x000fe200078cc0ff */
[----:B------:R-:W0:Y:S01]  /*3d90*/  SHFL.BFLY PT, R4, R5, 0x1, 0x1f ;  /* 0x0c201f0005047f89 */ /* 0x000e2200000e0000 */
[----:B------:R-:W-:-:S02]  /*3da0*/  FSEL R32, R32, -INF , !P2 ;  /* 0xff80000020207808 */ /* 0x000fc40005000000 */
[----:B------:R-:W-:Y:S02]  /*3db0*/  LOP3.LUT P2, RZ, R65, 0x4000, RZ, 0xc0, !PT ;  /* 0x0000400041ff7812 */ /* 0x000fe4000784c0ff */
[----:B------:R-:W-:Y:S02]  /*3dc0*/  FSEL R24, R24, -INF , !P5 ;  /* 0xff80000018187808 */ /* 0x000fe40006800000 */
[----:B------:R-:W-:-:S04]  /*3dd0*/  ISETP.GT.AND P2, PT, R29, 0x40, !P2 ;  /* 0x000000401d00780c */ /* 0x000fc80005744270 */
[----:B------:R-:W-:-:S04]  /*3de0*/  ISETP.LT.OR P2, PT, R27, 0x41, P2 ;  /* 0x000000411b00780c */ /* 0x000fc80001741670 */
[----:B------:R-:W-:Y:S02]  /*3df0*/  FSEL R34, R34, -INF , !P2 ;  /* 0xff80000022227808 */ /* 0x000fe40005000000 */
[----:B------:R-:W-:-:S04]  /*3e00*/  LOP3.LUT P2, RZ, R65, 0x2000, RZ, 0xc0, !PT ;  /* 0x0000200041ff7812 */ /* 0x000fc8000784c0ff */
[----:B------:R-:W-:Y:S02]  /*3e10*/  ISETP.GT.AND P2, PT, R29, 0x41, !P2 ;  /* 0x000000411d00780c */ /* 0x000fe40005744270 */
[----:B0-----:R-:W-:Y:S02]  /*3e20*/  FMNMX.FTZ R4, R5, R4, !PT ;  /* 0x0000000405047209 */ /* 0x001fe40007810000 */
[----:B------:R-:W-:-:S03]  /*3e30*/  ISETP.LT.OR P2, PT, R27, 0x42, P2 ;  /* 0x000000421b00780c */ /* 0x000fc60001741670 */
[----:B------:R-:W-:Y:S01]  /*3e40*/  FMUL.FTZ R25, R4, R43 ;  /* 0x0000002b04197220 */ /* 0x000fe20000410000 */
        /* <DEDUP_REMOVED lines=41> */
[-CC-:B------:R-:W-:Y:S01]  /*40e0*/  FFMA.FTZ R3, R132, R43.reuse, -R25.reuse ;  /* 0x0000002b84037223 */ /* 0x180fe20000010819 */
[----:B------:R-:W-:Y:S01]  /*40f0*/  ISETP.LT.OR P2, PT, R27, 0x1, P2 ;  /* 0x000000011b00780c */ /* 0x000fe20001741670 */
[-CC-:B------:R-:W-:Y:S01]  /*4100*/  FFMA.FTZ R132, R102, R43.reuse, -R25.reuse ;  /* 0x0000002b66847223 */ /* 0x180fe20000010819 */
[----:B------:R-:W-:Y:S01]  /*4110*/  ISETP.GT.AND P6, PT, R29, 0x79, !P6 ;  /* 0x000000791d00780c */ /* 0x000fe200077c4270 */
[-CC-:B------:R-:W-:Y:S01]  /*4120*/  FFMA.FTZ R148, R134, R43.reuse, -R25.reuse ;  /* 0x0000002b86947223 */ /* 0x180fe20000010819 */
[----:B------:R-:W-:Y:S01]  /*4130*/  FSEL R0, R0, -INF , !P2 ;  /* 0xff80000000007808 */ /* 0x000fe20005000000 */
[-CC-:B------:R-:W-:Y:S01]  /*4140*/  FFMA.FTZ R150, R130, R43.reuse, -R25.reuse ;  /* 0x0000002b82967223 */ /* 0x180fe20000010819 */
[----:B------:R-:W-:Y:S01]  /*4150*/  LOP3.LUT P2, RZ, R65, 0x4000000, RZ, 0xc0, !PT ;  /* 0x0400000041ff7812 */ /* 0x000fe2000784c0ff */
[----:B------:R-:W-:Y:S01]  /*4160*/  MUFU.EX2 R3, R3 ;  /* 0x0000000300037308 */ /* 0x000fe20000000800 */
[----:B------:R-:W-:Y:S01]  /*4170*/  FMNMX.FTZ R7, R0, R80, !PT ;  /* 0x0000005000077209 */ /* 0x000fe20007810000 */
[-CC-:B------:R-:W-:Y:S01]  /*4180*/  FFMA.FTZ R5, R128, R43.reuse, -R25.reuse ;  /* 0x0000002b80057223 */ /* 0x180fe20000010819 */
[----:B------:R-:W-:Y:S01]  /*4190*/  ISETP.GT.AND P2, PT, R29, 0x69, !P2 ;  /* 0x000000691d00780c */ /* 0x000fe20005744270 */
[--C-:B------:R-:W-:Y:S01]  /*41a0*/  FFMA.FTZ R144, R126, R43, -R25.reuse ;  /* 0x0000002b7e907223 */ /* 0x100fe20000010819 */
[----:B------:R-:W-:Y:S01]  /*41b0*/  FMNMX.FTZ R7, R68, R7, !PT ;  /* 0x0000000744077209 */ /* 0x000fe20007810000 */
[--C-:B------:R-:W-:Y:S01]  /*41c0*/  FFMA.FTZ R124, R124, R43, -R25.reuse ;  /* 0x0000002b7c7c7223 */ /* 0x100fe20000010819 */
[----:B------:R-:W-:Y:S01]  /*41d0*/  ISETP.LT.OR P2, PT, R27, 0x6a, P2 ;  /* 0x0000006a1b00780c */ /* 0x000fe20001741670 */
[----:B------:R-:W0:Y:S01]  /*41e0*/  MUFU.EX2 R148, R148 ;  /* 0x0000009400947308 */ /* 0x000e220000000800 */
[----:B------:R-:W-:Y:S01]  /*41f0*/  FMNMX.FTZ R7, R78, R7, !PT ;  /* 0x000000074e077209 */ /* 0x000fe20007810000 */
[-CC-:B------:R-:W-:Y:S01]  /*4200*/  FFMA.FTZ R146, R122, R43.reuse, -R25.reuse ;  /* 0x0000002b7a927223 */ /* 0x180fe20000010819 */
[----:B------:R-:W-:Y:S01]  /*4210*/  FSEL R10, R10, -INF , !P2 ;  /* 0xff8000000a0a7808 */ /* 0x000fe20005000000 */
[--C-:B------:R-:W-:Y:S01]  /*4220*/  FFMA.FTZ R120, R120, R43, -R25.reuse ;  /* 0x0000002b78787223 */ /* 0x100fe20000010819 */
[----:B------:R-:W-:Y:S01]  /*4230*/  FMNMX.FTZ R9, R64, R7, !PT ;  /* 0x0000000740097209 */ /* 0x000fe20007810000 */
[-CC-:B------:R-:W-:Y:S01]  /*4240*/  FFMA.FTZ R140, R116, R43.reuse, -R25.reuse ;  /* 0x0000002b748c7223 */ /* 0x180fe20000010819 */
[----:B------:R-:W-:Y:S01]  /*4250*/  FSEL R102, R11, -INF , !P4 ;  /* 0xff8000000b667808 */ /* 0x000fe20006000000 */
[--C-:B------:R-:W-:Y:S01]  /*4260*/  FFMA.FTZ R11, R100, R43, -R25.reuse ;  /* 0x0000002b640b7223 */ /* 0x100fe20000010819 */
[----:B------:R-:W-:Y:S01]  /*4270*/  FMNMX.FTZ R9, R76, R9, !PT ;  /* 0x000000094c097209 */ /* 0x000fe20007810000 */
[----:B------:R-:W1:Y:S01]  /*4280*/  MUFU.EX2 R150, R150 ;  /* 0x0000009600967308 */ /* 0x000e620000000800 */
[----:B------:R-:W-:Y:S01]  /*4290*/  ISETP.LT.OR P6, PT, R27, 0x7a, P6 ;  /* 0x0000007a1b00780c */ /* 0x000fe200037c1670 */
[--C-:B------:R-:W-:Y:S01]  /*42a0*/  FFMA.FTZ R108, R108, R43, -R25.reuse ;  /* 0x0000002b6c6c7223 */ /* 0x100fe20000010819 */
[----:B------:R-:W-:Y:S01]  /*42b0*/  FMNMX.FTZ R9, R66, R9, !PT ;  /* 0x0000000942097209 */ /* 0x000fe20007810000 */
[-CC-:B------:R-:W-:Y:S01]  /*42c0*/  FFMA.FTZ R142, R114, R43.reuse, -R25.reuse ;  /* 0x0000002b728e7223 */ /* 0x180fe20000010819 */
[----:B------:R-:W-:Y:S01]  /*42d0*/  FSEL R100, R15, -INF , !P6 ;  /* 0xff8000000f647808 */ /* 0x000fe20007000000 */
[----:B------:R-:W-:Y:S01]  /*42e0*/  FFMA.FTZ R104, R104, R43, -R25 ;  /* 0x0000002b68687223 */ /* 0x000fe20000010819 */
[----:B------:R-:W-:Y:S01]  /*42f0*/  FMNMX.FTZ R9, R74, R9, !PT ;  /* 0x000000094a097209 */ /* 0x000fe20007810000 */
[----:B------:R-:W2:Y:S01]  /*4300*/  MUFU.EX2 R5, R5 ;  /* 0x0000000500057308 */ /* 0x000ea20000000800 */
[----:B0-----:R-:W-:Y:S01]  /*4310*/  FADD.FTZ R45, R148, R3 ;  /* 0x00000003942d7221 */ /* 0x001fe20000010000 */
[--C-:B------:R-:W-:Y:S01]  /*4320*/  FFMA.FTZ R136, R112, R43, -R25.reuse ;  /* 0x0000002b70887223 */ /* 0x100fe20000010819 */
[----:B------:R-:W-:Y:S01]  /*4330*/  FMNMX.FTZ R13, R14, R9, !PT ;  /* 0x000000090e0d7209 */ /* 0x000fe20007810000 */
[-CC-:B------:R-:W-:Y:S01]  /*4340*/  FFMA.FTZ R106, R106, R43.reuse, -R25.reuse ;  /* 0x0000002b6a6a7223 */ /* 0x180fe20000010819 */
[-CC-:B------:R-:W-:Y:S01]  /*4350*/  FFMA.FTZ R138, R110, R43.reuse, -R25.reuse ;  /* 0x0000002b6e8a7223 */ /* 0x180fe20000010819 */
[--C-:B------:R-:W-:Y:S01]  /*4360*/  FFMA.FTZ R118, R118, R43, -R25.reuse ;  /* 0x0000002b76767223 */ /* 0x100fe20000010819 */
[----:B------:R-:W-:Y:S01]  /*4370*/  FMNMX.FTZ R13, R72, R13, !PT ;  /* 0x0000000d480d7209 */ /* 0x000fe20007810000 */
[----:B------:R-:W0:Y:S01]  /*4380*/  MUFU.EX2 R144, R144 ;  /* 0x0000009000907308 */ /* 0x000e220000000800 */
[-CC-:B------:R-:W-:Y:S01]  /*4390*/  FFMA.FTZ R134, R92, R43.reuse, -R25.reuse ;  /* 0x0000002b5c867223 */ /* 0x180fe20000010819 */
[--C-:B------:R-:W-:Y:S01]  /*43a0*/  FFMA.FTZ R15, R82, R43, -R25.reuse ;  /* 0x0000002b520f7223 */ /* 0x100fe20000010819 */
[----:B------:R-:W-:Y:S01]  /*43b0*/  FMNMX.FTZ R13, R8, R13, !PT ;  /* 0x0000000d080d7209 */ /* 0x000fe20007810000 */
[-CC-:B------:R-:W-:Y:S01]  /*43c0*/  FFMA.FTZ R128, R86, R43.reuse, -R25.reuse ;  /* 0x0000002b56807223 */ /* 0x180fe20000010819 */
[-CC-:B------:R-:W-:Y:S01]  /*43d0*/  FFMA.FTZ R27, R98, R43.reuse, -R25.reuse ;  /* 0x0000002b621b7223 */ /* 0x180fe20000010819 */
[--C-:B------:R-:W-:Y:S01]  /*43e0*/  FFMA.FTZ R130, R90, R43, -R25.reuse ;  /* 0x0000002b5a827223 */ /* 0x100fe20000010819 */
[----:B------:R-:W-:Y:S01]  /*43f0*/  FMNMX.FTZ R13, R70, R13, !PT ;  /* 0x0000000d460d7209 */ /* 0x000fe20007810000 */
[----:B------:R3:W4:Y:S01]  /*4400*/  MUFU.EX2 R7, R124 ;  /* 0x0000007c00077308 */ /* 0x0007220000000800 */
[-CC-:B------:R-:W-:Y:S01]  /*4410*/  FFMA.FTZ R126, R62, R43.reuse, -R25.reuse ;  /* 0x0000002b3e7e7223 */ /* 0x180fe20000010819 */
[--C-:B------:R-:W-:Y:S01]  /*4420*/  FFMA.FTZ R37, R60, R43, -R25.reuse ;  /* 0x0000002b3c257223 */ /* 0x100fe20000010819 */
[----:B------:R-:W-:Y:S01]  /*4430*/  FMNMX.FTZ R21, R20, R13, !PT ;  /* 0x0000000d14157209 */ /* 0x000fe20007810000 */
[-CC-:B------:R-:W-:Y:S01]  /*4440*/  FFMA.FTZ R39, R56, R43.reuse, -R25.reuse ;  /* 0x0000002b38277223 */ /* 0x180fe20000010819 */
[----:B------:R-:W-:Y:S01]  /*4450*/  FFMA.FTZ R122, R28, R43, -R25 ;  /* 0x0000002b1c7a7223 */ /* 0x000fe20000010819 */
[----:B------:R-:W-:-:S02]  /*4460*/  F2FP.F16.F32.PACK_AB R148, R3, R148 ;  /* 0x000000940394723e */ /* 0x000fc400000000ff */
[----:B------:R-:W-:Y:S01]  /*4470*/  FMNMX.FTZ R21, R26, R21, !PT ;  /* 0x000000151a157209 */ /* 0x000fe20007810000 */
[----:B------:R-:W5:Y:S01]  /*4480*/  MUFU.EX2 R146, R146 ;  /* 0x0000009200927308 */ /* 0x000f620000000800 */
[----:B---3--:R-:W-:Y:S02]  /*4490*/  FFMA.FTZ R124, R84, R43, -R25 ;  /* 0x0000002b547c7223 */ /* 0x008fe40000010819 */
[----:B------:R-:W-:-:S04]  /*44a0*/  FMNMX.FTZ R21, R30, R21, !PT ;  /* 0x000000151e157209 */ /* 0x000fc80007810000 */
[----:B------:R-:W-:Y:S01]  /*44b0*/  FMNMX.FTZ R21, R32, R21, !PT ;  /* 0x0000001520157209 */ /* 0x000fe20007810000 */
[----:B------:R3:W5:Y:S03]  /*44c0*/  MUFU.EX2 R9, R120 ;  /* 0x0000007800097308 */ /* 0x0007660000000800 */
[----:B------:R-:W-:-:S04]  /*44d0*/  FMNMX.FTZ R31, R34, R21, !PT ;  /* 0x00000015221f7209 */ /* 0x000fc80007810000 */
[----:B------:R-:W-:Y:S01]  /*44e0*/  FMNMX.FTZ R31, R36, R31, !PT ;  /* 0x0000001f241f7209 */ /* 0x000fe20007810000 */
[----:B------:R-:W5:Y:S01]  /*44f0*/  MUFU.EX2 R140, R140 ;  /* 0x0000008c008c7308 */ /* 0x000f620000000800 */
[----:B---3--:R-:W-:Y:S02]  /*4500*/  FFMA.FTZ R120, R58, R43, -R25 ;  /* 0x0000002b3a787223 */ /* 0x008fe40000010819 */
[----:B------:R-:W-:-:S04]  /*4510*/  FMNMX.FTZ R31, R38, R31, !PT ;  /* 0x0000001f261f7209 */ /* 0x000fc80007810000 */
[----:B------:R-:W-:Y:S01]  /*4520*/  FMNMX.FTZ R31, R40, R31, !PT ;  /* 0x0000001f281f7209 */ /* 0x000fe20007810000 */
[----:B------:R-:W3:Y:S03]  /*4530*/  MUFU.EX2 R13, R108 ;  /* 0x0000006c000d7308 */ /* 0x000ee60000000800 */
        /* <DEDUP_REMOVED lines=17> */
[--C-:B------:R-:W-:Y:S01]  /*4650*/  FFMA.FTZ R33, R96, R43, -R25.reuse ;  /* 0x0000002b60217223 */ /* 0x100fe20000010819 */
[----:B------:R-:W-:Y:S03]  /*4660*/  MUFU.EX2 R29, R118 ;  /* 0x00000076001d7308 */ /* 0x000fe60000000800 */
[----:B------:R-:W1:Y:S05]  /*4670*/  SHFL.BFLY PT, R35, R6, 0x2, 0x1f ;  /* 0x0c401f0006237f89 */ /* 0x000e6a00000e0000 */
[----:B------:R-:W-:Y:S08]  /*4680*/  MUFU.EX2 R132, R132 ;  /* 0x0000008400847308 */ /* 0x000ff00000000800 */
[----:B------:R-:W-:Y:S08]  /*4690*/  MUFU.EX2 R11, R11 ;  /* 0x0000000b000b7308 */ /* 0x000ff00000000800 */
[----:B------:R-:W-:Y:S01]  /*46a0*/  MUFU.EX2 R134, R134 ;  /* 0x0000008600867308 */ /* 0x000fe20000000800 */
[----:B-1----:R-:W-:Y:S01]  /*46b0*/  FMNMX.FTZ R41, R6, R35, !PT ;  /* 0x0000002306297209 */ /* 0x002fe20007810000 */
[-CC-:B------:R-:W-:Y:S01]  /*46c0*/  FFMA.FTZ R35, R94, R43.reuse, -R25.reuse ;  /* 0x0000002b5e237223 */ /* 0x180fe20000010819 */
[----:B------:R-:W-:-:S03]  /*46d0*/  FFMA.FTZ R25, R2, R43, -R25 ;  /* 0x0000002b02197223 */ /* 0x000fc60000010819 */
[----:B------:R-:W1:Y:S02]  /*46e0*/  SHFL.BFLY PT, R6, R41, 0x1, 0x1f ;  /* 0x0c201f0029067f89 */ /* 0x000e6400000e0000 */
[----:B------:R-:W-:Y:S08]  /*46f0*/  MUFU.EX2 R15, R15 ;  /* 0x0000000f000f7308 */ /* 0x000ff00000000800 */
[----:B------:R-:W-:Y:S08]  /*4700*/  MUFU.EX2 R128, R128 ;  /* 0x0000008000807308 */ /* 0x000ff00000000800 */
[----:B------:R-:W-:Y:S01]  /*4710*/  MUFU.EX2 R27, R27 ;  /* 0x0000001b001b7308 */ /* 0x000fe20000000800 */
[----:B-1----:R-:W-:-:S07]  /*4720*/  FMNMX.FTZ R6, R41, R6, !PT ;  /* 0x0000000629067209 */ /* 0x002fce0007810000 */
[----:B------:R-:W-:Y:S01]  /*4730*/  MUFU.EX2 R130, R130 ;  /* 0x0000008200827308 */ /* 0x000fe20000000800 */
[C---:B------:R-:W-:Y:S01]  /*4740*/  FSETP.NEU.FTZ.AND P2, PT, R6.reuse, -INF , PT ;  /* 0xff8000000600780b */ /* 0x040fe20003f5d000 */
[----:B------:R-:W-:-:S06]  /*4750*/  FMUL.FTZ R41, R6, R43 ;  /* 0x0000002b06297220 */ /* 0x000fcc0000410000 */
[----:B------:R-:W-:Y:S01]  /*4760*/  MUFU.EX2 R33, R33 ;  /* 0x0000002100217308 */ /* 0x000fe20000000800 */
[----:B------:R-:W-:Y:S02]  /*4770*/  FSEL R41, R41, RZ, P2 ;  /* 0x000000ff29297208 */ /* 0x000fe40001000000 */
[----:B------:R-:W-:-:S03]  /*4780*/  PLOP3.LUT P2, PT, PT, PT, UP1, 0x40, 0x0 ;  /* 0x000000000000781c */ /* 0x000fc60003f4e818 */
[-CC-:B------:R-:W-:Y:S01]  /*4790*/  FFMA.FTZ R137, R20, R43.reuse, -R41.reuse ;  /* 0x0000002b14897223 */ /* 0x180fe20000010829 */
[-C--:B------:R-:W-:Y:S01]  /*47a0*/  FFMA.FTZ R20, R26, R43.reuse, -R41 ;  /* 0x0000002b1a147223 */ /* 0x080fe20000010829 */
[----:B------:R-:W-:Y:S01]  /*47b0*/  FADD.FTZ R26, R150, R45 ;  /* 0x0000002d961a7221 */ /* 0x000fe20000010000 */
[-CC-:B------:R-:W-:Y:S01]  /*47c0*/  FFMA.FTZ R149, R0, R43.reuse, -R41.reuse ;  /* 0x0000002b00957223 */ /* 0x180fe20000010829 */
[-CC-:B------:R-:W-:Y:S01]  /*47d0*/  FFMA.FTZ R0, R80, R43.reuse, -R41.reuse ;  /* 0x0000002b50007223 */ /* 0x180fe20000010829 */
[-CC-:B------:R-:W-:Y:S01]  /*47e0*/  FFMA.FTZ R139, R30, R43.reuse, -R41.reuse ;  /* 0x0000002b1e8b7223 */ /* 0x180fe20000010829 */
[----:B--2---:R-:W-:Y:S01]  /*47f0*/  FADD.FTZ R45, R5, R26 ;  /* 0x0000001a052d7221 */ /* 0x004fe20000010000 */
[-CC-:B------:R-:W-:Y:S01]  /*4800*/  FFMA.FTZ R151, R68, R43.reuse, -R41.reuse ;  /* 0x0000002b44977223 */ /* 0x180fe20000010829 */
[-C--:B------:R-:W-:Y:S01]  /*4810*/  FFMA.FTZ R2, R78, R43.reuse, -R41 ;  /* 0x0000002b4e027223 */ /* 0x080fe20000010829 */
[----:B------:R-:W-:Y:S01]  /*4820*/  MUFU.EX2 R149, R149 ;  /* 0x0000009500957308 */ /* 0x000fe20000000800 */
[----:B0-----:R-:W-:Y:S01]  /*4830*/  FADD.FTZ R30, R144, R45 ;  /* 0x0000002d901e7221 */ /* 0x001fe20000010000 */
[-CC-:B------:R-:W-:Y:S01]  /*4840*/  FFMA.FTZ R145, R64, R43.reuse, -R41.reuse ;  /* 0x0000002b40917223 */ /* 0x180fe20000010829 */
[-CC-:B------:R-:W-:Y:S01]  /*4850*/  FFMA.FTZ R28, R76, R43.reuse, -R41.reuse ;  /* 0x0000002b4c1c7223 */ /* 0x180fe20000010829 */
[-CC-:B------:R-:W-:Y:S01]  /*4860*/  FFMA.FTZ R26, R32, R43.reuse, -R41.reuse ;  /* 0x0000002b201a7223 */ /* 0x180fe20000010829 */
[----:B----4-:R-:W-:Y:S01]  /*4870*/  FADD.FTZ R45, R7, R30 ;  /* 0x0000001e072d7221 */ /* 0x010fe20000010000 */
[-CC-:B------:R-:W-:Y:S01]  /*4880*/  FFMA.FTZ R147, R66, R43.reuse, -R41.reuse ;  /* 0x0000002b42937223 */ /* 0x180fe20000010829 */
[-C--:B------:R-:W-:Y:S01]  /*4890*/  FFMA.FTZ R133, R34, R43.reuse, -R41 ;  /* 0x0000002b22857223 */ /* 0x080fe20000010829 */
[----:B------:R-:W0:Y:S01]  /*48a0*/  MUFU.EX2 R0, R0 ;  /* 0x0000000000007308 */ /* 0x000e220000000800 */
[----:B-----5:R-:W-:Y:S01]  /*48b0*/  FADD.FTZ R30, R146, R45 ;  /* 0x0000002d921e7221 */ /* 0x020fe20000010000 */
[-CC-:B------:R-:W-:Y:S01]  /*48c0*/  FFMA.FTZ R56, R74, R43.reuse, -R41.reuse ;  /* 0x0000002b4a387223 */ /* 0x180fe20000010829 */
[-CC-:B------:R-:W-:Y:S01]  /*48d0*/  FFMA.FTZ R141, R14, R43.reuse, -R41.reuse ;  /* 0x0000002b0e8d7223 */ /* 0x180fe20000010829 */
[-CC-:B------:R-:W-:Y:S01]  /*48e0*/  FFMA.FTZ R14, R72, R43.reuse, -R41.reuse ;  /* 0x0000002b480e7223 */ /* 0x180fe20000010829 */
[----:B------:R-:W-:Y:S01]  /*48f0*/  FADD.FTZ R45, R9, R30 ;  /* 0x0000001e092d7221 */ /* 0x000fe20000010000 */
[-CC-:B------:R-:W-:Y:S01]  /*4900*/  FFMA.FTZ R30, R36, R43.reuse, -R41.reuse ;  /* 0x0000002b241e7223 */ /* 0x180fe20000010829 */
[-C--:B------:R-:W-:Y:S01]  /*4910*/  FFMA.FTZ R143, R8, R43.reuse, -R41 ;  /* 0x0000002b088f7223 */ /* 0x080fe20000010829 */
[----:B------:R-:W1:Y:S01]  /*4920*/  MUFU.EX2 R151, R151 ;  /* 0x0000009700977308 */ /* 0x000e620000000800 */
[----:B------:R-:W-:Y:S01]  /*4930*/  FADD.FTZ R32, R140, R45 ;  /* 0x0000002d8c207221 */ /* 0x000fe20000010000 */
[-CC-:B------:R-:W-:Y:S01]  /*4940*/  FFMA.FTZ R8, R70, R43.reuse, -R41.reuse ;  /* 0x0000002b46087223 */ /* 0x180fe20000010829 */
[-CC-:B------:R-:W-:Y:S01]  /*4950*/  FFMA.FTZ R135, R38, R43.reuse, -R41.reuse ;  /* 0x0000002b26877223 */ /* 0x180fe20000010829 */
[-CC-:B------:R-:W-:Y:S01]  /*4960*/  FFMA.FTZ R129, R42, R43.reuse, -R41.reuse ;  /* 0x0000002b2a817223 */ /* 0x180fe20000010829 */
[----:B---3--:R-:W-:Y:S01]  /*4970*/  FADD.FTZ R45, R13, R32 ;  /* 0x000000200d2d7221 */ /* 0x008fe20000010000 */
[----:B------:R-:W-:Y:S01]  /*4980*/  F2FP.F16.F32.PACK_AB R150, R5, R150 ;  /* 0x000000960596723e */ /* 0x000fe200000000ff */
[-C--:B------:R-:W-:Y:S01]  /*4990*/  FFMA.FTZ R131, R46, R43.reuse, -R41 ;  /* 0x0000002b2e837223 */ /* 0x080fe20000010829 */
[----:B------:R-:W2:Y:S01]  /*49a0*/  MUFU.EX2 R2, R2 ;  /* 0x0000000200027308 */ /* 0x000ea20000000800 */
[----:B0-----:R-:W-:Y:S01]  /*49b0*/  FADD.FTZ R34, R149, R0 ;  /* 0x0000000095227221 */ /* 0x001fe20000010000 */
[----:B------:R-:W-:Y:S01]  /*49c0*/  FADD.FTZ R32, R142, R45 ;  /* 0x0000002d8e207221 */ /* 0x000fe20000010000 */
[-CC-:B------:R-:W-:Y:S01]  /*49d0*/  FFMA.FTZ R48, R48, R43.reuse, -R41.reuse ;  /* 0x0000002b30307223 */ /* 0x180fe20000010829 */
[-CC-:B------:R-:W-:Y:S01]  /*49e0*/  FFMA.FTZ R50, R50, R43.reuse, -R41.reuse ;  /* 0x0000002b32327223 */ /* 0x180fe20000010829 */
[-CC-:B------:R-:W-:Y:S01]  /*49f0*/  FFMA.FTZ R52, R52, R43.reuse, -R41.reuse ;  /* 0x0000002b34347223 */ /* 0x180fe20000010829 */
[----:B------:R-:W-:Y:S01]  /*4a00*/  FADD.FTZ R47, R21, R32 ;  /* 0x00000020152f7221 */ /* 0x000fe20000010000 */
[-C--:B------:R-:W-:Y:S01]  /*4a10*/  FFMA.FTZ R32, R40, R43.reuse, -R41 ;  /* 0x0000002b28207223 */ /* 0x080fe20000010829 */
[----:B------:R-:W0:Y:S01]  /*4a20*/  MUFU.EX2 R145, R145 ;  /* 0x0000009100917308 */ /* 0x000e220000000800 */
[----:B-1----:R-:W-:Y:S01]  /*4a30*/  FADD.FTZ R45, R151, R34 ;  /* 0x00000022972d7221 */ /* 0x002fe20000010000 */
[----:B------:R-:W-:Y:S01]  /*4a40*/  FADD.FTZ R36, R136, R47 ;  /* 0x0000002f88247221 */ /* 0x000fe20000010000 */
[-CC-:B------:R-:W-:Y:S01]  /*4a50*/  FFMA.FTZ R54, R54, R43.reuse, -R41.reuse ;  /* 0x0000002b36367223 */ /* 0x180fe20000010829 */
[-CC-:B------:R-:W-:Y:S01]  /*4a60*/  FFMA.FTZ R10, R10, R43.reuse, -R41.reuse ;  /* 0x0000002b0a0a7223 */ /* 0x180fe20000010829 */
[-CC-:B------:R-:W-:Y:S01]  /*4a70*/  FFMA.FTZ R12, R12, R43.reuse, -R41.reuse ;  /* 0x0000002b0c0c7223 */ /* 0x180fe20000010829 */
[----:B------:R-:W-:Y:S01]  /*4a80*/  FADD.FTZ R47, R31, R36 ;  /* 0x000000241f2f7221 */ /* 0x000fe20000010000 */
[----:B------:R-:W-:Y:S01]  /*4a90*/  FFMA.FTZ R102, R102, R43, -R41 ;  /* 0x0000002b66667223 */ /* 0x000fe20000010829 */
[----:B------:R-:W1:Y:S01]  /*4aa0*/  MUFU.EX2 R28, R28 ;  /* 0x0000001c001c7308 */ /* 0x000e620000000800 */
[----:B--2---:R-:W-:Y:S01]  /*4ab0*/  FADD.FTZ R34, R2, R45 ;  /* 0x0000002d02227221 */ /* 0x004fe20000010000 */
[----:B------:R-:W-:Y:S01]  /*4ac0*/  FADD.FTZ R38, R138, R47 ;  /* 0x0000002f8a267221 */ /* 0x000fe20000010000 */
[----:B------:R-:W-:Y:S01]  /*4ad0*/  F2FP.F16.F32.PACK_AB R149, R0, R149 ;  /* 0x000000950095723e */ /* 0x000fe200000000ff */
[----:B------:R-:W-:Y:S01]  /*4ae0*/  FFMA.FTZ R24, R24, R43, -R41 ;  /* 0x0000002b18187223 */ /* 0x000fe20000010829 */
[----:B------:R-:W-:Y:S01]  /*4af0*/  F2FP.F16.F32.PACK_AB R151, R2, R151 ;  /* 0x000000970297723e */ /* 0x000fe200000000ff */
[----:B------:R-:W-:Y:S01]  /*4b00*/  FADD.FTZ R47, R29, R38 ;  /* 0x000000261d2f7221 */ /* 0x000fe20000010000 */
[----:B------:R-:W-:Y:S01]  /*4b10*/  F2FP.F16.F32.PACK_AB R144, R7, R144 ;  /* 0x000000900790723e */ /* 0x000fe200000000ff */
[----:B------:R-:W2:Y:S01]  /*4b20*/  MUFU.EX2 R147, R147 ;  /* 0x0000009300937308 */ /* 0x000ea20000000800 */
[----:B0-----:R-:W-:Y:S01]  /*4b30*/  FADD.FTZ R45, R145, R34 ;  /* 0x00000022912d7221 */ /* 0x001fe20000010000 */
[----:B------:R-:W-:Y:S01]  /*4b40*/  FADD.FTZ R38, R132, R47 ;  /* 0x0000002f84267221 */ /* 0x000fe20000010000 */
[-CC-:B------:R-:W-:Y:S01]  /*4b50*/  FFMA.FTZ R34, R44, R43.reuse, -R41.reuse ;  /* 0x0000002b2c227223 */ /* 0x180fe20000010829 */
[----:B------:R-:W-:Y:S01]  /*4b60*/  FFMA.FTZ R41, R100, R43, -R41 ;  /* 0x0000002b64297223 */ /* 0x000fe20000010829 */
[----:B------:R-:W-:Y:S01]  /*4b70*/  F2FP.F16.F32.PACK_AB R146, R9, R146 ;  /* 0x000000920992723e */ /* 0x000fe200000000ff */
        /* <DEDUP_REMOVED lines=8> */
[----:B------:R-:W-:Y:S01]  /*4c00*/  F2FP.F16.F32.PACK_AB R138, R29, R138 ;  /* 0x0000008a1d8a723e */ /* 0x000fe200000000ff */
[----:B------:R-:W1:Y:S01]  /*4c10*/  MUFU.EX2 R141, R141 ;  /* 0x0000008d008d7308 */ /* 0x000e620000000800 */
[----:B--2---:R-:W-:Y:S01]  /*4c20*/  FADD.FTZ R45, R147, R36 ;  /* 0x00000024932d7221 */ /* 0x004fe20000010000 */
[----:B------:R-:W-:Y:S01]  /*4c30*/  FADD.FTZ R38, R128, R47 ;  /* 0x0000002f80267221 */ /* 0x000fe20000010000 */
[----:B------:R-:W-:Y:S02]  /*4c40*/  F2FP.F16.F32.PACK_AB R132, R11, R132 ;  /* 0x000000840b84723e */ /* 0x000fe400000000ff */
[----:B------:R-:W-:Y:S02]  /*4c50*/  F2FP.F16.F32.PACK_AB R134, R15, R134 ;  /* 0x000000860f86723e */ /* 0x000fe400000000ff */
[----:B------:R-:W-:Y:S01]  /*4c60*/  F2FP.F16.F32.PACK_AB R128, R27, R128 ;  /* 0x000000801b80723e */ /* 0x000fe200000000ff */
[----:B------:R-:W2:Y:S01]  /*4c70*/  MUFU.EX2 R14, R14 ;  /* 0x0000000e000e7308 */ /* 0x000ea20000000800 */
[----:B0-----:R-:W-:Y:S01]  /*4c80*/  FADD.FTZ R36, R56, R45 ;  /* 0x0000002d38247221 */ /* 0x001fe20000010000 */
[----:B------:R-:W-:-:S02]  /*4c90*/  F2FP.F16.F32.PACK_AB R145, R28, R145 ;  /* 0x000000911c91723e */ /* 0x000fc400000000ff */
[----:B------:R-:W-:-:S04]  /*4ca0*/  F2FP.F16.F32.PACK_AB R147, R56, R147 ;  /* 0x000000933893723e */ /* 0x000fc800000000ff */
        /* <DEDUP_REMOVED lines=9> */
[----:B------:R-:W-:Y:S01]  /*4d40*/  FADD.FTZ R45, R27, R38 ;  /* 0x000000261b2d7221 */ /* 0x000fe20000010000 */
[----:B------:R-:W-:-:S03]  /*4d50*/  F2FP.F16.F32.PACK_AB R143, R8, R143 ;  /* 0x0000008f088f723e */ /* 0x000fc600000000ff */
[----:B------:R-:W-:Y:S01]  /*4d60*/  FADD.FTZ R38, R130, R45 ;  /* 0x0000002d82267221 */ /* 0x000fe20000010000 */
[----:B------:R-:W-:Y:S01]  /*4d70*/  F2FP.F16.F32.PACK_AB R130, R33, R130 ;  /* 0x000000822182723e */ /* 0x000fe200000000ff */
[----:B------:R-:W1:Y:S01]  /*4d80*/  MUFU.EX2 R139, R139 ;  /* 0x0000008b008b7308 */ /* 0x000e620000000800 */
[----:B--2---:R-:W-:Y:S01]  /*4d90*/  FADD.FTZ R3, R137, R36 ;  /* 0x0000002489037221 */ /* 0x004fe20000010000 */
[----:B------:R-:W-:-:S06]  /*4da0*/  FADD.FTZ R5, R33, R38 ;  /* 0x0000002621057221 */ /* 0x000fcc0000010000 */
        /* <DEDUP_REMOVED lines=59> */
[----:B------:R-:W-:Y:S01]  /*5160*/  F2FP.F16.F32.PACK_AB R121, R121, R12 ;  /* 0x0000000c7979723e */ /* 0x000fe200000000ff */
[----:B------:R-:W-:-:S05]  /*5170*/  VIADD R0, R88, 0xfffffffe ;  /* 0xfffffffe58007836 */ /* 0x000fca0000000000 */
[----:B------:R-:W2:Y:S01]  /*5180*/  MUFU.EX2 R41, R41 ;  /* 0x0000002900297308 */ /* 0x000ea20000000800 */
[----:B0-----:R-:W-:Y:S01]  /*5190*/  FADD.FTZ R2, R24, R5 ;  /* 0x0000000518027221 */ /* 0x001fe20000010000 */
[C---:B-1----:R-:W-:Y:S01]  /*51a0*/  FADD.FTZ R3, R25.reuse, R38 ;  /* 0x0000002619037221 */ /* 0x042fe20000010000 */
[----:B------:R-:W-:Y:S02]  /*51b0*/  F2FP.F16.F32.PACK_AB R122, R25, R122 ;  /* 0x0000007a197a723e */ /* 0x000fe400000000ff */
        /* <DEDUP_REMOVED lines=13> */
.L_x_1052:
[----:B------:R-:W-:-:S11]  /*5290*/  UISETP.NE.AND UP2, UPT, UR7, 0x1, UPT ;  /* 0x000000010700788c */ /* 0x000fd6000bf45270 */
[----:B------:R-:W-:Y:S02]  /*52a0*/  @UP2 ULDC.64 UR18, c[0x0][0x9e8] ;  /* 0x00027a0000122ab9 */ /* 0x000fe40000000a00 */
[----:B------:R-:W-:-:S04]  /*52b0*/  UIMAD.WIDE.U32 UR10, UR14, UR18, URZ ;  /* 0x000000120e0a72a5 */ /* 0x000fc8000f8e003f */
[----:B------:R-:W-:-:S12]  /*52c0*/  @UP2 USHF.R.U32.HI UR14, URZ, UR19, UR11 ;  /* 0x000000133f0e2299 */ /* 0x000fd8000801160b */
.L_x_1053:
[----:B------:R-:W-:-:S04]  /*52d0*/  UIMAD UR7, UR14, UR7, UR7 ;  /* 0x000000070e0772a4 */ /* 0x000fc8000f8e0207 */
[----:B------:R-:W-:-:S04]  /*52e0*/  UISETP.LT.AND UP2, UPT, UR6, UR7, UPT ;  /* 0x000000070600728c */ /* 0x000fc8000bf41270 */
[----:B------:R-:W-:-:S12]  /*52f0*/  USEL UR6, UR6, UR7, UP2 ;  /* 0x0000000706067287 */ /* 0x000fd80009000000 */
.L_x_1051:
        /* <DEDUP_REMOVED lines=26> */
[----:B------:R-:W-:-:S05]  /*54a0*/  ULDC UR23, c[0x0][0x9e0] ;  /* 0x0002780000177ab9 */ /* 0x000fca0000000800 */
.L_x_1071:
        /* <DEDUP_REMOVED lines=9> */
.L_x_1056:
[----:B------:R-:W-:Y:S01]  /*5540*/  ULEA UR6, UR26, UR45, 0x3 ;  /* 0x0000002d1a067291 */ /* 0x000fe2000f8e183f */
[----:B------:R-:W-:-:S05]  /*5550*/  IMAD.U32 R5, RZ, RZ, UR25 ;  /* 0x00000019ff057e24 */ /* 0x000fca000f8e00ff */
[----:B------:R-:W-:-:S04]  /*5560*/  SHF.L.U32 R5, R5, 0x1f, RZ ;  /* 0x0000001f05057819 */ /* 0x000fc800000006ff */
[----:B------:R0:W1:Y:S01]  /*5570*/  SYNCS.PHASECHK.TRANS64.TRYWAIT P2, [UR6+0x16830], R5 ;  /* 0x01683005ff0075a7 */ /* 0x0000620008040146 */
[----:B------:R-:W-:Y:S05]  /*5580*/  @!P0 BRA `(.L_x_1057) ;  /* 0x0000000000048947 */ /* 0x000fea0003800000 */
[----:B------:R-:W-:Y:S01]  /*5590*/  BPT.TRAP 0x1 ;  /* 0x000000040000795c */ /* 0x000fe20000300000 */
.L_x_1057:
[----:B-1----:R-:W-:Y:S05]  /*55a0*/  @P2 BRA `(.L_x_1055) ;  /* 0x0000000000082947 */ /* 0x002fea0003800000 */
[----:B------:R-:W1:Y:S02]  /*55b0*/  SYNCS.PHASECHK.TRANS64.TRYWAIT P2, [UR6+0x16830], R5 ;  /* 0x01683005ff0075a7 */ /* 0x000e640008040146 */
[----:B-1----:R-:W-:Y:S05]  /*55c0*/  @!P2 BRA `(.L_x_1058) ;  /* 0x0000010c0030a947 */ /* 0x002fea0003800000 */
.L_x_1055:
        /* <DEDUP_REMOVED lines=25> */
.L_x_1060:
[----:B------:R-:W-:Y:S01]  /*5760*/  ULEA UR6, UR37, UR45, 0x3 ;  /* 0x0000002d25067291 */ /* 0x000fe2000f8e183f */
[----:B------:R-:W-:-:S05]  /*5770*/  IMAD.U32 R5, RZ, RZ, UR46 ;  /* 0x0000002eff057e24 */ /* 0x000fca000f8e00ff */
[----:B------:R-:W-:-:S04]  /*5780*/  SHF.L.U32 R5, R5, 0x1f, RZ ;  /* 0x0000001f05057819 */ /* 0x000fc800000006ff */
[----:B------:R0:W1:Y:S01]  /*5790*/  SYNCS.PHASECHK.TRANS64.TRYWAIT P2, [UR6+0x16850], R5 ;  /* 0x01685005ff0075a7 */ /* 0x0000620008040146 */
[----:B------:R-:W-:Y:S05]  /*57a0*/  @!P0 BRA `(.L_x_1061) ;  /* 0x0000000000048947 */ /* 0x000fea0003800000 */
[----:B------:R-:W-:Y:S01]  /*57b0*/  BPT.TRAP 0x1 ;  /* 0x000000040000795c */ /* 0x000fe20000300000 */
.L_x_1061:
[----:B-1----:R-:W-:Y:S05]  /*57c0*/  @P2 BRA `(.L_x_1059) ;  /* 0x0000000000082947 */ /* 0x002fea0003800000 */
[----:B------:R-:W1:Y:S02]  /*57d0*/  SYNCS.PHASECHK.TRANS64.TRYWAIT P2, [UR6+0x16850], R5 ;  /* 0x01685005ff0075a7 */ /* 0x000e640008040146 */
[----:B-1----:R-:W-:Y:S05]  /*57e0*/  @!P2 BRA `(.L_x_1062) ;  /* 0x0000010800c0a947 */ /* 0x002fea0003800000 */
.L_x_1059:
[----:B------:R-:W-:Y:S01]  /*57f0*/  UIADD3 UR6, UR45, 0x400, URZ ;  /* 0x000004002d067890 */ /* 0x000fe2000fffe03f */
[----:B------:R-:W-:Y:S01]  /*5800*/  WARPGROUP.ARRIVE ;  /* 0x00000000000079c5 */ /* 0x000fe20000000000 */
[----:B------:R-:W-:Y:S01]  /*5810*/  UMOV UR7, 0x40000040 ;  /* 0x4000004000077882 */ /* 0x000fe20000000000 */
[----:B------:R-:W-:Y:S01]  /*5820*/  PLOP3.LUT P2, PT, PT, PT, UP0, 0x80, 0x0 ;  /* 0x000000000000781c */ /* 0x000fe20003f4f008 */
[----:B------:R-:W-:Y:S01]  /*5830*/  USHF.R.U32.HI UR6, URZ, 0x4, UR6 ;  /* 0x000000043f067899 */ /* 0x000fe20008011606 */
[----:B01----:R-:W-:Y:S01]  /*5840*/  FMUL.FTZ R5, R24, UR24 ;  /* 0x0000001818057c20 */ /* 0x003fe20008410000 */
[----:B------:R-:W-:Y:S01]  /*5850*/  FMUL.FTZ R24, R36, UR24 ;  /* 0x0000001824187c20 */ /* 0x000fe20008410000 */
[----:B------:R-:W-:Y:S01]  /*5860*/  FMUL.FTZ R36, R44, UR24 ;  /* 0x000000182c247c20 */ /* 0x000fe20008410000 */
[----:B------:R-:W-:Y:S01]  /*5870*/  ULOP3.LUT UR6, UR6, 0x3fff, URZ, 0xc0, !UPT ;  /* 0x00003fff06067892 */ /* 0x000fe2000f8ec03f */
[----:B------:R-:W-:Y:S01]  /*5880*/  FMUL.FTZ R44, R55, UR24 ;  /* 0x00000018372c7c20 */ /* 0x000fe20008410000 */
[----:B------:R-:W-:Y:S01]  /*5890*/  PLOP3.LUT P3, PT, PT, PT, UP0, 0x80, 0x0 ;  /* 0x000000000000781c */ /* 0x000fe20003f6f008 */
[----:B------:R-:W-:Y:S01]  /*58a0*/  FMUL.FTZ R55, R61, UR24 ;  /* 0x000000183d377c20 */ /* 0x000fe20008410000 */
[----:B------:R-:W-:Y:S01]  /*58b0*/  ULEA UR10, UR37, UR6, 0xa ;  /* 0x00000006250a7291 */ /* 0x000fe2000f8e503f */
[----:B------:R-:W-:Y:S01]  /*58c0*/  FMUL.FTZ R61, R74, UR24 ;  /* 0x000000184a3d7c20 */ /* 0x000fe20008410000 */
[----:B------:R-:W-:Y:S01]  /*58d0*/  FMUL.FTZ R74, R76, UR24 ;  /* 0x000000184c4a7c20 */ /* 0x000fe20008410000 */
[----:B------:R-:W-:-:S02]  /*58e0*/  VIADD R76, R17, UR41 ;  /* 0x00000029114c7c36 */ /* 0x000fc40008000000 */
        /* <DEDUP_REMOVED lines=34> */
[----:B------:R-:W-:-:S02]  /*5b10*/  IMAD.U32 R33, RZ, RZ, UR26 ;  /* 0x0000001aff217e24 */ /* 0x000fc4000f8e00ff */
        /* <DEDUP_REMOVED lines=26> */
[----:B------:R-:W-:Y:S01]  /*5cc0*/  @!P1 LEA R33, R33, UR45, 0x3 ;  /* 0x0000002d21219c11 */ /* 0x000fe2000f8e18ff */
[----:B------:R-:W-:Y:S01]  /*5cd0*/  IMAD R79, R16, -0x2, R79 ;  /* 0xfffffffe104f7824 */ /* 0x000fe200078e024f */
[----:B------:R-:W0:Y:S01]  /*5ce0*/  MUFU.TANH R5, R5 ;  /* 0x0000000500057308 */ /* 0x000e220000002400 */
[----:B------:R-:W-:-:S02]  /*5cf0*/  IMAD.U32 R78, RZ, RZ, UR38 ;  /* 0x00000026ff4e7e24 */ /* 0x000fc4000f8e00ff */
[----:B------:R-:W-:-:S03]  /*5d00*/  @!P1 VIADD R33, R33, 0x16840 ;  /* 0x0001684021219836 */ /* 0x000fc60000000000 */
[----:B------:R-:W-:Y:S02]  /*5d10*/  IADD3 R81, -R78, UR42, R79 ;  /* 0x0000002a4e517c10 */ /* 0x000fe4000fffe14f */
[----:B------:R-:W1:Y:S01]  /*5d20*/  MUFU.TANH R8, R8 ;  /* 0x0000000800087308 */ /* 0x000e620000002400 */
[----:B------:R-:W-:Y:S02]  /*5d30*/  @!P1 PRMT R33, RZ, 0x654, R33 ;  /* 0x00000654ff219816 */ /* 0x000fe40000000021 */
[C---:B------:R-:W-:Y:S02]  /*5d40*/  VIADD R79, R81.reuse, UR23 ;  /* 0x00000017514f7c36 */ /* 0x040fe40008000000 */
[----:B------:R-:W-:-:S03]  /*5d50*/  VIADD R81, R81, UR21 ;  /* 0x0000001551517c36 */ /* 0x000fc60008000000 */
[----:B------:R-:W2:Y:S01]  /*5d60*/  MUFU.TANH R7, R7 ;  /* 0x0000000700077308 */ /* 0x000ea20000002400 */
[----:B------:R-:W-:Y:S02]  /*5d70*/  WARPGROUP.DEPBAR.LE gsb0, 0x0 ;  /* 0x00008000000079c5 */ /* 0x000fe40000010000 */
[----:B------:R-:W-:-:S06]  /*5d80*/  WARPGROUP.ARRIVE ;  /* 0x00000000000079c5 */ /* 0x000fcc0000000000 */
[----:B------:R-:W3:Y:S01]  /*5d90*/  S2R R151, SR_TID.X ;  /* 0x0000000000977919 */ /* 0x000ee20000002100 */
[----:B------:R-:W4:Y:S01]  /*5da0*/  MUFU.TANH R9, R9 ;  /* 0x0000000900097308 */ /* 0x000f220000002400 */
        /* <DEDUP_REMOVED lines=45> */
[----:B------:R-:W-:Y:S01]  /*6080*/  WARPGROUP.ARRIVE ;  /* 0x00000000000079c5 */ /* 0x000fe20000000000 */
[----:B------:R-:W-:-:S04]  /*6090*/  FMUL.FTZ R138, R85, UR24 ;  /* 0x00000018558a7c20 */ /* 0x000fc80008410000 */
        /* <DEDUP_REMOVED lines=15> */
[----:B------:R-:W-:Y:S01]  /*6190*/  FMUL.FTZ R132, R80, UR24 ;  /* 0x0000001850847c20 */ /* 0x000fe20008410000 */
[----:B------:R-:W-:-:S03]  /*61a0*/  FMUL.FTZ R134, R84, UR24 ;  /* 0x0000001854867c20 */ /* 0x000fc60008410000 */
        /* <DEDUP_REMOVED lines=31> */
[----:B------:R-:W-:Y:S01]  /*63a0*/  @P2 IMAD.HI.U32 R32, R76, UR6, RZ ;  /* 0x000000064c202c27 */ /* 0x000fe2000f8e00ff */
[----:B------:R-:W-:Y:S01]  /*63b0*/  @UP0 ULDC UR6, c[0x0][0x450] ;  /* 0x0001140000060ab9 */ /* 0x000fe20000000800 */
[----:B---3--:R-:W-:-:S03]  /*63c0*/  ISETP.GE.U32.AND P2, PT, R151, 0x180, PT ;  /* 0x000001809700780c */ /* 0x008fc60003f46070 */
[----:B------:R-:W-:Y:S01]  /*63d0*/  @P3 SHF.R.U32.HI R76, RZ, UR6, R32 ;  /* 0x00000006ff4c3c19 */ /* 0x000fe20008011620 */
[----:B------:R-:W-:-:S04]  /*63e0*/  VIADD R32, R22, 0x9 ;  /* 0x0000000916207836 */ /* 0x000fc80000000000 */
[----:B------:R-:W3:Y:S01]  /*63f0*/  SHFL.IDX PT, R72, R76, RZ, 0x1c1f ;  /* 0x001c1fff4c487589 */ /* 0x000ee200000e0000 */
[----:B------:R-:W-:Y:S02]  /*6400*/  SEL R32, R32, 0x9, !P2 ;  /* 0x0000000920207807 */ /* 0x000fe40005000000 */
[----:B------:R-:W-:Y:S01]  /*6410*/  PLOP3.LUT P2, PT, PT, PT, UP1, 0x40, 0x0 ;  /* 0x000000000000781c */ /* 0x000fe20003f4e818 */
[--C-:B---3--:R-:W-:Y:S02]  /*6420*/  IMAD.IADD R83, R79, 0x1, R72.reuse ;  /* 0x000000014f537824 */ /* 0x108fe400078e0248 */
[----:B------:R-:W-:Y:S01]  /*6430*/  IMAD.IADD R85, R81, 0x1, R72 ;  /* 0x0000000151557824 */ /* 0x000fe200078e0248 */
[----:B------:R-:W-:Y:S02]  /*6440*/  WARPGROUP.DEPBAR.LE gsb0, 0x0 ;  /* 0x00008000000079c5 */ /* 0x000fe40000010000 */
[----:B------:R3:W-:Y:S06]  /*6450*/  BAR.ARV R32, 0x100 ;  /* 0x000400200000751d */ /* 0x0007ec0000002000 */
[----:B------:R3:W-:Y:S01]  /*6460*/  @!P1 SYNCS.ARRIVE.TRANS64.RED.A1T0 RZ, [R33+URZ], RZ ;  /* 0x000000ff21ff99a7 */ /* 0x0007e2000810043f */
[----:B012-4-:R-:W-:Y:S05]  /*6470*/  @P2 BRA `(.L_x_1063) ;  /* 0x00000000005c2947 */ /* 0x017fea0003800000 */
[----:B---3--:R-:W-:Y:S01]  /*6480*/  IMAD.U32 R33, RZ, RZ, UR38 ;  /* 0x00000026ff217e24 */ /* 0x008fe2000f8e00ff */
[----:B------:R-:W-:Y:S04]  /*6490*/  BSSY B0, `(.L_x_1064) ;  /* 0x0000011000007945 */ /* 0x000fe80003800000 */
[----:B------:R-:W-:-:S04]  /*64a0*/  IADD3 R72, -R33, UR42, R72 ;  /* 0x0000002a21487c10 */ /* 0x000fc8000fffe148 */
        /* <DEDUP_REMOVED lines=10> */
.L_x_1065:
[----:B------:R-:W-:-:S05]  /*6550*/  IMAD.U32 R78, RZ, RZ, UR22 ;  /* 0x00000016ff4e7e24 */ /* 0x000fca000f8e00ff */
[----:B------:R-:W-:-:S13]  /*6560*/  ISETP.NE.AND P2, PT, R78, 0x1, PT ;  /* 0x000000014e00780c */ /* 0x000fda0003f45270 */
[----:B------:R-:W0:Y:S02]  /*6570*/  @P2 LDC.64 R32, c[0x0][0x9e8] ;  /* 0x00027a00ff202b82 */ /* 0x000e240000000a00 */
[----:B0-----:R-:W-:-:S05]  /*6580*/  @P2 IMAD.HI.U32 R32, R72, R32, RZ ;  /* 0x0000002048202227 */ /* 0x001fca00078e00ff */
[----:B------:R-:W-:-:S07]  /*6590*/  @P2 SHF.R.U32.HI R72, RZ, R33, R32 ;  /* 0x00000021ff482219 */ /* 0x000fce0000011620 */
.L_x_1066:
[----:B------:R-:W-:Y:S05]  /*65a0*/  BSYNC B0 ;  /* 0x0000000000007941 */ /* 0x000fea0003800000 */
.L_x_1064:
[----:B------:R-:W-:-:S04]  /*65b0*/  IMAD R33, R72, R78, -R77 ;  /* 0x0000004e48217224 */ /* 0x000fc800078e0a4d */
[----:B------:R-:W-:-:S05]  /*65c0*/  IMAD R32, R16, -0x2, R33 ;  /* 0xfffffffe10207824 */ /* 0x000fca00078e0221 */
[----:B------:R-:W-:Y:S02]  /*65d0*/  VIADDMNMX R83, R32, R78, R83, PT ;  /* 0x0000004e20537246 */ /* 0x000fe40003800153 */
[----:B------:R-:W-:-:S07]  /*65e0*/  VIMNMX R85, R85, R32, !PT ;  /* 0x0000002055557248 */ /* 0x000fce0007fe0100 */
.L_x_1063:
[----:B------:R-:W-:Y:S01]  /*65f0*/  ISETP.GT.AND P2, PT, R0, -0x1, PT ;  /* 0xffffffff0000780c */ /* 0x000fe20003f44270 */
[----:B---3--:R-:W0:Y:S03]  /*6600*/  SHFL.IDX PT, R32, R76, 0x1, 0x1c1f ;  /* 0x003c1f004c207f89 */ /* 0x008e2600000e0000 */
[C---:B------:R-:W-:Y:S02]  /*6610*/  ISETP.GT.AND P5, PT, R85.reuse, RZ, P2 ;  /* 0x000000ff5500720c */ /* 0x040fe400017a4270 */
[----:B------:R-:W-:Y:S02]  /*6620*/  ISETP.GT.AND P4, PT, R85, 0x1, P2 ;  /* 0x000000015500780c */ /* 0x000fe40001784270 */
        /* <DEDUP_REMOVED lines=8> */
[----:B------:R-:W-:Y:S02]  /*66b0*/  ISETP.GT.AND P5, PT, R85, 0x20, P2 ;  /* 0x000000205500780c */ /* 0x000fe400017a4270 */
[C---:B------:R-:W-:Y:S02]  /*66c0*/  ISETP.LT.OR P6, PT, R83.reuse, 0x9, P6 ;  /* 0x000000095300780c */ /* 0x040fe400037c1670 */
[C---:B------:R-:W-:Y:S02]  /*66d0*/  ISETP.LT.OR P3, PT, R83.reuse, 0xa, P3 ;  /* 0x0000000a5300780c */ /* 0x040fe40001f61670 */
[----:B------:R-:W-:Y:S02]  /*66e0*/  ISETP.LT.OR P5, PT, R83, 0x21, P5 ;  /* 0x000000215300780c */ /* 0x000fe40002fa1670 */
[----:B------:R-:W-:Y:S02]  /*66f0*/  FSEL R72, R8, -INF , !P4 ;  /* 0xff80000008487808 */ /* 0x000fe40006000000 */
[----:B------:R-:W-:-:S02]  /*6700*/  FSEL R10, R10, -INF , !P6 ;  /* 0xff8000000a0a7808 */ /* 0x000fc40007000000 */
[----:B------:R-:W-:Y:S02]  /*6710*/  FSEL R12, R12, -INF , !P3 ;  /* 0xff8000000c0c7808 */ /* 0x000fe40005800000 */
[C---:B------:R-:W-:Y:S02]  /*6720*/  ISETP.GT.AND P4, PT, R85.reuse, 0x11, P2 ;  /* 0x000000115500780c */ /* 0x040fe40001784270 */
        /* <DEDUP_REMOVED lines=25> */
[----:B------:R-:W-:Y:S02]  /*68c0*/  ISETP.GT.AND P3, PT, R85, 0x39, P2 ;  /* 0x000000395500780c */ /* 0x000fe40001764270 */
[----:B------:R-:W-:Y:S01]  /*68d0*/  FSEL R80, R47, -INF , !P5 ;  /* 0xff8000002f507808 */ /* 0x000fe20006800000 */
[----:B0-----:R-:W-:Y:S01]  /*68e0*/  IMAD.IADD R47, R81, 0x1, R32 ;  /* 0x00000001512f7824 */ /* 0x001fe200078e0220 */
[----:B------:R-:W-:-:S02]  /*68f0*/  ISETP.GT.AND P5, PT, R85, 0x50, P2 ;  /* 0x000000505500780c */ /* 0x000fc400017a4270 */
[C---:B------:R-:W-:Y:S02]  /*6900*/  ISETP.LT.OR P4, PT, R83.reuse, 0x32, P4 ;  /* 0x000000325300780c */ /* 0x040fe40002781670 */
[C---:B------:R-:W-:Y:S02]  /*6910*/  ISETP.LT.OR P6, PT, R83.reuse, 0x39, P6 ;  /* 0x000000395300780c */ /* 0x040fe400037c1670 */
[C---:B------:R-:W-:Y:S02]  /*6920*/  ISETP.LT.OR P3, PT, R83.reuse, 0x3a, P3 ;  /* 0x0000003a5300780c */ /* 0x040fe40001f61670 */
[----:B------:R-:W-:Y:S02]  /*6930*/  ISETP.LT.OR P5, PT, R83, 0x51, P5 ;  /* 0x000000515300780c */ /* 0x000fe40002fa1670 */
[----:B------:R-:W-:Y:S02]  /*6940*/  FSEL R42, R42, -INF , !P4 ;  /* 0xff8000002a2a7808 */ /* 0x000fe40006000000 */
[----:B------:R-:W-:-:S02]  /*6950*/  FSEL R76, R43, -INF , !P6 ;  /* 0xff8000002b4c7808 */ /* 0x000fc40007000000 */
[----:B------:R-:W-:Y:S01]  /*6960*/  FSEL R78, R45, -INF , !P3 ;  /* 0xff8000002d4e7808 */ /* 0x000fe20005800000 */
[----:B------:R-:W-:Y:S01]  /*6970*/  IMAD.IADD R45, R79, 0x1, R32 ;  /* 0x000000014f2d7824 */ /* 0x000fe200078e0220 */
        /* <DEDUP_REMOVED lines=33> */
[----:B------:R-:W-:Y:S02]  /*6b90*/  FSEL R74, R74, -INF , !P6 ;  /* 0xff8000004a4a7808 */ /* 0x000fe40007000000 */
[----:B------:R-:W-:-:S02]  /*6ba0*/  FSEL R130, R73, -INF , !P3 ;  /* 0xff80000049827808 */ /* 0x000fc40005800000 */
[C---:B------:R-:W-:Y:S02]  /*6bb0*/  ISETP.GT.AND P4, PT, R85.reuse, 0x71, P2 ;  /* 0x000000715500780c */ /* 0x040fe40001784270 */
        /* <DEDUP_REMOVED lines=9> */
[----:B------:R-:W-:Y:S01]  /*6c50*/  IMAD.U32 R33, RZ, RZ, UR38 ;  /* 0x00000026ff217e24 */ /* 0x000fe2000f8e00ff */
        /* <DEDUP_REMOVED lines=12> */
.L_x_1069:
[----:B------:R-:W-:-:S05]  /*6d20*/  IMAD.U32 R51, RZ, RZ, UR22 ;  /* 0x00000016ff337e24 */ /* 0x000fca000f8e00ff */
[----:B------:R-:W-:-:S13]  /*6d30*/  ISETP.NE.AND P3, PT, R51, 0x1, PT ;  /* 0x000000013300780c */ /* 0x000fda0003f65270 */
[----:B------:R-:W0:Y:S02]  /*6d40*/  @P3 LDC.64 R32, c[0x0][0x9e8] ;  /* 0x00027a00ff203b82 */ /* 0x000e240000000a00 */
[----:B0-----:R-:W-:-:S05]  /*6d50*/  @P3 IMAD.HI.U32 R32, R8, R32, RZ ;  /* 0x0000002008203227 */ /* 0x001fca00078e00ff */
[----:B------:R-:W-:-:S07]  /*6d60*/  @P3 SHF.R.U32.HI R8, RZ, R33, R32 ;  /* 0x00000021ff083219 */ /* 0x000fce0000011620 */
.L_x_1070:
[----:B------:R-:W-:Y:S05]  /*6d70*/  BSYNC B0 ;  /* 0x0000000000007941 */ /* 0x000fea0003800000 */
.L_x_1068:
[----:B------:R-:W-:-:S04]  /*6d80*/  IMAD R77, R8, R51, -R77 ;  /* 0x00000033084d7224 */ /* 0x000fc800078e0a4d */
[----:B------:R-:W-:-:S05]  /*6d90*/  IMAD R8, R16, -0x2, R77 ;  /* 0xfffffffe10087824 */ /* 0x000fca00078e024d */
[----:B------:R-:W-:Y:S02]  /*6da0*/  VIADDMNMX R45, R8, R51, R45, PT ;  /* 0x00000033082d7246 */ /* 0x000fe4000380012d */
[----:B------:R-:W-:-:S07]  /*6db0*/  VIMNMX R47, R47, R8, !PT ;  /* 0x000000082f2f7248 */ /* 0x000fce0007fe0100 */
.L_x_1067:
[----:B------:R-:W-:Y:S01]  /*6dc0*/  FMNMX.FTZ R33, R5, R4, !PT ;  /* 0x0000000405217209 */ /* 0x000fe20007810000 */
[----:B------:R-:W0:Y:S01]  /*6dd0*/  LDC R43, c[0x0][0x988] ;  /* 0x00026200ff2b7b82 */ /* 0x000e220000000800 */
[----:B------:R-:W-:Y:S01]  /*6de0*/  ISETP.GT.AND P4, PT, R47, 0x1, P2 ;  /* 0x000000012f00780c */ /* 0x000fe20001784270 */
[----:B------:R-:W-:Y:S01]  /*6df0*/  UMOV UR46, UR25 ;  /* 0x00000019002e7c82 */ /* 0x000fe20008000000 */
        /* <DEDUP_REMOVED lines=19> */
[C---:B------:R-:W-:Y:S02]  /*6f30*/  ISETP.GT.AND P4, PT, R47.reuse, RZ, P2 ;  /* 0x000000ff2f00720c */ /* 0x040fe40001784270 */
[----:B------:R-:W-:Y:S02]  /*6f40*/  FMNMX.FTZ R33, R38, R33, !PT ;  /* 0x0000002126217209 */ /* 0x000fe40007810000 */
[----:B------:R-:W-:-:S02]  /*6f50*/  ISETP.GT.AND P3, PT, R47, 0x9, P2 ;  /* 0x000000092f00780c */ /* 0x000fc40001764270 */
[----:B------:R-:W-:Y:S02]  /*6f60*/  FMNMX.FTZ R33, R40, R33, !PT ;  /* 0x0000002128217209 */ /* 0x000fe40007810000 */
[C---:B------:R-:W-:Y:S02]  /*6f70*/  ISETP.LT.OR P6, PT, R45.reuse, 0x9, P6 ;  /* 0x000000092d00780c */ /* 0x040fe400037c1670 */
[----:B------:R-:W-:Y:S02]  /*6f80*/  FMNMX.FTZ R33, R42, R33, !PT ;  /* 0x000000212a217209 */ /* 0x000fe40007810000 */
[C---:B------:R-:W-:Y:S02]  /*6f90*/  ISETP.LT.OR P4, PT, R45.reuse, 0x1, P4 ;  /* 0x000000012d00780c */ /* 0x040fe40002781670 */
[----:B------:R-:W-:Y:S02]  /*6fa0*/  FMNMX.FTZ R33, R76, R33, !PT ;  /* 0x000000214c217209 */ /* 0x000fe40007810000 */
[----:B------:R-:W-:-:S02]  /*6fb0*/  ISETP.LT.OR P3, PT, R45, 0xa, P3 ;  /* 0x0000000a2d00780c */ /* 0x000fc40001f61670 */
[----:B------:R-:W-:Y:S02]  /*6fc0*/  FMNMX.FTZ R33, R78, R33, !PT ;  /* 0x000000214e217209 */ /* 0x000fe40007810000 */
[----:B------:R-:W-:Y:S02]  /*6fd0*/  FSEL R140, R11, -INF , !P6 ;  /* 0xff8000000b8c7808 */ /* 0x000fe40007000000 */
[----:B------:R-:W-:Y:S02]  /*6fe0*/  FMNMX.FTZ R33, R80, R33, !PT ;  /* 0x0000002150217209 */ /* 0x000fe40007810000 */
[----:B------:R-:W-:Y:S02]  /*6ff0*/  FSEL R11, R7, -INF , !P4 ;  /* 0xff800000070b7808 */ /* 0x000fe40006000000 */
[----:B------:R-:W-:Y:S02]  /*7000*/  FMNMX.FTZ R33, R82, R33, !PT ;  /* 0x0000002152217209 */ /* 0x000fe40007810000 */
[----:B------:R-:W-:-:S02]  /*7010*/  ISETP.GT.AND P5, PT, R47, 0x10, P2 ;  /* 0x000000102f00780c */ /* 0x000fc400017a4270 */
[----:B------:R-:W-:Y:S02]  /*7020*/  FMNMX.FTZ R33, R84, R33, !PT ;  /* 0x0000002154217209 */ /* 0x000fe40007810000 */
[----:B------:R-:W-:Y:S02]  /*7030*/  FSEL R142, R13, -INF , !P3 ;  /* 0xff8000000d8e7808 */ /* 0x000fe40005800000 */
[----:B------:R-:W-:Y:S02]  /*7040*/  FMNMX.FTZ R33, R86, R33, !PT ;  /* 0x0000002156217209 */ /* 0x000fe40007810000 */
[----:B------:R-:W-:Y:S02]  /*7050*/  FMNMX.FTZ R13, R11, R6, !PT ;  /* 0x000000060b0d7209 */ /* 0x000fe40007810000 */
[----:B------:R-:W-:Y:S02]  /*7060*/  FMNMX.FTZ R33, R56, R33, !PT ;  /* 0x0000002138217209 */ /* 0x000fe40007810000 */
[----:B------:R-:W-:-:S02]  /*7070*/  ISETP.LT.OR P5, PT, R45, 0x11, P5 ;  /* 0x000000112d00780c */ /* 0x000fc40002fa1670 */
[----:B------:R-:W-:Y:S02]  /*7080*/  FMNMX.FTZ R33, R120, R33, !PT ;  /* 0x0000002178217209 */ /* 0x000fe40007810000 */
[----:B------:R-:W-:Y:S02]  /*7090*/  FMNMX.FTZ R13, R32, R13, !PT ;  /* 0x0000000d200d7209 */ /* 0x000fe40007810000 */
[----:B------:R-:W-:Y:S02]  /*70a0*/  FMNMX.FTZ R33, R122, R33, !PT ;  /* 0x000000217a217209 */ /* 0x000fe40007810000 */
[----:B------:R-:W-:Y:S02]  /*70b0*/  FSEL R144, R15, -INF , !P5 ;  /* 0xff8000000f907808 */ /* 0x000fe40006800000 */
[----:B------:R-:W-:Y:S02]  /*70c0*/  FMNMX.FTZ R33, R124, R33, !PT ;  /* 0x000000217c217209 */ /* 0x000fe40007810000 */
[----:B------:R-:W-:-:S02]  /*70d0*/  FMNMX.FTZ R13, R140, R13, !PT ;  /* 0x0000000d8c0d7209 */ /* 0x000fc40007810000 */
[----:B------:R-:W-:Y:S02]  /*70e0*/  FMNMX.FTZ R33, R126, R33, !PT ;  /* 0x000000217e217209 */ /* 0x000fe40007810000 */
[C---:B------:R-:W-:Y:S02]  /*70f0*/  ISETP.GT.AND P3, PT, R47.reuse, 0x18, P2 ;  /* 0x000000182f00780c */ /* 0x040fe40001764270 */
        /* <DEDUP_REMOVED lines=11> */
[----:B------:R-:W-:Y:S02]  /*71b0*/  ISETP.LT.OR P3, PT, R45, 0x22, P3 ;  /* 0x000000222d00780c */ /* 0x000fe40001f61670 */
[----:B------:R-:W-:Y:S02]  /*71c0*/  FMNMX.FTZ R33, R138, R33, !PT ;  /* 0x000000218a217209 */ /* 0x000fe40007810000 */
[----:B------:R-:W-:Y:S02]  /*71d0*/  FSEL R31, R31, -INF , !P3 ;  /* 0xff8000001f1f7808 */ /* 0x000fe40005800000 */
[----:B------:R-:W-:Y:S01]  /*71e0*/  ISETP.GT.AND P3, PT, R47, 0x29, P2 ;  /* 0x000000292f00780c */ /* 0x000fe20001764270 */
[----:B------:R-:W1:Y:S03]  /*71f0*/  SHFL.BFLY PT, R8, R33, 0x2, 0x1f ;  /* 0x0c401f0021087f89 */ /* 0x000e6600000e0000 */
[----:B------:R-:W-:-:S02]  /*7200*/  ISETP.LT.OR P4, PT, R45, 0x2a, P3 ;  /* 0x0000002a2d00780c */ /* 0x000fc40001f81670 */
[----:B------:R-:W-:Y:S02]  /*7210*/  ISETP.GT.AND P3, PT, R47, 0x31, P2 ;  /* 0x000000312f00780c */ /* 0x000fe40001764270 */
[----:B------:R-:W-:Y:S02]  /*7220*/  FSEL R35, R35, -INF , !P4 ;  /* 0xff80000023237808 */ /* 0x000fe40006000000 */
[----:B------:R-:W-:Y:S02]  /*7230*/  ISETP.GT.AND P4, PT, R47, 0x38, P2 ;  /* 0x000000382f00780c */ /* 0x000fe40001784270 */
[C---:B------:R-:W-:Y:S02]  /*7240*/  ISETP.LT.OR P3, PT, R45.reuse, 0x32, P3 ;  /* 0x000000322d00780c */ /* 0x040fe40001f61670 */
[----:B------:R-:W-:-:S04]  /*7250*/  ISETP.LT.OR P4, PT, R45, 0x39, P4 ;  /* 0x000000392d00780c */ /* 0x000fc80002781670 */
[----:B------:R-:W-:Y:S02]  /*7260*/  FSEL R41, R41, -INF , !P4 ;  /* 0xff80000029297808 */ /* 0x000fe40006000000 */
[----:B------:R-:W-:-:S04]  /*7270*/  ISETP.GT.AND P4, PT, R47, 0x41, P2 ;  /* 0x000000412f00780c */ /* 0x000fc80001784270 */
[----:B------:R-:W-:Y:S02]  /*7280*/  ISETP.LT.OR P4, PT, R45, 0x42, P4 ;  /* 0x000000422d00780c */ /* 0x000fe40002781670 */
[----:B-1----:R-:W-:Y:S02]  /*7290*/  FMNMX.FTZ R51, R33, R8, !PT ;  /* 0x0000000821337209 */ /* 0x002fe40007810000 */
[----:B------:R-:W-:Y:S02]  /*72a0*/  FSEL R48, R48, -INF , !P4 ;  /* 0xff80000030307808 */ /* 0x000fe40006000000 */
[----:B------:R-:W-:Y:S01]  /*72b0*/  ISETP.GT.AND P4, PT, R47, 0x50, P2 ;  /* 0x000000502f00780c */ /* 0x000fe20001784270 */
[----:B------:R-:W1:Y:S03]  /*72c0*/  SHFL.BFLY PT, R8, R51, 0x1, 0x1f ;  /* 0x0c201f0033087f89 */ /* 0x000e6600000e0000 */
[----:B------:R-:W-:-:S04]  /*72d0*/  ISETP.LT.OR P4, PT, R45, 0x51, P4 ;  /* 0x000000512d00780c */ /* 0x000fc80002781670 */
[----:B------:R-:W-:Y:S02]  /*72e0*/  FSEL R52, R52, -INF , !P4 ;  /* 0xff80000034347808 */ /* 0x000fe40006000000 */
[----:B------:R-:W-:-:S04]  /*72f0*/  ISETP.GT.AND P4, PT, R47, 0x59, P2 ;  /* 0x000000592f00780c */ /* 0x000fc80001784270 */
[----:B------:R-:W-:-:S04]  /*7300*/  ISETP.LT.OR P4, PT, R45, 0x5a, P4 ;  /* 0x0000005a2d00780c */ /* 0x000fc80002781670 */
[----:B------:R-:W-:Y:S02]  /*7310*/  FSEL R60, R60, -INF , !P4 ;  /* 0xff8000003c3c7808 */ /* 0x000fe40006000000 */
[----:B------:R-:W-:-:S04]  /*7320*/  ISETP.GT.AND P4, PT, R47, 0x68, P2 ;  /* 0x000000682f00780c */ /* 0x000fc80001784270 */
[----:B------:R-:W-:Y:S02]  /*7330*/  ISETP.LT.OR P4, PT, R45, 0x69, P4 ;  /* 0x000000692d00780c */ /* 0x000fe40002781670 */
[----:B-1----:R-:W-:Y:S02]  /*7340*/  FMNMX.FTZ R8, R51, R8, !PT ;  /* 0x0000000833087209 */ /* 0x002fe40007810000 */
[----:B------:R-:W-:Y:S02]  /*7350*/  FSEL R64, R64, -INF , !P4 ;  /* 0xff80000040407808 */ /* 0x000fe40006000000 */
[C---:B------:R-:W-:Y:S01]  /*7360*/  FSETP.NEU.FTZ.AND P6, PT, R8.reuse, -INF , PT ;  /* 0xff8000000800780b */ /* 0x040fe20003fdd000 */
[C---:B0-----:R-:W-:Y:S01]  /*7370*/  FMUL.FTZ R9, R8.reuse, R43 ;  /* 0x0000002b08097220 */ /* 0x041fe20000410000 */
[----:B------:R-:W-:Y:S02]  /*7380*/  ISETP.GT.AND P4, PT, R47, 0x71, P2 ;  /* 0x000000712f00780c */ /* 0x000fe40001784270 */
[----:B------:R-:W-:-:S02]  /*7390*/  FSEL R57, R8, RZ, P6 ;  /* 0x000000ff08397208 */ /* 0x000fc40003000000 */
[----:B------:R-:W-:Y:S02]  /*73a0*/  FSEL R9, R9, RZ, P6 ;  /* 0x000000ff09097208 */ /* 0x000fe40003000000 */
[----:B------:R-:W-:Y:S01]  /*73b0*/  ISETP.LT.OR P4, PT, R45, 0x72, P4 ;  /* 0x000000722d00780c */ /* 0x000fe20002781670 */
[----:B------:R-:W-:Y:S02]  /*73c0*/  FADD.FTZ R4, -R57, R4 ;  /* 0x0000000439047221 */ /* 0x000fe40000010100 */
[-CC-:B------:R-:W-:Y:S01]  /*73d0*/  FFMA.FTZ R15, R12, R43.reuse, -R9.reuse ;  /* 0x0000002b0c0f7223 */ /* 0x180fe20000010809 */
[-CC-:B------:R-:W-:Y:S01]  /*73e0*/  FFMA.FTZ R148, R5, R43.reuse, -R9.reuse ;  /* 0x0000002b05947223 */ /* 0x180fe20000010809 */
[-CC-:B------:R-:W-:Y:S01]  /*73f0*/  FFMA.FTZ R5, R72, R43.reuse, -R9.reuse ;  /* 0x0000002b48057223 */ /* 0x180fe20000010809 */
[----:B------:R-:W-:Y:S01]  /*7400*/  FSEL R72, R27, -INF , !P5 ;  /* 0xff8000001b487808 */ /* 0x000fe20006800000 */
[----:B------:R0:W-:Y:S01]  /*7410*/  MUFU.EX2 R7, R15 ;  /* 0x0000000f00077308 */ /* 0x0001e20000000800 */
[-CC-:B------:R-:W-:Y:S01]  /*7420*/  FFMA.FTZ R27, R24, R43.reuse, -R9.reuse ;  /* 0x0000002b181b7223 */ /* 0x180fe20000010809 */
[----:B------:R-:W-:Y:S01]  /*7430*/  ISETP.GT.AND P5, PT, R47, 0x28, P2 ;  /* 0x000000282f00780c */ /* 0x000fe200017a4270 */
[-CC-:B------:R-:W-:Y:S01]  /*7440*/  FFMA.FTZ R24, R26, R43.reuse, -R9.reuse ;  /* 0x0000002b1a187223 */ /* 0x180fe20000010809 */
[-CC-:B------:R-:W-:Y:S01]  /*7450*/  FFMA.FTZ R25, R20, R43.reuse, -R9.reuse ;  /* 0x0000002b14197223 */ /* 0x180fe20000010809 */
[-CC-:B------:R-:W-:Y:S01]  /*7460*/  FFMA.FTZ R12, R14, R43.reuse, -R9.reuse ;  /* 0x0000002b0e0c7223 */ /* 0x180fe20000010809 */
[----:B------:R-:W-:Y:S01]  /*7470*/  ISETP.LT.OR P5, PT, R45, 0x29, P5 ;  /* 0x000000292d00780c */ /* 0x000fe20002fa1670 */
[-CC-:B------:R-:W-:Y:S01]  /*7480*/  FFMA.FTZ R33, R30, R43.reuse, -R9.reuse ;  /* 0x0000002b1e217223 */ /* 0x180fe20000010809 */
[----:B------:R-:W-:Y:S01]  /*7490*/  FSEL R20, R39, -INF , !P3 ;  /* 0xff80000027147808 */ /* 0x000fe20005800000 */
[--C-:B------:R-:W-:Y:S01]  /*74a0*/  FFMA.FTZ R36, R36, R43, -R9.reuse ;  /* 0x0000002b24247223 */ /* 0x100fe20000010809 */
[----:B0-----:R-:W-:Y:S01]  /*74b0*/  FMNMX.FTZ R15, R142, R13, !PT ;  /* 0x0000000d8e0f7209 */ /* 0x001fe20007810000 */
[--C-:B------:R-:W-:Y:S01]  /*74c0*/  FFMA.FTZ R40, R40, R43, -R9.reuse ;  /* 0x0000002b28287223 */ /* 0x100fe20000010809 */
[----:B------:R-:W-:Y:S01]  /*74d0*/  FSEL R34, R34, -INF , !P5 ;  /* 0xff80000022227808 */ /* 0x000fe20006800000 */
[----:B------:R0:W-:Y:S01]  /*74e0*/  MUFU.EX2 R13, R25 ;  /* 0x00000019000d7308 */ /* 0x0001e20000000800 */
[----:B------:R-:W-:Y:S01]  /*74f0*/  FMNMX.FTZ R15, R144, R15, !PT ;  /* 0x0000000f900f7209 */ /* 0x000fe20007810000 */
[-CC-:B------:R-:W-:Y:S01]  /*7500*/  FFMA.FTZ R122, R122, R43.reuse, -R9.reuse ;  /* 0x0000002b7a7a7223 */ /* 0x180fe20000010809 */
[----:B------:R-:W-:Y:S01]  /*7510*/  ISETP.GT.AND P5, PT, R47, 0x30, P2 ;  /* 0x000000302f00780c */ /* 0x000fe200017a4270 */
[--C-:B------:R-:W-:Y:S01]  /*7520*/  FFMA.FTZ R10, R10, R43, -R9.reuse ;  /* 0x0000002b0a0a7223 */ /* 0x100fe20000010809 */
[----:B------:R-:W-:Y:S01]  /*7530*/  FMNMX.FTZ R21, R146, R15, !PT ;  /* 0x0000000f92157209 */ /* 0x000fe20007810000 */
[--C-:B------:R-:W-:Y:S01]  /*7540*/  FFMA.FTZ R51, R130, R43, -R9.reuse ;  /* 0x0000002b82337223 */ /* 0x100fe20000010809 */
[----:B------:R-:W-:Y:S01]  /*7550*/  ISETP.LT.OR P5, PT, R45, 0x31, P5 ;  /* 0x000000312d00780c */ /* 0x000fe20002fa1670 */
[----:B------:R1:W-:Y:S01]  /*7560*/  MUFU.EX2 R15, R27 ;  /* 0x0000001b000f7308 */ /* 0x0003e20000000800 */
[----:B------:R-:W-:Y:S01]  /*7570*/  FMNMX.FTZ R21, R150, R21, !PT ;  /* 0x0000001596157209 */ /* 0x000fe20007810000 */
[----:B------:R-:W-:Y:S01]  /*7580*/  FFMA.FTZ R53, R136, R43, -R9 ;  /* 0x0000002b88357223 */ /* 0x000fe20000010809 */
[----:B------:R-:W-:-:S02]  /*7590*/  FSEL R14, R37, -INF , !P5 ;  /* 0xff800000250e7808 */ /* 0x000fc40006800000 */
[----:B------:R-:W-:Y:S01]  /*75a0*/  FMNMX.FTZ R26, R72, R21, !PT ;  /* 0x00000015481a7209 */ /* 0x000fe20007810000 */
[----:B------:R-:W-:Y:S01]  /*75b0*/  FFMA.FTZ R21, R28, R43, -R9 ;  /* 0x0000002b1c157223 */ /* 0x000fe20000010809 */
[----:B------:R-:W-:Y:S01]  /*75c0*/  ISETP.GT.AND P5, PT, R47, 0x39, P2 ;  /* 0x000000392f00780c */ /* 0x000fe200017a4270 */
[----:B------:R-:W-:Y:S01]  /*75d0*/  MUFU.EX2 R148, R148 ;  /* 0x0000009400947308 */ /* 0x000fe20000000800 */
[----:B------:R-:W-:Y:S02]  /*75e0*/  FMNMX.FTZ R26, R29, R26, !PT ;  /* 0x0000001a1d1a7209 */ /* 0x000fe40007810000 */
[----:B------:R-:W-:Y:S02]  /*75f0*/  ISETP.GT.AND P3, PT, R47, 0x40, P2 ;  /* 0x000000402f00780c */ /* 0x000fe40001764270 */
[----:B0-----:R-:W-:Y:S02]  /*7600*/  FMNMX.FTZ R25, R31, R26, !PT ;  /* 0x0000001a1f197209 */ /* 0x001fe40007810000 */
[----:B------:R-:W-:Y:S01]  /*7610*/  ISETP.LT.OR P5, PT, R45, 0x3a, P5 ;  /* 0x0000003a2d00780c */ /* 0x000fe20002fa1670 */
[----:B------:R-:W-:Y:S01]  /*7620*/  MUFU.EX2 R5, R5 ;  /* 0x0000000500057308 */ /* 0x000fe20000000800 */
[----:B------:R-:W-:-:S02]  /*7630*/  FMNMX.FTZ R26, R34, R25, !PT ;  /* 0x00000019221a7209 */ /* 0x000fc40007810000 */
[----:B------:R-:W-:Y:S02]  /*7640*/  FSEL R44, R44, -INF , !P5 ;  /* 0xff8000002c2c7808 */ /* 0x000fe40006800000 */
[----:B------:R-:W-:Y:S02]  /*7650*/  FMNMX.FTZ R25, R35, R26, !PT ;  /* 0x0000001a23197209 */ /* 0x000fe40007810000 */
[----:B------:R-:W-:Y:S01]  /*7660*/  ISETP.LT.OR P3, PT, R45, 0x41, P3 ;  /* 0x000000412d00780c */ /* 0x000fe20001f61670 */
[----:B------:R-:W-:Y:S01]  /*7670*/  MUFU.EX2 R26, R33 ;  /* 0x00000021001a7308 */ /* 0x000fe20000000800 */
[----:B------:R-:W-:Y:S02]  /*7680*/  FMNMX.FTZ R25, R14, R25, !PT ;  /* 0x000000190e197209 */ /* 0x000fe40007810000 */
[----:B------:R-:W-:Y:S02]  /*7690*/  ISETP.GT.AND P5, PT, R47, 0x48, P2 ;  /* 0x000000482f00780c */ /* 0x000fe400017a4270 */
[----:B------:R-:W-:-:S02]  /*76a0*/  FMNMX.FTZ R28, R20, R25, !PT ;  /* 0x00000019141c7209 */ /* 0x000fc40007810000 */
[----:B------:R-:W-:Y:S01]  /*76b0*/  FSEL R46, R46, -INF , !P3 ;  /* 0xff8000002e2e7808 */ /* 0x000fe20005800000 */
[----:B------:R0:W-:Y:S01]  /*76c0*/  MUFU.EX2 R25, R36 ;  /* 0x0000002400197308 */ /* 0x0001e20000000800 */
[----:B-1----:R-:W-:Y:S01]  /*76d0*/  FMNMX.FTZ R27, R41, R28, !PT ;  /* 0x0000001c291b7209 */ /* 0x002fe20007810000 */
[-CC-:B------:R-:W-:Y:S01]  /*76e0*/  FFMA.FTZ R28, R38, R43.reuse, -R9.reuse ;  /* 0x0000002b261c7223 */ /* 0x180fe20000010809 */
[----:B------:R-:W-:Y:S01]  /*76f0*/  ISETP.GT.AND P3, PT, R47, 0x49, P2 ;  /* 0x000000492f00780c */ /* 0x000fe20001764270 */
[--C-:B------:R-:W-:Y:S01]  /*7700*/  FFMA.FTZ R38, R76, R43, -R9.reuse ;  /* 0x0000002b4c267223 */ /* 0x100fe20000010809 */
[----:B------:R-:W-:Y:S02]  /*7710*/  FMNMX.FTZ R27, R44, R27, !PT ;  /* 0x0000001b2c1b7209 */ /* 0x000fe40007810000 */
[C---:B------:R-:W-:Y:S01]  /*7720*/  ISETP.LT.OR P5, PT, R45.reuse, 0x49, P5 ;  /* 0x000000492d00780c */ /* 0x040fe20002fa1670 */
[----:B------:R-:W-:Y:S01]  /*7730*/  MUFU.EX2 R10, R10 ;  /* 0x0000000a000a7308 */ /* 0x000fe20000000800 */
[----:B------:R-:W-:Y:S01]  /*7740*/  FMNMX.FTZ R27, R46, R27, !PT ;  /* 0x0000001b2e1b7209 */ /* 0x000fe20007810000 */
[----:B0-----:R-:W-:Y:S01]  /*7750*/  FFMA.FTZ R36, R42, R43, -R9 ;  /* 0x0000002b2a247223 */ /* 0x001fe20000010809 */
[----:B------:R-:W-:-:S02]  /*7760*/  ISETP.LT.OR P3, PT, R45, 0x4a, P3 ;  /* 0x0000004a2d00780c */ /* 0x000fc40001f61670 */
[----:B------:R-:W-:Y:S02]  /*7770*/  FSEL R30, R49, -INF , !P5 ;  /* 0xff800000311e7808 */ /* 0x000fe40006800000 */
[----:B------:R-:W-:Y:S01]  /*7780*/  FMNMX.FTZ R33, R48, R27, !PT ;  /* 0x0000001b30217209 */ /* 0x000fe20007810000 */
[----:B------:R-:W-:Y:S01]  /*7790*/  MUFU.EX2 R12, R12 ;  /* 0x0000000c000c7308 */ /* 0x000fe20000000800 */
[C---:B------:R-:W-:Y:S02]  /*77a0*/  ISETP.GT.AND P5, PT, R47.reuse, 0x51, P2 ;  /* 0x000000512f00780c */ /* 0x040fe400017a4270 */
[----:B------:R-:W-:Y:S02]  /*77b0*/  FSEL R50, R50, -INF , !P3 ;  /* 0xff80000032327808 */ /* 0x000fe40005800000 */
[----:B------:R-:W-:Y:S02]  /*77c0*/  FMNMX.FTZ R33, R30, R33, !PT ;  /* 0x000000211e217209 */ /* 0x000fe40007810000 */
[----:B------:R-:W-:Y:S01]  /*77d0*/  ISETP.GT.AND P3, PT, R47, 0x58, P2 ;  /* 0x000000582f00780c */ /* 0x000fe20001764270 */
[----:B------:R0:W-:Y:S01]  /*77e0*/  MUFU.EX2 R27, R40 ;  /* 0x00000028001b7308 */ /* 0x0001e20000000800 */
[----:B------:R-:W-:-:S02]  /*77f0*/  ISETP.LT.OR P5, PT, R45, 0x52, P5 ;  /* 0x000000522d00780c */ /* 0x000fc40002fa1670 */
[----:B------:R-:W-:Y:S02]  /*7800*/  FMNMX.FTZ R33, R50, R33, !PT ;  /* 0x0000002132217209 */ /* 0x000fe40007810000 */
[----:B------:R-:W-:Y:S02]  /*7810*/  FSEL R54, R54, -INF , !P5 ;  /* 0xff80000036367808 */ /* 0x000fe40006800000 */
[----:B------:R-:W-:Y:S01]  /*7820*/  ISETP.LT.OR P3, PT, R45, 0x59, P3 ;  /* 0x000000592d00780c */ /* 0x000fe20001f61670 */
[----:B------:R-:W-:Y:S01]  /*7830*/  MUFU.EX2 R24, R24 ;  /* 0x0000001800187308 */ /* 0x000fe20000000800 */
[----:B------:R-:W-:Y:S01]  /*7840*/  FMNMX.FTZ R33, R52, R33, !PT ;  /* 0x0000002134217209 */ /* 0x000fe20007810000 */
[----:B0-----:R-:W-:Y:S01]  /*7850*/  FFMA.FTZ R40, R78, R43, -R9 ;  /* 0x0000002b4e287223 */ /* 0x001fe20000010809 */
[----:B------:R-:W-:Y:S02]  /*7860*/  ISETP.GT.AND P5, PT, R47, 0x60, P2 ;  /* 0x000000602f00780c */ /* 0x000fe400017a4270 */
[----:B------:R-:W-:-:S02]  /*7870*/  FSEL R58, R58, -INF , !P3 ;  /* 0xff8000003a3a7808 */ /* 0x000fc40005800000 */
[----:B------:R-:W-:Y:S01]  /*7880*/  FMNMX.FTZ R37, R54, R33, !PT ;  /* 0x0000002136257209 */ /* 0x000fe20007810000 */
[----:B------:R-:W-:Y:S01]  /*7890*/  MUFU.EX2 R21, R21 ;  /* 0x0000001500157308 */ /* 0x000fe20000000800 */
[----:B------:R-:W-:Y:S02]  /*78a0*/  ISETP.GT.AND P3, PT, R47, 0x61, P2 ;  /* 0x000000612f00780c */ /* 0x000fe40001764270 */
[C---:B------:R-:W-:Y:S02]  /*78b0*/  ISETP.LT.OR P5, PT, R45.reuse, 0x61, P5 ;  /* 0x000000612d00780c */ /* 0x040fe40002fa1670 */
[----:B------:R-:W-:Y:S02]  /*78c0*/  FMNMX.FTZ R37, R58, R37, !PT ;  /* 0x000000253a257209 */ /* 0x000fe40007810000 */
[----:B------:R-:W-:Y:S01]  /*78d0*/  ISETP.LT.OR P3, PT, R45, 0x62, P3 ;  /* 0x000000622d00780c */ /* 0x000fe20001f61670 */
[----:B------:R0:W-:Y:S01]  /*78e0*/  MUFU.EX2 R33, R38 ;  /* 0x0000002600217308 */ /* 0x0001e20000000800 */
[----:B------:R-:W-:-:S02]  /*78f0*/  FSEL R42, R61, -INF , !P5 ;  /* 0xff8000003d2a7808 */ /* 0x000fc40006800000 */
[----:B------:R-:W-:Y:S02]  /*7900*/  FMNMX.FTZ R37, R60, R37, !PT ;  /* 0x000000253c257209 */ /* 0x000fe40007810000 */
[C---:B------:R-:W-:Y:S02]  /*7910*/  ISETP.GT.AND P5, PT, R47.reuse, 0x69, P2 ;  /* 0x000000692f00780c */ /* 0x040fe400017a4270 */
[----:B------:R-:W-:Y:S01]  /*7920*/  FSEL R76, R62, -INF , !P3 ;  /* 0xff8000003e4c7808 */ /* 0x000fe20005800000 */
[--C-:B------:R-:W-:Y:S01]  /*7930*/  FFMA.FTZ R62, R82, R43, -R9.reuse ;  /* 0x0000002b523e7223 */ /* 0x100fe20000010809 */
[----:B------:R-:W-:Y:S01]  /*7940*/  FMNMX.FTZ R37, R42, R37, !PT ;  /* 0x000000252a257209 */ /* 0x000fe20007810000 */
[----:B0-----:R-:W-:Y:S01]  /*7950*/  FFMA.FTZ R38, R80, R43, -R9 ;  /* 0x0000002b50267223 */ /* 0x001fe20000010809 */
[----:B------:R-:W-:Y:S01]  /*7960*/  ISETP.GT.AND P3, PT, R47, 0x70, P2 ;  /* 0x000000702f00780c */ /* 0x000fe20001764270 */
[----:B------:R-:W-:Y:S01]  /*7970*/  MUFU.EX2 R28, R28 ;  /* 0x0000001c001c7308 */ /* 0x000fe20000000800 */
[----:B------:R-:W-:-:S02]  /*7980*/  ISETP.LT.OR P5, PT, R45, 0x6a, P5 ;  /* 0x0000006a2d00780c */ /* 0x000fc40002fa1670 */
[----:B------:R-:W-:Y:S02]  /*7990*/  FMNMX.FTZ R39, R76, R37, !PT ;  /* 0x000000254c277209 */ /* 0x000fe40007810000 */
[----:B------:R-:W-:Y:S02]  /*79a0*/  FSEL R66, R66, -INF , !P5 ;  /* 0xff80000042427808 */ /* 0x000fe40006800000 */
[----:B------:R-:W-:Y:S01]  /*79b0*/  ISETP.LT.OR P3, PT, R45, 0x71, P3 ;  /* 0x000000712d00780c */ /* 0x000fe20001f61670 */
[----:B------:R-:W-:Y:S01]  /*79c0*/  MUFU.EX2 R37, R38 ;  /* 0x0000002600257308 */ /* 0x000fe20000000800 */
[----:B------:R-:W-:Y:S02]  /*79d0*/  FMNMX.FTZ R39, R64, R39, !PT ;  /* 0x0000002740277209 */ /* 0x000fe40007810000 */
[C---:B------:R-:W-:Y:S02]  /*79e0*/  ISETP.GT.AND P5, PT, R47.reuse, 0x78, P2 ;  /* 0x000000782f00780c */ /* 0x040fe400017a4270 */
[----:B------:R-:W-:Y:S01]  /*79f0*/  FSEL R78, R68, -INF , !P3 ;  /* 0xff800000444e7808 */ /* 0x000fe20005800000 */
[--C-:B------:R-:W-:Y:S01]  /*7a00*/  FFMA.FTZ R68, R86, R43, -R9.reuse ;  /* 0x0000002b56447223 */ /* 0x100fe20000010809 */
[----:B------:R-:W-:Y:S01]  /*7a10*/  FMNMX.FTZ R39, R66, R39, !PT ;  /* 0x0000002742277209 */ /* 0x000fe20007810000 */
[----:B------:R-:W0:Y:S01]  /*7a20*/  MUFU.EX2 R36, R36 ;  /* 0x0000002400247308 */ /* 0x000e220000000800 */
[----:B------:R-:W-:Y:S01]  /*7a30*/  ISETP.GT.AND P2, PT, R47, 0x79, P2 ;  /* 0x000000792f00780c */ /* 0x000fe20001744270 */
[----:B------:R-:W-:Y:S01]  /*7a40*/  FFMA.FTZ R47, R84, R43, -R9 ;  /* 0x0000002b542f7223 */ /* 0x000fe20000010809 */
[----:B------:R-:W-:-:S02]  /*7a50*/  ISETP.LT.OR P5, PT, R45, 0x79, P5 ;  /* 0x000000792d00780c */ /* 0x000fc40002fa1670 */
[----:B------:R-:W-:Y:S02]  /*7a60*/  FSEL R80, R69, -INF , !P4 ;  /* 0xff80000045507808 */ /* 0x000fe40006000000 */
[----:B------:R-:W-:Y:S01]  /*7a70*/  FMNMX.FTZ R39, R78, R39, !PT ;  /* 0x000000274e277209 */ /* 0x000fe20007810000 */
[----:B------:R-:W-:Y:S01]  /*7a80*/  MUFU.EX2 R40, R40 ;  /* 0x0000002800287308 */ /* 0x000fe20000000800 */
[----:B------:R-:W-:Y:S02]  /*7a90*/  ISETP.LT.OR P2, PT, R45, 0x7a, P2 ;  /* 0x0000007a2d00780c */ /* 0x000fe40001741670 */
[----:B------:R-:W-:Y:S01]  /*7aa0*/  FSEL R82, R70, -INF , !P5 ;  /* 0xff80000046527808 */ /* 0x000fe20006800000 */
[--C-:B------:R-:W-:Y:S01]  /*7ab0*/  FFMA.FTZ R70, R124, R43, -R9.reuse ;  /* 0x0000002b7c467223 */ /* 0x100fe20000010809 */
[----:B------:R-:W-:Y:S01]  /*7ac0*/  FMNMX.FTZ R45, R80, R39, !PT ;  /* 0x00000027502d7209 */ /* 0x000fe20007810000 */
[--C-:B------:R-:W-:Y:S01]  /*7ad0*/  FFMA.FTZ R124, R126, R43, -R9.reuse ;  /* 0x0000002b7e7c7223 */ /* 0x100fe20000010809 */
[----:B------:R-:W-:Y:S01]  /*7ae0*/  FSEL R84, R71, -INF , !P2 ;  /* 0xff80000047547808 */ /* 0x000fe20005000000 */
[----:B------:R-:W-:Y:S01]  /*7af0*/  MUFU.EX2 R39, R47 ;  /* 0x0000002f00277308 */ /* 0x000fe20000000800 */
[----:B------:R-:W-:Y:S01]  /*7b00*/  FMNMX.FTZ R45, R82, R45, !PT ;  /* 0x0000002d522d7209 */ /* 0x000fe20007810000 */
[----:B------:R-:W-:Y:S01]  /*7b10*/  FFMA.FTZ R126, R74, R43, -R9 ;  /* 0x0000002b4a7e7223 */ /* 0x000fe20000010809 */
[----:B0-----:R-:W-:-:S02]  /*7b20*/  F2FP.F16.F32.PACK_AB R136, R36, R27 ;  /* 0x0000001b2488723e */ /* 0x001fc400000000ff */
[----:B------:R-:W-:Y:S01]  /*7b30*/  FMNMX.FTZ R38, R84, R45, !PT ;  /* 0x0000002d54267209 */ /* 0x000fe20007810000 */
[-CC-:B------:R-:W-:Y:S01]  /*7b40*/  FFMA.FTZ R45, R56, R43.reuse, -R9.reuse ;  /* 0x0000002b382d7223 */ /* 0x180fe20000010809 */
[-CC-:B------:R-:W-:Y:S01]  /*7b50*/  FFMA.FTZ R56, R120, R43.reuse, -R9.reuse ;  /* 0x0000002b78387223 */ /* 0x180fe20000010809 */
[----:B------:R0:W-:Y:S01]  /*7b60*/  MUFU.EX2 R47, R122 ;  /* 0x0000007a002f7308 */ /* 0x0001e20000000800 */
[-CC-:B------:R-:W-:Y:S01]  /*7b70*/  FFMA.FTZ R120, R132, R43.reuse, -R9.reuse ;  /* 0x0000002b84787223 */ /* 0x180fe20000010809 */
[----:B------:R-:W1:Y:S06]  /*7b80*/  SHFL.BFLY PT, R49, R38, 0x2, 0x1f ;  /* 0x0c401f0026317f89 */ /* 0x000e6c00000e0000 */
[----:B------:R-:W2:Y:S01]  /*7b90*/  MUFU.EX2 R62, R62 ;  /* 0x0000003e003e7308 */ /* 0x000ea20000000800 */
[----:B0-----:R-:W-:-:S07]  /*7ba0*/  FFMA.FTZ R122, R134, R43, -R9 ;  /* 0x0000002b867a7223 */ /* 0x001fce0000010809 */
[----:B------:R-:W0:Y:S08]  /*7bb0*/  MUFU.EX2 R68, R68 ;  /* 0x0000004400447308 */ /* 0x000e300000000800 */
[----:B------:R-:W-:Y:S01]  /*7bc0*/  MUFU.EX2 R45, R45 ;  /* 0x0000002d002d7308 */ /* 0x000fe20000000800 */
[----:B--2---:R-:W-:Y:S02]  /*7bd0*/  F2FP.F16.F32.PACK_AB R132, R62, R37 ;  /* 0x000000253e84723e */ /* 0x004fe400000000ff */
[----:B-1----:R-:W-:Y:S01]  /*7be0*/  FMNMX.FTZ R55, R38, R49, !PT ;  /* 0x0000003126377209 */ /* 0x002fe20007810000 */
[----:B------:R-:W-:-:S04]  /*7bf0*/  FFMA.FTZ R49, R128, R43, -R9 ;  /* 0x0000002b80317223 */ /* 0x000fc80000010809 */
[----:B------:R-:W1:Y:S01]  /*7c00*/  SHFL.BFLY PT, R38, R55, 0x1, 0x1f ;  /* 0x0c201f0037267f89 */ /* 0x000e6200000e0000 */
[----:B------:R-:W-:Y:S01]  /*7c10*/  MUFU.EX2 R56, R56 ;  /* 0x0000003800387308 */ /* 0x000fe20000000800 */
[----:B0-----:R-:W-:-:S07]  /*7c20*/  F2FP.F16.F32.PACK_AB R134, R68, R39 ;  /* 0x000000274486723e */ /* 0x001fce00000000ff */
[----:B------:R-:W0:Y:S08]  /*7c30*/  MUFU.EX2 R70, R70 ;  /* 0x0000004600467308 */ /* 0x000e300000000800 */
[----:B------:R-:W-:Y:S01]  /*7c40*/  MUFU.EX2 R124, R124 ;  /* 0x0000007c007c7308 */ /* 0x000fe20000000800 */
[----:B-1----:R-:W-:Y:S01]  /*7c50*/  FMNMX.FTZ R38, R55, R38, !PT ;  /* 0x0000002637267209 */ /* 0x002fe20007810000 */
[-C--:B------:R-:W-:Y:S01]  /*7c60*/  FFMA.FTZ R55, R138, R43.reuse, -R9 ;  /* 0x0000002b8a377223 */ /* 0x080fe20000010809 */
[----:B------:R-:W-:-:S05]  /*7c70*/  FMUL.FTZ R9, R4, R43 ;  /* 0x0000002b04097220 */ /* 0x000fca0000410000 */
[----:B------:R-:W-:Y:S01]  /*7c80*/  MUFU.EX2 R49, R49 ;  /* 0x0000003100317308 */ /* 0x000fe20000000800 */
[C---:B------:R-:W-:Y:S01]  /*7c90*/  FSETP.NEU.FTZ.AND P2, PT, R38.reuse, -INF , PT ;  /* 0xff8000002600780b */ /* 0x040fe20003f5d000 */
[----:B------:R-:W-:Y:S01]  /*7ca0*/  FMUL.FTZ R57, R38, R43 ;  /* 0x0000002b26397220 */ /* 0x000fe20000410000 */
[----:B------:R-:W-:Y:S02]  /*7cb0*/  F2FP.F16.F32.PACK_AB R138, R40, R33 ;  /* 0x00000021288a723e */ /* 0x000fe400000000ff */
[----:B0-----:R-:W-:Y:S02]  /*7cc0*/  F2FP.F16.F32.PACK_AB R130, R70, R47 ;  /* 0x0000002f4682723e */ /* 0x001fe400000000ff */
[----:B------:R-:W-:Y:S01]  /*7cd0*/  FSEL R57, R57, RZ, P2 ;  /* 0x000000ff39397208 */ /* 0x000fe20001000000 */
[----:B------:R-:W0:Y:S04]  /*7ce0*/  MUFU.EX2 R9, R9 ;  /* 0x0000000900097308 */ /* 0x000e280000000800 */
        /* <DEDUP_REMOVED lines=8> */
[----:B------:R-:W-:Y:S01]  /*7d70*/  MUFU.EX2 R4, R4 ;  /* 0x0000000400047308 */ /* 0x000fe20000000800 */
[----:B------:R-:W-:Y:S01]  /*7d80*/  FFMA.FTZ R141, R29, R43, -R57 ;  /* 0x0000002b1d8d7223 */ /* 0x000fe20000010839 */
[----:B------:R-:W-:-:S02]  /*7d90*/  IMAD.U32 R29, RZ, RZ, UR37 ;  /* 0x00000025ff1d7e24 */ /* 0x000fc4000f8e00ff */
[-CC-:B------:R-:W-:Y:S01]  /*7da0*/  FFMA.FTZ R74, R146, R43.reuse, -R57.reuse ;  /* 0x0000002b924a7223 */ /* 0x180fe20000010839 */
[--C-:B------:R-:W-:Y:S01]  /*7db0*/  FFMA.FTZ R135, R30, R43, -R57.reuse ;  /* 0x0000002b1e877223 */ /* 0x100fe20000010839 */
[----:B0-----:R-:W-:Y:S01]  /*7dc0*/  FFMA.FTZ R20, R9, R3, R148 ;  /* 0x0000000309147223 */ /* 0x001fe20000010094 */
[-CC-:B------:R-:W-:Y:S01]  /*7dd0*/  FFMA.FTZ R147, R150, R43.reuse, -R57.reuse ;  /* 0x0000002b96937223 */ /* 0x180fe20000010839 */
[----:B------:R-:W-:Y:S01]  /*7de0*/  @!P1 LEA R29, R29, UR45, 0x3 ;  /* 0x0000002d1d1d9c11 */ /* 0x000fe2000f8e18ff */
[----:B------:R-:W-:Y:S01]  /*7df0*/  MUFU.EX2 R149, R149 ;  /* 0x0000009500957308 */ /* 0x000fe20000000800 */
[----:B------:R-:W-:Y:S01]  /*7e00*/  FADD.FTZ R3, R5, R20 ;  /* 0x0000001405037221 */ /* 0x000fe20000010000 */
[-CC-:B------:R-:W-:Y:S01]  /*7e10*/  FFMA.FTZ R72, R72, R43.reuse, -R57.reuse ;  /* 0x0000002b48487223 */ /* 0x180fe20000010839 */
[-C--:B------:R-:W-:Y:S01]  /*7e20*/  FFMA.FTZ R133, R46, R43.reuse, -R57 ;  /* 0x0000002b2e857223 */ /* 0x080fe20000010839 */
[----:B------:R-:W-:Y:S02]  /*7e30*/  @!P1 VIADD R29, R29, 0x16860 ;  /* 0x000168601d1d9836 */ /* 0x000fe40000000000 */
[----:B------:R-:W-:Y:S01]  /*7e40*/  FADD.FTZ R20, R10, R3 ;  /* 0x000000030a147221 */ /* 0x000fe20000010000 */
[----:B------:R-:W-:Y:S01]  /*7e50*/  FSEL R3, R38, RZ, P2 ;  /* 0x000000ff26037208 */ /* 0x000fe20001000000 */
[-C--:B------:R-:W-:Y:S01]  /*7e60*/  FFMA.FTZ R86, R31, R43.reuse, -R57 ;  /* 0x0000002b1f567223 */ /* 0x080fe20000010839 */
[----:B------:R-:W-:Y:S01]  /*7e70*/  MUFU.EX2 R151, R151 ;  /* 0x0000009700977308 */ /* 0x000fe20000000800 */
[----:B------:R-:W-:Y:S01]  /*7e80*/  FADD.FTZ R11, R7, R20 ;  /* 0x00000014070b7221 */ /* 0x000fe20000010000 */
[----:B------:R-:W-:Y:S01]  /*7e90*/  @!P1 PRMT R29, RZ, 0x654, R29 ;  /* 0x00000654ff1d9816 */ /* 0x000fe2000000001d */
[----:B------:R-:W-:Y:S01]  /*7ea0*/  FADD.FTZ R20, -R3, R6 ;  /* 0x0000000603147221 */ /* 0x000fe20000010100 */
[-C--:B------:R-:W-:Y:S01]  /*7eb0*/  FFMA.FTZ R143, R34, R43.reuse, -R57 ;  /* 0x0000002b228f7223 */ /* 0x080fe20000010839 */
[----:B------:R-:W-:Y:S01]  /*7ec0*/  FADD.FTZ R128, R12, R11 ;  /* 0x0000000b0c807221 */ /* 0x000fe20000010000 */
[----:B------:R0:W-:Y:S01]  /*7ed0*/  @!P1 SYNCS.ARRIVE.TRANS64.RED.A1T0 RZ, [R29+URZ], RZ ;  /* 0x000000ff1dff99a7 */ /* 0x0001e2000810043f */
[-C--:B------:R-:W-:Y:S01]  /*7ee0*/  FMUL.FTZ R11, R20, R43.reuse ;  /* 0x0000002b140b7220 */ /* 0x080fe20000410000 */
[----:B------:R1:W-:Y:S01]  /*7ef0*/  MUFU.EX2 R6, R44 ;  /* 0x0000002c00067308 */ /* 0x0003e20000000800 */
[----:B------:R-:W-:Y:S01]  /*7f00*/  FADD.FTZ R128, R13, R128 ;  /* 0x000000800d807221 */ /* 0x000fe20000010000 */
[-CC-:B------:R-:W-:Y:S01]  /*7f10*/  FFMA.FTZ R125, R42, R43.reuse, -R57.reuse ;  /* 0x0000002b2a7d7223 */ /* 0x180fe20000010839 */
[-CC-:B------:R-:W-:Y:S01]  /*7f20*/  FFMA.FTZ R34, R35, R43.reuse, -R57.reuse ;  /* 0x0000002b23227223 */ /* 0x180fe20000010839 */
[-CC-:B------:R-:W-:Y:S01]  /*7f30*/  FFMA.FTZ R139, R41, R43.reuse, -R57.reuse ;  /* 0x0000002b298b7223 */ /* 0x180fe20000010839 */
[----:B------:R-:W-:Y:S01]  /*7f40*/  FADD.FTZ R3, R15, R128 ;  /* 0x000000800f037221 */ /* 0x000fe20000010000 */
[----:B------:R-:W-:Y:S01]  /*7f50*/  F2FP.F16.F32.PACK_AB R144, R13, R12 ;  /* 0x0000000c0d90723e */ /* 0x000fe200000000ff */
[-C--:B------:R-:W-:Y:S01]  /*7f60*/  FFMA.FTZ R129, R52, R43.reuse, -R57 ;  /* 0x0000002b34817223 */ /* 0x080fe20000010839 */
[----:B------:R-:W2:Y:S01]  /*7f70*/  MUFU.EX2 R11, R11 ;  /* 0x0000000b000b7308 */ /* 0x000ea20000000800 */
[----:B------:R-:W-:Y:S01]  /*7f80*/  FADD.FTZ R20, R24, R3 ;  /* 0x0000000318147221 */ /* 0x000fe20000010000 */
[----:B------:R-:W-:Y:S01]  /*7f90*/  F2FP.F16.F32.PACK_AB R148, R5, R148 ;  /* 0x000000940594723e */ /* 0x000fe200000000ff */
[--C-:B------:R-:W-:Y:S01]  /*7fa0*/  FFMA.FTZ R131, R58, R43, -R57.reuse ;  /* 0x0000002b3a837223 */ /* 0x100fe20000010839 */
[----:B------:R-:W-:Y:S01]  /*7fb0*/  F2FP.F16.F32.PACK_AB R146, R24, R15 ;  /* 0x0000000f1892723e */ /* 0x000fe200000000ff */
[----:B------:R-:W-:Y:S01]  /*7fc0*/  FADD.FTZ R3, R21, R20 ;  /* 0x0000001415037221 */ /* 0x000fe20000010000 */
[-CC-:B------:R-:W-:Y:S01]  /*7fd0*/  FFMA.FTZ R20, R48, R43.reuse, -R57.reuse ;  /* 0x0000002b30147223 */ /* 0x180fe20000010839 */
[-C--:B------:R-:W-:Y:S01]  /*7fe0*/  FFMA.FTZ R60, R60, R43.reuse, -R57 ;  /* 0x0000002b3c3c7223 */ /* 0x080fe20000010839 */
[----:B------:R-:W3:Y:S01]  /*7ff0*/  MUFU.EX2 R32, R32 ;  /* 0x0000002000207308 */ /* 0x000ee20000000800 */
[----:B-1----:R-:W-:Y:S01]  /*8000*/  FADD.FTZ R44, R26, R3 ;  /* 0x000000031a2c7221 */ /* 0x002fe20000010000 */
[----:B------:R-:W-:Y:S01]  /*8010*/  F2FP.F16.F32.PACK_AB R150, R7, R10 ;  /* 0x0000000a0796723e */ /* 0x000fe200000000ff */
[-CC-:B------:R-:W-:Y:S01]  /*8020*/  FFMA.FTZ R76, R76, R43.reuse, -R57.reuse ;  /* 0x0000002b4c4c7223 */ /* 0x180fe20000010839 */
[-CC-:B------:R-:W-:Y:S01]  /*8030*/  FFMA.FTZ R64, R64, R43.reuse, -R57.reuse ;  /* 0x0000002b40407223 */ /* 0x180fe20000010839 */
[----:B------:R-:W-:Y:S01]  /*8040*/  FADD.FTZ R3, R25, R44 ;  /* 0x0000002c19037221 */ /* 0x000fe20000010000 */
[-CC-:B------:R-:W-:Y:S01]  /*8050*/  FFMA.FTZ R66, R66, R43.reuse, -R57.reuse ;  /* 0x0000002b42427223 */ /* 0x180fe20000010839 */
[-C--:B------:R-:W-:Y:S01]  /*8060*/  FFMA.FTZ R78, R78, R43.reuse, -R57 ;  /* 0x0000002b4e4e7223 */ /* 0x080fe20000010839 */
[----:B------:R-:W1:Y:S01]  /*8070*/  MUFU.EX2 R145, R145 ;  /* 0x0000009100917308 */ /* 0x000e620000000800 */
[----:B------:R-:W-:Y:S01]  /*8080*/  FADD.FTZ R44, R28, R3 ;  /* 0x000000031c2c7221 */ /* 0x000fe20000010000 */
[----:B--2---:R-:W-:Y:S01]  /*8090*/  FFMA.FTZ R30, R11, R2, R4 ;  /* 0x000000020b1e7223 */ /* 0x004fe20000010004 */
[-CC-:B------:R-:W-:Y:S01]  /*80a0*/  FFMA.FTZ R2, R50, R43.reuse, -R57.reuse ;  /* 0x0000002b32027223 */ /* 0x180fe20000010839 */
[-CC-:B------:R-:W-:Y:S01]  /*80b0*/  FFMA.FTZ R80, R80, R43.reuse, -R57.reuse ;  /* 0x0000002b50507223 */ /* 0x180fe20000010839 */
[----:B------:R-:W-:Y:S01]  /*80c0*/  FADD.FTZ R3, R27, R44 ;  /* 0x0000002c1b037221 */ /* 0x000fe20000010000 */
[----:B------:R-:W-:Y:S01]  /*80d0*/  FADD.FTZ R44, R149, R30 ;  /* 0x0000001e952c7221 */ /* 0x000fe20000010000 */
[-C--:B------:R-:W-:Y:S01]  /*80e0*/  FFMA.FTZ R30, R54, R43.reuse, -R57 ;  /* 0x0000002b361e7223 */ /* 0x080fe20000010839 */
[----:B------:R-:W2:Y:S01]  /*80f0*/  MUFU.EX2 R74, R74 ;  /* 0x0000004a004a7308 */ /* 0x000ea20000000800 */
[----:B------:R-:W-:Y:S01]  /*8100*/  FADD.FTZ R46, R36, R3 ;  /* 0x00000003242e7221 */ /* 0x000fe20000010000 */
[----:B------:R-:W-:Y:S01]  /*8110*/  FADD.FTZ R3, R151, R44 ;  /* 0x0000002c97037221 */ /* 0x000fe20000010000 */
[-CC-:B------:R-:W-:Y:S01]  /*8120*/  FFMA.FTZ R82, R82, R43.reuse, -R57.reuse ;  /* 0x0000002b52527223 */ /* 0x180fe20000010839 */
[----:B------:R-:W-:Y:S01]  /*8130*/  FFMA.FTZ R57, R84, R43, -R57 ;  /* 0x0000002b54397223 */ /* 0x000fe20000010839 */
[----:B0-----:R-:W-:Y:S01]  /*8140*/  FADD.FTZ R29, R33, R46 ;  /* 0x0000002e211d7221 */ /* 0x001fe20000010000 */
[----:B---3--:R-:W-:Y:S01]  /*8150*/  FADD.FTZ R44, R32, R3 ;  /* 0x00000003202c7221 */ /* 0x008fe20000010000 */
[----:B------:R-:W-:Y:S01]  /*8160*/  ISETP.GT.AND P2, PT, R0, UR27, PT ;  /* 0x0000001b00007c0c */ /* 0x000fe2000bf44270 */
[----:B------:R-:W0:Y:S01]  /*8170*/  MUFU.EX2 R147, R147 ;  /* 0x0000009300937308 */ /* 0x000e220000000800 */
[----:B------:R-:W-:Y:S01]  /*8180*/  FADD.FTZ R46, R40, R29 ;  /* 0x0000001d282e7221 */ /* 0x000fe20000010000 */
[----:B-1----:R-:W-:Y:S01]  /*8190*/  FADD.FTZ R3, R145, R44 ;  /* 0x0000002c91037221 */ /* 0x002fe20000010000 */
[----:B------:R-:W-:Y:S01]  /*81a0*/  UMOV UR37, UR26 ;  /* 0x0000001a00257c82 */ /* 0x000fe20008000000 */
[----:B------:R-:W-:Y:S01]  /*81b0*/  F2FP.F16.F32.PACK_AB R149, R149, R4 ;  /* 0x000000049595723e */ /* 0x000fe200000000ff */
[----:B------:R-:W-:Y:S01]  /*81c0*/  FADD.FTZ R29, R37, R46 ;  /* 0x0000002e251d7221 */ /* 0x000fe20000010000 */
[----:B------:R-:W-:Y:S01]  /*81d0*/  F2FP.F16.F32.PACK_AB R140, R26, R21 ;  /* 0x000000151a8c723e */ /* 0x000fe200000000ff */
[----:B------:R-:W-:Y:S01]  /*81e0*/  FMUL.FTZ R88, R88, R9 ;  /* 0x0000000958587220 */ /* 0x000fe20000410000 */
[----:B------:R-:W1:Y:S01]  /*81f0*/  MUFU.EX2 R72, R72 ;  /* 0x0000004800487308 */ /* 0x000e620000000800 */
[----:B--2---:R-:W-:Y:S01]  /*8200*/  FADD.FTZ R42, R74, R3 ;  /* 0x000000034a2a7221 */ /* 0x004fe20000010000 */
[----:B------:R-:W-:Y:S01]  /*8210*/  FADD.FTZ R44, R62, R29 ;  /* 0x0000001d3e2c7221 */ /* 0x000fe20000010000 */
[----:B------:R-:W-:Y:S01]  /*8220*/  F2FP.F16.F32.PACK_AB R142, R28, R25 ;  /* 0x000000191c8e723e */ /* 0x000fe200000000ff */
[----:B------:R-:W-:Y:S01]  /*8230*/  FMUL.FTZ R89, R89, R9 ;  /* 0x0000000959597220 */ /* 0x000fe20000410000 */
[----:B------:R-:W-:Y:S01]  /*8240*/  F2FP.F16.F32.PACK_AB R128, R56, R45 ;  /* 0x0000002d3880723e */ /* 0x000fe200000000ff */
        /* <DEDUP_REMOVED lines=25> */
[C---:B------:R-:W-:Y:S01]  /*83e0*/  F2FP.F16.F32.PACK_AB R124, R49.reuse, R124 ;  /* 0x0000007c317c723e */ /* 0x040fe200000000ff */
[----:B------:R-:W2:Y:S01]  /*83f0*/  MUFU.EX2 R34, R34 ;  /* 0x0000002200227308 */ /* 0x000ea20000000800 */
[----:B0-----:R-:W-:Y:S01]  /*8400*/  FADD.FTZ R42, R86, R3 ;  /* 0x00000003562a7221 */ /* 0x001fe20000010000 */
[----:B------:R-:W-:Y:S01]  /*8410*/  FADD.FTZ R5, R49, R24 ;  /* 0x0000001831057221 */ /* 0x000fe20000010000 */
[-C--:B------:R-:W-:Y:S01]  /*8420*/  FMUL.FTZ R116, R116, R9.reuse ;  /* 0x0000000974747220 */ /* 0x080fe20000410000 */
[----:B------:R-:W-:Y:S01]  /*8430*/  FMUL.FTZ R117, R117, R9 ;  /* 0x0000000975757220 */ /* 0x000fe20000410000 */
[----:B------:R-:W-:Y:S01]  /*8440*/  F2FP.F16.F32.PACK_AB R151, R32, R151 ;  /* 0x000000972097723e */ /* 0x000fe200000000ff */
[----:B------:R-:W-:Y:S01]  /*8450*/  VIADD R0, R0, 0xffffffff ;  /* 0xffffffff00007836 */ /* 0x000fe20000000000 */
[----:B------:R-:W-:Y:S01]  /*8460*/  F2FP.F16.F32.PACK_AB R145, R74, R145 ;  /* 0x000000914a91723e */ /* 0x000fe200000000ff */
[----:B------:R-:W0:Y:S01]  /*8470*/  MUFU.EX2 R137, R137 ;  /* 0x0000008900897308 */ /* 0x000e220000000800 */
[----:B-1----:R-:W-:Y:S01]  /*8480*/  FADD.FTZ R3, R143, R42 ;  /* 0x0000002a8f037221 */ /* 0x002fe20000010000 */
[----:B------:R-:W-:Y:S01]  /*8490*/  F2FP.F16.F32.PACK_AB R147, R72, R147 ;  /* 0x000000934893723e */ /* 0x000fe200000000ff */
[----:B------:R-:W-:Y:S01]  /*84a0*/  FMUL.FTZ R90, R90, R11 ;  /* 0x0000000b5a5a7220 */ /* 0x000fe20000410000 */
[----:B------:R-:W-:Y:S01]  /*84b0*/  F2FP.F16.F32.PACK_AB R141, R86, R141 ;  /* 0x0000008d568d723e */ /* 0x000fe200000000ff */
[-C--:B------:R-:W-:Y:S01]  /*84c0*/  FMUL.FTZ R91, R91, R11.reuse ;  /* 0x0000000b5b5b7220 */ /* 0x080fe20000410000 */
[-C--:B------:R-:W-:Y:S01]  /*84d0*/  FMUL.FTZ R94, R94, R11.reuse ;  /* 0x0000000b5e5e7220 */ /* 0x080fe20000410000 */
[----:B------:R-:W-:Y:S01]  /*84e0*/  FMUL.FTZ R95, R95, R11 ;  /* 0x0000000b5f5f7220 */ /* 0x000fe20000410000 */
[----:B------:R-:W1:Y:S01]  /*84f0*/  MUFU.EX2 R14, R14 ;  /* 0x0000000e000e7308 */ /* 0x000e620000000800 */
[C---:B--2---:R-:W-:Y:S01]  /*8500*/  FADD.FTZ R12, R34.reuse, R3 ;  /* 0x00000003220c7221 */ /* 0x044fe20000010000 */
[----:B------:R-:W-:Y:S01]  /*8510*/  F2FP.F16.F32.PACK_AB R143, R34, R143 ;  /* 0x0000008f228f723e */ /* 0x000fe200000000ff */
[-C--:B------:R-:W-:Y:S01]  /*8520*/  FMUL.FTZ R98, R98, R11.reuse ;  /* 0x0000000b62627220 */ /* 0x080fe20000410000 */
[-C--:B------:R-:W-:Y:S01]  /*8530*/  FMUL.FTZ R99, R99, R11.reuse ;  /* 0x0000000b63637220 */ /* 0x080fe20000410000 */
        /* <DEDUP_REMOVED lines=14> */
[----:B------:R-:W-:Y:S01]  /*8620*/  FMUL.FTZ R119, R119, R11 ;  /* 0x0000000b77777220 */ /* 0x000fe20000410000 */
[----:B------:R-:W-:-:S04]  /*8630*/  IMAD.MOV.U32 R4, RZ, RZ, R8 ;  /* 0x000000ffff047224 */ /* 0x000fc800078e0008 */
[----:B------:R-:W1:Y:S01]  /*8640*/  MUFU.EX2 R133, R133 ;  /* 0x0000008500857308 */ /* 0x000e620000000800 */
[----:B--2---:R-:W-:Y:S01]  /*8650*/  FADD.FTZ R3, R139, R12 ;  /* 0x0000000c8b037221 */ /* 0x004fe20000010000 */
[----:B------:R-:W-:-:S03]  /*8660*/  F2FP.F16.F32.PACK_AB R139, R6, R139 ;  /* 0x0000008b068b723e */ /* 0x000fc600000000ff */
[----:B------:R-:W-:Y:S01]  /*8670*/  FADD.FTZ R12, R6, R3 ;  /* 0x00000003060c7221 */ /* 0x000fe20000010000 */
[----:B------:R-:W-:Y:S02]  /*8680*/  IMAD.MOV.U32 R6, RZ, RZ, R38 ;  /* 0x000000ffff067224 */ /* 0x000fe400078e0026 */
        /* <DEDUP_REMOVED lines=48> */
[----:B-1----:R-:W-:Y:S01]  /*8990*/  FADD.FTZ R12, R123, R12 ;  /* 0x0000000c7b0c7221 */ /* 0x002fe20000010000 */
[C---:B--2---:R-:W-:Y:S01]  /*89a0*/  FADD.FTZ R3, R55.reuse, R24 ;  /* 0x0000001837037221 */ /* 0x044fe20000010000 */
[----:B------:R-:W-:Y:S02]  /*89b0*/  F2FP.F16.F32.PACK_AB R122, R55, R122 ;  /* 0x0000007a377a723e */ /* 0x000fe400000000ff */
[C---:B0-----:R-:W-:Y:S01]  /*89c0*/  FADD.FTZ R2, R57.reuse, R12 ;  /* 0x0000000c39027221 */ /* 0x041fe20000010000 */
[----:B------:R-:W-:Y:S01]  /*89d0*/  F2FP.F16.F32.PACK_AB R123, R57, R123 ;  /* 0x0000007b397b723e */ /* 0x000fe200000000ff */
[----:B------:R-:W-:Y:S06]  /*89e0*/  @P2 BRA `(.L_x_1071) ;  /* 0xffffffc800b02947 */ /* 0x000fec000383ffff */
[----:B------:R-:W-:Y:S01]  /*89f0*/  IMAD.MOV.U32 R6, RZ, RZ, R38 ;  /* 0x000000ffff067224 */ /* 0x000fe200078e0026 */
[----:B------:R-:W-:Y:S01]  /*8a00*/  UMOV UR37, UR26 ;  /* 0x0000001a00257c82 */ /* 0x000fe20008000000 */
[----:B------:R-:W-:Y:S01]  /*8a10*/  IMAD.MOV.U32 R4, RZ, RZ, R8 ;  /* 0x000000ffff047224 */ /* 0x000fe200078e0008 */
[----:B------:R-:W-:-:S06]  /*8a20*/  UMOV UR46, UR25 ;  /* 0x00000019002e7c82 */ /* 0x000fcc0008000000 */
.L_x_1054:
[----:B------:R-:W-:Y:S01]  /*8a30*/  ULDC UR6, c[0x0][0x448] ;  /* 0x0001120000067ab9 */ /* 0x000fe20000000800 */
[----:B------:R-:W-:Y:S01]  /*8a40*/  ULDC UR14, c[0x0][0x9e4] ;  /* 0x00027900000e7ab9 */ /* 0x000fe20000000800 */
[----:B------:R-:W-:Y:S02]  /*8a50*/  UISETP.NE.AND UP0, UPT, UR6, 0x1, UPT ;  /* 0x000000010600788c */ /* 0x000fe4000bf05270 */
[----:B------:R-:W-:Y:S02]  /*8a60*/  UISETP.GE.AND UP1, UPT, UR14, 0x1, UPT ;  /* 0x000000010e00788c */ /* 0x000fe4000bf26270 */
[----:B------:R-:W-:Y:S02]  /*8a70*/  UIADD3 UR10, UR41, 0xbf, URZ ;  /* 0x000000bf290a7890 */ /* 0x000fe4000fffe03f */
[----:B------:R-:W-:Y:S02]  /*8a80*/  UIADD3 UR11, UR42, 0x1, -UR38 ;  /* 0x000000012a0b7890 */ /* 0x000fe4000fffe826 */
[----:B------:R-:W-:-:S03]  /*8a90*/  PLOP3.LUT P6, PT, PT, PT, UP1, 0x80, 0x0 ;  /* 0x000000000000781c */ /* 0x000fc60003fcf018 */
[----:B------:R-:W-:Y:S01]  /*8aa0*/  @UP0 ULDC UR6, c[0x0][0x44c] ;  /* 0x0001130000060ab9 */ /* 0x000fe20000000800 */
[----:B------:R-:W-:Y:S01]  /*8ab0*/  @UP0 ULDC UR15, c[0x0][0x450] ;  /* 0x00011400000f0ab9 */ /* 0x000fe20000000800 */
[----:B------:R-:W-:-:S04]  /*8ac0*/  UIMAD.WIDE.U32 UR6, UR10, UR6, URZ ;  /* 0x000000060a0672a5 */ /* 0x000fc8000f8e003f */
[----:B------:R-:W-:-:S04]  /*8ad0*/  @UP0 USHF.R.U32.HI UR10, URZ, UR15, UR7 ;  /* 0x0000000f3f0a0299 */ /* 0x000fc80008011607 */
[----:B------:R-:W-:-:S03]  /*8ae0*/  UIADD3 UR10, UR11, UR10, URZ ;  /* 0x0000000a0b0a7290 */ /* 0x000fc6000fffe03f */
[----:B------:R-:W-:Y:S02]  /*8af0*/  ULDC UR11, c[0x0][0x9dc] ;  /* 0x00027700000b7ab9 */ /* 0x000fe40000000800 */
        /* <DEDUP_REMOVED lines=12> */
.L_x_1073:
[----:B------:R-:W-:-:S11]  /*8bc0*/  UISETP.NE.AND UP1, UPT, UR14, 0x1, UPT ;  /* 0x000000010e00788c */ /* 0x000fd6000bf25270 */
[----:B------:R-:W-:Y:S02]  /*8bd0*/  @UP1 ULDC.64 UR18, c[0x0][0x9e8] ;  /* 0x00027a0000121ab9 */ /* 0x000fe40000000a00 */
[----:B------:R-:W-:-:S04]  /*8be0*/  UIMAD.WIDE.U32 UR6, UR10, UR18, URZ ;  /* 0x000000120a0672a5 */ /* 0x000fc8000f8e003f */
[----:B------:R-:W-:-:S12]  /*8bf0*/  @UP1 USHF.R.U32.HI UR10, URZ, UR19, UR7 ;  /* 0x000000133f0a1299 */ /* 0x000fd80008011607 */
.L_x_1074:
[----:B------:R-:W-:-:S04]  /*8c00*/  UIMAD UR10, UR10, UR14, URZ ;  /* 0x0000000e0a0a72a4 */ /* 0x000fc8000f8e023f */
[----:B------:R-:W-:-:S04]  /*8c10*/  UISETP.LT.AND UP1, UPT, UR11, UR10, UPT ;  /* 0x0000000a0b00728c */ /* 0x000fc8000bf21270 */
[----:B------:R-:W-:-:S12]  /*8c20*/  USEL UR11, UR11, UR10, !UP1 ;  /* 0x0000000a0b0b7287 */ /* 0x000fd8000c800000 */
.L_x_1072:
[----:B------:R-:W-:-:S04]  /*8c30*/  UIADD3 UR11, UR11, 0x7f, URZ ;  /* 0x0000007f0b0b7890 */ /* 0x000fc8000fffe03f */
[----:B------:R-:W-:-:S04]  /*8c40*/  USHF.R.S32.HI UR6, URZ, 0x1f, UR11 ;  /* 0x0000001f3f067899 */ /* 0x000fc8000801140b */
[----:B------:R-:W-:-:S04]  /*8c50*/  ULEA.HI UR6, UR6, UR11, URZ, 0x7 ;  /* 0x0000000b06067291 */ /* 0x000fc8000f8f383f */
[----:B------:R-:W-:-:S04]  /*8c60*/  USHF.R.S32.HI UR6, URZ, 0x7, UR6 ;  /* 0x000000073f067899 */ /* 0x000fc80008011406 */
[----:B------:R-:W-:-:S04]  /*8c70*/  UISETP.LT.AND UP1, UPT, UR43, UR6, UPT ;  /* 0x000000062b00728c */ /* 0x000fc8000bf21270 */
[----:B------:R-:W-:-:S06]  /*8c80*/  USEL UR23, UR43, UR6, !UP1 ;  /* 0x000000062b177287 */ /* 0x000fcc000c800000 */
[----:B------:R-:W-:-:S13]  /*8c90*/  ISETP.GE.AND P2, PT, R0, UR23, PT ;  /* 0x0000001700007c0c */ /* 0x000fda000bf46270 */
[----:B------:R-:W-:Y:S05]  /*8ca0*/  @!P2 BRA `(.L_x_1075) ;  /* 0x000000240030a947 */ /* 0x000fea0003800000 */
[----:B------:R-:W-:Y:S01]  /*8cb0*/  IMAD.MOV.U32 R5, RZ, RZ, R6 ;  /* 0x000000ffff057224 */ /* 0x000fe200078e0006 */
[----:B------:R-:W-:Y:S01]  /*8cc0*/  UMOV UR25, UR46 ;  /* 0x0000002e00197c82 */ /* 0x000fe20008000000 */
[----:B------:R-:W-:Y:S01]  /*8cd0*/  IMAD.MOV.U32 R7, RZ, RZ, R4 ;  /* 0x000000ffff077224 */ /* 0x000fe200078e0004 */
[----:B------:R-:W-:Y:S01]  /*8ce0*/  UMOV UR24, UR37 ;  /* 0x0000002500187c82 */ /* 0x000fe20008000000 */
[----:B------:R-:W-:-:S05]  /*8cf0*/  ULDC UR22, c[0x0][0x9d8] ;  /* 0x0002760000167ab9 */ /* 0x000fca0000000800 */
.L_x_1084:
        /* <DEDUP_REMOVED lines=9> */
.L_x_1077:
[----:B------:R-:W-:Y:S01]  /*8d90*/  ULEA UR6, UR37, UR45, 0x3 ;  /* 0x0000002d25067291 */ /* 0x000fe2000f8e183f */
[----:B------:R-:W-:-:S05]  /*8da0*/  IMAD.U32 R4, RZ, RZ, UR46 ;  /* 0x0000002eff047e24 */ /* 0x000fca000f8e00ff */
[----:B------:R-:W-:-:S04]  /*8db0*/  SHF.L.U32 R4, R4, 0x1f, RZ ;  /* 0x0000001f04047819 */ /* 0x000fc800000006ff */
[----:B------:R0:W1:Y:S01]  /*8dc0*/  SYNCS.PHASECHK.TRANS64.TRYWAIT P2, [UR6+0x16830], R4 ;  /* 0x01683004ff0075a7 */ /* 0x0000620008040146 */
[----:B------:R-:W-:Y:S05]  /*8dd0*/  @!P0 BRA `(.L_x_1078) ;  /* 0x0000000000048947 */ /* 0x000fea0003800000 */
[----:B------:R-:W-:Y:S01]  /*8de0*/  BPT.TRAP 0x1 ;  /* 0x000000040000795c */ /* 0x000fe20000300000 */
.L_x_1078:
[----:B-1----:R-:W-:Y:S05]  /*8df0*/  @P2 BRA `(.L_x_1076) ;  /* 0x0000000000082947 */ /* 0x002fea0003800000 */
[----:B------:R-:W1:Y:S02]  /*8e00*/  SYNCS.PHASECHK.TRANS64.TRYWAIT P2, [UR6+0x16830], R4 ;  /* 0x01683004ff0075a7 */ /* 0x000e640008040146 */
[----:B-1----:R-:W-:Y:S05]  /*8e10*/  @!P2 BRA `(.L_x_1079) ;  /* 0x000000d4004ca947 */ /* 0x002fea0003800000 */
.L_x_1076:
        /* <DEDUP_REMOVED lines=25> */
.L_x_1081:
[----:B------:R-:W-:Y:S01]  /*8fb0*/  ULEA UR6, UR24, UR45, 0x3 ;  /* 0x0000002d18067291 */ /* 0x000fe2000f8e183f */
[----:B------:R-:W-:-:S05]  /*8fc0*/  IMAD.U32 R4, RZ, RZ, UR25 ;  /* 0x00000019ff047e24 */ /* 0x000fca000f8e00ff */
[----:B------:R-:W-:-:S04]  /*8fd0*/  SHF.L.U32 R4, R4, 0x1f, RZ ;  /* 0x0000001f04047819 */ /* 0x000fc800000006ff */
[----:B------:R0:W1:Y:S01]  /*8fe0*/  SYNCS.PHASECHK.TRANS64.TRYWAIT P2, [UR6+0x16850], R4 ;  /* 0x01685004ff0075a7 */ /* 0x0000620008040146 */
[----:B------:R-:W-:Y:S05]  /*8ff0*/  @!P0 BRA `(.L_x_1082) ;  /* 0x0000000000048947 */ /* 0x000fea0003800000 */
[----:B------:R-:W-:Y:S01]  /*9000*/  BPT.TRAP 0x1 ;  /* 0x000000040000795c */ /* 0x000fe20000300000 */
.L_x_1082:
[----:B-1----:R-:W-:Y:S05]  /*9010*/  @P2 BRA `(.L_x_1080) ;  /* 0x0000000000082947 */ /* 0x002fea0003800000 */
[----:B------:R-:W1:Y:S02]  /*9020*/  SYNCS.PHASECHK.TRANS64.TRYWAIT P2, [UR6+0x16850], R4 ;  /* 0x01685004ff0075a7 */ /* 0x000e640008040146 */
[----:B-1----:R-:W-:Y:S05]  /*9030*/  @!P2 BRA `(.L_x_1083) ;  /* 0x000000d000dca947 */ /* 0x002fea0003800000 */
.L_x_1080:
[----:B------:R-:W-:Y:S01]  /*9040*/  UIADD3 UR6, UR45, 0x400, URZ ;  /* 0x000004002d067890 */ /* 0x000fe2000fffe03f */
[----:B------:R-:W-:Y:S01]  /*9050*/  WARPGROUP.ARRIVE ;  /* 0x00000000000079c5 */ /* 0x000fe20000000000 */
[----:B------:R-:W-:Y:S01]  /*9060*/  UMOV UR7, 0x40000040 ;  /* 0x4000004000077882 */ /* 0x000fe20000000000 */
[----:B------:R-:W-:Y:S01]  /*9070*/  FMUL.FTZ R6, R24, UR22 ;  /* 0x0000001618067c20 */ /* 0x000fe20008410000 */
[----:B------:R-:W-:Y:S01]  /*9080*/  USHF.R.U32.HI UR6, URZ, 0x4, UR6 ;  /* 0x000000043f067899 */ /* 0x000fe20008011606 */
[----:B-1----:R-:W-:Y:S01]  /*9090*/  FMUL.FTZ R9, R25, UR22 ;  /* 0x0000001619097c20 */ /* 0x002fe20008410000 */
[----:B------:R-:W-:Y:S01]  /*90a0*/  FMUL.FTZ R11, R28, UR22 ;  /* 0x000000161c0b7c20 */ /* 0x000fe20008410000 */
[----:B------:R-:W-:Y:S01]  /*90b0*/  FMUL.FTZ R13, R29, UR22 ;  /* 0x000000161d0d7c20 */ /* 0x000fe20008410000 */
[----:B------:R-:W-:Y:S01]  /*90c0*/  ULOP3.LUT UR6, UR6, 0x3fff, URZ, 0xc0, !UPT ;  /* 0x00003fff06067892 */ /* 0x000fe2000f8ec03f */
[----:B------:R-:W0:Y:S01]  /*90d0*/  MUFU.TANH R6, R6 ;  /* 0x0000000600067308 */ /* 0x000e220000002400 */
[----:B------:R-:W-:Y:S01]  /*90e0*/  FMUL.FTZ R15, R32, UR22 ;  /* 0x00000016200f7c20 */ /* 0x000fe20008410000 */
[----:B------:R-:W-:Y:S01]  /*90f0*/  FMUL.FTZ R20, R33, UR22 ;  /* 0x0000001621147c20 */ /* 0x000fe20008410000 */
[----:B------:R-:W-:Y:S01]  /*9100*/  ULEA UR10, UR24, UR6, 0xa ;  /* 0x00000006180a7291 */ /* 0x000fe2000f8e503f */
[----:B------:R-:W-:Y:S01]  /*9110*/  FMUL.FTZ R25, R36, UR22 ;  /* 0x0000001624197c20 */ /* 0x000fe20008410000 */
[----:B------:R-:W-:Y:S01]  /*9120*/  FMUL.FTZ R10, R27, UR22 ;  /* 0x000000161b0a7c20 */ /* 0x000fe20008410000 */
[----:B------:R-:W-:Y:S01]  /*9130*/  FMUL.FTZ R27, R37, UR22 ;  /* 0x00000016251b7c20 */ /* 0x000fe20008410000 */
[----:B------:R-:W-:Y:S01]  /*9140*/  FMUL.FTZ R29, R40, UR22 ;  /* 0x00000016281d7c20 */ /* 0x000fe20008410000 */
[----:B------:R-:W1:Y:S01]  /*9150*/  MUFU.TANH R9, R9 ;  /* 0x0000000900097308 */ /* 0x000e620000002400 */
[----:B------:R-:W-:Y:S01]  /*9160*/  FMUL.FTZ R12, R30, UR22 ;  /* 0x000000161e0c7c20 */ /* 0x000fe20008410000 */
[----:B------:R-:W-:Y:S01]  /*9170*/  UMOV UR6, UR10 ;  /* 0x0000000a00067c82 */ /* 0x000fe20008000000 */
[----:B------:R-:W-:Y:S01]  /*9180*/  FMUL.FTZ R30, R41, UR22 ;  /* 0x00000016291e7c20 */ /* 0x000fe20008410000 */
[----:B------:R-:W-:Y:S01]  /*9190*/  HGMMA.64x64x16.F32 R88, R148, gdesc[UR4].tnspB, R88, gsb0 ;  /* 0x40e0000494587df0 */ /* 0x000fe20008000858 */
[----:B------:R-:W-:Y:S01]  /*91a0*/  UIADD3 UR6, UR10, 0x80, URZ ;  /* 0x000000800a067890 */ /* 0x000fe2000fffe03f */
[----:B------:R-:W-:Y:S01]  /*91b0*/  FMUL.FTZ R32, R43, UR22 ;  /* 0x000000162b207c20 */ /* 0x000fe20008410000 */
[----:B------:R-:W-:Y:S01]  /*91c0*/  UMOV UR7, 0x40000040 ;  /* 0x4000004000077882 */ /* 0x000fe20000000000 */
        /* <DEDUP_REMOVED lines=62> */
[----:B------:R-:W-:-:S02]  /*95b0*/  UMOV UR25, UR46 ;  /* 0x0000002e00197c82 */ /* 0x000fc40008000000 */
[----:B------:R-:W1:Y:S01]  /*95c0*/  MUFU.TANH R33, R33 ;  /* 0x0000002100217308 */ /* 0x000e620000002400 */
[----:B--2---:R-:W-:-:S07]  /*95d0*/  FMNMX.FTZ R43, R29, R4, !PT ;  /* 0x000000041d2b7209 */ /* 0x004fce0007810000 */
[----:B------:R-:W2:Y:S01]  /*95e0*/  MUFU.TANH R35, R35 ;  /* 0x0000002300237308 */ /* 0x000ea20000002400 */
[----:B0-----:R-:W-:Y:S01]  /*95f0*/  FMNMX.FTZ R4, R30, R43, !PT ;  /* 0x0000002b1e047209 */ /* 0x001fe20007810000 */
[----:B------:R-:W-:Y:S02]  /*9600*/  WARPGROUP.DEPBAR.LE gsb0, 0x0 ;  /* 0x00008000000079c5 */ /* 0x000fe40000010000 */
[----:B------:R-:W-:Y:S01]  /*9610*/  WARPGROUP.ARRIVE ;  /* 0x00000000000079c5 */ /* 0x000fe20000000000 */
[----:B------:R-:W-:Y:S01]  /*9620*/  FMUL.FTZ R148, R69, UR22 ;  /* 0x0000001645947c20 */ /* 0x000fe20008410000 */
[----:B------:R-:W-:Y:S02]  /*9630*/  FMUL.FTZ R150, R73, UR22 ;  /* 0x0000001649967c20 */ /* 0x000fe40008410000 */
[----:B------:R-:W0:Y:S01]  /*9640*/  MUFU.TANH R37, R37 ;  /* 0x0000002500257308 */ /* 0x000e220000002400 */
[----:B-1----:R-:W-:Y:S01]  /*9650*/  FMNMX.FTZ R4, R33, R4, !PT ;  /* 0x0000000421047209 */ /* 0x002fe20007810000 */
[----:B------:R-:W-:Y:S01]  /*9660*/  HGMMA.64x64x16.F32 R88, R144, gdesc[UR4].tnspB, R88, gsb0 ;  /* 0x40e0000490587df0 */ /* 0x000fe20008000858 */
[----:B------:R-:W-:-:S02]  /*9670*/  UIADD3 UR6, UR10, 0x100, URZ ;  /* 0x000001000a067890 */ /* 0x000fc4000fffe03f */
[----:B------:R-:W1:Y:S01]  /*9680*/  S2R R73, SR_TID.X ;  /* 0x0000000000497919 */ /* 0x000e620000002100 */
[----:B------:R-:W-:Y:S02]  /*9690*/  UMOV UR7, 0x40000040 ;  /* 0x4000004000077882 */ /* 0x000fe40000000000 */
[----:B------:R-:W3:Y:S01]  /*96a0*/  MUFU.TANH R39, R39 ;  /* 0x0000002700277308 */ /* 0x000ee20000002400 */
[----:B--2---:R-:W-:-:S07]  /*96b0*/  FMNMX.FTZ R4, R35, R4, !PT ;  /* 0x0000000423047209 */ /* 0x004fce0007810000 */
[----:B------:R-:W2:Y:S01]  /*96c0*/  MUFU.TANH R41, R41 ;  /* 0x0000002900297308 */ /* 0x000ea20000002400 */
[----:B0-----:R-:W-:-:S07]  /*96d0*/  FMNMX.FTZ R4, R37, R4, !PT ;  /* 0x0000000425047209 */ /* 0x001fce0007810000 */
[----:B------:R-:W0:Y:S01]  /*96e0*/  MUFU.TANH R42, R42 ;  /* 0x0000002a002a7308 */ /* 0x000e220000002400 */
[----:B---3--:R-:W-:-:S07]  /*96f0*/  FMNMX.FTZ R4, R39, R4, !PT ;  /* 0x0000000427047209 */ /* 0x008fce0007810000 */
[----:B------:R-:W3:Y:S01]  /*9700*/  MUFU.TANH R48, R48 ;  /* 0x0000003000307308 */ /* 0x000ee20000002400 */
[----:B--2---:R-:W-:Y:S02]  /*9710*/  FMNMX.FTZ R43, R41, R4, !PT ;  /* 0x00000004292b7209 */ /* 0x004fe40007810000 */
[----:B-1----:R-:W-:-:S05]  /*9720*/  ISETP.GE.U32.AND P2, PT, R73, 0x180, PT ;  /* 0x000001804900780c */ /* 0x002fca0003f46070 */
[----:B------:R-:W1:Y:S01]  /*9730*/  MUFU.TANH R50, R50 ;  /* 0x0000003200327308 */ /* 0x000e620000002400 */
[----:B0-----:R-:W-:-:S07]  /*9740*/  FMNMX.FTZ R43, R42, R43, !PT ;  /* 0x0000002b2a2b7209 */ /* 0x001fce0007810000 */
[----:B------:R-:W0:Y:S01]  /*9750*/  MUFU.TANH R56, R56 ;  /* 0x0000003800387308 */ /* 0x000e220000002400 */
[----:B---3--:R-:W-:-:S07]  /*9760*/  FMNMX.FTZ R43, R48, R43, !PT ;  /* 0x0000002b302b7209 */ /* 0x008fce0007810000 */
[----:B------:R-:W2:Y:S01]  /*9770*/  MUFU.TANH R58, R58 ;  /* 0x0000003a003a7308 */ /* 0x000ea20000002400 */
[----:B-1----:R-:W-:-:S07]  /*9780*/  FMNMX.FTZ R43, R50, R43, !PT ;  /* 0x0000002b322b7209 */ /* 0x002fce0007810000 */
[----:B------:R-:W1:Y:S01]  /*9790*/  MUFU.TANH R62, R62 ;  /* 0x0000003e003e7308 */ /* 0x000e620000002400 */
[----:B0-----:R-:W-:-:S07]  /*97a0*/  FMNMX.FTZ R43, R56, R43, !PT ;  /* 0x0000002b382b7209 */ /* 0x001fce0007810000 */
[----:B------:R-:W0:Y:S01]  /*97b0*/  MUFU.TANH R64, R64 ;  /* 0x0000004000407308 */ /* 0x000e220000002400 */
[----:B--2---:R-:W-:Y:S01]  /*97c0*/  FMNMX.FTZ R43, R58, R43, !PT ;  /* 0x0000002b3a2b7209 */ /* 0x004fe20007810000 */
[----:B------:R-:W-:Y:S02]  /*97d0*/  WARPGROUP.DEPBAR.LE gsb0, 0x0 ;  /* 0x00008000000079c5 */ /* 0x000fe40000010000 */
[----:B------:R-:W-:-:S04]  /*97e0*/  WARPGROUP.ARRIVE ;  /* 0x00000000000079c5 */ /* 0x000fc80000000000 */
[----:B------:R-:W2:Y:S01]  /*97f0*/  MUFU.TANH R68, R68 ;  /* 0x0000004400447308 */ /* 0x000ea20000002400 */
[----:B-1----:R-:W-:Y:S01]  /*9800*/  FMNMX.FTZ R43, R62, R43, !PT ;  /* 0x0000002b3e2b7209 */ /* 0x002fe20007810000 */
[----:B------:R-:W-:Y:S01]  /*9810*/  FMUL.FTZ R146, R63, UR22 ;  /* 0x000000163f927c20 */ /* 0x000fe20008410000 */
[----:B------:R-:W-:Y:S01]  /*9820*/  HGMMA.64x64x16.F32 R88, R140, gdesc[UR4].tnspB, R88, gsb0 ;  /* 0x40e000048c587df0 */ /* 0x000fe20008000858 */
[----:B------:R-:W-:Y:S01]  /*9830*/  UIADD3 UR6, UR10, 0x180, URZ ;  /* 0x000001800a067890 */ /* 0x000fe2000fffe03f */
[----:B0-----:R-:W-:Y:S01]  /*9840*/  FMNMX.FTZ R43, R64, R43, !PT ;  /* 0x0000002b402b7209 */ /* 0x001fe20007810000 */
[----:B------:R-:W-:Y:S02]  /*9850*/  UMOV UR7, 0x40000040 ;  /* 0x4000004000077882 */ /* 0x000fe40000000000 */
        /* <DEDUP_REMOVED lines=20> */
[----:B------:R-:W-:Y:S01]  /*99a0*/  WARPGROUP.ARRIVE ;  /* 0x00000000000079c5 */ /* 0x000fe20000000000 */
[----:B------:R-:W-:Y:S01]  /*99b0*/  FMUL.FTZ R140, R83, UR22 ;  /* 0x00000016538c7c20 */ /* 0x000fe20008410000 */
[----:B------:R-:W-:Y:S02]  /*99c0*/  FMUL.FTZ R142, R87, UR22 ;  /* 0x00000016578e7c20 */ /* 0x000fe40008410000 */
[----:B------:R-:W1:Y:S01]  /*99d0*/  MUFU.TANH R10, R10 ;  /* 0x0000000a000a7308 */ /* 0x000e620000002400 */
[----:B--2---:R-:W-:Y:S01]  /*99e0*/  FMNMX.FTZ R43, R144, R43, !PT ;  /* 0x0000002b902b7209 */ /* 0x004fe20007810000 */
[----:B------:R-:W-:Y:S01]  /*99f0*/  HGMMA.64x64x16.F32 R88, R136, gdesc[UR4].tnspB, R88, gsb0 ;  /* 0x40e0000488587df0 */ /* 0x000fe20008000858 */
[----:B------:R-:W-:Y:S01]  /*9a00*/  UIADD3 UR6, UR10, 0x200, URZ ;  /* 0x000002000a067890 */ /* 0x000fe2000fffe03f */
[----:B------:R-:W-:-:S02]  /*9a10*/  UMOV UR7, 0x40000040 ;  /* 0x4000004000077882 */ /* 0x000fc40000000000 */
[----:B------:R-:W2:Y:S02]  /*9a20*/  SHFL.BFLY PT, R4, R43, 0x2, 0x1f ;  /* 0x0c401f002b047f89 */ /* 0x000ea400000e0000 */
[----:B------:R-:W3:Y:S08]  /*9a30*/  MUFU.TANH R12, R12 ;  /* 0x0000000c000c7308 */ /* 0x000ef00000002400 */
[----:B------:R-:W4:Y:S08]  /*9a40*/  MUFU.TANH R14, R14 ;  /* 0x0000000e000e7308 */ /* 0x000f300000002400 */
[----:B------:R-:W5:Y:S01]  /*9a50*/  MUFU.TANH R21, R21 ;  /* 0x0000001500157308 */ /* 0x000f620000002400 */
[----:B--2---:R-:W-:-:S02]  /*9a60*/  FMNMX.FTZ R4, R43, R4, !PT ;  /* 0x000000042b047209 */ /* 0x004fc40007810000 */
[----:B------:R-:W2:Y:S05]  /*9a70*/  LDC R43, c[0x0][0x988] ;  /* 0x00026200ff2b7b82 */ /* 0x000eaa0000000800 */
[----:B------:R-:W5:Y:S01]  /*9a80*/  MUFU.TANH R24, R24 ;  /* 0x0000001800187308 */ /* 0x000f620000002400 */
[----:B------:R-:W0:Y:S07]  /*9a90*/  SHFL.BFLY PT, R59, R4, 0x1, 0x1f ;  /* 0x0c201f00043b7f89 */ /* 0x000e2e00000e0000 */
[----:B------:R-:W5:Y:S08]  /*9aa0*/  MUFU.TANH R26, R26 ;  /* 0x0000001a001a7308 */ /* 0x000f700000002400 */
[----:B------:R-:W5:Y:S08]  /*9ab0*/  MUFU.TANH R28, R28 ;  /* 0x0000001c001c7308 */ /* 0x000f700000002400 */
[----:B------:R-:W5:Y:S01]  /*9ac0*/  MUFU.TANH R31, R31 ;  /* 0x0000001f001f7308 */ /* 0x000f620000002400 */
[----:B0-----:R-:W-:-:S05]  /*9ad0*/  FMNMX.FTZ R4, R4, R59, !PT ;  /* 0x0000003b04047209 */ /* 0x001fca0007810000 */
[C---:B------:R-:W-:Y:S01]  /*9ae0*/  FADD.FTZ R78, -R4.reuse, R7 ;  /* 0x00000007044e7221 */ /* 0x040fe20000010100 */
[-C--:B--2---:R-:W-:Y:S01]  /*9af0*/  FMUL.FTZ R7, R4, R43.reuse ;  /* 0x0000002b04077220 */ /* 0x084fe20000410000 */
[----:B------:R-:W0:Y:S02]  /*9b00*/  MUFU.TANH R32, R32 ;  /* 0x0000002000207308 */ /* 0x000e240000002400 */
[-C--:B------:R-:W-:Y:S01]  /*9b10*/  FMUL.FTZ R78, R78, R43.reuse ;  /* 0x0000002b4e4e7220 */ /* 0x080fe20000410000 */
[-CC-:B------:R-:W-:Y:S01]  /*9b20*/  FFMA.FTZ R61, R13, R43.reuse, -R7.reuse ;  /* 0x0000002b0d3d7223 */ /* 0x180fe20000010807 */
[--C-:B------:R-:W-:Y:S01]  /*9b30*/  FFMA.FTZ R13, R15, R43, -R7.reuse ;  /* 0x0000002b0f0d7223 */ /* 0x100fe20000010807 */
[----:B------:R-:W-:Y:S01]  /*9b40*/  FMNMX.FTZ R15, R8, R5, !PT ;  /* 0x00000005080f7209 */ /* 0x000fe20007810000 */
[-CC-:B------:R-:W-:Y:S01]  /*9b50*/  FFMA.FTZ R59, R6, R43.reuse, -R7.reuse ;  /* 0x0000002b063b7223 */ /* 0x180fe20000010807 */
[--C-:B------:R-:W-:Y:S01]  /*9b60*/  FFMA.FTZ R63, R25, R43, -R7.reuse ;  /* 0x0000002b193f7223 */ /* 0x100fe20000010807 */
[----:B------:R-:W2:Y:S01]  /*9b70*/  MUFU.TANH R34, R34 ;  /* 0x0000002200227308 */ /* 0x000ea20000002400 */
[----:B-1----:R-:W-:Y:S01]  /*9b80*/  FMNMX.FTZ R15, R10, R15, !PT ;  /* 0x0000000f0a0f7209 */ /* 0x002fe20007810000 */
[-CC-:B------:R-:W-:Y:S01]  /*9b90*/  FFMA.FTZ R25, R29, R43.reuse, -R7.reuse ;  /* 0x0000002b1d197223 */ /* 0x180fe20000010807 */
[-CC-:B------:R-:W-:Y:S01]  /*9ba0*/  FFMA.FTZ R29, R30, R43.reuse, -R7.reuse ;  /* 0x0000002b1e1d7223 */ /* 0x180fe20000010807 */
[----:B------:R-:W-:Y:S01]  /*9bb0*/  FFMA.FTZ R30, R35, R43, -R7 ;  /* 0x0000002b231e7223 */ /* 0x000fe20000010807 */
[----:B---3--:R-:W-:Y:S01]  /*9bc0*/  FMNMX.FTZ R15, R12, R15, !PT ;  /* 0x0000000f0c0f7209 */ /* 0x008fe20007810000 */
[----:B------:R-:W-:-:S02]  /*9bd0*/  WARPGROUP.DEPBAR.LE gsb0, 0x0 ;  /* 0x00008000000079c5 */ /* 0x000fc40000010000 */
[----:B------:R-:W-:Y:S01]  /*9be0*/  WARPGROUP.ARRIVE ;  /* 0x00000000000079c5 */ /* 0x000fe20000000000 */
[----:B----4-:R-:W-:Y:S01]  /*9bf0*/  FMNMX.FTZ R6, R14, R15, !PT ;  /* 0x0000000f0e067209 */ /* 0x010fe20007810000 */
[----:B------:R-:W1:Y:S01]  /*9c00*/  MUFU.TANH R36, R36 ;  /* 0x0000002400247308 */ /* 0x000e620000002400 */
[-CC-:B------:R-:W-:Y:S01]  /*9c10*/  FFMA.FTZ R39, R39, R43.reuse, -R7.reuse ;  /* 0x0000002b27277223 */ /* 0x180fe20000010807 */
[-CC-:B------:R-:W-:Y:S01]  /*9c20*/  FFMA.FTZ R42, R42, R43.reuse, -R7.reuse ;  /* 0x0000002b2a2a7223 */ /* 0x180fe20000010807 */
[----:B-----5:R-:W-:Y:S01]  /*9c30*/  FMNMX.FTZ R15, R21, R6, !PT ;  /* 0x00000006150f7209 */ /* 0x020fe20007810000 */
[----:B------:R-:W-:Y:S01]  /*9c40*/  HGMMA.64x64x16.F32 R88, R132, gdesc[UR4].tnspB, R88, gsb0 ;  /* 0x40e0000484587df0 */ /* 0x000fe20008000858 */
[----:B------:R-:W-:Y:S01]  /*9c50*/  UIADD3 UR6, UR10, 0x280, URZ ;  /* 0x000002800a067890 */ /* 0x000fe2000fffe03f */
[--C-:B------:R-:W-:Y:S01]  /*9c60*/  FFMA.FTZ R136, R37, R43, -R7.reuse ;  /* 0x0000002b25887223 */ /* 0x100fe20000010807 */
[----:B------:R-:W-:Y:S01]  /*9c70*/  UMOV UR7, 0x40000040 ;  /* 0x4000004000077882 */ /* 0x000fe20000000000 */
[----:B------:R-:W-:Y:S01]  /*9c80*/  FMNMX.FTZ R15, R24, R15, !PT ;  /* 0x0000000f180f7209 */ /* 0x000fe20007810000 */
[----:B------:R-:W3:Y:S01]  /*9c90*/  MUFU.TANH R38, R38 ;  /* 0x0000002600267308 */ /* 0x000ee20000002400 */
[-CC-:B------:R-:W-:Y:S01]  /*9ca0*/  FFMA.FTZ R138, R41, R43.reuse, -R7.reuse ;  /* 0x0000002b298a7223 */ /* 0x180fe20000010807 */
[--C-:B------:R-:W-:Y:S01]  /*9cb0*/  FFMA.FTZ R37, R50, R43, -R7.reuse ;  /* 0x0000002b32257223 */ /* 0x100fe20000010807 */
[----:B------:R-:W-:Y:S01]  /*9cc0*/  FMNMX.FTZ R15, R26, R15, !PT ;  /* 0x0000000f1a0f7209 */ /* 0x000fe20007810000 */
[-CC-:B------:R-:W-:Y:S01]  /*9cd0*/  FFMA.FTZ R41, R58, R43.reuse, -R7.reuse ;  /* 0x0000002b3a297223 */ /* 0x180fe20000010807 */
[-CC-:B------:R-:W-:Y:S01]  /*9ce0*/  FFMA.FTZ R9, R9, R43.reuse, -R7.reuse ;  /* 0x0000002b09097223 */ /* 0x180fe20000010807 */
[--C-:B------:R-:W-:Y:S01]  /*9cf0*/  FFMA.FTZ R11, R11, R43, -R7.reuse ;  /* 0x0000002b0b0b7223 */ /* 0x100fe20000010807 */
[----:B------:R-:W-:Y:S01]  /*9d00*/  FMNMX.FTZ R6, R28, R15, !PT ;  /* 0x0000000f1c067209 */ /* 0x000fe20007810000 */
[----:B------:R-:W4:Y:S01]  /*9d10*/  MUFU.TANH R40, R40 ;  /* 0x0000002800287308 */ /* 0x000f220000002400 */
[-CC-:B------:R-:W-:Y:S01]  /*9d20*/  FFMA.FTZ R20, R20, R43.reuse, -R7.reuse ;  /* 0x0000002b14147223 */ /* 0x180fe20000010807 */
[-CC-:B------:R-:W-:Y:S01]  /*9d30*/  FFMA.FTZ R27, R27, R43.reuse, -R7.reuse ;  /* 0x0000002b1b1b7223 */ /* 0x180fe20000010807 */
[----:B------:R-:W-:Y:S01]  /*9d40*/  FMNMX.FTZ R15, R31, R6, !PT ;  /* 0x000000061f0f7209 */ /* 0x000fe20007810000 */
[-CC-:B------:R-:W-:Y:S01]  /*9d50*/  FFMA.FTZ R6, R33, R43.reuse, -R7.reuse ;  /* 0x0000002b21067223 */ /* 0x180fe20000010807 */
[-CC-:B------:R-:W-:Y:S01]  /*9d60*/  FFMA.FTZ R65, R148, R43.reuse, -R7.reuse ;  /* 0x0000002b94417223 */ /* 0x180fe20000010807 */
[--C-:B------:R-:W-:Y:S01]  /*9d70*/  FFMA.FTZ R50, R72, R43, -R7.reuse ;  /* 0x0000002b48327223 */ /* 0x100fe20000010807 */
[----:B0-----:R-:W-:Y:S01]  /*9d80*/  FMNMX.FTZ R15, R32, R15, !PT ;  /* 0x0000000f200f7209 */ /* 0x001fe20007810000 */
[----:B------:R-:W0:Y:S01]  /*9d90*/  MUFU.TANH R44, R44 ;  /* 0x0000002c002c7308 */ /* 0x000e220000002400 */
[-CC-:B------:R-:W-:Y:S01]  /*9da0*/  FFMA.FTZ R45, R45, R43.reuse, -R7.reuse ;  /* 0x0000002b2d2d7223 */ /* 0x180fe20000010807 */
[--C-:B------:R-:W-:Y:S01]  /*9db0*/  FFMA.FTZ R58, R80, R43, -R7.reuse ;  /* 0x0000002b503a7223 */ /* 0x100fe20000010807 */
[----:B--2---:R-:W-:Y:S01]  /*9dc0*/  FMNMX.FTZ R15, R34, R15, !PT ;  /* 0x0000000f220f7209 */ /* 0x004fe20007810000 */
[-CC-:B------:R-:W-:Y:S01]  /*9dd0*/  FFMA.FTZ R47, R47, R43.reuse, -R7.reuse ;  /* 0x0000002b2f2f7223 */ /* 0x180fe20000010807 */
[-CC-:B------:R-:W-:Y:S01]  /*9de0*/  FFMA.FTZ R84, R84, R43.reuse, -R7.reuse ;  /* 0x0000002b54547223 */ /* 0x180fe20000010807 */
[----:B------:R-:W-:Y:S01]  /*9df0*/  FFMA.FTZ R144, R144, R43, -R7 ;  /* 0x0000002b90907223 */ /* 0x000fe20000010807 */
[----:B-1----:R-:W-:Y:S01]  /*9e00*/  FMNMX.FTZ R15, R36, R15, !PT ;  /* 0x0000000f240f7209 */ /* 0x002fe20007810000 */
[----:B------:R-:W1:Y:S03]  /*9e10*/  MUFU.TANH R46, R46 ;  /* 0x0000002e002e7308 */ /* 0x000e660000002400 */
[----:B---3--:R-:W-:-:S04]  /*9e20*/  FMNMX.FTZ R33, R38, R15, !PT ;  /* 0x0000000f26217209 */ /* 0x008fc80007810000 */
[----:B----4-:R-:W-:Y:S01]  /*9e30*/  FMNMX.FTZ R33, R40, R33, !PT ;  /* 0x0000002128217209 */ /* 0x010fe20007810000 */
[----:B------:R-:W2:Y:S03]  /*9e40*/  MUFU.TANH R52, R52 ;  /* 0x0000003400347308 */ /* 0x000ea60000002400 */
[----:B0-----:R-:W-:-:S05]  /*9e50*/  FMNMX.FTZ R33, R44, R33, !PT ;  /* 0x000000212c217209 */ /* 0x001fca0007810000 */
        /* <DEDUP_REMOVED lines=12> */
[-CC-:B------:R-:W-:Y:S01]  /*9f20*/  FFMA.FTZ R132, R48, R43.reuse, -R7.reuse ;  /* 0x0000002b30847223 */ /* 0x180fe20000010807 */
[-CC-:B------:R-:W-:Y:S01]  /*9f30*/  FFMA.FTZ R134, R56, R43.reuse, -R7.reuse ;  /* 0x0000002b38867223 */ /* 0x180fe20000010807 */
[-CC-:B------:R-:W-:Y:S01]  /*9f40*/  FFMA.FTZ R48, R68, R43.reuse, -R7.reuse ;  /* 0x0000002b44307223 */ /* 0x180fe20000010807 */
[----:B------:R-:W2:Y:S01]  /*9f50*/  MUFU.TANH R70, R70 ;  /* 0x0000004600467308 */ /* 0x000ea20000002400 */
[----:B------:R-:W-:Y:S01]  /*9f60*/  HGMMA.64x64x16.F32 R88, R128, gdesc[UR4].tnspB, R88, gsb0 ;  /* 0x40e0000480587df0 */ /* 0x000fe20008000858 */
[----:B------:R-:W-:Y:S01]  /*9f70*/  UIADD3 UR6, UR10, 0x300, URZ ;  /* 0x000003000a067890 */ /* 0x000fe2000fffe03f */
[----:B------:R-:W-:Y:S01]  /*9f80*/  FFMA.FTZ R56, R76, R43, -R7 ;  /* 0x0000002b4c387223 */ /* 0x000fe20000010807 */
[----:B------:R-:W-:-:S04]  /*9f90*/  UMOV UR7, 0x40000040 ;  /* 0x4000004000077882 */ /* 0x000fc80000000000 */
[----:B------:R-:W3:Y:S08]  /*9fa0*/  MUFU.TANH R51, R51 ;  /* 0x0000003300337308 */ /* 0x000ef00000002400 */
[----:B------:R-:W4:Y:S08]  /*9fb0*/  MUFU.TANH R74, R74 ;  /* 0x0000004a004a7308 */ /* 0x000f300000002400 */
[----:B------:R0:W-:Y:S08]  /*9fc0*/  MUFU.EX2 R15, R6 ;  /* 0x00000006000f7308 */ /* 0x0001f00000000800 */
[----:B------:R-:W5:Y:S01]  /*9fd0*/  MUFU.TANH R53, R53 ;  /* 0x0000003500357308 */ /* 0x000f620000002400 */
[----:B0-----:R-:W-:-:S04]  /*9fe0*/  FMNMX.FTZ R6, R66, R35, !PT ;  /* 0x0000002342067209 */ /* 0x001fc80007810000 */
[----:B-1----:R-:W-:-:S03]  /*9ff0*/  FMNMX.FTZ R35, R49, R6, !PT ;  /* 0x0000000631237209 */ /* 0x002fc60007810000 */
[----:B------:R-:W0:Y:S01]  /*a000*/  MUFU.TANH R55, R55 ;  /* 0x0000003700377308 */ /* 0x000e220000002400 */
[----:B--2---:R-:W-:-:S04]  /*a010*/  FMNMX.FTZ R6, R70, R35, !PT ;  /* 0x0000002346067209 */ /* 0x004fc80007810000 */
[----:B---3--:R-:W-:-:S03]  /*a020*/  FMNMX.FTZ R35, R51, R6, !PT ;  /* 0x0000000633237209 */ /* 0x008fc60007810000 */
[----:B------:R-:W1:Y:S01]  /*a030*/  MUFU.TANH R57, R57 ;  /* 0x0000003900397308 */ /* 0x000e620000002400 */
[----:B----4-:R-:W-:-:S04]  /*a040*/  FMNMX.FTZ R6, R74, R35, !PT ;  /* 0x000000234a067209 */ /* 0x010fc80007810000 */
[----:B-----5:R-:W-:-:S03]  /*a050*/  FMNMX.FTZ R6, R53, R6, !PT ;  /* 0x0000000635067209 */ /* 0x020fc60007810000 */
[----:B------:R-:W2:Y:S01]  /*a060*/  MUFU.TANH R82, R82 ;  /* 0x0000005200527308 */ /* 0x000ea20000002400 */
[----:B0-----:R-:W-:-:S07]  /*a070*/  FMNMX.FTZ R6, R55, R6, !PT ;  /* 0x0000000637067209 */ /* 0x001fce0007810000 */
        /* <DEDUP_REMOVED lines=9> */
[----:B------:R-:W-:Y:S02]  /*a110*/  UIADD3 UR6, UR10, 0x380, URZ ;  /* 0x000003800a067890 */ /* 0x000fe4000fffe03f */
[----:B-1----:R-:W-:Y:S01]  /*a120*/  FMNMX.FTZ R35, R86, R35, !PT ;  /* 0x0000002356237209 */ /* 0x002fe20007810000 */
[----:B------:R-:W-:Y:S02]  /*a130*/  UMOV UR7, 0x40000040 ;  /* 0x4000004000077882 */ /* 0x000fe40000000000 */
[----:B------:R-:W-:Y:S01]  /*a140*/  MUFU.EX2 R33, R39 ;  /* 0x0000002700217308 */ /* 0x000fe20000000800 */
[----:B--2---:R-:W-:Y:S01]  /*a150*/  FMNMX.FTZ R6, R142, R35, !PT ;  /* 0x000000238e067209 */ /* 0x004fe20007810000 */
[----:B------:R-:W-:-:S06]  /*a160*/  FFMA.FTZ R35, R62, R43, -R7 ;  /* 0x0000002b3e237223 */ /* 0x000fcc0000010807 */
[----:B------:R0:W-:Y:S01]  /*a170*/  MUFU.EX2 R39, R42 ;  /* 0x0000002a00277308 */ /* 0x0001e20000000800 */
[----:B------:R-:W1:Y:S07]  /*a180*/  SHFL.BFLY PT, R67, R6, 0x2, 0x1f ;  /* 0x0c401f0006437f89 */ /* 0x000e6e00000e0000 */
[----:B------:R-:W-:Y:S01]  /*a190*/  MUFU.EX2 R78, R78 ;  /* 0x0000004e004e7308 */ /* 0x000fe20000000800 */
[----:B0-----:R-:W-:-:S07]  /*a1a0*/  FFMA.FTZ R42, R64, R43, -R7 ;  /* 0x0000002b402a7223 */ /* 0x001fce0000010807 */
[----:B------:R-:W-:Y:S08]  /*a1b0*/  MUFU.EX2 R59, R59 ;  /* 0x0000003b003b7308 */ /* 0x000ff00000000800 */
[----:B------:R-:W0:Y:S01]  /*a1c0*/  MUFU.EX2 R9, R9 ;  /* 0x0000000900097308 */ /* 0x000e220000000800 */
[----:B-1----:R-:W-:Y:S01]  /*a1d0*/  FMNMX.FTZ R62, R6, R67, !PT ;  /* 0x00000043063e7209 */ /* 0x002fe20007810000 */
[----:B------:R-:W-:-:S04]  /*a1e0*/  FFMA.FTZ R67, R150, R43, -R7 ;  /* 0x0000002b96437223 */ /* 0x000fc80000010807 */
[----:B------:R-:W1:Y:S02]  /*a1f0*/  SHFL.BFLY PT, R69, R62, 0x1, 0x1f ;  /* 0x0c201f003e457f89 */ /* 0x000e6400000e0000 */
[----:B------:R-:W-:Y:S08]  /*a200*/  MUFU.EX2 R11, R11 ;  /* 0x0000000b000b7308 */ /* 0x000ff00000000800 */
[----:B------:R-:W2:Y:S01]  /*a210*/  MUFU.EX2 R61, R61 ;  /* 0x0000003d003d7308 */ /* 0x000ea20000000800 */
[----:B0-----:R-:W-:-:S07]  /*a220*/  F2FP.F16.F32.PACK_AB R148, R9, R59 ;  /* 0x0000003b0994723e */ /* 0x001fce00000000ff */
[----:B------:R-:W-:Y:S01]  /*a230*/  MUFU.EX2 R13, R13 ;  /* 0x0000000d000d7308 */ /* 0x000fe20000000800 */
[----:B-1----:R-:W-:-:S07]  /*a240*/  FMNMX.FTZ R6, R62, R69, !PT ;  /* 0x000000453e067209 */ /* 0x002fce0007810000 */
[----:B------:R-:W-:Y:S01]  /*a250*/  MUFU.EX2 R20, R20 ;  /* 0x0000001400147308 */ /* 0x000fe20000000800 */
[----:B--2---:R-:W-:Y:S01]  /*a260*/  F2FP.F16.F32.PACK_AB R150, R61, R11 ;  /* 0x0000000b3d96723e */ /* 0x004fe200000000ff */
[CC--:B------:R-:W-:Y:S01]  /*a270*/  FMUL.FTZ R69, R6.reuse, R43.reuse ;  /* 0x0000002b06457220 */ /* 0x0c0fe20000410000 */
[----:B------:R-:W-:Y:S01]  /*a280*/  FADD.FTZ R64, -R6, R5 ;  /* 0x0000000506407221 */ /* 0x000fe20000010100 */
[----:B------:R-:W-:Y:S02]  /*a290*/  WARPGROUP.DEPBAR.LE gsb0, 0x0 ;  /* 0x00008000000079c5 */ /* 0x000fe40000010000 */
[----:B------:R-:W-:Y:S01]  /*a2a0*/  WARPGROUP.ARRIVE ;  /* 0x00000000000079c5 */ /* 0x000fe20000000000 */
[-CC-:B------:R-:W-:Y:S01]  /*a2b0*/  FFMA.FTZ R145, R21, R43.reuse, -R69.reuse ;  /* 0x0000002b15917223 */ /* 0x180fe20000010845 */
[----:B------:R-:W-:Y:S02]  /*a2c0*/  IMAD.U32 R21, RZ, RZ, UR37 ;  /* 0x00000025ff157e24 */ /* 0x000fe4000f8e00ff */
[-C--:B------:R-:W-:Y:S01]  /*a2d0*/  FMUL.FTZ R7, R64, R43.reuse ;  /* 0x0000002b40077220 */ /* 0x080fe20000410000 */
[-CC-:B------:R-:W-:Y:S01]  /*a2e0*/  FFMA.FTZ R8, R8, R43.reuse, -R69.reuse ;  /* 0x0000002b08087223 */ /* 0x180fe20000010845 */
[-CC-:B------:R-:W-:Y:S01]  /*a2f0*/  FFMA.FTZ R149, R10, R43.reuse, -R69.reuse ;  /* 0x0000002b0a957223 */ /* 0x180fe20000010845 */
[----:B------:R-:W-:Y:S01]  /*a300*/  HGMMA.64x64x16.F32 R88, R120, gdesc[UR4].tnspB, R88, gsb0 ;  /* 0x40e0000478587df0 */ /* 0x000fe20008000858 */
[----:B------:R-:W-:Y:S01]  /*a310*/  @!P1 LEA R21, R21, UR45, 0x3 ;  /* 0x0000002d15159c11 */ /* 0x000fe2000f8e18ff */
[----:B------:R-:W-:Y:S01]  /*a320*/  FFMA.FTZ R141, R31, R43, -R69 ;  /* 0x0000002b1f8d7223 */ /* 0x000fe20000010845 */
[----:B------:R-:W-:Y:S01]  /*a330*/  MUFU.EX2 R7, R7 ;  /* 0x0000000700077308 */ /* 0x000fe20000000800 */
[----:B------:R-:W-:-:S02]  /*a340*/  VIADD R31, R22, 0x9 ;  /* 0x00000009161f7836 */ /* 0x000fc40000000000 */
[-CC-:B------:R-:W-:Y:S01]  /*a350*/  FFMA.FTZ R151, R12, R43.reuse, -R69.reuse ;  /* 0x0000002b0c977223 */ /* 0x180fe20000010845 */
[----:B------:R-:W-:Y:S02]  /*a360*/  @!P1 VIADD R21, R21, 0x16840 ;  /* 0x0001684015159836 */ /* 0x000fe40000000000 */
[-CC-:B------:R-:W-:Y:S01]  /*a370*/  FFMA.FTZ R10, R14, R43.reuse, -R69.reuse ;  /* 0x0000002b0e0a7223 */ /* 0x180fe20000010845 */
[-CC-:B------:R-:W-:Y:S01]  /*a380*/  FFMA.FTZ R12, R24, R43.reuse, -R69.reuse ;  /* 0x0000002b180c7223 */ /* 0x180fe20000010845 */
[----:B------:R-:W-:Y:S01]  /*a390*/  SEL R31, R31, 0x9, !P2 ;  /* 0x000000091f1f7807 */ /* 0x000fe20005000000 */
[-C--:B------:R-:W-:Y:S01]  /*a3a0*/  FFMA.FTZ R147, R26, R43.reuse, -R69 ;  /* 0x0000002b1a937223 */ /* 0x080fe20000010845 */
[----:B------:R-:W0:Y:S01]  /*a3b0*/  MUFU.EX2 R8, R8 ;  /* 0x0000000800087308 */ /* 0x000e220000000800 */
[----:B------:R-:W-:Y:S01]  /*a3c0*/  @!P1 PRMT R21, RZ, 0x654, R21 ;  /* 0x00000654ff159816 */ /* 0x000fe20000000015 */
[----:B------:R-:W-:Y:S01]  /*a3d0*/  FFMA.FTZ R26, R36, R43, -R69 ;  /* 0x0000002b241a7223 */ /* 0x000fe20000010845 */
[----:B------:R-:W-:Y:S01]  /*a3e0*/  FFMA.FTZ R36, R78, R3, R59 ;  /* 0x000000034e247223 */ /* 0x000fe2000001003b */
[-CC-:B------:R-:W-:Y:S01]  /*a3f0*/  FFMA.FTZ R137, R38, R43.reuse, -R69.reuse ;  /* 0x0000002b26897223 */ /* 0x180fe20000010845 */
[-CC-:B------:R-:W-:Y:S01]  /*a400*/  FFMA.FTZ R14, R28, R43.reuse, -R69.reuse ;  /* 0x0000002b1c0e7223 */ /* 0x180fe20000010845 */
[-CC-:B------:R-:W-:Y:S01]  /*a410*/  FFMA.FTZ R24, R32, R43.reuse, -R69.reuse ;  /* 0x0000002b20187223 */ /* 0x180fe20000010845 */
[----:B------:R-:W-:Y:S01]  /*a420*/  FADD.FTZ R36, R9, R36 ;  /* 0x0000002409247221 */ /* 0x000fe20000010000 */
[----:B------:R-:W1:Y:S01]  /*a430*/  MUFU.EX2 R149, R149 ;  /* 0x0000009500957308 */ /* 0x000e620000000800 */
[-CC-:B------:R-:W-:Y:S01]  /*a440*/  FFMA.FTZ R143, R34, R43.reuse, -R69.reuse ;  /* 0x0000002b228f7223 */ /* 0x180fe20000010845 */
[-CC-:B------:R-:W-:Y:S01]  /*a450*/  FFMA.FTZ R28, R40, R43.reuse, -R69.reuse ;  /* 0x0000002b281c7223 */ /* 0x180fe20000010845 */
[----:B------:R-:W-:Y:S01]  /*a460*/  FADD.FTZ R36, R11, R36 ;  /* 0x000000240b247221 */ /* 0x000fe20000010000 */
[-CC-:B------:R-:W-:Y:S01]  /*a470*/  FFMA.FTZ R139, R44, R43.reuse, -R69.reuse ;  /* 0x0000002b2c8b7223 */ /* 0x180fe20000010845 */
[-CC-:B------:R-:W-:Y:S01]  /*a480*/  FFMA.FTZ R32, R46, R43.reuse, -R69.reuse ;  /* 0x0000002b2e207223 */ /* 0x180fe20000010845 */
[-CC-:B------:R-:W-:Y:S01]  /*a490*/  FFMA.FTZ R133, R52, R43.reuse, -R69.reuse ;  /* 0x0000002b34857223 */ /* 0x180fe20000010845 */
[----:B------:R-:W-:Y:S01]  /*a4a0*/  FADD.FTZ R36, R61, R36 ;  /* 0x000000243d247221 */ /* 0x000fe20000010000 */
        /* <DEDUP_REMOVED lines=12> */
[----:B------:R-:W-:Y:S01]  /*a570*/  F2FP.F16.F32.PACK_AB R149, R149, R8 ;  /* 0x000000089595723e */ /* 0x000fe200000000ff */
[-CC-:B------:R-:W-:Y:S01]  /*a580*/  FFMA.FTZ R57, R57, R43.reuse, -R69.reuse ;  /* 0x0000002b39397223 */ /* 0x180fe20000010845 */
[-CC-:B------:R-:W-:Y:S01]  /*a590*/  FFMA.FTZ R82, R82, R43.reuse, -R69.reuse ;  /* 0x0000002b52527223 */ /* 0x180fe20000010845 */
[----:B------:R-:W-:Y:S01]  /*a5a0*/  FFMA.FTZ R86, R86, R43, -R69 ;  /* 0x0000002b56567223 */ /* 0x000fe20000010845 */
[----:B------:R-:W-:Y:S01]  /*a5b0*/  MUFU.EX2 R145, R145 ;  /* 0x0000009100917308 */ /* 0x000fe20000000800 */
[----:B--2---:R-:W-:Y:S01]  /*a5c0*/  FADD.FTZ R3, R151, R38 ;  /* 0x0000002697037221 */ /* 0x004fe20000010000 */
[C---:B------:R-:W-:Y:S01]  /*a5d0*/  ISETP.GT.AND P2, PT, R0.reuse, UR23, PT ;  /* 0x0000001700007c0c */ /* 0x040fe2000bf44270 */
[----:B------:R-:W-:-:S05]  /*a5e0*/  VIADD R0, R0, 0xffffffff ;  /* 0xffffffff00007836 */ /* 0x000fca0000000000 */
[----:B------:R-:W-:Y:S01]  /*a5f0*/  MUFU.EX2 R12, R12 ;  /* 0x0000000c000c7308 */ /* 0x000fe20000000800 */
[C---:B0-----:R-:W-:Y:S01]  /*a600*/  FADD.FTZ R38, R10.reuse, R3 ;  /* 0x000000030a267221 */ /* 0x041fe20000010000 */
[----:B------:R-:W-:Y:S01]  /*a610*/  FADD.FTZ R3, R13, R36 ;  /* 0x000000240d037221 */ /* 0x000fe20000010000 */
[----:B------:R-:W-:Y:S01]  /*a620*/  F2FP.F16.F32.PACK_AB R151, R10, R151 ;  /* 0x000000970a97723e */ /* 0x000fe200000000ff */
[----:B------:R-:W-:-:S04]  /*a630*/  FFMA.FTZ R36, R49, R43, -R69 ;  /* 0x0000002b31247223 */ /* 0x000fc80000010845 */
[----:B------:R-:W-:Y:S08]  /*a640*/  MUFU.EX2 R63, R63 ;  /* 0x0000003f003f7308 */ /* 0x000ff00000000800 */
[----:B------:R-:W-:Y:S08]  /*a650*/  MUFU.EX2 R147, R147 ;  /* 0x0000009300937308 */ /* 0x000ff00000000800 */
[----:B------:R-:W0:Y:S01]  /*a660*/  MUFU.EX2 R27, R27 ;  /* 0x0000001b001b7308 */ /* 0x000e220000000800 */
[----:B------:R-:W-:-:S02]  /*a670*/  WARPGROUP.DEPBAR.LE gsb0, 0x0 ;  /* 0x00008000000079c5 */ /* 0x000fc40000010000 */
[----:B------:R1:W-:Y:S06]  /*a680*/  BAR.ARV R31, 0x100 ;  /* 0x0004001f0000751d */ /* 0x0003ec0000002000 */
[----:B------:R2:W-:Y:S01]  /*a690*/  @!P1 SYNCS.ARRIVE.TRANS64.RED.A1T0 RZ, [R21+URZ], RZ ;  /* 0x000000ff15ff99a7 */ /* 0x0005e2000810043f */
[----:B------:R-:W3:Y:S01]  /*a6a0*/  MUFU.EX2 R14, R14 ;  /* 0x0000000e000e7308 */ /* 0x000ee20000000800 */
[-C--:B------:R-:W-:Y:S01]  /*a6b0*/  FMUL.FTZ R90, R90, R7.reuse ;  /* 0x000000075a5a7220 */ /* 0x080fe20000410000 */
[-C--:B------:R-:W-:Y:S01]  /*a6c0*/  FMUL.FTZ R91, R91, R7.reuse ;  /* 0x000000075b5b7220 */ /* 0x080fe20000410000 */
[-C--:B------:R-:W-:Y:S01]  /*a6d0*/  FMUL.FTZ R94, R94, R7.reuse ;  /* 0x000000075e5e7220 */ /* 0x080fe20000410000 */
[-C--:B------:R-:W-:Y:S01]  /*a6e0*/  FMUL.FTZ R95, R95, R7.reuse ;  /* 0x000000075f5f7220 */ /* 0x080fe20000410000 */
[-C--:B------:R-:W-:Y:S01]  /*a6f0*/  FMUL.FTZ R98, R98, R7.reuse ;  /* 0x0000000762627220 */ /* 0x080fe20000410000 */
[-C--:B------:R-:W-:Y:S01]  /*a700*/  FMUL.FTZ R99, R99, R7.reuse ;  /* 0x0000000763637220 */ /* 0x080fe20000410000 */
[----:B--2---:R-:W-:Y:S01]  /*a710*/  IMAD.U32 R21, RZ, RZ, UR24 ;  /* 0x00000018ff157e24 */ /* 0x004fe2000f8e00ff */
[----:B------:R-:W2:Y:S01]  /*a720*/  MUFU.EX2 R25, R25 ;  /* 0x0000001900197308 */ /* 0x000ea20000000800 */
[----:B------:R-:W-:Y:S01]  /*a730*/  UMOV UR24, UR37 ;  /* 0x0000002500187c82 */ /* 0x000fe20008000000 */
[-C--:B------:R-:W-:Y:S01]  /*a740*/  FMUL.FTZ R102, R102, R7.reuse ;  /* 0x0000000766667220 */ /* 0x080fe20000410000 */
[-C--:B------:R-:W-:Y:S01]  /*a750*/  FMUL.FTZ R103, R103, R7.reuse ;  /* 0x0000000767677220 */ /* 0x080fe20000410000 */
[----:B------:R-:W-:Y:S01]  /*a760*/  @!P1 LEA R21, R21, UR45, 0x3 ;  /* 0x0000002d15159c11 */ /* 0x000fe2000f8e18ff */
[-C--:B------:R-:W-:Y:S01]  /*a770*/  FMUL.FTZ R106, R106, R7.reuse ;  /* 0x000000076a6a7220 */ /* 0x080fe20000410000 */
[-C--:B------:R-:W-:Y:S01]  /*a780*/  FMUL.FTZ R107, R107, R7.reuse ;  /* 0x000000076b6b7220 */ /* 0x080fe20000410000 */
[----:B------:R-:W-:Y:S01]  /*a790*/  FMUL.FTZ R110, R110, R7 ;  /* 0x000000076e6e7220 */ /* 0x000fe20000410000 */
[----:B------:R-:W4:Y:S01]  /*a7a0*/  MUFU.EX2 R141, R141 ;  /* 0x0000008d008d7308 */ /* 0x000f220000000800 */
[----:B------:R-:W-:-:S02]  /*a7b0*/  @!P1 VIADD R21, R21, 0x16860 ;  /* 0x0001686015159836 */ /* 0x000fc40000000000 */
[-C--:B------:R-:W-:Y:S01]  /*a7c0*/  FMUL.FTZ R111, R111, R7.reuse ;  /* 0x000000076f6f7220 */ /* 0x080fe20000410000 */
[-C--:B------:R-:W-:Y:S01]  /*a7d0*/  FMUL.FTZ R114, R114, R7.reuse ;  /* 0x0000000772727220 */ /* 0x080fe20000410000 */
[-C--:B------:R-:W-:Y:S01]  /*a7e0*/  FMUL.FTZ R115, R115, R7.reuse ;  /* 0x0000000773737220 */ /* 0x080fe20000410000 */
[-C--:B------:R-:W-:Y:S01]  /*a7f0*/  FMUL.FTZ R118, R118, R7.reuse ;  /* 0x0000000776767220 */ /* 0x080fe20000410000 */
[----:B------:R-:W-:Y:S01]  /*a800*/  @!P1 PRMT R21, RZ, 0x654, R21 ;  /* 0x00000654ff159816 */ /* 0x000fe20000000015 */
[----:B------:R-:W-:Y:S01]  /*a810*/  FMUL.FTZ R119, R119, R7 ;  /* 0x0000000777777220 */ /* 0x000fe20000410000 */
[----:B------:R-:W5:Y:S01]  /*a820*/  MUFU.EX2 R29, R29 ;  /* 0x0000001d001d7308 */ /* 0x000f620000000800 */
[----:B0-----:R-:W-:Y:S01]  /*a830*/  F2FP.F16.F32.PACK_AB R146, R27, R63 ;  /* 0x0000003f1b92723e */ /* 0x001fe200000000ff */
[----:B------:R0:W-:Y:S01]  /*a840*/  @!P1 SYNCS.ARRIVE.TRANS64.RED.A1T0 RZ, [R21+URZ], RZ ;  /* 0x000000ff15ff99a7 */ /* 0x0001e2000810043f */
[-C--:B------:R-:W-:Y:S01]  /*a850*/  FMUL.FTZ R88, R88, R78.reuse ;  /* 0x0000004e58587220 */ /* 0x080fe20000410000 */
[-C--:B------:R-:W-:Y:S01]  /*a860*/  FMUL.FTZ R89, R89, R78.reuse ;  /* 0x0000004e59597220 */ /* 0x080fe20000410000 */
[-C--:B------:R-:W-:Y:S01]  /*a870*/  FMUL.FTZ R92, R92, R78.reuse ;  /* 0x0000004e5c5c7220 */ /* 0x080fe20000410000 */
[-C--:B------:R-:W-:Y:S01]  /*a880*/  FMUL.FTZ R93, R93, R78.reuse ;  /* 0x0000004e5d5d7220 */ /* 0x080fe20000410000 */
[-C--:B------:R-:W-:Y:S01]  /*a890*/  FMUL.FTZ R96, R96, R78.reuse ;  /* 0x0000004e60607220 */ /* 0x080fe20000410000 */
[----:B------:R-:W1:Y:S01]  /*a8a0*/  MUFU.EX2 R24, R24 ;  /* 0x0000001800187308 */ /* 0x000e620000000800 */
[-C--:B------:R-:W-:Y:S01]  /*a8b0*/  FMUL.FTZ R97, R97, R78.reuse ;  /* 0x0000004e61617220 */ /* 0x080fe20000410000 */
[----:B0-----:R-:W-:Y:S01]  /*a8c0*/  FADD.FTZ R21, R145, R38 ;  /* 0x0000002691157221 */ /* 0x001fe20000010000 */
[----:B------:R-:W-:Y:S01]  /*a8d0*/  FADD.FTZ R38, R20, R3 ;  /* 0x0000000314267221 */ /* 0x000fe20000010000 */
[----:B------:R-:W-:Y:S01]  /*a8e0*/  F2FP.F16.F32.PACK_AB R145, R12, R145 ;  /* 0x000000910c91723e */ /* 0x000fe200000000ff */
[-C--:B------:R-:W-:Y:S01]  /*a8f0*/  FMUL.FTZ R100, R100, R78.reuse ;  /* 0x0000004e64647220 */ /* 0x080fe20000410000 */
[----:B------:R-:W-:Y:S01]  /*a900*/  FADD.FTZ R40, R12, R21 ;  /* 0x000000150c287221 */ /* 0x000fe20000010000 */
[----:B------:R-:W-:Y:S01]  /*a910*/  FADD.FTZ R44, R63, R38 ;  /* 0x000000263f2c7221 */ /* 0x000fe20000010000 */
[----:B------:R-:W0:Y:S01]  /*a920*/  MUFU.EX2 R143, R143 ;  /* 0x0000008f008f7308 */ /* 0x000e220000000800 */
[----:B------:R-:W-:Y:S01]  /*a930*/  FFMA.FTZ R38, R51, R43, -R69 ;  /* 0x0000002b33267223 */ /* 0x000fe20000010845 */
[----:B------:R-:W-:Y:S01]  /*a940*/  FADD.FTZ R3, R147, R40 ;  /* 0x0000002893037221 */ /* 0x000fe20000010000 */
[----:B------:R-:W-:Y:S01]  /*a950*/  FADD.FTZ R44, R27, R44 ;  /* 0x0000002c1b2c7221 */ /* 0x000fe20000010000 */
[C---:B---3--:R-:W-:Y:S01]  /*a960*/  F2FP.F16.F32.PACK_AB R147, R14.reuse, R147 ;  /* 0x000000930e93723e */ /* 0x048fe200000000ff */
[-C--:B------:R-:W-:Y:S01]  /*a970*/  FMUL.FTZ R101, R101, R78.reuse ;  /* 0x0000004e65657220 */ /* 0x080fe20000410000 */
[----:B------:R-:W-:Y:S01]  /*a980*/  FADD.FTZ R40, R14, R3 ;  /* 0x000000030e287221 */ /* 0x000fe20000010000 */
[----:B--2---:R-:W-:Y:S01]  /*a990*/  FADD.FTZ R44, R25, R44 ;  /* 0x0000002c192c7221 */ /* 0x004fe20000010000 */
[----:B------:R-:W2:Y:S01]  /*a9a0*/  MUFU.EX2 R30, R30 ;  /* 0x0000001e001e7308 */ /* 0x000ea20000000800 */
[-C--:B------:R-:W-:Y:S01]  /*a9b0*/  FMUL.FTZ R104, R104, R78.reuse ;  /* 0x0000004e68687220 */ /* 0x080fe20000410000 */
[----:B----4-:R-:W-:Y:S01]  /*a9c0*/  FADD.FTZ R3, R141, R40 ;  /* 0x000000288d037221 */ /* 0x010fe20000010000 */
[----:B-----5:R-:W-:Y:S01]  /*a9d0*/  FADD.FTZ R44, R29, R44 ;  /* 0x0000002c1d2c7221 */ /* 0x020fe20000010000 */
[C---:B-1----:R-:W-:Y:S01]  /*a9e0*/  F2FP.F16.F32.PACK_AB R141, R24.reuse, R141 ;  /* 0x0000008d188d723e */ /* 0x042fe200000000ff */
[-C--:B------:R-:W-:Y:S01]  /*a9f0*/  FMUL.FTZ R105, R105, R78.reuse ;  /* 0x0000004e69697220 */ /* 0x080fe20000410000 */
[----:B------:R-:W-:Y:S01]  /*aa00*/  FADD.FTZ R40, R24, R3 ;  /* 0x0000000318287221 */ /* 0x000fe20000010000 */
[----:B------:R-:W-:Y:S01]  /*aa10*/  FADD.FTZ R21, R15, R44 ;  /* 0x0000002c0f157221 */ /* 0x000fe20000010000 */
[----:B------:R-:W1:Y:S01]  /*aa20*/  MUFU.EX2 R26, R26 ;  /* 0x0000001a001a7308 */ /* 0x000e620000000800 */
[-CC-:B------:R-:W-:Y:S01]  /*aa30*/  FFMA.FTZ R3, R140, R43.reuse, -R69.reuse ;  /* 0x0000002b8c037223 */ /* 0x180fe20000010845 */
[----:B0-----:R-:W-:Y:S01]  /*aa40*/  FADD.FTZ R31, R143, R40 ;  /* 0x000000288f1f7221 */ /* 0x001fe20000010000 */
[----:B------:R-:W-:Y:S01]  /*aa50*/  FFMA.FTZ R69, R142, R43, -R69 ;  /* 0x0000002b8e457223 */ /* 0x000fe20000010845 */
[----:B------:R-:W-:Y:S01]  /*aa60*/  F2FP.F16.F32.PACK_AB R140, R29, R25 ;  /* 0x000000191d8c723e */ /* 0x000fe200000000ff */
[-C--:B------:R-:W-:Y:S01]  /*aa70*/  FMUL.FTZ R108, R108, R78.reuse ;  /* 0x0000004e6c6c7220 */ /* 0x080fe20000410000 */
[-C--:B------:R-:W-:Y:S01]  /*aa80*/  FMUL.FTZ R109, R109, R78.reuse ;  /* 0x0000004e6d6d7220 */ /* 0x080fe20000410000 */
[-C--:B------:R-:W-:Y:S01]  /*aa90*/  FMUL.FTZ R112, R112, R78.reuse ;  /* 0x0000004e70707220 */ /* 0x080fe20000410000 */
[----:B------:R-:W0:Y:S01]  /*aaa0*/  MUFU.EX2 R136, R136 ;  /* 0x0000008800887308 */ /* 0x000e220000000800 */
[C---:B--2---:R-:W-:Y:S01]  /*aab0*/  FADD.FTZ R21, R30.reuse, R21 ;  /* 0x000000151e157221 */ /* 0x044fe20000010000 */
[----:B------:R-:W-:Y:S01]  /*aac0*/  F2FP.F16.F32.PACK_AB R142, R30, R15 ;  /* 0x0000000f1e8e723e */ /* 0x000fe200000000ff */
[-C--:B------:R-:W-:Y:S01]  /*aad0*/  FMUL.FTZ R113, R113, R78.reuse ;  /* 0x0000004e71717220 */ /* 0x080fe20000410000 */
[-C--:B------:R-:W-:Y:S01]  /*aae0*/  FMUL.FTZ R116, R116, R78.reuse ;  /* 0x0000004e74747220 */ /* 0x080fe20000410000 */
[----:B------:R-:W-:Y:S01]  /*aaf0*/  FMUL.FTZ R117, R117, R78 ;  /* 0x0000004e75757220 */ /* 0x000fe20000410000 */
[----:B------:R-:W-:-:S02]  /*ab00*/  IMAD.MOV.U32 R7, RZ, RZ, R4 ;  /* 0x000000ffff077224 */ /* 0x000fc400078e0004 */
[----:B------:R-:W2:Y:S01]  /*ab10*/  MUFU.EX2 R137, R137 ;  /* 0x0000008900897308 */ /* 0x000ea20000000800 */
[C---:B-1----:R-:W-:Y:S01]  /*ab20*/  FADD.FTZ R40, R26.reuse, R31 ;  /* 0x0000001f1a287221 */ /* 0x042fe20000010000 */
[----:B------:R-:W-:-:S06]  /*ab30*/  F2FP.F16.F32.PACK_AB R143, R26, R143 ;  /* 0x0000008f1a8f723e */ /* 0x000fcc00000000ff */
[----:B------:R-:W1:Y:S01]  /*ab40*/  MUFU.EX2 R28, R28 ;  /* 0x0000001c001c7308 */ /* 0x000e620000000800 */
[----:B0-----:R-:W-:Y:S01]  /*ab50*/  FADD.FTZ R44, R136, R21 ;  /* 0x00000015882c7221 */ /* 0x001fe20000010000 */
[----:B------:R-:W-:-:S03]  /*ab60*/  F2FP.F16.F32.PACK_AB R136, R33, R136 ;  /* 0x000000882188723e */ /* 0x000fc600000000ff */
[----:B------:R-:W-:-:S03]  /*ab70*/  FADD.FTZ R11, R33, R44 ;  /* 0x0000002c210b7221 */ /* 0x000fc60000010000 */
[----:B------:R-:W-:Y:S01]  /*ab80*/  MUFU.EX2 R138, R138 ;  /* 0x0000008a008a7308 */ /* 0x000fe20000000800 */
[----:B--2---:R-:W-:-:S07]  /*ab90*/  FADD.FTZ R9, R137, R40 ;  /* 0x0000002889097221 */ /* 0x004fce0000010000 */
[----:B------:R-:W0:Y:S01]  /*aba0*/  MUFU.EX2 R139, R139 ;  /* 0x0000008b008b7308 */ /* 0x000e220000000800 */
[C---:B-1----:R-:W-:Y:S01]  /*abb0*/  FADD.FTZ R40, R28.reuse, R9 ;  /* 0x000000091c287221 */ /* 0x042fe20000010000 */
[----:B------:R-:W-:-:S06]  /*abc0*/  F2FP.F16.F32.PACK_AB R137, R28, R137 ;  /* 0x000000891c89723e */ /* 0x000fcc00000000ff */
[----:B------:R-:W1:Y:S08]  /*abd0*/  MUFU.EX2 R32, R32 ;  /* 0x0000002000207308 */ /* 0x000e700000000800 */
[----:B------:R-:W-:Y:S01]  /*abe0*/  MUFU.EX2 R132, R132 ;  /* 0x0000008400847308 */ /* 0x000fe20000000800 */
[----:B0-----:R-:W-:-:S07]  /*abf0*/  FADD.FTZ R9, R139, R40 ;  /* 0x000000288b097221 */ /* 0x001fce0000010000 */
[----:B------:R-:W0:Y:S01]  /*ac00*/  MUFU.EX2 R133, R133 ;  /* 0x0000008500857308 */ /* 0x000e220000000800 */
[C---:B-1----:R-:W-:Y:S01]  /*ac10*/  FADD.FTZ R10, R32.reuse, R9 ;  /* 0x00000009200a7221 */ /* 0x042fe20000010000 */
[----:B------:R-:W-:-:S06]  /*ac20*/  F2FP.F16.F32.PACK_AB R139, R32, R139 ;  /* 0x0000008b208b723e */ /* 0x000fcc00000000ff */
[----:B------:R-:W-:Y:S08]  /*ac30*/  MUFU.EX2 R37, R37 ;  /* 0x0000002500257308 */ /* 0x000ff00000000800 */
[----:B------:R-:W1:Y:S01]  /*ac40*/  MUFU.EX2 R34, R34 ;  /* 0x0000002200227308 */ /* 0x000e620000000800 */
[----:B0-----:R-:W-:-:S07]  /*ac50*/  FADD.FTZ R9, R133, R10 ;  /* 0x0000000a85097221 */ /* 0x001fce0000010000 */
[----:B------:R0:W-:Y:S08]  /*ac60*/  MUFU.EX2 R5, R144 ;  /* 0x0000009000057308 */ /* 0x0001f00000000800 */
[----:B------:R-:W2:Y:S01]  /*ac70*/  MUFU.EX2 R134, R134 ;  /* 0x0000008600867308 */ /* 0x000ea20000000800 */
[----:B0-----:R-:W-:Y:S01]  /*ac80*/  F2FP.F16.F32.PACK_AB R144, R20, R13 ;  /* 0x0000000d1490723e */ /* 0x001fe200000000ff */
[----:B------:R-:W-:Y:S01]  /*ac90*/  FADD.FTZ R20, R138, R11 ;  /* 0x0000000b8a147221 */ /* 0x000fe20000010000 */
[----:B-1----:R-:W-:Y:S01]  /*aca0*/  FADD.FTZ R10, R34, R9 ;  /* 0x00000009220a7221 */ /* 0x002fe20000010000 */
[----:B------:R-:W-:-:S02]  /*acb0*/  F2FP.F16.F32.PACK_AB R138, R39, R138 ;  /* 0x0000008a278a723e */ /* 0x000fc400000000ff */
[----:B------:R-:W-:Y:S01]  /*acc0*/  FADD.FTZ R11, R39, R20 ;  /* 0x00000014270b7221 */ /* 0x000fe20000010000 */
[----:B------:R-:W-:Y:S01]  /*acd0*/  F2FP.F16.F32.PACK_AB R133, R34, R133 ;  /* 0x000000852285723e */ /* 0x000fe200000000ff */
[----:B------:R-:W0:Y:S02]  /*ace0*/  MUFU.EX2 R135, R135 ;  /* 0x0000008700877308 */ /* 0x000e240000000800 */
[----:B------:R-:W-:Y:S01]  /*acf0*/  FADD.FTZ R12, R132, R11 ;  /* 0x0000000b840c7221 */ /* 0x000fe20000010000 */
[----:B------:R-:W-:-:S03]  /*ad00*/  F2FP.F16.F32.PACK_AB R132, R37, R132 ;  /* 0x000000842584723e */ /* 0x000fc600000000ff */
[----:B------:R-:W-:Y:S02]  /*ad10*/  FADD.FTZ R11, R37, R12 ;  /* 0x0000000c250b7221 */ /* 0x000fe40000010000 */
[----:B------:R-:W1:Y:S02]  /*ad20*/  MUFU.EX2 R41, R41 ;  /* 0x0000002900297308 */ /* 0x000e640000000800 */
[----:B--2---:R-:W-:-:S06]  /*ad30*/  FADD.FTZ R12, R134, R11 ;  /* 0x0000000b860c7221 */ /* 0x004fcc0000010000 */
        /* <DEDUP_REMOVED lines=42> */
[----:B------:R-:W-:Y:S01]  /*afe0*/  MUFU.EX2 R58, R58 ;  /* 0x0000003a003a7308 */ /* 0x000fe20000000800 */
[----:B--2---:R-:W-:-:S07]  /*aff0*/  F2FP.F16.F32.PACK_AB R126, R45, R56 ;  /* 0x000000382d7e723e */ /* 0x004fce00000000ff */
[----:B------:R-:W1:Y:S01]  /*b000*/  MUFU.EX2 R121, R82 ;  /* 0x0000005200797308 */ /* 0x000e620000000800 */
[C---:B0-----:R-:W-:Y:S01]  /*b010*/  FADD.FTZ R2, R57.reuse, R2 ;  /* 0x0000000239027221 */ /* 0x041fe20000010000 */
[----:B------:R-:W-:-:S06]  /*b020*/  F2FP.F16.F32.PACK_AB R127, R57, R127 ;  /* 0x0000007f397f723e */ /* 0x000fcc00000000ff */
[----:B------:R-:W0:Y:S08]  /*b030*/  MUFU.EX2 R47, R47 ;  /* 0x0000002f002f7308 */ /* 0x000e300000000800 */
[----:B------:R2:W3:Y:S01]  /*b040*/  MUFU.EX2 R13, R3 ;  /* 0x00000003000d7308 */ /* 0x0004e20000000800 */
[----:B-1----:R-:W-:-:S07]  /*b050*/  FADD.FTZ R2, R121, R2 ;  /* 0x0000000279027221 */ /* 0x002fce0000010000 */
[----:B------:R-:W1:Y:S01]  /*b060*/  MUFU.EX2 R62, R84 ;  /* 0x00000054003e7308 */ /* 0x000e620000000800 */
[----:B--2---:R-:W-:Y:S01]  /*b070*/  FADD.FTZ R3, R45, R10 ;  /* 0x0000000a2d037221 */ /* 0x004fe20000010000 */
[----:B0-----:R-:W-:-:S03]  /*b080*/  F2FP.F16.F32.PACK_AB R120, R47, R58 ;  /* 0x0000003a2f78723e */ /* 0x001fc600000000ff */
[----:B------:R-:W-:-:S03]  /*b090*/  FADD.FTZ R10, R58, R3 ;  /* 0x000000033a0a7221 */ /* 0x000fc60000010000 */
[----:B------:R-:W0:Y:S01]  /*b0a0*/  MUFU.EX2 R123, R86 ;  /* 0x00000056007b7308 */ /* 0x000e220000000800 */
[----:B------:R-:W-:Y:S01]  /*b0b0*/  FADD.FTZ R3, R47, R10 ;  /* 0x0000000a2f037221 */ /* 0x000fe20000010000 */
[C---:B---3--:R-:W-:Y:S01]  /*b0c0*/  FADD.FTZ R2, R13.reuse, R2 ;  /* 0x000000020d027221 */ /* 0x048fe20000010000 */
[----:B------:R-:W-:-:S05]  /*b0d0*/  F2FP.F16.F32.PACK_AB R121, R13, R121 ;  /* 0x000000790d79723e */ /* 0x000fca00000000ff */
[----:B------:R-:W2:Y:S01]  /*b0e0*/  MUFU.EX2 R69, R69 ;  /* 0x0000004500457308 */ /* 0x000ea20000000800 */
[----:B-1----:R-:W-:Y:S01]  /*b0f0*/  FADD.FTZ R8, R62, R3 ;  /* 0x000000033e087221 */ /* 0x002fe20000010000 */
[----:B------:R-:W-:-:S03]  /*b100*/  F2FP.F16.F32.PACK_AB R122, R5, R62 ;  /* 0x0000003e057a723e */ /* 0x000fc600000000ff */
[----:B------:R-:W-:Y:S01]  /*b110*/  FADD.FTZ R3, R5, R8 ;  /* 0x0000000805037221 */ /* 0x000fe20000010000 */
[----:B------:R-:W-:Y:S02]  /*b120*/  IMAD.MOV.U32 R5, RZ, RZ, R6 ;  /* 0x000000ffff057224 */ /* 0x000fe400078e0006 */
[----:B0-----:R-:W-:-:S04]  /*b130*/  FADD.FTZ R2, R123, R2 ;  /* 0x000000027b027221 */ /* 0x001fc80000010000 */
[C---:B--2---:R-:W-:Y:S01]  /*b140*/  FADD.FTZ R2, R69.reuse, R2 ;  /* 0x0000000245027221 */ /* 0x044fe20000010000 */
[----:B------:R-:W-:Y:S01]  /*b150*/  F2FP.F16.F32.PACK_AB R123, R69, R123 ;  /* 0x0000007b457b723e */ /* 0x000fe200000000ff */
[----:B------:R-:W-:Y:S06]  /*b160*/  @P2 BRA `(.L_x_1084) ;  /* 0xffffffd800e42947 */ /* 0x000fec000383ffff */
.L_x_1075:
        /* <DEDUP_REMOVED lines=8> */
[----:B------:R-:W-:-:S05]  /*b1f0*/  ULDC UR23, c[0x0][0x9e0] ;  /* 0x0002780000177ab9 */ /* 0x000fca0000000800 */
.L_x_1102:
        /* <DEDUP_REMOVED lines=9> */
.L_x_1087:
[----:B------:R-:W-:Y:S01]  /*b290*/  ULEA UR6, UR37, UR45, 0x3 ;  /* 0x0000002d25067291 */ /* 0x000fe2000f8e183f */
[----:B------:R-:W-:-:S05]  /*b2a0*/  IMAD.U32 R4, RZ, RZ, UR46 ;  /* 0x0000002eff047e24 */ /* 0x000fca000f8e00ff */
[----:B------:R-:W-:-:S04]  /*b2b0*/  SHF.L.U32 R4, R4, 0x1f, RZ ;  /* 0x0000001f04047819 */ /* 0x000fc800000006ff */
[----:B------:R0:W1:Y:S01]  /*b2c0*/  SYNCS.PHASECHK.TRANS64.TRYWAIT P2, [UR6+0x16830], R4 ;  /* 0x01683004ff0075a7 */ /* 0x0000620008040146 */
[----:B------:R-:W-:Y:S05]  /*b2d0*/  @!P0 BRA `(.L_x_1088) ;  /* 0x0000000000048947 */ /* 0x000fea0003800000 */
[----:B------:R-:W-:Y:S01]  /*b2e0*/  BPT.TRAP 0x1 ;  /* 0x000000040000795c */ /* 0x000fe20000300000 */
.L_x_1088:
[----:B-1----:R-:W-:Y:S05]  /*b2f0*/  @P2 BRA `(.L_x_1086) ;  /* 0x0000000000082947 */ /* 0x002fea0003800000 */
[----:B------:R-:W1:Y:S02]  /*b300*/  SYNCS.PHASECHK.TRANS64.TRYWAIT P2, [UR6+0x16830], R4 ;  /* 0x01683004ff0075a7 */ /* 0x000e640008040146 */
[----:B-1----:R-:W-:Y:S05]  /*b310*/  @!P2 BRA `(.L_x_1089) ;  /* 0x000000b0003ca947 */ /* 0x002fea0003800000 */
.L_x_1086:
        /* <DEDUP_REMOVED lines=25> */
.L_x_1091:
[----:B------:R-:W-:Y:S01]  /*b4b0*/  ULEA UR6, UR25, UR45, 0x3 ;  /* 0x0000002d19067291 */ /* 0x000fe2000f8e183f */
[----:B------:R-:W-:-:S05]  /*b4c0*/  IMAD.U32 R4, RZ, RZ, UR26 ;  /* 0x0000001aff047e24 */ /* 0x000fca000f8e00ff */
[----:B------:R-:W-:-:S04]  /*b4d0*/  SHF.L.U32 R4, R4, 0x1f, RZ ;  /* 0x0000001f04047819 */ /* 0x000fc800000006ff */
[----:B------:R0:W1:Y:S01]  /*b4e0*/  SYNCS.PHASECHK.TRANS64.TRYWAIT P2, [UR6+0x16850], R4 ;  /* 0x01685004ff0075a7 */ /* 0x0000620008040146 */
[----:B------:R-:W-:Y:S05]  /*b4f0*/  @!P0 BRA `(.L_x_1092) ;  /* 0x0000000000048947 */ /* 0x000fea0003800000 */
[----:B------:R-:W-:Y:S01]  /*b500*/  BPT.TRAP 0x1 ;  /* 0x000000040000795c */ /* 0x000fe20000300000 */
.L_x_1092:
[----:B-1----:R-:W-:Y:S05]  /*b510*/  @P2 BRA `(.L_x_1090) ;  /* 0x0000000000082947 */ /* 0x002fea0003800000 */
[----:B------:R-:W1:Y:S02]  /*b520*/  SYNCS.PHASECHK.TRANS64.TRYWAIT P2, [UR6+0x16850], R4 ;  /* 0x01685004ff0075a7 */ /* 0x000e640008040146 */
[----:B-1----:R-:W-:Y:S05]  /*b530*/  @!P2 BRA `(.L_x_1093) ;  /* 0x000000ac00cca947 */ /* 0x002fea0003800000 */
.L_x_1090:
[----:B------:R-:W-:Y:S01]  /*b540*/  UIADD3 UR6, UR45, 0x400, URZ ;  /* 0x000004002d067890 */ /* 0x000fe2000fffe03f */
[----:B------:R-:W-:Y:S01]  /*b550*/  WARPGROUP.ARRIVE ;  /* 0x00000000000079c5 */ /* 0x000fe20000000000 */
[----:B------:R-:W-:Y:S01]  /*b560*/  UMOV UR7, 0x40000040 ;  /* 0x4000004000077882 */ /* 0x000fe20000000000 */
[----:B------:R-:W-:Y:S01]  /*b570*/  PLOP3.LUT P2, PT, PT, PT, UP0, 0x80, 0x0 ;  /* 0x000000000000781c */ /* 0x000fe20003f4f008 */
[----:B------:R-:W-:Y:S01]  /*b580*/  USHF.R.U32.HI UR6, URZ, 0x4, UR6 ;  /* 0x000000043f067899 */ /* 0x000fe20008011606 */
[----:B------:R-:W-:Y:S01]  /*b590*/  FMUL.FTZ R21, R33, UR24 ;  /* 0x0000001821157c20 */ /* 0x000fe20008410000 */
[----:B------:R-:W-:Y:S02]  /*b5a0*/  IMAD.U32 R33, RZ, RZ, UR37 ;  /* 0x00000025ff217e24 */ /* 0x000fe4000f8e00ff */
[----:B------:R-:W-:Y:S01]  /*b5b0*/  FMUL.FTZ R15, R32, UR24 ;  /* 0x00000018200f7c20 */ /* 0x000fe20008410000 */
[----:B------:R-:W-:Y:S01]  /*b5c0*/  ULOP3.LUT UR6, UR6, 0x3fff, URZ, 0xc0, !UPT ;  /* 0x00003fff06067892 */ /* 0x000fe2000f8ec03f */
[----:B01----:R-:W-:Y:S01]  /*b5d0*/  FMUL.FTZ R4, R24, UR24 ;  /* 0x0000001818047c20 */ /* 0x003fe20008410000 */
[----:B------:R-:W-:Y:S01]  /*b5e0*/  FMUL.FTZ R8, R27, UR24 ;  /* 0x000000181b087c20 */ /* 0x000fe20008410000 */
[----:B------:R-:W-:Y:S01]  /*b5f0*/  @!P1 LEA R33, R33, UR45, 0x3 ;  /* 0x0000002d21219c11 */ /* 0x000fe2000f8e18ff */
        /* <DEDUP_REMOVED lines=8> */
[----:B------:R-:W-:Y:S01]  /*b680*/  @!P1 VIADD R33, R33, 0x16840 ;  /* 0x0001684021219836 */ /* 0x000fe20000000000 */
        /* <DEDUP_REMOVED lines=60> */
[----:B------:R-:W0:Y:S01]  /*ba50*/  MUFU.TANH R4, R4 ;  /* 0x0000000400047308 */ /* 0x000e220000002400 */
[----:B------:R-:W-:-:S05]  /*ba60*/  IMAD.U32 R74, RZ, RZ, UR38 ;  /* 0x00000026ff4a7e24 */ /* 0x000fca000f8e00ff */
[----:B------:R-:W-:Y:S02]  /*ba70*/  IADD3 R33, -R74, UR42, R33 ;  /* 0x0000002a4a217c10 */ /* 0x000fe4000fffe121 */
[----:B------:R-:W1:Y:S08]  /*ba80*/  MUFU.TANH R9, R9 ;  /* 0x0000000900097308 */ /* 0x000e700000002400 */
[----:B------:R-:W2:Y:S01]  /*ba90*/  MUFU.TANH R6, R6 ;  /* 0x0000000600067308 */ /* 0x000ea20000002400 */
[----:B------:R-:W-:-:S02]  /*baa0*/  WARPGROUP.DEPBAR.LE gsb0, 0x0 ;  /* 0x00008000000079c5 */ /* 0x000fc40000010000 */
        /* <DEDUP_REMOVED lines=95> */
[----:B------:R-:W-:Y:S02]  /*c0a0*/  VIADD R121, R17, UR41 ;  /* 0x0000002911797c36 */ /* 0x000fe40008000000 */
[----:B------:R-:W-:Y:S02]  /*c0b0*/  VIADD R123, R33, UR21 ;  /* 0x00000015217b7c36 */ /* 0x000fe40008000000 */
[----:B------:R-:W-:Y:S01]  /*c0c0*/  @P2 IMAD.HI.U32 R32, R121, UR6, RZ ;  /* 0x0000000679202c27 */ /* 0x000fe2000f8e00ff */
[----:B------:R-:W-:-:S04]  /*c0d0*/  @UP0 ULDC UR6, c[0x0][0x450] ;  /* 0x0001140000060ab9 */ /* 0x000fc80000000800 */
[----:B------:R-:W-:Y:S01]  /*c0e0*/  @P2 SHF.R.U32.HI R121, RZ, UR6, R32 ;  /* 0x00000006ff792c19 */ /* 0x000fe20008011620 */
[----:B------:R-:W-:Y:S01]  /*c0f0*/  VIADD R32, R22, 0x9 ;  /* 0x0000000916207836 */ /* 0x000fe20000000000 */
[----:B---3--:R-:W-:-:S03]  /*c100*/  ISETP.GE.U32.AND P2, PT, R151, 0x180, PT ;  /* 0x000001809700780c */ /* 0x008fc60003f46070 */
[----:B------:R-:W3:Y:S01]  /*c110*/  SHFL.IDX PT, R72, R121, RZ, 0x1c1f ;  /* 0x001c1fff79487589 */ /* 0x000ee200000e0000 */
[----:B------:R-:W-:-:S05]  /*c120*/  SEL R32, R32, 0x9, !P2 ;  /* 0x0000000920207807 */ /* 0x000fca0005000000 */
[----:B------:R0:W-:Y:S06]  /*c130*/  BAR.ARV R32, 0x100 ;  /* 0x000400200000751d */ /* 0x0001ec0000002000 */
[----:B------:R5:W-:Y:S02]  /*c140*/  @!P1 SYNCS.ARRIVE.TRANS64.RED.A1T0 RZ, [R71+URZ], RZ ;  /* 0x000000ff47ff99a7 */ /* 0x000be4000810043f */
[----:B-----5:R-:W-:Y:S01]  /*c150*/  FMUL.FTZ R71, R87, UR24 ;  /* 0x0000001857477c20 */ /* 0x020fe20008410000 */
[----:B------:R-:W-:Y:S02]  /*c160*/  VIADD R87, R33, UR23 ;  /* 0x0000001721577c36 */ /* 0x000fe40008000000 */
[----:B---3--:R-:W-:-:S03]  /*c170*/  IMAD.IADD R127, R123, 0x1, R72 ;  /* 0x000000017b7f7824 */ /* 0x008fc600078e0248 */
[----:B------:R-:W3:Y:S01]  /*c180*/  MUFU.TANH R71, R71 ;  /* 0x0000004700477308 */ /* 0x000ee20000002400 */
[----:B------:R-:W-:Y:S01]  /*c190*/  IMAD.IADD R125, R87, 0x1, R72 ;  /* 0x00000001577d7824 */ /* 0x000fe200078e0248 */
[----:B012-4-:R-:W-:Y:S06]  /*c1a0*/  @!P6 BRA `(.L_x_1094) ;  /* 0x00000000005ce947 */ /* 0x017fec0003800000 */
        /* <DEDUP_REMOVED lines=13> */
.L_x_1096:
[----:B------:R-:W-:-:S05]  /*c280*/  IMAD.U32 R74, RZ, RZ, UR22 ;  /* 0x00000016ff4a7e24 */ /* 0x000fca000f8e00ff */
[----:B------:R-:W-:-:S13]  /*c290*/  ISETP.NE.AND P2, PT, R74, 0x1, PT ;  /* 0x000000014a00780c */ /* 0x000fda0003f45270 */
[----:B------:R-:W0:Y:S02]  /*c2a0*/  @P2 LDC.64 R32, c[0x0][0x9e8] ;  /* 0x00027a00ff202b82 */ /* 0x000e240000000a00 */
[----:B0-----:R-:W-:-:S05]  /*c2b0*/  @P2 IMAD.HI.U32 R32, R72, R32, RZ ;  /* 0x0000002048202227 */ /* 0x001fca00078e00ff */
[----:B------:R-:W-:-:S07]  /*c2c0*/  @P2 SHF.R.U32.HI R72, RZ, R33, R32 ;  /* 0x00000021ff482219 */ /* 0x000fce0000011620 */
.L_x_1097:
[----:B------:R-:W-:Y:S05]  /*c2d0*/  BSYNC B0 ;  /* 0x0000000000007941 */ /* 0x000fea0003800000 */
.L_x_1095:
[----:B------:R-:W-:-:S04]  /*c2e0*/  IMAD R33, R72, R74, -R79 ;  /* 0x0000004a48217224 */ /* 0x000fc800078e0a4f */
[----:B------:R-:W-:-:S05]  /*c2f0*/  IMAD R32, R16, -0x2, R33 ;  /* 0xfffffffe10207824 */ /* 0x000fca00078e0221 */
[----:B------:R-:W-:Y:S02]  /*c300*/  VIADDMNMX R125, R32, R74, R125, PT ;  /* 0x0000004a207d7246 */ /* 0x000fe4000380017d */
[----:B------:R-:W-:-:S07]  /*c310*/  VIMNMX R127, R127, R32, !PT ;  /* 0x000000207f7f7248 */ /* 0x000fce0007fe0100 */
.L_x_1094:
[----:B------:R-:W-:-:S04]  /*c320*/  ISETP.GT.AND P2, PT, R0, -0x1, PT ;  /* 0xffffffff0000780c */ /* 0x000fc80003f44270 */
[C---:B------:R-:W-:Y:S02]  /*c330*/  ISETP.GT.AND P4, PT, R127.reuse, RZ, P2 ;  /* 0x000000ff7f00720c */ /* 0x040fe40001784270 */
[----:B------:R-:W-:Y:S02]  /*c340*/  ISETP.GT.AND P5, PT, R127, 0x1, P2 ;  /* 0x000000017f00780c */ /* 0x000fe400017a4270 */
[C---:B------:R-:W-:Y:S02]  /*c350*/  ISETP.LT.OR P4, PT, R125.reuse, 0x1, P4 ;  /* 0x000000017d00780c */ /* 0x040fe40002781670 */
[----:B------:R-:W-:Y:S02]  /*c360*/  ISETP.LT.OR P5, PT, R125, 0x2, P5 ;  /* 0x000000027d00780c */ /* 0x000fe40002fa1670 */
[----:B------:R-:W-:Y:S02]  /*c370*/  FSEL R120, R4, -INF , !P4 ;  /* 0xff80000004787808 */ /* 0x000fe40006000000 */
[----:B------:R-:W-:Y:S01]  /*c380*/  FSEL R72, R9, -INF , !P5 ;  /* 0xff80000009487808 */ /* 0x000fe20006800000 */
[----:B------:R-:W0:Y:S01]  /*c390*/  SHFL.IDX PT, R4, R121, 0x1, 0x1c1f ;  /* 0x003c1f0079047f89 */ /* 0x000e2200000e0000 */
[----:B------:R-:W-:-:S02]  /*c3a0*/  ISETP.GT.AND P3, PT, R127, 0x8, P2 ;  /* 0x000000087f00780c */ /* 0x000fc40001764270 */
[C---:B------:R-:W-:Y:S02]  /*c3b0*/  ISETP.GT.AND P4, PT, R127.reuse, 0x9, P2 ;  /* 0x000000097f00780c */ /* 0x040fe40001784270 */
[----:B------:R-:W-:Y:S02]  /*c3c0*/  ISETP.GT.AND P5, PT, R127, 0x10, P2 ;  /* 0x000000107f00780c */ /* 0x000fe400017a4270 */
[C---:B------:R-:W-:Y:S02]  /*c3d0*/  ISETP.LT.OR P3, PT, R125.reuse, 0x9, P3 ;  /* 0x000000097d00780c */ /* 0x040fe40001f61670 */
[C---:B------:R-:W-:Y:S02]  /*c3e0*/  ISETP.LT.OR P4, PT, R125.reuse, 0xa, P4 ;  /* 0x0000000a7d00780c */ /* 0x040fe40002781670 */
[----:B------:R-:W-:Y:S02]  /*c3f0*/  ISETP.LT.OR P5, PT, R125, 0x11, P5 ;  /* 0x000000117d00780c */ /* 0x000fe40002fa1670 */
[----:B------:R-:W-:-:S02]  /*c400*/  FSEL R74, R11, -INF , !P3 ;  /* 0xff8000000b4a7808 */ /* 0x000fc40005800000 */
[----:B------:R-:W-:Y:S02]  /*c410*/  FSEL R12, R12, -INF , !P4 ;  /* 0xff8000000c0c7808 */ /* 0x000fe40006000000 */
[----:B------:R-:W-:Y:S02]  /*c420*/  FSEL R76, R15, -INF , !P5 ;  /* 0xff8000000f4c7808 */ /* 0x000fe40006800000 */
[C---:B------:R-:W-:Y:S02]  /*c430*/  ISETP.GT.AND P3, PT, R127.reuse, 0x11, P2 ;  /* 0x000000117f00780c */ /* 0x040fe40001764270 */
[C---:B------:R-:W-:Y:S02]  /*c440*/  ISETP.GT.AND P4, PT, R127.reuse, 0x18, P2 ;  /* 0x000000187f00780c */ /* 0x040fe40001784270 */
[----:B------:R-:W-:Y:S01]  /*c450*/  ISETP.GT.AND P5, PT, R127, 0x19, P2 ;  /* 0x000000197f00780c */ /* 0x000fe200017a4270 */
[----:B0-----:R-:W-:Y:S01]  /*c460*/  IMAD.IADD R11, R87, 0x1, R4 ;  /* 0x00000001570b7824 */ /* 0x001fe200078e0204 */
[----:B------:R-:W-:-:S02]  /*c470*/  ISETP.LT.OR P3, PT, R125, 0x12, P3 ;  /* 0x000000127d00780c */ /* 0x000fc40001f61670 */
[C---:B------:R-:W-:Y:S02]  /*c480*/  ISETP.LT.OR P4, PT, R125.reuse, 0x19, P4 ;  /* 0x000000197d00780c */ /* 0x040fe40002781670 */
[----:B------:R-:W-:Y:S02]  /*c490*/  ISETP.LT.OR P5, PT, R125, 0x1a, P5 ;  /* 0x0000001a7d00780c */ /* 0x000fe40002fa1670 */
[----:B------:R-:W-:Y:S02]  /*c4a0*/  FSEL R78, R21, -INF , !P3 ;  /* 0xff800000154e7808 */ /* 0x000fe40005800000 */
[----:B------:R-:W-:Y:S01]  /*c4b0*/  FSEL R80, R25, -INF , !P4 ;  /* 0xff80000019507808 */ /* 0x000fe20006000000 */
[----:B------:R-:W-:Y:S01]  /*c4c0*/  IMAD.IADD R25, R123, 0x1, R4 ;  /* 0x000000017b197824 */ /* 0x000fe200078e0204 */
[----:B------:R-:W-:Y:S02]  /*c4d0*/  FSEL R82, R27, -INF , !P5 ;  /* 0xff8000001b527808 */ /* 0x000fe40006800000 */
        /* <DEDUP_REMOVED lines=11> */
[----:B------:R-:W-:Y:S02]  /*c590*/  ISETP.GT.AND P5, PT, R127, 0x31, P2 ;  /* 0x000000317f00780c */ /* 0x000fe400017a4270 */
[----:B------:R-:W-:-:S02]  /*c5a0*/  ISETP.LT.OR P3, PT, R125, 0x2a, P3 ;  /* 0x0000002a7d00780c */ /* 0x000fc40001f61670 */
[C---:B------:R-:W-:Y:S02]  /*c5b0*/  ISETP.LT.OR P4, PT, R125.reuse, 0x31, P4 ;  /* 0x000000317d00780c */ /* 0x040fe40002781670 */
[----:B------:R-:W-:Y:S02]  /*c5c0*/  ISETP.LT.OR P5, PT, R125, 0x32, P5 ;  /* 0x000000327d00780c */ /* 0x000fe40002fa1670 */
[----:B------:R-:W-:Y:S02]  /*c5d0*/  FSEL R124, R39, -INF , !P3 ;  /* 0xff800000277c7808 */ /* 0x000fe40005800000 */
[----:B------:R-:W-:Y:S02]  /*c5e0*/  FSEL R126, R41, -INF , !P4 ;  /* 0xff800000297e7808 */ /* 0x000fe40006000000 */
        /* <DEDUP_REMOVED lines=54> */
[----:B------:R-:W-:Y:S01]  /*c950*/  FSEL R9, R85, -INF , !P5 ;  /* 0xff80000055097808 */ /* 0x000fe20006800000 */
[----:B------:R-:W-:Y:S06]  /*c960*/  @!P6 BRA `(.L_x_1098) ;  /* 0x00000000005ce947 */ /* 0x000fec0003800000 */
        /* <DEDUP_REMOVED lines=13> */
.L_x_1100:
[----:B------:R-:W-:-:S05]  /*ca40*/  IMAD.U32 R31, RZ, RZ, UR22 ;  /* 0x00000016ff1f7e24 */ /* 0x000fca000f8e00ff */
[----:B------:R-:W-:-:S13]  /*ca50*/  ISETP.NE.AND P3, PT, R31, 0x1, PT ;  /* 0x000000011f00780c */ /* 0x000fda0003f65270 */
[----:B------:R-:W0:Y:S02]  /*ca60*/  @P3 LDC.64 R32, c[0x0][0x9e8] ;  /* 0x00027a00ff203b82 */ /* 0x000e240000000a00 */
[----:B0-----:R-:W-:-:S05]  /*ca70*/  @P3 IMAD.HI.U32 R32, R4, R32, RZ ;  /* 0x0000002004203227 */ /* 0x001fca00078e00ff */
[----:B------:R-:W-:-:S07]  /*ca80*/  @P3 SHF.R.U32.HI R4, RZ, R33, R32 ;  /* 0x00000021ff043219 */ /* 0x000fce0000011620 */
.L_x_1101:
[----:B------:R-:W-:Y:S05]  /*ca90*/  BSYNC B0 ;  /* 0x0000000000007941 */ /* 0x000fea0003800000 */
.L_x_1099:
[----:B------:R-:W-:-:S04]  /*caa0*/  IMAD R79, R4, R31, -R79 ;  /* 0x0000001f044f7224 */ /* 0x000fc800078e0a4f */
[----:B------:R-:W-:-:S05]  /*cab0*/  IMAD R4, R16, -0x2, R79 ;  /* 0xfffffffe10047824 */ /* 0x000fca00078e024f */
[----:B------:R-:W-:Y:S02]  /*cac0*/  VIADDMNMX R11, R4, R31, R11, PT ;  /* 0x0000001f040b7246 */ /* 0x000fe4000380010b */
[----:B------:R-:W-:-:S07]  /*cad0*/  VIMNMX R25, R25, R4, !PT ;  /* 0x0000000419197248 */ /* 0x000fce0007fe0100 */
.L_x_1098:
[----:B------:R-:W-:Y:S01]  /*cae0*/  FMNMX.FTZ R29, R120, R5, !PT ;  /* 0x00000005781d7209 */ /* 0x000fe20007810000 */
[----:B------:R-:W0:Y:S01]  /*caf0*/  LDC R43, c[0x0][0x988] ;  /* 0x00026200ff2b7b82 */ /* 0x000e220000000800 */
[----:B------:R-:W-:Y:S01]  /*cb00*/  ISETP.GT.AND P4, PT, R25, 0x8, P2 ;  /* 0x000000081900780c */ /* 0x000fe20001784270 */
[----:B------:R-:W-:Y:S01]  /*cb10*/  UMOV UR26, UR46 ;  /* 0x0000002e001a7c82 */ /* 0x000fe20008000000 */
        /* <DEDUP_REMOVED lines=17> */
[C---:B------:R-:W-:Y:S02]  /*cc30*/  ISETP.GT.AND P3, PT, R25.reuse, 0x18, P2 ;  /* 0x000000181900780c */ /* 0x040fe40001764270 */
[----:B------:R-:W-:Y:S02]  /*cc40*/  FMNMX.FTZ R29, R122, R29, !PT ;  /* 0x0000001d7a1d7209 */ /* 0x000fe40007810000 */
[----:B------:R-:W-:Y:S02]  /*cc50*/  FSEL R20, R20, -INF , !P4 ;  /* 0xff80000014147808 */ /* 0x000fe40006000000 */
        /* <DEDUP_REMOVED lines=35> */
[----:B------:R-:W-:Y:S02]  /*ce90*/  ISETP.GT.AND P4, PT, R25, RZ, P2 ;  /* 0x000000ff1900720c */ /* 0x000fe40001784270 */
[----:B------:R-:W-:Y:S02]  /*cea0*/  FMNMX.FTZ R4, R27, R4, !PT ;  /* 0x000000041b047209 */ /* 0x000fe40007810000 */
[----:B------:R-:W-:-:S02]  /*ceb0*/  ISETP.LT.OR P3, PT, R11, 0x29, P3 ;  /* 0x000000290b00780c */ /* 0x000fc40001f61670 */
[----:B------:R-:W-:Y:S02]  /*cec0*/  FMNMX.FTZ R4, R21, R4, !PT ;  /* 0x0000000415047209 */ /* 0x000fe40007810000 */
[----:B------:R-:W-:Y:S02]  /*ced0*/  ISETP.LT.OR P4, PT, R11, 0x1, P4 ;  /* 0x000000010b00780c */ /* 0x000fe40002781670 */
[----:B------:R-:W-:Y:S02]  /*cee0*/  FMNMX.FTZ R29, R9, R4, !PT ;  /* 0x00000004091d7209 */ /* 0x000fe40007810000 */
[----:B------:R-:W-:Y:S02]  /*cef0*/  FSEL R34, R34, -INF , !P3 ;  /* 0xff80000022227808 */ /* 0x000fe40005800000 */
[----:B------:R-:W-:Y:S01]  /*cf00*/  ISETP.GT.AND P3, PT, R25, 0x29, P2 ;  /* 0x000000291900780c */ /* 0x000fe20001764270 */
[----:B------:R-:W1:Y:S03]  /*cf10*/  SHFL.BFLY PT, R4, R29, 0x2, 0x1f ;  /* 0x0c401f001d047f89 */ /* 0x000e6600000e0000 */
[----:B------:R-:W-:-:S02]  /*cf20*/  ISETP.LT.OR P3, PT, R11, 0x2a, P3 ;  /* 0x0000002a0b00780c */ /* 0x000fc40001f61670 */
[----:B-1----:R-:W-:-:S05]  /*cf30*/  FMNMX.FTZ R31, R29, R4, !PT ;  /* 0x000000041d1f7209 */ /* 0x002fca0007810000 */
[----:B------:R-:W1:Y:S02]  /*cf40*/  SHFL.BFLY PT, R4, R31, 0x1, 0x1f ;  /* 0x0c201f001f047f89 */ /* 0x000e6400000e0000 */
[----:B-1----:R-:W-:-:S04]  /*cf50*/  FMNMX.FTZ R4, R31, R4, !PT ;  /* 0x000000041f047209 */ /* 0x002fc80007810000 */
[C---:B------:R-:W-:Y:S01]  /*cf60*/  FSETP.NEU.FTZ.AND P5, PT, R4.reuse, -INF , PT ;  /* 0xff8000000400780b */ /* 0x040fe20003fbd000 */
[----:B0-----:R-:W-:-:S05]  /*cf70*/  FMUL.FTZ R13, R4, R43 ;  /* 0x0000002b040d7220 */ /* 0x001fca0000410000 */
[----:B------:R-:W-:-:S05]  /*cf80*/  FSEL R13, R13, RZ, P5 ;  /* 0x000000ff0d0d7208 */ /* 0x000fca0002800000 */
[-CC-:B------:R-:W-:Y:S01]  /*cf90*/  FFMA.FTZ R29, R72, R43.reuse, -R13.reuse ;  /* 0x0000002b481d7223 */ /* 0x180fe2000001080d */
[----:B------:R-:W-:Y:S01]  /*cfa0*/  FSEL R72, R6, -INF , !P4 ;  /* 0xff80000006487808 */ /* 0x000fe20006000000 */
[-CC-:B------:R-:W-:Y:S01]  /*cfb0*/  FFMA.FTZ R31, R74, R43.reuse, -R13.reuse ;  /* 0x0000002b4a1f7223 */ /* 0x180fe2000001080d */
[----:B------:R-:W-:Y:S01]  /*cfc0*/  FSEL R74, R35, -INF , !P3 ;  /* 0xff800000234a7808 */ /* 0x000fe20005800000 */
[--C-:B------:R-:W-:Y:S01]  /*cfd0*/  FFMA.FTZ R6, R76, R43, -R13.reuse ;  /* 0x0000002b4c067223 */ /* 0x100fe2000001080d */
        /* <DEDUP_REMOVED lines=9> */
[-CC-:B------:R-:W-:Y:S01]  /*d070*/  FFMA.FTZ R126, R126, R43.reuse, -R13.reuse ;  /* 0x0000002b7e7e7223 */ /* 0x180fe2000001080d */
[C---:B------:R-:W-:Y:S01]  /*d080*/  ISETP.GT.AND P3, PT, R25.reuse, 0x31, P2 ;  /* 0x000000311900780c */ /* 0x040fe20001764270 */
[--C-:B------:R-:W-:Y:S01]  /*d090*/  FFMA.FTZ R130, R130, R43, -R13.reuse ;  /* 0x0000002b82827223 */ /* 0x100fe2000001080d */
[----:B------:R-:W-:Y:S01]  /*d0a0*/  FMNMX.FTZ R35, R32, R35, !PT ;  /* 0x0000002320237209 */ /* 0x000fe20007810000 */
[-CC-:B------:R-:W-:Y:S01]  /*d0b0*/  FFMA.FTZ R12, R12, R43.reuse, -R13.reuse ;  /* 0x0000002b0c0c7223 */ /* 0x180fe2000001080d */
[----:B------:R-:W-:Y:S01]  /*d0c0*/  FSEL R76, R36, -INF , !P4 ;  /* 0xff800000244c7808 */ /* 0x000fe20006000000 */
[--C-:B------:R-:W-:Y:S01]  /*d0d0*/  FFMA.FTZ R36, R78, R43, -R13.reuse ;  /* 0x0000002b4e247223 */ /* 0x100fe2000001080d */
[----:B------:R-:W-:Y:S01]  /*d0e0*/  FMNMX.FTZ R35, R14, R35, !PT ;  /* 0x000000230e237209 */ /* 0x000fe20007810000 */
[--C-:B0-----:R-:W-:Y:S01]  /*d0f0*/  FFMA.FTZ R6, R80, R43, -R13.reuse ;  /* 0x0000002b50067223 */ /* 0x101fe2000001080d */
[----:B------:R-:W-:Y:S01]  /*d100*/  ISETP.GT.AND P4, PT, R25, 0x38, P2 ;  /* 0x000000381900780c */ /* 0x000fe20001784270 */
[----:B------:R-:W-:Y:S01]  /*d110*/  MUFU.EX2 R120, R120 ;  /* 0x0000007800787308 */ /* 0x000fe20000000800 */
[----:B------:R-:W-:Y:S01]  /*d120*/  FMNMX.FTZ R37, R20, R35, !PT ;  /* 0x0000002314257209 */ /* 0x000fe20007810000 */
[-CC-:B------:R-:W-:Y:S01]  /*d130*/  FFMA.FTZ R44, R44, R43.reuse, -R13.reuse ;  /* 0x0000002b2c2c7223 */ /* 0x180fe2000001080d */
[C---:B------:R-:W-:Y:S01]  /*d140*/  ISETP.LT.OR P3, PT, R11.reuse, 0x32, P3 ;  /* 0x000000320b00780c */ /* 0x040fe20001f61670 */
[--C-:B------:R-:W-:Y:S01]  /*d150*/  FFMA.FTZ R132, R132, R43, -R13.reuse ;  /* 0x0000002b84847223 */ /* 0x100fe2000001080d */
[----:B------:R-:W-:Y:S01]  /*d160*/  FMNMX.FTZ R37, R24, R37, !PT ;  /* 0x0000002518257209 */ /* 0x000fe20007810000 */
[--C-:B------:R-:W-:Y:S01]  /*d170*/  FFMA.FTZ R49, R144, R43, -R13.reuse ;  /* 0x0000002b90317223 */ /* 0x100fe2000001080d */
[----:B------:R-:W-:Y:S01]  /*d180*/  ISETP.LT.OR P4, PT, R11, 0x39, P4 ;  /* 0x000000390b00780c */ /* 0x000fe20002781670 */
[----:B------:R0:W-:Y:S01]  /*d190*/  MUFU.EX2 R35, R6 ;  /* 0x0000000600237308 */ /* 0x0001e20000000800 */
[----:B------:R-:W-:Y:S01]  /*d1a0*/  FMNMX.FTZ R37, R26, R37, !PT ;  /* 0x000000251a257209 */ /* 0x000fe20007810000 */
[-CC-:B------:R-:W-:Y:S01]  /*d1b0*/  FFMA.FTZ R53, R73, R43.reuse, -R13.reuse ;  /* 0x0000002b49357223 */ /* 0x180fe2000001080d */
[----:B------:R-:W-:Y:S01]  /*d1c0*/  FSEL R38, R38, -INF , !P3 ;  /* 0xff80000026267808 */ /* 0x000fe20005800000 */
[--C-:B------:R-:W-:Y:S01]  /*d1d0*/  FFMA.FTZ R15, R15, R43, -R13.reuse ;  /* 0x0000002b0f0f7223 */ /* 0x100fe2000001080d */
[----:B------:R-:W-:Y:S01]  /*d1e0*/  FMNMX.FTZ R37, R28, R37, !PT ;  /* 0x000000251c257209 */ /* 0x000fe20007810000 */
[--C-:B------:R-:W-:Y:S01]  /*d1f0*/  FFMA.FTZ R21, R21, R43, -R13.reuse ;  /* 0x0000002b15157223 */ /* 0x100fe2000001080d */
[----:B------:R-:W-:Y:S01]  /*d200*/  ISETP.GT.AND P3, PT, R25, 0x39, P2 ;  /* 0x000000391900780c */ /* 0x000fe20001764270 */
[----:B------:R-:W-:Y:S01]  /*d210*/  MUFU.EX2 R29, R29 ;  /* 0x0000001d001d7308 */ /* 0x000fe20000000800 */
[----:B------:R-:W-:Y:S01]  /*d220*/  FMNMX.FTZ R39, R30, R37, !PT ;  /* 0x000000251e277209 */ /* 0x000fe20007810000 */
[-CC-:B0-----:R-:W-:Y:S01]  /*d230*/  FFMA.FTZ R6, R84, R43.reuse, -R13.reuse ;  /* 0x0000002b54067223 */ /* 0x181fe2000001080d */
[----:B------:R-:W-:Y:S01]  /*d240*/  FSEL R40, R40, -INF , !P4 ;  /* 0xff80000028287808 */ /* 0x000fe20006000000 */
[----:B------:R-:W-:Y:S01]  /*d250*/  FFMA.FTZ R9, R9, R43, -R13 ;  /* 0x0000002b09097223 */ /* 0x000fe2000001080d */
[----:B------:R-:W-:-:S02]  /*d260*/  FMNMX.FTZ R39, R34, R39, !PT ;  /* 0x0000002722277209 */ /* 0x000fc40007810000 */
[----:B------:R-:W-:Y:S01]  /*d270*/  ISETP.GT.AND P4, PT, R25, 0x40, P2 ;  /* 0x000000401900780c */ /* 0x000fe20001784270 */
[----:B------:R-:W-:Y:S01]  /*d280*/  MUFU.EX2 R37, R6 ;  /* 0x0000000600257308 */ /* 0x000fe20000000800 */
[----:B------:R-:W-:Y:S02]  /*d290*/  FMNMX.FTZ R39, R74, R39, !PT ;  /* 0x000000274a277209 */ /* 0x000fe40007810000 */
[C---:B------:R-:W-:Y:S02]  /*d2a0*/  ISETP.LT.OR P3, PT, R11.reuse, 0x3a, P3 ;  /* 0x0000003a0b00780c */ /* 0x040fe40001f61670 */
[----:B------:R-:W-:Y:S02]  /*d2b0*/  FMNMX.FTZ R39, R76, R39, !PT ;  /* 0x000000274c277209 */ /* 0x000fe40007810000 */
[----:B------:R-:W-:Y:S01]  /*d2c0*/  ISETP.LT.OR P4, PT, R11, 0x41, P4 ;  /* 0x000000410b00780c */ /* 0x000fe20002781670 */
[----:B------:R-:W-:Y:S01]  /*d2d0*/  MUFU.EX2 R31, R31 ;  /* 0x0000001f001f7308 */ /* 0x000fe20000000800 */
[----:B------:R-:W-:Y:S01]  /*d2e0*/  FSEL R78, R42, -INF , !P3 ;  /* 0xff8000002a4e7808 */ /* 0x000fe20005800000 */
[----:B------:R-:W-:Y:S01]  /*d2f0*/  FFMA.FTZ R42, R82, R43, -R13 ;  /* 0x0000002b522a7223 */ /* 0x000fe2000001080d */
[----:B------:R-:W-:-:S02]  /*d300*/  ISETP.GT.AND P3, PT, R25, 0x41, P2 ;  /* 0x000000411900780c */ /* 0x000fc40001764270 */
[----:B------:R-:W-:Y:S02]  /*d310*/  FMNMX.FTZ R41, R38, R39, !PT ;  /* 0x0000002726297209 */ /* 0x000fe40007810000 */
[----:B------:R-:W-:Y:S01]  /*d320*/  FSEL R80, R46, -INF , !P4 ;  /* 0xff8000002e507808 */ /* 0x000fe20006000000 */
[----:B------:R-:W-:Y:S01]  /*d330*/  FFMA.FTZ R46, R86, R43, -R13 ;  /* 0x0000002b562e7223 */ /* 0x000fe2000001080d */
[----:B------:R-:W-:Y:S01]  /*d340*/  ISETP.GT.AND P4, PT, R25, 0x48, P2 ;  /* 0x000000481900780c */ /* 0x000fe20001784270 */
[----:B------:R-:W-:Y:S01]  /*d350*/  MUFU.EX2 R39, R122 ;  /* 0x0000007a00277308 */ /* 0x000fe20000000800 */
[C---:B------:R-:W-:Y:S02]  /*d360*/  ISETP.LT.OR P3, PT, R11.reuse, 0x42, P3 ;  /* 0x000000420b00780c */ /* 0x040fe40001f61670 */
[----:B------:R-:W-:Y:S02]  /*d370*/  FMNMX.FTZ R41, R40, R41, !PT ;  /* 0x0000002928297209 */ /* 0x000fe40007810000 */
[----:B------:R-:W-:-:S02]  /*d380*/  ISETP.LT.OR P4, PT, R11, 0x49, P4 ;  /* 0x000000490b00780c */ /* 0x000fc40002781670 */
[----:B------:R-:W-:Y:S01]  /*d390*/  FSEL R82, R47, -INF , !P3 ;  /* 0xff8000002f527808 */ /* 0x000fe20005800000 */
[----:B------:R-:W-:Y:S01]  /*d3a0*/  MUFU.EX2 R12, R12 ;  /* 0x0000000c000c7308 */ /* 0x000fe20000000800 */
[C---:B------:R-:W-:Y:S02]  /*d3b0*/  ISETP.GT.AND P3, PT, R25.reuse, 0x49, P2 ;  /* 0x000000491900780c */ /* 0x040fe40001764270 */
[----:B------:R-:W-:Y:S02]  /*d3c0*/  FMNMX.FTZ R41, R78, R41, !PT ;  /* 0x000000294e297209 */ /* 0x000fe40007810000 */
[----:B------:R-:W-:Y:S02]  /*d3d0*/  FSEL R48, R48, -INF , !P4 ;  /* 0xff80000030307808 */ /* 0x000fe40006000000 */
[----:B------:R-:W-:Y:S01]  /*d3e0*/  ISETP.GT.AND P4, PT, R25, 0x50, P2 ;  /* 0x000000501900780c */ /* 0x000fe20001784270 */
[----:B------:R-:W0:Y:S01]  /*d3f0*/  MUFU.EX2 R36, R36 ;  /* 0x0000002400247308 */ /* 0x000e220000000800 */
[----:B------:R-:W-:-:S02]  /*d400*/  ISETP.LT.OR P3, PT, R11, 0x4a, P3 ;  /* 0x0000004a0b00780c */ /* 0x000fc40001f61670 */
[----:B------:R-:W-:Y:S02]  /*d410*/  FMNMX.FTZ R41, R80, R41, !PT ;  /* 0x0000002950297209 */ /* 0x000fe40007810000 */
[----:B------:R-:W-:Y:S02]  /*d420*/  ISETP.LT.OR P4, PT, R11, 0x51, P4 ;  /* 0x000000510b00780c */ /* 0x000fe40002781670 */
[----:B------:R-:W-:Y:S01]  /*d430*/  FSEL R84, R50, -INF , !P3 ;  /* 0xff80000032547808 */ /* 0x000fe20005800000 */
[-CC-:B------:R-:W-:Y:S01]  /*d440*/  FFMA.FTZ R50, R124, R43.reuse, -R13.reuse ;  /* 0x0000002b7c327223 */ /* 0x180fe2000001080d */
[----:B------:R-:W-:Y:S01]  /*d450*/  ISETP.GT.AND P3, PT, R25, 0x51, P2 ;  /* 0x000000511900780c */ /* 0x000fe20001764270 */
[----:B------:R-:W-:Y:S01]  /*d460*/  FFMA.FTZ R124, R146, R43, -R13 ;  /* 0x0000002b927c7223 */ /* 0x000fe2000001080d */
[----:B------:R-:W-:Y:S01]  /*d470*/  FMNMX.FTZ R45, R82, R41, !PT ;  /* 0x00000029522d7209 */ /* 0x000fe20007810000 */
[----:B------:R-:W1:Y:S01]  /*d480*/  MUFU.EX2 R42, R42 ;  /* 0x0000002a002a7308 */ /* 0x000e620000000800 */
[----:B------:R-:W-:-:S02]  /*d490*/  FSEL R52, R52, -INF , !P4 ;  /* 0xff80000034347808 */ /* 0x000fc40006000000 */
[----:B------:R-:W-:Y:S02]  /*d4a0*/  ISETP.GT.AND P4, PT, R25, 0x58, P2 ;  /* 0x000000581900780c */ /* 0x000fe40001784270 */
[C---:B------:R-:W-:Y:S02]  /*d4b0*/  ISETP.LT.OR P3, PT, R11.reuse, 0x52, P3 ;  /* 0x000000520b00780c */ /* 0x040fe40001f61670 */
[----:B------:R-:W-:Y:S01]  /*d4c0*/  FMNMX.FTZ R45, R48, R45, !PT ;  /* 0x0000002d302d7209 */ /* 0x000fe20007810000 */
[----:B------:R2:W-:Y:S01]  /*d4d0*/  MUFU.EX2 R41, R126 ;  /* 0x0000007e00297308 */ /* 0x0005e20000000800 */
[----:B------:R-:W-:Y:S02]  /*d4e0*/  ISETP.LT.OR P4, PT, R11, 0x59, P4 ;  /* 0x000000590b00780c */ /* 0x000fe40002781670 */
[----:B------:R-:W-:Y:S01]  /*d4f0*/  FSEL R86, R54, -INF , !P3 ;  /* 0xff80000036567808 */ /* 0x000fe20005800000 */
[--C-:B------:R-:W-:Y:S01]  /*d500*/  FFMA.FTZ R54, R128, R43, -R13.reuse ;  /* 0x0000002b80367223 */ /* 0x100fe2000001080d */
[----:B------:R-:W-:Y:S01]  /*d510*/  FMNMX.FTZ R45, R84, R45, !PT ;  /* 0x0000002d542d7209 */ /* 0x000fe20007810000 */
[-CC-:B------:R-:W-:Y:S01]  /*d520*/  FFMA.FTZ R128, R56, R43.reuse, -R13.reuse ;  /* 0x0000002b38807223 */ /* 0x180fe2000001080d */
[----:B------:R-:W-:Y:S01]  /*d530*/  ISETP.GT.AND P3, PT, R25, 0x59, P2 ;  /* 0x000000591900780c */ /* 0x000fe20001764270 */
[-CC-:B------:R-:W-:Y:S01]  /*d540*/  FFMA.FTZ R56, R27, R43.reuse, -R13.reuse ;  /* 0x0000002b1b387223 */ /* 0x180fe2000001080d */
[----:B------:R-:W-:Y:S01]  /*d550*/  FSEL R58, R58, -INF , !P4 ;  /* 0xff8000003a3a7808 */ /* 0x000fe20006000000 */
[----:B--2---:R-:W-:Y:S01]  /*d560*/  FFMA.FTZ R126, R150, R43, -R13 ;  /* 0x0000002b967e7223 */ /* 0x004fe2000001080d */
[----:B------:R-:W-:Y:S01]  /*d570*/  FMNMX.FTZ R45, R52, R45, !PT ;  /* 0x0000002d342d7209 */ /* 0x000fe20007810000 */
[----:B------:R-:W2:Y:S01]  /*d580*/  MUFU.EX2 R46, R46 ;  /* 0x0000002e002e7308 */ /* 0x000ea20000000800 */
[----:B------:R-:W-:Y:S01]  /*d590*/  ISETP.GT.AND P4, PT, R25, 0x60, P2 ;  /* 0x000000601900780c */ /* 0x000fe20001784270 */
[----:B------:R-:W-:Y:S01]  /*d5a0*/  IMAD.U32 R27, RZ, RZ, UR25 ;  /* 0x00000019ff1b7e24 */ /* 0x000fe2000f8e00ff */
[----:B------:R-:W-:Y:S01]  /*d5b0*/  ISETP.LT.OR P3, PT, R11, 0x5a, P3 ;  /* 0x0000005a0b00780c */ /* 0x000fe20001f61670 */
[----:B------:R-:W-:Y:S01]  /*d5c0*/  UMOV UR25, UR37 ;  /* 0x0000002500197c82 */ /* 0x000fe20008000000 */
[----:B------:R-:W-:-:S02]  /*d5d0*/  FMNMX.FTZ R45, R86, R45, !PT ;  /* 0x0000002d562d7209 */ /* 0x000fc40007810000 */
[----:B------:R-:W-:Y:S01]  /*d5e0*/  ISETP.LT.OR P4, PT, R11, 0x61, P4 ;  /* 0x000000610b00780c */ /* 0x000fe20002781670 */
[----:B------:R-:W4:Y:S01]  /*d5f0*/  MUFU.EX2 R50, R50 ;  /* 0x0000003200327308 */ /* 0x000f220000000800 */
[----:B------:R-:W-:Y:S02]  /*d600*/  FSEL R60, R60, -INF , !P3 ;  /* 0xff8000003c3c7808 */ /* 0x000fe40005800000 */
[----:B------:R-:W-:Y:S02]  /*d610*/  ISETP.GT.AND P3, PT, R25, 0x61, P2 ;  /* 0x000000611900780c */ /* 0x000fe40001764270 */
[----:B------:R-:W-:Y:S02]  /*d620*/  FMNMX.FTZ R45, R58, R45, !PT ;  /* 0x0000002d3a2d7209 */ /* 0x000fe40007810000 */
[----:B------:R-:W-:Y:S01]  /*d630*/  FSEL R122, R61, -INF , !P4 ;  /* 0xff8000003d7a7808 */ /* 0x000fe20006000000 */
[----:B------:R-:W-:Y:S01]  /*d640*/  MUFU.EX2 R54, R54 ;  /* 0x0000003600367308 */ /* 0x000fe20000000800 */
[----:B------:R-:W-:-:S02]  /*d650*/  ISETP.GT.AND P4, PT, R25, 0x68, P2 ;  /* 0x000000681900780c */ /* 0x000fc40001784270 */
[C---:B------:R-:W-:Y:S02]  /*d660*/  ISETP.LT.OR P3, PT, R11.reuse, 0x62, P3 ;  /* 0x000000620b00780c */ /* 0x040fe40001f61670 */
[----:B------:R-:W-:Y:S02]  /*d670*/  FMNMX.FTZ R47, R60, R45, !PT ;  /* 0x0000002d3c2f7209 */ /* 0x000fe40007810000 */
[----:B------:R-:W-:Y:S01]  /*d680*/  ISETP.LT.OR P4, PT, R11, 0x69, P4 ;  /* 0x000000690b00780c */ /* 0x000fe20002781670 */
[----:B------:R5:W-:Y:S01]  /*d690*/  MUFU.EX2 R45, R130 ;  /* 0x00000082002d7308 */ /* 0x000be20000000800 */
[----:B------:R-:W-:Y:S02]  /*d6a0*/  FSEL R62, R62, -INF , !P3 ;  /* 0xff8000003e3e7808 */ /* 0x000fe40005800000 */
[----:B------:R-:W-:Y:S02]  /*d6b0*/  ISETP.GT.AND P3, PT, R25, 0x69, P2 ;  /* 0x000000691900780c */ /* 0x000fe40001764270 */
[----:B------:R-:W-:-:S02]  /*d6c0*/  FMNMX.FTZ R47, R122, R47, !PT ;  /* 0x0000002f7a2f7209 */ /* 0x000fc40007810000 */
[----:B------:R-:W-:Y:S01]  /*d6d0*/  FSEL R64, R64, -INF , !P4 ;  /* 0xff80000040407808 */ /* 0x000fe20006000000 */
[----:B------:R-:W4:Y:S01]  /*d6e0*/  MUFU.EX2 R44, R44 ;  /* 0x0000002c002c7308 */ /* 0x000f220000000800 */
[----:B------:R-:W-:Y:S01]  /*d6f0*/  ISETP.GT.AND P4, PT, R25, 0x70, P2 ;  /* 0x000000701900780c */ /* 0x000fe20001784270 */
[----:B-----5:R-:W-:Y:S01]  /*d700*/  FFMA.FTZ R130, R142, R43, -R13 ;  /* 0x0000002b8e827223 */ /* 0x020fe2000001080d */
[C---:B------:R-:W-:Y:S02]  /*d710*/  ISETP.LT.OR P3, PT, R11.reuse, 0x6a, P3 ;  /* 0x0000006a0b00780c */ /* 0x040fe40001f61670 */
[----:B------:R-:W-:Y:S02]  /*d720*/  FMNMX.FTZ R47, R62, R47, !PT ;  /* 0x0000002f3e2f7209 */ /* 0x000fe40007810000 */
[----:B------:R-:W-:Y:S01]  /*d730*/  ISETP.LT.OR P4, PT, R11, 0x71, P4 ;  /* 0x000000710b00780c */ /* 0x000fe20002781670 */
[----:B------:R-:W-:Y:S01]  /*d740*/  MUFU.EX2 R132, R132 ;  /* 0x0000008400847308 */ /* 0x000fe20000000800 */
[----:B------:R-:W-:-:S02]  /*d750*/  FSEL R66, R66, -INF , !P3 ;  /* 0xff80000042427808 */ /* 0x000fc40005800000 */
[C---:B------:R-:W-:Y:S02]  /*d760*/  ISETP.GT.AND P3, PT, R25.reuse, 0x71, P2 ;  /* 0x000000711900780c */ /* 0x040fe40001764270 */
[----:B------:R-:W-:Y:S02]  /*d770*/  FMNMX.FTZ R47, R64, R47, !PT ;  /* 0x0000002f402f7209 */ /* 0x000fe40007810000 */
[----:B------:R-:W-:Y:S01]  /*d780*/  FSEL R68, R68, -INF , !P4 ;  /* 0xff80000044447808 */ /* 0x000fe20006000000 */
[----:B------:R-:W-:Y:S01]  /*d790*/  MUFU.EX2 R128, R128 ;  /* 0x0000008000807308 */ /* 0x000fe20000000800 */
[----:B------:R-:W-:Y:S02]  /*d7a0*/  ISETP.GT.AND P4, PT, R25, 0x78, P2 ;  /* 0x000000781900780c */ /* 0x000fe40001784270 */
[----:B------:R-:W-:Y:S02]  /*d7b0*/  ISETP.LT.OR P3, PT, R11, 0x72, P3 ;  /* 0x000000720b00780c */ /* 0x000fe40001f61670 */
[----:B------:R-:W-:-:S02]  /*d7c0*/  FMNMX.FTZ R47, R66, R47, !PT ;  /* 0x0000002f422f7209 */ /* 0x000fc40007810000 */
[----:B------:R-:W-:Y:S01]  /*d7d0*/  ISETP.GT.AND P2, PT, R25, 0x79, P2 ;  /* 0x000000791900780c */ /* 0x000fe20001744270 */
[-CC-:B------:R-:W-:Y:S01]  /*d7e0*/  FFMA.FTZ R25, R134, R43.reuse, -R13.reuse ;  /* 0x0000002b86197223 */ /* 0x180fe2000001080d */
[----:B------:R-:W-:Y:S01]  /*d7f0*/  ISETP.LT.OR P4, PT, R11, 0x79, P4 ;  /* 0x000000790b00780c */ /* 0x000fe20002781670 */
[--C-:B------:R-:W-:Y:S01]  /*d800*/  FFMA.FTZ R134, R136, R43, -R13.reuse ;  /* 0x0000002b88867223 */ /* 0x100fe2000001080d */
[----:B------:R-:W-:Y:S01]  /*d810*/  FSEL R69, R69, -INF , !P3 ;  /* 0xff80000045457808 */ /* 0x000fe20005800000 */
[----:B------:R-:W-:Y:S01]  /*d820*/  MUFU.EX2 R130, R130 ;  /* 0x0000008200827308 */ /* 0x000fe20000000800 */
[----:B------:R-:W-:Y:S01]  /*d830*/  FMNMX.FTZ R6, R68, R47, !PT ;  /* 0x0000002f44067209 */ /* 0x000fe20007810000 */
[----:B------:R-:W-:Y:S01]  /*d840*/  FFMA.FTZ R47, R140, R43, -R13 ;  /* 0x0000002b8c2f7223 */ /* 0x000fe2000001080d */
[----:B------:R-:W-:Y:S02]  /*d850*/  ISETP.LT.OR P2, PT, R11, 0x7a, P2 ;  /* 0x0000007a0b00780c */ /* 0x000fe40001741670 */
[----:B------:R-:W-:-:S02]  /*d860*/  FSEL R70, R70, -INF , !P4 ;  /* 0xff80000046467808 */ /* 0x000fc40006000000 */
[----:B------:R-:W-:Y:S01]  /*d870*/  FMNMX.FTZ R11, R69, R6, !PT ;  /* 0x00000006450b7209 */ /* 0x000fe20007810000 */
[----:B------:R-:W-:Y:S01]  /*d880*/  MUFU.EX2 R25, R25 ;  /* 0x0000001900197308 */ /* 0x000fe20000000800 */
[----:B---3--:R-:W-:Y:S02]  /*d890*/  FSEL R136, R71, -INF , !P2 ;  /* 0xff80000047887808 */ /* 0x008fe40005000000 */
[----:B------:R-:W-:Y:S02]  /*d8a0*/  FMNMX.FTZ R11, R70, R11, !PT ;  /* 0x0000000b460b7209 */ /* 0x000fe40007810000 */
[----:B------:R-:W-:Y:S02]  /*d8b0*/  @!P1 LEA R27, R27, UR45, 0x3 ;  /* 0x0000002d1b1b9c11 */ /* 0x000fe4000f8e18ff */
[----:B------:R-:W-:Y:S01]  /*d8c0*/  FMNMX.FTZ R6, R136, R11, !PT ;  /* 0x0000000b88067209 */ /* 0x000fe20007810000 */
[----:B------:R-:W-:Y:S01]  /*d8d0*/  MUFU.EX2 R134, R134 ;  /* 0x0000008600867308 */ /* 0x000fe20000000800 */
[----:B0-----:R-:W-:Y:S01]  /*d8e0*/  F2FP.F16.F32.PACK_AB R144, R36, R33 ;  /* 0x000000212490723e */ /* 0x001fe200000000ff */
[----:B------:R-:W-:Y:S01]  /*d8f0*/  @!P1 VIADD R27, R27, 0x16860 ;  /* 0x000168601b1b9836 */ /* 0x000fe20000000000 */
[----:B------:R-:W-:Y:S01]  /*d900*/  F2FP.F16.F32.PACK_AB R150, R12, R31 ;  /* 0x0000001f0c96723e */ /* 0x000fe200000000ff */
[----:B------:R-:W0:Y:S01]  /*d910*/  SHFL.BFLY PT, R51, R6, 0x2, 0x1f ;  /* 0x0c401f0006337f89 */ /* 0x000e2200000e0000 */
[----:B-1----:R-:W-:-:S02]  /*d920*/  F2FP.F16.F32.PACK_AB R146, R42, R35 ;  /* 0x000000232a92723e */ /* 0x002fc400000000ff */
[----:B------:R-:W-:Y:S01]  /*d930*/  @!P1 PRMT R27, RZ, 0x654, R27 ;  /* 0x00000654ff1b9816 */ /* 0x000fe2000000001b */
[----:B------:R1:W-:Y:S01]  /*d940*/  MUFU.EX2 R11, R138 ;  /* 0x0000008a000b7308 */ /* 0x0003e20000000800 */
[----:B--2---:R-:W-:Y:S02]  /*d950*/  F2FP.F16.F32.PACK_AB R140, R46, R37 ;  /* 0x000000252e8c723e */ /* 0x004fe400000000ff */
[----:B------:R2:W-:Y:S01]  /*d960*/  @!P1 SYNCS.ARRIVE.TRANS64.RED.A1T0 RZ, [R27+URZ], RZ ;  /* 0x000000ff1bff99a7 */ /* 0x0005e2000810043f */
[----:B----4-:R-:W-:-:S04]  /*d970*/  F2FP.F16.F32.PACK_AB R142, R50, R39 ;  /* 0x00000027328e723e */ /* 0x010fc800000000ff */
[----:B------:R-:W-:Y:S01]  /*d980*/  MUFU.EX2 R47, R47 ;  /* 0x0000002f002f7308 */ /* 0x000fe20000000800 */
[----:B-1----:R-:W-:-:S05]  /*d990*/  FSEL R138, R4, RZ, P5 ;  /* 0x000000ff048a7208 */ /* 0x002fca0002800000 */
[----:B------:R-:W-:Y:S02]  /*d9a0*/  FADD.FTZ R138, -R138, R5 ;  /* 0x000000058a8a7221 */ /* 0x000fe40000010100 */
[----:B------:R-:W-:Y:S02]  /*d9b0*/  MUFU.EX2 R49, R49 ;  /* 0x0000003100317308 */ /* 0x000fe40000000800 */
[----:B------:R-:W-:Y:S01]  /*d9c0*/  FMUL.FTZ R5, R138, R43 ;  /* 0x0000002b8a057220 */ /* 0x000fe20000410000 */
[----:B------:R-:W-:Y:S02]  /*d9d0*/  F2FP.F16.F32.PACK_AB R138, R45, R44 ;  /* 0x0000002c2d8a723e */ /* 0x000fe400000000ff */
[----:B0-----:R-:W-:Y:S01]  /*d9e0*/  FMNMX.FTZ R55, R6, R51, !PT ;  /* 0x0000003306377209 */ /* 0x001fe20007810000 */
[----:B------:R-:W-:Y:S01]  /*d9f0*/  FFMA.FTZ R51, R148, R43, -R13 ;  /* 0x0000002b94337223 */ /* 0x000fe2000001080d */
[----:B------:R-:W-:Y:S01]  /*da00*/  F2FP.F16.F32.PACK_AB R148, R29, R120 ;  /* 0x000000781d94723e */ /* 0x000fe200000000ff */
[----:B------:R-:W0:Y:S02]  /*da10*/  MUFU.EX2 R5, R5 ;  /* 0x0000000500057308 */ /* 0x000e240000000800 */
[----:B------:R-:W1:Y:S06]  /*da20*/  SHFL.BFLY PT, R6, R55, 0x1, 0x1f ;  /* 0x0c201f0037067f89 */ /* 0x000e6c00000e0000 */
[----:B------:R-:W-:Y:S08]  /*da30*/  MUFU.EX2 R124, R124 ;  /* 0x0000007c007c7308 */ /* 0x000ff00000000800 */
[----:B------:R-:W-:Y:S01]  /*da40*/  MUFU.EX2 R51, R51 ;  /* 0x0000003300337308 */ /* 0x000fe20000000800 */
[-C--:B0-----:R-:W-:Y:S01]  /*da50*/  FMUL.FTZ R88, R88, R5.reuse ;  /* 0x0000000558587220 */ /* 0x081fe20000410000 */
        /* <DEDUP_REMOVED lines=8> */
[----:B-1----:R-:W-:Y:S01]  /*dae0*/  FMNMX.FTZ R6, R55, R6, !PT ;  /* 0x0000000637067209 */ /* 0x002fe20007810000 */
[-C--:B------:R-:W-:Y:S01]  /*daf0*/  FMUL.FTZ R104, R104, R5.reuse ;  /* 0x0000000568687220 */ /* 0x080fe20000410000 */
[-C--:B------:R-:W-:Y:S01]  /*db00*/  FMUL.FTZ R105, R105, R5.reuse ;  /* 0x0000000569697220 */ /* 0x080fe20000410000 */
[----:B------:R-:W-:Y:S01]  /*db10*/  FMUL.FTZ R108, R108, R5 ;  /* 0x000000056c6c7220 */ /* 0x000fe20000410000 */
[C---:B------:R-:W-:Y:S01]  /*db20*/  FSETP.NEU.FTZ.AND P2, PT, R6.reuse, -INF , PT ;  /* 0xff8000000600780b */ /* 0x040fe20003f5d000 */
[----:B------:R-:W-:Y:S01]  /*db30*/  FMUL.FTZ R13, R6, R43 ;  /* 0x0000002b060d7220 */ /* 0x000fe20000410000 */
[----:B------:R-:W-:Y:S01]  /*db40*/  MUFU.EX2 R53, R53 ;  /* 0x0000003500357308 */ /* 0x000fe20000000800 */
[-C--:B------:R-:W-:Y:S01]  /*db50*/  FMUL.FTZ R109, R109, R5.reuse ;  /* 0x000000056d6d7220 */ /* 0x080fe20000410000 */
[-C--:B------:R-:W-:Y:S01]  /*db60*/  FMUL.FTZ R112, R112, R5.reuse ;  /* 0x0000000570707220 */ /* 0x080fe20000410000 */
[-C--:B------:R-:W-:Y:S01]  /*db70*/  FMUL.FTZ R113, R113, R5.reuse ;  /* 0x0000000571717220 */ /* 0x080fe20000410000 */
[----:B------:R-:W-:Y:S01]  /*db80*/  FSEL R13, R13, RZ, P2 ;  /* 0x000000ff0d0d7208 */ /* 0x000fe20001000000 */
[-C--:B------:R-:W-:Y:S01]  /*db90*/  FMUL.FTZ R116, R116, R5.reuse ;  /* 0x0000000574747220 */ /* 0x080fe20000410000 */
[----:B------:R-:W-:-:S02]  /*dba0*/  FMUL.FTZ R117, R117, R5 ;  /* 0x0000000575757220 */ /* 0x000fc40000410000 */
[----:B------:R-:W-:Y:S01]  /*dbb0*/  MUFU.EX2 R15, R15 ;  /* 0x0000000f000f7308 */ /* 0x000fe20000000800 */
[--C-:B------:R-:W-:Y:S01]  /*dbc0*/  FFMA.FTZ R141, R28, R43, -R13.reuse ;  /* 0x0000002b1c8d7223 */ /* 0x100fe2000001080d */
[----:B------:R-:W-:Y:S01]  /*dbd0*/  FFMA.FTZ R28, R5, R3, R120 ;  /* 0x00000003051c7223 */ /* 0x000fe20000010078 */
[-CC-:B------:R-:W-:Y:S01]  /*dbe0*/  FFMA.FTZ R151, R10, R43.reuse, -R13.reuse ;  /* 0x0000002b0a977223 */ /* 0x180fe2000001080d */
[-CC-:B------:R-:W-:Y:S01]  /*dbf0*/  FFMA.FTZ R10, R20, R43.reuse, -R13.reuse ;  /* 0x0000002b140a7223 */ /* 0x180fe2000001080d */
[-CC-:B------:R-:W-:Y:S01]  /*dc00*/  FFMA.FTZ R20, R30, R43.reuse, -R13.reuse ;  /* 0x0000002b1e147223 */ /* 0x180fe2000001080d */
[----:B------:R-:W-:Y:S01]  /*dc10*/  FADD.FTZ R28, R29, R28 ;  /* 0x0000001c1d1c7221 */ /* 0x000fe20000010000 */
[-CC-:B------:R-:W-:Y:S01]  /*dc20*/  FFMA.FTZ R149, R8, R43.reuse, -R13.reuse ;  /* 0x0000002b08957223 */ /* 0x180fe2000001080d */
[-CC-:B------:R-:W-:Y:S01]  /*dc30*/  FFMA.FTZ R8, R32, R43.reuse, -R13.reuse ;  /* 0x0000002b20087223 */ /* 0x180fe2000001080d */
[-CC-:B------:R-:W-:Y:S01]  /*dc40*/  FFMA.FTZ R72, R72, R43.reuse, -R13.reuse ;  /* 0x0000002b48487223 */ /* 0x180fe2000001080d */
[----:B------:R-:W-:Y:S01]  /*dc50*/  FADD.FTZ R3, R31, R28 ;  /* 0x0000001c1f037221 */ /* 0x000fe20000010000 */
[----:B------:R-:W-:Y:S01]  /*dc60*/  FSEL R28, R6, RZ, P2 ;  /* 0x000000ff061c7208 */ /* 0x000fe20001000000 */
[----:B------:R-:W-:Y:S01]  /*dc70*/  MUFU.EX2 R151, R151 ;  /* 0x0000009700977308 */ /* 0x000fe20000000800 */
[-C--:B------:R-:W-:Y:S01]  /*dc80*/  FFMA.FTZ R145, R14, R43.reuse, -R13 ;  /* 0x0000002b0e917223 */ /* 0x080fe2000001080d */
[----:B------:R-:W-:Y:S01]  /*dc90*/  FADD.FTZ R30, R12, R3 ;  /* 0x000000030c1e7221 */ /* 0x000fe20000010000 */
[-CC-:B------:R-:W-:Y:S01]  /*dca0*/  FFMA.FTZ R143, R34, R43.reuse, -R13.reuse ;  /* 0x0000002b228f7223 */ /* 0x180fe2000001080d */
[-CC-:B------:R-:W-:Y:S01]  /*dcb0*/  FFMA.FTZ R147, R24, R43.reuse, -R13.reuse ;  /* 0x0000002b18937223 */ /* 0x180fe2000001080d */
[-C--:B------:R-:W-:Y:S01]  /*dcc0*/  FFMA.FTZ R14, R26, R43.reuse, -R13 ;  /* 0x0000002b1a0e7223 */ /* 0x080fe2000001080d */
[----:B------:R-:W-:Y:S01]  /*dcd0*/  FADD.FTZ R3, R33, R30 ;  /* 0x0000001e21037221 */ /* 0x000fe20000010000 */
[----:B------:R-:W-:Y:S01]  /*dce0*/  FADD.FTZ R30, -R28, R7 ;  /* 0x000000071c1e7221 */ /* 0x000fe20000010100 */
[----:B------:R-:W-:Y:S01]  /*dcf0*/  MUFU.EX2 R72, R72 ;  /* 0x0000004800487308 */ /* 0x000fe20000000800 */
[-C--:B------:R-:W-:Y:S01]  /*dd00*/  FFMA.FTZ R26, R38, R43.reuse, -R13 ;  /* 0x0000002b261a7223 */ /* 0x080fe2000001080d */
[----:B------:R-:W-:Y:S01]  /*dd10*/  FADD.FTZ R32, R36, R3 ;  /* 0x0000000324207221 */ /* 0x000fe20000010000 */
[-C--:B------:R-:W-:Y:S01]  /*dd20*/  FMUL.FTZ R7, R30, R43.reuse ;  /* 0x0000002b1e077220 */ /* 0x080fe20000410000 */
[-CC-:B------:R-:W-:Y:S01]  /*dd30*/  FFMA.FTZ R24, R74, R43.reuse, -R13.reuse ;  /* 0x0000002b4a187223 */ /* 0x180fe2000001080d */
[-CC-:B------:R-:W-:Y:S01]  /*dd40*/  FFMA.FTZ R137, R76, R43.reuse, -R13.reuse ;  /* 0x0000002b4c897223 */ /* 0x180fe2000001080d */
[----:B------:R-:W-:Y:S01]  /*dd50*/  FADD.FTZ R3, R35, R32 ;  /* 0x0000002023037221 */ /* 0x000fe20000010000 */
[-CC-:B------:R-:W-:Y:S01]  /*dd60*/  FFMA.FTZ R139, R40, R43.reuse, -R13.reuse ;  /* 0x0000002b288b7223 */ /* 0x180fe2000001080d */
[----:B------:R-:W-:Y:S01]  /*dd70*/  MUFU.EX2 R149, R149 ;  /* 0x0000009500957308 */ /* 0x000fe20000000800 */
[-C--:B------:R-:W-:Y:S01]  /*dd80*/  FFMA.FTZ R78, R78, R43.reuse, -R13 ;  /* 0x0000002b4e4e7223 */ /* 0x080fe2000001080d */
[----:B------:R-:W-:Y:S01]  /*dd90*/  FADD.FTZ R30, R42, R3 ;  /* 0x000000032a1e7221 */ /* 0x000fe20000010000 */
[-CC-:B------:R-:W-:Y:S01]  /*dda0*/  FFMA.FTZ R133, R80, R43.reuse, -R13.reuse ;  /* 0x0000002b50857223 */ /* 0x180fe2000001080d */
[-CC-:B------:R-:W-:Y:S01]  /*ddb0*/  FFMA.FTZ R135, R48, R43.reuse, -R13.reuse ;  /* 0x0000002b30877223 */ /* 0x180fe2000001080d */
[-CC-:B------:R-:W-:Y:S01]  /*ddc0*/  FFMA.FTZ R129, R52, R43.reuse, -R13.reuse ;  /* 0x0000002b34817223 */ /* 0x180fe2000001080d */
[----:B------:R-:W-:Y:S01]  /*ddd0*/  FADD.FTZ R3, R37, R30 ;  /* 0x0000001e25037221 */ /* 0x000fe20000010000 */
[-CC-:B------:R-:W-:Y:S01]  /*dde0*/  FFMA.FTZ R30, R82, R43.reuse, -R13.reuse ;  /* 0x0000002b521e7223 */ /* 0x180fe2000001080d */
[----:B------:R-:W0:Y:S01]  /*ddf0*/  MUFU.EX2 R7, R7 ;  /* 0x0000000700077308 */ /* 0x000e220000000800 */
[-C--:B------:R-:W-:Y:S01]  /*de00*/  FFMA.FTZ R131, R58, R43.reuse, -R13 ;  /* 0x0000002b3a837223 */ /* 0x080fe2000001080d */
[----:B------:R-:W-:Y:S01]  /*de10*/  FADD.FTZ R32, R46, R3 ;  /* 0x000000032e207221 */ /* 0x000fe20000010000 */
[-CC-:B------:R-:W-:Y:S01]  /*de20*/  FFMA.FTZ R60, R60, R43.reuse, -R13.reuse ;  /* 0x0000002b3c3c7223 */ /* 0x180fe2000001080d */
[-CC-:B------:R-:W-:Y:S01]  /*de30*/  FFMA.FTZ R125, R122, R43.reuse, -R13.reuse ;  /* 0x0000002b7a7d7223 */ /* 0x180fe2000001080d */
[-CC-:B------:R-:W-:Y:S01]  /*de40*/  FFMA.FTZ R62, R62, R43.reuse, -R13.reuse ;  /* 0x0000002b3e3e7223 */ /* 0x180fe2000001080d */
[----:B------:R-:W-:Y:S01]  /*de50*/  FADD.FTZ R3, R39, R32 ;  /* 0x0000002027037221 */ /* 0x000fe20000010000 */
[-CC-:B------:R-:W-:Y:S01]  /*de60*/  FFMA.FTZ R64, R64, R43.reuse, -R13.reuse ;  /* 0x0000002b40407223 */ /* 0x180fe2000001080d */
[----:B------:R-:W1:Y:S01]  /*de70*/  MUFU.EX2 R8, R8 ;  /* 0x0000000800087308 */ /* 0x000e620000000800 */
[-C--:B------:R-:W-:Y:S01]  /*de80*/  FFMA.FTZ R66, R66, R43.reuse, -R13 ;  /* 0x0000002b42427223 */ /* 0x080fe2000001080d */
[----:B------:R-:W-:Y:S01]  /*de90*/  FADD.FTZ R34, R50, R3 ;  /* 0x0000000332227221 */ /* 0x000fe20000010000 */
[-CC-:B------:R-:W-:Y:S01]  /*dea0*/  FFMA.FTZ R68, R68, R43.reuse, -R13.reuse ;  /* 0x0000002b44447223 */ /* 0x180fe2000001080d */
[-CC-:B------:R-:W-:Y:S01]  /*deb0*/  FFMA.FTZ R69, R69, R43.reuse, -R13.reuse ;  /* 0x0000002b45457223 */ /* 0x180fe2000001080d */
[-C--:B------:R-:W-:Y:S01]  /*dec0*/  FFMA.FTZ R70, R70, R43.reuse, -R13 ;  /* 0x0000002b46467223 */ /* 0x080fe2000001080d */
[----:B------:R-:W-:Y:S01]  /*ded0*/  FADD.FTZ R3, R41, R34 ;  /* 0x0000002229037221 */ /* 0x000fe20000010000 */
[----:B------:R-:W-:Y:S01]  /*dee0*/  ISETP.GT.AND P2, PT, R0, UR43, PT ;  /* 0x0000002b00007c0c */ /* 0x000fe2000bf44270 */
[----:B------:R-:W3:Y:S01]  /*def0*/  MUFU.EX2 R145, R145 ;  /* 0x0000009100917308 */ /* 0x000ee20000000800 */
[----:B0-----:R-:W-:Y:S01]  /*df00*/  FFMA.FTZ R32, R7, R2, R72 ;  /* 0x0000000207207223 */ /* 0x001fe20000010048 */
[----:B--2---:R-:W-:Y:S01]  /*df10*/  FADD.FTZ R27, R54, R3 ;  /* 0x00000003361b7221 */ /* 0x004fe20000010000 */
[----:B------:R-:W-:Y:S01]  /*df20*/  FFMA.FTZ R2, R84, R43, -R13 ;  /* 0x0000002b54027223 */ /* 0x000fe2000001080d */
[----:B------:R-:W-:Y:S01]  /*df30*/  FMUL.FTZ R90, R90, R7 ;  /* 0x000000075a5a7220 */ /* 0x000fe20000410000 */
[----:B------:R-:W-:Y:S01]  /*df40*/  FADD.FTZ R34, R149, R32 ;  /* 0x0000002095227221 */ /* 0x000fe20000010000 */
[----:B------:R-:W-:Y:S01]  /*df50*/  FADD.FTZ R38, R44, R27 ;  /* 0x0000001b2c267221 */ /* 0x000fe20000010000 */
[-CC-:B------:R-:W-:Y:S01]  /*df60*/  FFMA.FTZ R32, R86, R43.reuse, -R13.reuse ;  /* 0x0000002b56207223 */ /* 0x180fe2000001080d */
[----:B------:R-:W0:Y:S01]  /*df70*/  MUFU.EX2 R10, R10 ;  /* 0x0000000a000a7308 */ /* 0x000e220000000800 */
[----:B------:R-:W-:Y:S01]  /*df80*/  FADD.FTZ R3, R151, R34 ;  /* 0x0000002297037221 */ /* 0x000fe20000010000 */
[----:B------:R-:W-:Y:S01]  /*df90*/  FADD.FTZ R27, R45, R38 ;  /* 0x000000262d1b7221 */ /* 0x000fe20000010000 */
[----:B------:R-:W-:Y:S01]  /*dfa0*/  FFMA.FTZ R13, R136, R43, -R13 ;  /* 0x0000002b880d7223 */ /* 0x000fe2000001080d */
[-C--:B------:R-:W-:Y:S01]  /*dfb0*/  FMUL.FTZ R91, R91, R7.reuse ;  /* 0x000000075b5b7220 */ /* 0x080fe20000410000 */
[----:B-1----:R-:W-:Y:S01]  /*dfc0*/  FADD.FTZ R34, R8, R3 ;  /* 0x0000000308227221 */ /* 0x002fe20000010000 */
[----:B------:R-:W-:Y:S01]  /*dfd0*/  FADD.FTZ R38, R132, R27 ;  /* 0x0000001b84267221 */ /* 0x000fe20000010000 */
[-C--:B------:R-:W-:Y:S01]  /*dfe0*/  FMUL.FTZ R94, R94, R7.reuse ;  /* 0x000000075e5e7220 */ /* 0x080fe20000410000 */
[----:B------:R-:W1:Y:S01]  /*dff0*/  MUFU.EX2 R147, R147 ;  /* 0x0000009300937308 */ /* 0x000e620000000800 */
[----:B---3--:R-:W-:Y:S01]  /*e000*/  FADD.FTZ R3, R145, R34 ;  /* 0x0000002291037221 */ /* 0x008fe20000010000 */
        /* <DEDUP_REMOVED lines=26> */
[----:B------:R-:W-:Y:S01]  /*e1b0*/  FMUL.FTZ R119, R119, R7 ;  /* 0x0000000777777220 */ /* 0x000fe20000410000 */
[----:B------:R-:W-:Y:S01]  /*e1c0*/  F2FP.F16.F32.PACK_AB R136, R54, R41 ;  /* 0x000000293688723e */ /* 0x000fe200000000ff */
[----:B------:R-:W-:Y:S01]  /*e1d0*/  FADD.FTZ R36, R124, R27 ;  /* 0x0000001b7c247221 */ /* 0x000fe20000010000 */
[----:B------:R-:W-:Y:S01]  /*e1e0*/  F2FP.F16.F32.PACK_AB R132, R25, R132 ;  /* 0x000000841984723e */ /* 0x000fe200000000ff */
[----:B------:R-:W2:Y:S01]  /*e1f0*/  MUFU.EX2 R143, R143 ;  /* 0x0000008f008f7308 */ /* 0x000ea20000000800 */
[----:B0-----:R-:W-:Y:S01]  /*e200*/  FADD.FTZ R3, R141, R34 ;  /* 0x000000228d037221 */ /* 0x001fe20000010000 */
[----:B------:R-:W-:Y:S01]  /*e210*/  FADD.FTZ R27, R51, R36 ;  /* 0x00000024331b7221 */ /* 0x000fe20000010000 */
[----:B------:R-:W-:Y:S01]  /*e220*/  F2FP.F16.F32.PACK_AB R128, R47, R128 ;  /* 0x000000802f80723e */ /* 0x000fe200000000ff */
[----:B------:R-:W-:Y:S01]  /*e230*/  VIADD R0, R0, 0xffffffff ;  /* 0xffffffff00007836 */ /* 0x000fe20000000000 */
[----:B------:R-:W-:Y:S01]  /*e240*/  F2FP.F16.F32.PACK_AB R130, R49, R130 ;  /* 0x000000823182723e */ /* 0x000fe200000000ff */
[----:B------:R-:W-:Y:S01]  /*e250*/  FADD.FTZ R36, R126, R27 ;  /* 0x0000001b7e247221 */ /* 0x000fe20000010000 */
[----:B------:R-:W-:Y:S01]  /*e260*/  F2FP.F16.F32.PACK_AB R124, R51, R124 ;  /* 0x0000007c337c723e */ /* 0x000fe200000000ff */
[----:B------:R-:W0:Y:S01]  /*e270*/  MUFU.EX2 R24, R24 ;  /* 0x0000001800187308 */ /* 0x000e220000000800 */
[----:B-1----:R-:W-:Y:S01]  /*e280*/  FADD.FTZ R34, R20, R3 ;  /* 0x0000000314227221 */ /* 0x002fe20000010000 */
[C---:B------:R-:W-:Y:S01]  /*e290*/  FADD.FTZ R36, R53.reuse, R36 ;  /* 0x0000002435247221 */ /* 0x040fe20000010000 */
[----:B------:R-:W-:Y:S01]  /*e2a0*/  F2FP.F16.F32.PACK_AB R126, R53, R126 ;  /* 0x0000007e357e723e */ /* 0x000fe200000000ff */
[----:B------:R-:W-:Y:S01]  /*e2b0*/  IMAD.MOV.U32 R5, RZ, RZ, R4 ;  /* 0x000000ffff057224 */ /* 0x000fe200078e0004 */
[----:B------:R-:W-:Y:S01]  /*e2c0*/  F2FP.F16.F32.PACK_AB R149, R149, R72 ;  /* 0x000000489595723e */ /* 0x000fe200000000ff */
[----:B------:R-:W-:Y:S01]  /*e2d0*/  FADD.FTZ R11, R15, R36 ;  /* 0x000000240f0b7221 */ /* 0x000fe20000010000 */
[----:B------:R-:W-:Y:S01]  /*e2e0*/  F2FP.F16.F32.PACK_AB R151, R8, R151 ;  /* 0x000000970897723e */ /* 0x000fe200000000ff */
[----:B------:R-:W1:Y:S01]  /*e2f0*/  MUFU.EX2 R137, R137 ;  /* 0x0000008900897308 */ /* 0x000e620000000800 */
[----:B--2---:R-:W-:Y:S01]  /*e300*/  FADD.FTZ R3, R143, R34 ;  /* 0x000000228f037221 */ /* 0x004fe20000010000 */
[----:B------:R-:W-:Y:S01]  /*e310*/  F2FP.F16.F32.PACK_AB R145, R10, R145 ;  /* 0x000000910a91723e */ /* 0x000fe200000000ff */
[----:B------:R-:W-:Y:S01]  /*e320*/  IMAD.MOV.U32 R7, RZ, RZ, R6 ;  /* 0x000000ffff077224 */ /* 0x000fe200078e0006 */
[----:B------:R-:W-:-:S02]  /*e330*/  F2FP.F16.F32.PACK_AB R147, R14, R147 ;  /* 0x000000930e93723e */ /* 0x000fc400000000ff */
[----:B------:R-:W-:Y:S02]  /*e340*/  F2FP.F16.F32.PACK_AB R141, R20, R141 ;  /* 0x0000008d148d723e */ /* 0x000fe400000000ff */
        /* <DEDUP_REMOVED lines=55> */
[----:B------:R-:W-:-:S03]  /*e6c0*/  F2FP.F16.F32.PACK_AB R121, R69, R121 ;  /* 0x000000794579723e */ /* 0x000fc600000000ff */
[----:B-1----:R-:W-:-:S04]  /*e6d0*/  FADD.FTZ R34, R123, R34 ;  /* 0x000000227b227221 */ /* 0x002fc80000010000 */
[C---:B--2---:R-:W-:Y:S01]  /*e6e0*/  FADD.FTZ R2, R13.reuse, R34 ;  /* 0x000000220d027221 */ /* 0x044fe20000010000 */
[----:B------:R-:W-:Y:S01]  /*e6f0*/  F2FP.F16.F32.PACK_AB R123, R13, R123 ;  /* 0x0000007b0d7b723e */ /* 0x000fe200000000ff */
[----:B------:R-:W-:Y:S06]  /*e700*/  @P2 BRA `(.L_x_1102) ;  /* 0xffffffc800bc2947 */ /* 0x000fec000383ffff */
.L_x_1085:
[----:B------:R-:W-:Y:S06]  /*e710*/  BAR.ARV 0x8, 0x200 ;  /* 0x0208000000007b1d */ /* 0x000fec0000002000 */
[----:B------:R-:W-:Y:S05]  /*e720*/  @!P0 BRA `(.L_x_1103) ;  /* 0x0000000000048947 */ /* 0x000fea0003800000 */
[----:B------:R-:W-:Y:S01]  /*e730*/  BPT.TRAP 0x1 ;  /* 0x000000040000795c */ /* 0x000fe20000300000 */
.L_x_1103:
[----:B------:R-:W-:Y:S01]  /*e740*/  ULEA UR5, UR37, UR45, 0x3 ;  /* 0x0000002d25057291 */ /* 0x000fe2000f8e183f */
[----:B------:R-:W-:-:S05]  /*e750*/  IMAD.U32 R0, RZ, RZ, UR46 ;  /* 0x0000002eff007e24 */ /* 0x000fca000f8e00ff */
[----:B------:R-:W-:-:S04]  /*e760*/  SHF.L.U32 R0, R0, 0x1f, RZ ;  /* 0x0000001f00007819 */ /* 0x000fc800000006ff */
[----:B------:R0:W1:Y:S01]  /*e770*/  SYNCS.PHASECHK.TRANS64.TRYWAIT P2, [UR5+0x16850], R0 ;  /* 0x01685000ff0075a7 */ /* 0x0000620008040145 */
[----:B------:R-:W-:Y:S05]  /*e780*/  @!P0 BRA `(.L_x_1104) ;  /* 0x0000000000048947 */ /* 0x000fea0003800000 */
[----:B------:R-:W-:Y:S01]  /*e790*/  BPT.TRAP 0x1 ;  /* 0x000000040000795c */ /* 0x000fe20000300000 */
.L_x_1104:
[----:B-1----:R-:W-:Y:S05]  /*e7a0*/  @P2 BRA `(.L_x_1105) ;  /* 0x0000000000082947 */ /* 0x002fea0003800000 */
[----:B------:R-:W1:Y:S02]  /*e7b0*/  SYNCS.PHASECHK.TRANS64.TRYWAIT P0, [UR5+0x16850], R0 ;  /* 0x01685000ff0075a7 */ /* 0x000e640008000145 */
[----:B-1----:R-:W-:Y:S05]  /*e7c0*/  @!P0 BRA `(.L_x_1106) ;  /* 0x0000007c00408947 */ /* 0x002fea0003800000 */
.L_x_1105:
[----:B------:R-:W-:Y:S01]  /*e7d0*/  UIADD3 UR45, UR45, 0x400, URZ ;  /* 0x000004002d2d7890 */ /* 0x000fe2000fffe03f */
[----:B------:R-:W-:Y:S01]  /*e7e0*/  WARPGROUP.ARRIVE ;  /* 0x00000000000079c5 */ /* 0x000fe20000000000 */
[----:B------:R-:W-:Y:S01]  /*e7f0*/  UMOV UR7, 0x40000040 ;  /* 0x4000004000077882 */ /* 0x000fe20000000000 */
[----:B01----:R-:W0:Y:S01]  /*e800*/  SHFL.BFLY PT, R0, R3, 0x2, 0x1f ;  /* 0x0c401f0003007f89 */ /* 0x003e2200000e0000 */
[----:B------:R-:W-:Y:S01]  /*e810*/  USHF.R.U32.HI UR45, URZ, 0x4, UR45 ;  /* 0x000000043f2d7899 */ /* 0x000fe2000801162d */
[----:B------:R-:W-:Y:S01]  /*e820*/  IMAD.U32 R13, RZ, RZ, UR5 ;  /* 0x00000005ff0d7e24 */ /* 0x000fe2000f8e00ff */
[----:B------:R-:W-:Y:S01]  /*e830*/  UIADD3 UR47, UR47, 0x1, URZ ;  /* 0x000000012f2f7890 */ /* 0x000fe2000fffe03f */
[----:B------:R-:W1:Y:S01]  /*e840*/  SHFL.BFLY PT, R5, R2, 0x2, 0x1f ;  /* 0x0c401f0002057f89 */ /* 0x000e6200000e0000 */
[----:B------:R-:W-:Y:S01]  /*e850*/  ULOP3.LUT UR4, UR45, 0x3fff, URZ, 0xc0, !UPT ;  /* 0x00003fff2d047892 */ /* 0x000fe2000f8ec03f */
[----:B------:R-:W-:-:S03]  /*e860*/  IMAD.MOV.U32 R20, RZ, RZ, -0x800000 ;  /* 0xff800000ff147424 */ /* 0x000fc600078e00ff */
        /* <DEDUP_REMOVED lines=9> */
[----:B-1----:R-:W-:Y:S01]  /*e900*/  FADD.FTZ R7, R5, R2 ;  /* 0x0000000205077221 */ /* 0x002fe20000010000 */
[----:B------:R-:W-:-:S03]  /*e910*/  IMAD.MOV.U32 R2, RZ, RZ, RZ ;  /* 0x000000ffff027224 */ /* 0x000fc600078e00ff */
[----:B------:R-:W0:Y:S04]  /*e920*/  SHFL.BFLY PT, R5, R0, 0x1, 0x1f ;  /* 0x0c201f0000057f89 */ /* 0x000e2800000e0000 */
[----:B------:R-:W1:Y:S01]  /*e930*/  SHFL.BFLY PT, R8, R7, 0x1, 0x1f ;  /* 0x0c201f0007087f89 */ /* 0x000e6200000e0000 */
[----:B0-----:R-:W-:Y:S01]  /*e940*/  FADD.FTZ R10, R0, R5 ;  /* 0x00000005000a7221 */ /* 0x001fe20000010000 */
[----:B------:R-:W-:Y:S02]  /*e950*/  IMAD.MOV.U32 R0, RZ, RZ, -0x800000 ;  /* 0xff800000ff007424 */ /* 0x000fe400078e00ff */
[----:B-1----:R-:W-:Y:S02]  /*e960*/  FADD.FTZ R11, R7, R8 ;  /* 0x00000008070b7221 */ /* 0x002fe40000010000 */
[----:B------:R-:W-:Y:S01]  /*e970*/  FSETP.NE.FTZ.AND P0, PT, R10, RZ, PT ;  /* 0x000000ff0a00720b */ /* 0x000fe20003f15000 */
[----:B------:R-:W-:-:S02]  /*e980*/  IMAD.MOV.U32 R7, RZ, RZ, RZ ;  /* 0x000000ffff077224 */ /* 0x000fc400078e00ff */
[----:B------:R-:W-:-:S10]  /*e990*/  FSETP.NE.FTZ.AND P2, PT, R11, RZ, PT ;  /* 0x000000ff0b00720b */ /* 0x000fd40003f55000 */
[----:B------:R-:W0:Y:S01]  /*e9a0*/  @P0 MUFU.LG2 R5, R10 ;  /* 0x0000000a00050308 */ /* 0x000e220000000c00 */
[C---:B------:R-:W-:Y:S02]  /*e9b0*/  @P0 FMUL.FTZ R3, R43.reuse, 0.69314718246459960938 ;  /* 0x3f3172182b030820 */ /* 0x040fe40000410000 */
[----:B------:R-:W-:-:S05]  /*e9c0*/  @P2 FMUL.FTZ R12, R43, 0.69314718246459960938 ;  /* 0x3f3172182b0c2820 */ /* 0x000fca0000410000 */
[----:B------:R-:W1:Y:S08]  /*e9d0*/  @P2 MUFU.LG2 R9, R11 ;  /* 0x0000000b00092308 */ /* 0x000e700000000c00 */
[----:B------:R-:W2:Y:S01]  /*e9e0*/  @P0 MUFU.RCP R2, R10 ;  /* 0x0000000a00020308 */ /* 0x000ea20000001000 */
[----:B0-----:R-:W-:Y:S01]  /*e9f0*/  @P0 FMUL.FTZ R8, R5, 0.69314718246459960938 ;  /* 0x3f31721805080820 */ /* 0x001fe20000410000 */
[----:B------:R-:W-:-:S03]  /*ea00*/  @!P1 VIADD R5, R13, 0x16860 ;  /* 0x000168600d059836 */ /* 0x000fc60000000000 */
[----:B------:R-:W-:Y:S01]  /*ea10*/  @P0 FFMA.FTZ R20, R3, R4, R8 ;  /* 0x0000000403140223 */ /* 0x000fe20000010008 */
[----:B------:R-:W-:Y:S02]  /*ea20*/  PLOP3.LUT P0, PT, PT, PT, PT, 0x8, 0x0 ;  /* 0x000000000000781c */ /* 0x000fe40003f0e170 */
[----:B------:R-:W-:Y:S01]  /*ea30*/  @!P1 PRMT R5, RZ, 0x654, R5 ;  /* 0x00000654ff059816 */ /* 0x000fe20000000005 */
[----:B------:R-:W-:Y:S02]  /*ea40*/  WARPGROUP.DEPBAR.LE gsb0, 0x0 ;  /* 0x00008000000079c5 */ /* 0x000fe40000010000 */
[----:B------:R-:W-:Y:S01]  /*ea50*/  WARPGROUP.ARRIVE ;  /* 0x00000000000079c5 */ /* 0x000fe20000000000 */
[----:B------:R-:W0:Y:S01]  /*ea60*/  @P2 MUFU.RCP R7, R11 ;  /* 0x0000000b00072308 */ /* 0x000e220000001000 */
[----:B-1----:R-:W-:-:S04]  /*ea70*/  @P2 FMUL.FTZ R9, R9, 0.69314718246459960938 ;  /* 0x3f31721809092820 */ /* 0x002fc80000410000 */
[----:B------:R-:W-:Y:S01]  /*ea80*/  HGMMA.64x64x16.F32 R88, R144, gdesc[UR4].tnspB, R88, gsb0 ;  /* 0x40e0000490587df0 */ /* 0x000fe20008000858 */
[----:B------:R-:W-:Y:S01]  /*ea90*/  UIADD3 UR6, UR4, 0x100, URZ ;  /* 0x0000010004067890 */ /* 0x000fe2000fffe03f */
[----:B------:R-:W-:Y:S01]  /*eaa0*/  @P2 FFMA.FTZ R0, R12, R6, R9 ;  /* 0x000000060c002223 */ /* 0x000fe20000010009 */
        /* <DEDUP_REMOVED lines=66> */
.L_x_1036:
[----:B------:R-:W0:Y:S01]  /*eed0*/  S2R R2, SR_CgaCtaId ;  /* 0x0000000000027919 */ /* 0x000e220000008800 */
[----:B------:R-:W-:Y:S01]  /*eee0*/  MOV R21, 0x400 ;  /* 0x0000040000157802 */ /* 0x000fe20000000f00 */
[----:B------:R-:W-:Y:S01]  /*eef0*/  BSSY B0, `(.L_x_1107) ;  /* 0x000018a000007945 */ /* 0x000fe20003800000 */
[----:B------:R-:W-:Y:S02]  /*ef00*/  BAR.SYNC.DEFER_BLOCKING 0x5, 0x200 ;  /* 0x0148000000007b1d */ /* 0x000fe40000010000 */
[----:B0-----:R-:W-:-:S05]  /*ef10*/  LEA R21, R2, R21, 0x18 ;  /* 0x0000001502157211 */ /* 0x001fca00078ec0ff */
[----:B------:R-:W0:Y:S02]  /*ef20*/  LDS.128 R4, [R21+0x168d0] ;  /* 0x0168d00015047984 */ /* 0x000e240000000c00 */
[----:B0-----:R-:W-:Y:S02]  /*ef30*/  R2UR UR5, R5 ;  /* 0x00000000050572ca */ /* 0x001fe400000e0000 */
[----:B------:R-:W-:Y:S02]  /*ef40*/  R2UR UR7, R6 ;  /* 0x00000000060772ca */ /* 0x000fe400000e0000 */
[----:B------:R-:W-:Y:S01]  /*ef50*/  R2UR UR6, R7 ;  /* 0x00000000070672ca */ /* 0x000fe200000e0000 */
[----:B------:R-:W-:Y:S06]  /*ef60*/  BAR.ARV 0x4, 0x200 ;  /* 0x0108000000007b1d */ /* 0x000fec0000002000 */
[----:B------:R-:W-:Y:S08]  /*ef70*/  @P0 BRA `(.L_x_1108) ;  /* 0x0000000c00a40947 */ /* 0x000ff00003800000 */
[----:B------:R-:W0:Y:S01]  /*ef80*/  S2R R4, SR_SWINHI ;  /* 0x0000000000047919 */ /* 0x000e220000002f00 */
[----:B------:R-:W-:Y:S01]  /*ef90*/  F2FP.F16.F32.PACK_AB R112, R113, R112 ;  /* 0x000000707170723e */ /* 0x000fe200000000ff */
[----:B------:R-:W-:Y:S01]  /*efa0*/  ULDC.64 UR8, c[0x0][0xc00] ;  /* 0x0003000000087ab9 */ /* 0x000fe20000000a00 */
[----:B------:R-:W-:Y:S01]  /*efb0*/  F2FP.F16.F32.PACK_AB R12, R12, R27 ;  /* 0x0000001b0c0c723e */ /* 0x000fe200000000ff */
[----:B------:R-:W-:Y:S01]  /*efc0*/  UISETP.NE.U32.AND UP0, UPT, UR8, URZ, UPT ;  /* 0x0000003f0800728c */ /* 0x000fe2000bf05070 */
[----:B------:R-:W-:Y:S01]  /*efd0*/  F2FP.F16.F32.PACK_AB R13, R13, R106 ;  /* 0x0000006a0d0d723e */ /* 0x000fe200000000ff */
[----:B------:R-:W1:Y:S01]  /*efe0*/  LDC R33, c[0x0][0xbe8] ;  /* 0x0002fa00ff217b82 */ /* 0x000e620000000800 */
[----:B------:R-:W-:Y:S01]  /*eff0*/  F2FP.F16.F32.PACK_AB R14, R14, R25 ;  /* 0x000000190e0e723e */ /* 0x000fe200000000ff */
[----:B------:R-:W-:Y:S01]  /*f000*/  UISETP.NE.AND.EX UP0, UPT, UR9, URZ, UPT, UP0 ;  /* 0x0000003f0900728c */ /* 0x000fe2000bf05300 */
[----:B------:R-:W-:-:S05]  /*f010*/  F2FP.F16.F32.PACK_AB R15, R15, R110 ;  /* 0x0000006e0f0f723e */ /* 0x000fca00000000ff */
[----:B------:R-:W-:Y:S01]  /*f020*/  BAR.SYNC.DEFER_BLOCKING 0x1, 0x180 ;  /* 0x0046000000007b1d */ /* 0x000fe20000010000 */
[----:B------:R-:W-:Y:S02]  /*f030*/  F2FP.F16.F32.PACK_AB R113, R115, R114 ;  /* 0x000000727371723e */ /* 0x000fe400000000ff */
[----:B------:R-:W-:Y:S02]  /*f040*/  F2FP.F16.F32.PACK_AB R114, R117, R116 ;  /* 0x000000747572723e */ /* 0x000fe400000000ff */
[----:B------:R-:W-:Y:S01]  /*f050*/  F2FP.F16.F32.PACK_AB R115, R119, R118 ;  /* 0x000000767773723e */ /* 0x000fe200000000ff */
[----:B------:R-:W-:Y:S01]  /*f060*/  ULDC.64 UR8, c[0x0][0xc00] ;  /* 0x0003000000087ab9 */ /* 0x000fe20000000a00 */
[----:B------:R-:W-:Y:S01]  /*f070*/  UMOV UR4, URZ ;  /* 0x0000003f00047c82 */ /* 0x000fe20008000000 */
[----:B------:R-:W-:Y:S02]  /*f080*/  UIMAD.WIDE UR8, UR40, 0x4, UR8 ;  /* 0x00000004280878a5 */ /* 0x000fe4000f8e0208 */
[----:B------:R-:W-:Y:S01]  /*f090*/  USHF.R.S32.HI UR18, URZ, 0x1f, UR39 ;  /* 0x0000001f3f127899 */ /* 0x000fe20008011427 */
[----:B------:R-:W-:Y:S01]  /*f0a0*/  ULDC.64 UR12, c[0x0][0xb90] ;  /* 0x0002e400000c7ab9 */ /* 0x000fe20000000a00 */
[----:B------:R-:W-:-:S02]  /*f0b0*/  USHF.R.S32.HI UR11, URZ, 0x1f, UR40 ;  /* 0x0000001f3f0b7899 */ /* 0x000fc40008011428 */
[----:B------:R-:W-:Y:S01]  /*f0c0*/  IMAD.U32 R25, RZ, RZ, UR9 ;  /* 0x00000009ff197e24 */ /* 0x000fe2000f8e00ff */
[----:B------:R-:W-:Y:S01]  /*f0d0*/  ULDC.64 UR16, c[0x0][0xb98] ;  /* 0x0002e60000107ab9 */ /* 0x000fe20000000a00 */
[----:B------:R-:W-:Y:S01]  /*f0e0*/  ULDC.64 UR20, c[0x0][0xc08] ;  /* 0x0003020000147ab9 */ /* 0x000fe20000000a00 */
[----:B------:R-:W-:Y:S02]  /*f0f0*/  MOV R2, R21 ;  /* 0x0000001500027202 */ /* 0x000fe40000000f00 */
[----:B0-----:R-:W-:-:S03]  /*f100*/  MOV R3, R4 ;  /* 0x0000000400037202 */ /* 0x001fc60000000f00 */
[----:B------:R-:W-:-:S03]  /*f110*/  IMAD.WIDE R4, R155, 0x2, R2 ;  /* 0x000000029b047825 */ /* 0x000fc600078e0202 */
        /* <DEDUP_REMOVED lines=22> */
[----:B------:R-:W-:Y:S01]  /*f280*/  F2FP.F16.F32.PACK_AB R8, R89, R24 ;  /* 0x000000185908723e */ /* 0x000fe200000000ff */
[----:B------:R-:W-:Y:S01]  /*f290*/  IMAD.U32 R24, RZ, RZ, UR8 ;  /* 0x00000008ff187e24 */ /* 0x000fe2000f8e00ff */
[----:B------:R-:W-:-:S02]  /*f2a0*/  F2FP.F16.F32.PACK_AB R9, R91, R90 ;  /* 0x0000005a5b09723e */ /* 0x000fc400000000ff */
[----:B------:R-:W-:Y:S02]  /*f2b0*/  F2FP.F16.F32.PACK_AB R10, R93, R92 ;  /* 0x0000005c5d0a723e */ /* 0x000fe400000000ff */
[----:B------:R-:W-:Y:S02]  /*f2c0*/  F2FP.F16.F32.PACK_AB R11, R95, R94 ;  /* 0x0000005e5f0b723e */ /* 0x000fe400000000ff */
[----:B------:R-:W-:Y:S02]  /*f2d0*/  F2FP.F16.F32.PACK_AB R4, R97, R96 ;  /* 0x000000606104723e */ /* 0x000fe400000000ff */
[----:B------:R-:W-:Y:S01]  /*f2e0*/  F2FP.F16.F32.PACK_AB R5, R99, R98 ;  /* 0x000000626305723e */ /* 0x000fe200000000ff */
[----:B------:R0:W-:Y:S01]  /*f2f0*/  STSM.16.M88.4 [R31], R8 ;  /* 0x000000081f007844 */ /* 0x0001e20000000200 */
[----:B------:R-:W-:Y:S02]  /*f300*/  F2FP.F16.F32.PACK_AB R6, R101, R100 ;  /* 0x000000646506723e */ /* 0x000fe400000000ff */
[----:B------:R-:W-:-:S02]  /*f310*/  F2FP.F16.F32.PACK_AB R7, R103, R102 ;  /* 0x000000666707723e */ /* 0x000fc400000000ff */
[----:B------:R-:W-:-:S03]  /*f320*/  PLOP3.LUT P2, PT, PT, PT, UP0, 0x80, 0x0 ;  /* 0x000000000000781c */ /* 0x000fc60003f4f008 */
[----:B------:R2:W-:Y:S04]  /*f330*/  STSM.16.M88.4 [R30], R4 ;  /* 0x000000041e007844 */ /* 0x0005e80000000200 */
[----:B------:R3:W-:Y:S04]  /*f340*/  STSM.16.M88.4 [R29], R12 ;  /* 0x0000000c1d007844 */ /* 0x0007e80000000200 */
[----:B------:R3:W-:Y:S01]  /*f350*/  STSM.16.M88.4 [R28], R112 ;  /* 0x000000701c007844 */ /* 0x0007e20000000200 */
[----:B------:R-:W-:Y:S06]  /*f360*/  BAR.SYNC.DEFER_BLOCKING 0x1, 0x180 ;  /* 0x0046000000007b1d */ /* 0x000fec0000010000 */
[----:B------:R-:W4:Y:S01]  /*f370*/  @P2 LDG.E R26, desc[UR50][R24.64] ;  /* 0x00000032181a2981 */ /* 0x000f22000c1e1900 */
[----:B-1----:R-:W-:Y:S01]  /*f380*/  ISETP.NE.AND P1, PT, R33, 0x1, PT ;  /* 0x000000012100780c */ /* 0x002fe20003f25270 */
[----:B0-----:R-:W-:Y:S01]  /*f390*/  VIADD R8, R17, UR41 ;  /* 0x0000002911087c36 */ /* 0x001fe20008000000 */
[----:B------:R-:W-:-:S02]  /*f3a0*/  UIMAD UR8, UR18, UR12, URZ ;  /* 0x0000000c120872a4 */ /* 0x000fc4000f8e023f */
[----:B------:R-:W-:Y:S01]  /*f3b0*/  USEL UR11, UR11, URZ, !UP0 ;  /* 0x0000003f0b0b7287 */ /* 0x000fe2000c000000 */
[----:B--2---:R-:W-:Y:S01]  /*f3c0*/  IMAD.MOV.U32 R4, RZ, RZ, R8 ;  /* 0x000000ffff047224 */ /* 0x004fe200078e0008 */
[----:B------:R-:W-:Y:S02]  /*f3d0*/  UIMAD UR14, UR39, UR13, UR8 ;  /* 0x0000000d270e72a4 */ /* 0x000fe4000f8e0208 */
[----:B------:R-:W-:Y:S02]  /*f3e0*/  USEL UR10, UR40, URZ, !UP0 ;  /* 0x0000003f280a7287 */ /* 0x000fe4000c000000 */
[----:B------:R-:W-:-:S03]  /*f3f0*/  UISETP.NE.U32.AND UP0, UPT, UR20, URZ, UPT ;  /* 0x0000003f1400728c */ /* 0x000fc6000bf05070 */
[----:B------:R-:W0:Y:S01]  /*f400*/  @P1 LDC R27, c[0x0][0xbec] ;  /* 0x0002fb00ff1b1b82 */ /* 0x000e220000000800 */
[----:B------:R-:W-:-:S06]  /*f410*/  UISETP.NE.AND.EX UP0, UPT, UR21, URZ, UPT, UP0 ;  /* 0x0000003f1500728c */ /* 0x000fcc000bf05300 */
[----:B------:R-:W-:Y:S01]  /*f420*/  PLOP3.LUT P3, PT, PT, PT, UP0, 0x80, 0x0 ;  /* 0x000000000000781c */ /* 0x000fe20003f6f008 */
[----:B------:R-:W1:Y:S01]  /*f430*/  @P1 LDC R32, c[0x0][0xbf0] ;  /* 0x0002fc00ff201b82 */ /* 0x000e620000000800 */
[----:B0-----:R-:W-:-:S05]  /*f440*/  @P1 IMAD.HI.U32 R5, R8, R27, RZ ;  /* 0x0000001b08051227 */ /* 0x001fca00078e00ff */
[----:B-1----:R-:W-:-:S05]  /*f450*/  @P1 SHF.R.U32.HI R4, RZ, R32, R5 ;  /* 0x00000020ff041219 */ /* 0x002fca0000011605 */
[----:B------:R-:W-:-:S04]  /*f460*/  IMAD.MOV R6, RZ, RZ, -R4 ;  /* 0x000000ffff067224 */ /* 0x000fc800078e0a04 */
[----:B------:R-:W-:Y:S01]  /*f470*/  IMAD R7, R33, R6, R8 ;  /* 0x0000000621077224 */ /* 0x000fe200078e0208 */
[----:B------:R-:W-:-:S04]  /*f480*/  SHF.R.S32.HI R6, RZ, 0x1f, R4 ;  /* 0x0000001fff067819 */ /* 0x000fc80000011404 */
[----:B------:R-:W-:Y:S02]  /*f490*/  SHF.R.S32.HI R5, RZ, 0x1f, R7 ;  /* 0x0000001fff057819 */ /* 0x000fe40000011407 */
[----:B----4-:R-:W-:-:S13]  /*f4a0*/  @P2 R2UR UR4, R26 ;  /* 0x000000001a0422ca */ /* 0x010fda00000e0000 */
[----:B------:R-:W-:Y:S02]  /*f4b0*/  USHF.R.S32.HI UR9, URZ, 0x1f, UR4 ;  /* 0x0000001f3f097899 */ /* 0x000fe40008011404 */
[----:B------:R-:W-:Y:S02]  /*f4c0*/  UMOV UR8, UR4 ;  /* 0x0000000400087c82 */ /* 0x000fe40008000000 */
[----:B------:R-:W-:-:S04]  /*f4d0*/  UIMAD.WIDE.U32 UR12, UR39, UR12, UR8 ;  /* 0x0000000c270c72a5 */ /* 0x000fc8000f8e0008 */
[----:B------:R-:W-:Y:S02]  /*f4e0*/  UIADD3 UR13, UR13, UR14, URZ ;  /* 0x0000000e0d0d7290 */ /* 0x000fe4000fffe03f */
[----:B------:R-:W-:Y:S02]  /*f4f0*/  UIMAD UR14, UR11, UR16, URZ ;  /* 0x000000100b0e72a4 */ /* 0x000fe4000f8e023f */
[----:B------:R-:W-:Y:S02]  /*f500*/  UIMAD.WIDE.U32 UR12, UR10, UR16, UR12 ;  /* 0x000000100a0c72a5 */ /* 0x000fe4000f8e000c */
[----:B------:R-:W-:Y:S01]  /*f510*/  UIMAD UR14, UR10, UR17, UR14 ;  /* 0x000000110a0e72a4 */ /* 0x000fe2000f8e020e */
[----:B------:R-:W-:-:S03]  /*f520*/  ULDC UR16, c[0x0][0xa88] ;  /* 0x0002a20000107ab9 */ /* 0x000fc60000000800 */
[----:B------:R-:W-:Y:S02]  /*f530*/  IADD3 R4, P0, R4, UR12, RZ ;  /* 0x0000000c04047c10 */ /* 0x000fe4000ff1e0ff */
[----:B------:R-:W-:Y:S01]  /*f540*/  IMAD.U32 R9, RZ, RZ, UR14 ;  /* 0x0000000eff097e24 */ /* 0x000fe2000f8e00ff */
[----:B------:R-:W-:Y:S02]  /*f550*/  ULDC.64 UR14, c[0x0][0xb88] ;  /* 0x0002e200000e7ab9 */ /* 0x000fe40000000a00 */
[----:B------:R-:W-:Y:S02]  /*f560*/  IMAD R8, R5, UR14, RZ ;  /* 0x0000000e05087c24 */ /* 0x000fe4000f8e02ff */
[----:B------:R-:W-:Y:S01]  /*f570*/  IADD3.X R5, R6, UR13, R9, P0, !PT ;  /* 0x0000000d06057c10 */ /* 0x000fe200087fe409 */
[----:B------:R-:W-:Y:S01]  /*f580*/  @UP0 ULDC.64 UR12, c[0x0][0xc08] ;  /* 0x00030200000c0ab9 */ /* 0x000fe20000000a00 */
[----:B------:R-:W-:Y:S01]  /*f590*/  IMAD R9, R7, UR15, R8 ;  /* 0x0000000f07097c24 */ /* 0x000fe2000f8e0208 */
[----:B------:R-:W-:Y:S01]  /*f5a0*/  @UP0 UIMAD.WIDE UR12, UR40, 0x4, UR12 ;  /* 0x00000004280c08a5 */ /* 0x000fe2000f8e020c */
[----:B------:R-:W-:-:S02]  /*f5b0*/  IMAD.U32 R6, RZ, RZ, UR16 ;  /* 0x00000010ff067e24 */ /* 0x000fc4000f8e00ff */
[----:B------:R-:W-:Y:S01]  /*f5c0*/  IMAD.WIDE.U32 R4, R7, UR14, R4 ;  /* 0x0000000e07047c25 */ /* 0x000fe2000f8e0004 */
[----:B------:R-:W-:-:S03]  /*f5d0*/  ULDC.64 UR14, c[0x0][0xb50] ;  /* 0x0002d400000e7ab9 */ /* 0x000fc60000000a00 */
[----:B------:R-:W-:Y:S01]  /*f5e0*/  IMAD.IADD R5, R5, 0x1, R9 ;  /* 0x0000000105057824 */ /* 0x000fe200078e0209 */
[C---:B------:R-:W-:Y:S01]  /*f5f0*/  LEA R7, P0, R4.reuse, UR14, 0x2 ;  /* 0x0000000e04077c11 */ /* 0x040fe2000f8010ff */
[----:B------:R-:W-:Y:S02]  /*f600*/  IMAD.U32 R8, RZ, RZ, UR12 ;  /* 0x0000000cff087e24 */ /* 0x000fe4000f8e00ff */
[----:B------:R-:W-:Y:S01]  /*f610*/  IMAD.U32 R9, RZ, RZ, UR13 ;  /* 0x0000000dff097e24 */ /* 0x000fe2000f8e00ff */
[----:B------:R-:W-:Y:S01]  /*f620*/  LEA.HI.X R10, R4, UR15, R5, 0x2, P0 ;  /* 0x0000000f040a7c11 */ /* 0x000fe200080f1405 */
[----:B------:R-:W-:-:S03]  /*f630*/  IMAD R5, R23, 0x40, R19 ;  /* 0x0000004017057824 */ /* 0x000fc600078e0213 */
[----:B------:R3:W5:Y:S01]  /*f640*/  @P3 LDG.E R6, desc[UR50][R8.64] ;  /* 0x0000003208063981 */ /* 0x000762000c1e1900 */
[----:B------:R-:W-:Y:S05]  /*f650*/  @P3 BRA `(.L_x_1109) ;  /* 0x0000000000103947 */ /* 0x000fea0003800000 */
[----:B------:R-:W-:Y:S05]  /*f660*/  @!P2 BRA `(.L_x_1109) ;  /* 0x00000000000ca947 */ /* 0x000fea0003800000 */
[----:B---3--:R-:W2:Y:S04]  /*f670*/  LDG.E R9, desc[UR50][R24.64] ;  /* 0x0000003218097981 */ /* 0x008ea8000c1e1900 */
[----:B-----5:R-:W2:Y:S02]  /*f680*/  LDG.E R6, desc[UR50][R24.64+0x4] ;  /* 0x0000043218067981 */ /* 0x020ea4000c1e1900 */
[----:B--2---:R-:W-:-:S07]  /*f690*/  IMAD.IADD R6, R6, 0x1, -R9 ;  /* 0x0000000106067824 */ /* 0x004fce00078e0a09 */
.L_x_1109:
[----:B---3--:R-:W-:Y:S01]  /*f6a0*/  SHFL.IDX PT, R12, R7, RZ, 0x1c1f ;  /* 0x001c1fff070c7589 */ /* 0x008fe200000e0000 */
[----:B------:R-:W-:Y:S01]  /*f6b0*/  IMAD.WIDE R2, R5, 0x2, R2 ;  /* 0x0000000205027825 */ /* 0x000fe200078e0202 */
[----:B------:R-:W-:Y:S01]  /*f6c0*/  LOP3.LUT P0, RZ, R152, 0x3, RZ, 0xc0, !PT ;  /* 0x0000000398ff7812 */ /* 0x000fe2000780c0ff */
[----:B------:R-:W0:Y:S01]  /*f6d0*/  @P1 LDC R31, c[0x0][0xbf0] ;  /* 0x0002fc00ff1f1b82 */ /* 0x000e220000000800 */
[----:B------:R-:W1:Y:S01]  /*f6e0*/  SHFL.IDX PT, R13, R10, RZ, 0x1c1f ;  /* 0x001c1fff0a0d7589 */ /* 0x000e6200000e0000 */
[----:B------:R-:W-:Y:S01]  /*f6f0*/  VIADD R8, R154, UR41 ;  /* 0x000000299a087c36 */ /* 0x000fe20008000000 */
[----:B------:R-:W-:Y:S01]  /*f700*/  IADD3 R9, P3, R2, 0x1800, RZ ;  /* 0x0000180002097810 */ /* 0x000fe20007f7e0ff */
[----:B-----5:R-:W-:Y:S01]  /*f710*/  IMAD R35, R6, R33, RZ ;  /* 0x0000002106237224 */ /* 0x020fe200078e02ff */
[----:B------:R-:W-:Y:S01]  /*f720*/  SHFL.IDX PT, R14, R7, 0x1, 0x1c1f ;  /* 0x003c1f00070e7f89 */ /* 0x000fe200000e0000 */
[----:B------:R-:W-:Y:S01]  /*f730*/  VIADD R4, R8, 0x8 ;  /* 0x0000000808047836 */ /* 0x000fe20000000000 */
[----:B------:R-:W-:Y:S01]  /*f740*/  IADD3 R25, P4, R2, 0x3000, RZ ;  /* 0x0000300002197810 */ /* 0x000fe20007f9e0ff */
[----:B------:R-:W-:Y:S01]  /*f750*/  ULDC.64 UR14, c[0x0][0xaa0] ;  /* 0x0002a800000e7ab9 */ /* 0x000fe20000000a00 */
[----:B------:R-:W2:Y:S01]  /*f760*/  SHFL.IDX PT, R15, R10, 0x1, 0x1c1f ;  /* 0x003c1f000a0f7f89 */ /* 0x000ea200000e0000 */
[----:B------:R-:W-:-:S02]  /*f770*/  ISETP.GE.OR P2, PT, R8, R35, P0 ;  /* 0x000000230800720c */ /* 0x000fc40000746670 */
[----:B------:R-:W-:Y:S02]  /*f780*/  LOP3.LUT R5, R2, 0x380, RZ, 0xc0, !PT ;  /* 0x0000038002057812 */ /* 0x000fe400078ec0ff */
[----:B------:R-:W-:Y:S02]  /*f790*/  LOP3.LUT R8, R9, 0x380, RZ, 0xc0, !PT ;  /* 0x0000038009087812 */ /* 0x000fe400078ec0ff */
[----:B------:R-:W-:Y:S02]  /*f7a0*/  ISETP.GE.OR P0, PT, R4, R35, P0 ;  /* 0x000000230400720c */ /* 0x000fe40000706670 */
[----:B------:R-:W-:Y:S02]  /*f7b0*/  LOP3.LUT R24, R25, 0x380, RZ, 0xc0, !PT ;  /* 0x0000038019187812 */ /* 0x000fe400078ec0ff */
[----:B------:R-:W-:Y:S02]  /*f7c0*/  SHF.R.U64 R5, R5, 0x3, RZ ;  /* 0x0000000305057819 */ /* 0x000fe400000012ff */
[----:B------:R-:W-:-:S02]  /*f7d0*/  SHF.R.U64 R8, R8, 0x3, RZ ;  /* 0x0000000308087819 */ /* 0x000fc400000012ff */
[----:B------:R-:W-:Y:S01]  /*f7e0*/  SHF.R.U64 R24, R24, 0x3, RZ ;  /* 0x0000000318187819 */ /* 0x000fe200000012ff */
[----:B-1----:R1:W-:Y:S01]  /*f7f0*/  @!P2 ST.E desc[UR50][R12.64], R20 ;  /* 0x000000140c00a985 */ /* 0x0023e2000c101932 */
[----:B------:R-:W-:Y:S01]  /*f800*/  LOP3.LUT R4, R5, R2, RZ, 0x3c, !PT ;  /* 0x0000000205047212 */ /* 0x000fe200078e3cff */
[--C-:B------:R-:W-:Y:S01]  /*f810*/  IMAD.MOV.U32 R5, RZ, RZ, R3.reuse ;  /* 0x000000ffff057224 */ /* 0x100fe200078e0003 */
[----:B------:R-:W-:Y:S01]  /*f820*/  LOP3.LUT R8, R8, R9, RZ, 0x3c, !PT ;  /* 0x0000000908087212 */ /* 0x000fe200078e3cff */
[--C-:B------:R-:W-:Y:S01]  /*f830*/  IMAD.X R9, RZ, RZ, R3.reuse, P3 ;  /* 0x000000ffff097224 */ /* 0x100fe200018e0603 */
[----:B------:R-:W-:Y:S01]  /*f840*/  LOP3.LUT R24, R24, R25, RZ, 0x3c, !PT ;  /* 0x0000001918187212 */ /* 0x000fe200078e3cff */
[----:B------:R-:W-:Y:S01]  /*f850*/  IMAD.X R25, RZ, RZ, R3, P4 ;  /* 0x000000ffff197224 */ /* 0x000fe200020e0603 */
[----:B--2---:R2:W-:Y:S04]  /*f860*/  @!P0 ST.E desc[UR50][R14.64], R0 ;  /* 0x000000000e008985 */ /* 0x0045e8000c101932 */
[----:B------:R-:W3:Y:S04]  /*f870*/  LD.E.128 R4, desc[UR50][R4.64] ;  /* 0x0000003204047980 */ /* 0x000ee8000c101d00 */
[----:B------:R-:W4:Y:S04]  /*f880*/  LD.E.128 R8, desc[UR50][R8.64] ;  /* 0x0000003208087980 */ /* 0x000f28000c101d00 */
[----:B------:R-:W4:Y:S01]  /*f890*/  LD.E.128 R24, desc[UR50][R24.64] ;  /* 0x0000003218187980 */ /* 0x000f22000c101d00 */
[----:B------:R-:W-:Y:S01]  /*f8a0*/  IADD3 R29, P0, R2, 0x4800, RZ ;  /* 0x00004800021d7810 */ /* 0x000fe20007f1e0ff */
[----:B------:R-:W-:-:S04]  /*f8b0*/  UIMAD UR12, UR9, UR14, URZ ;  /* 0x0000000e090c72a4 */ /* 0x000fc8000f8e023f */
[----:B-1----:R-:W-:Y:S01]  /*f8c0*/  IMAD.X R13, RZ, RZ, R3, P0 ;  /* 0x000000ffff0d7224 */ /* 0x002fe200000e0603 */
[----:B------:R-:W-:Y:S01]  /*f8d0*/  LOP3.LUT R2, R29, 0x380, RZ, 0xc0, !PT ;  /* 0x000003801d027812 */ /* 0x000fe200078ec0ff */
[----:B------:R-:W1:Y:S01]  /*f8e0*/  @P1 LDC R3, c[0x0][0xbec] ;  /* 0x0002fb00ff031b82 */ /* 0x000e620000000800 */
[----:B------:R-:W-:Y:S02]  /*f8f0*/  UIMAD.WIDE.U32 UR8, UR4, UR14, URZ ;  /* 0x0000000e040872a5 */ /* 0x000fe4000f8e003f */
[----:B------:R-:W-:Y:S01]  /*f900*/  UIMAD UR12, UR4, UR15, UR12 ;  /* 0x0000000f040c72a4 */ /* 0x000fe2000f8e020c */
[----:B--2---:R-:W-:Y:S01]  /*f910*/  IMAD R0, R18, 0x30, R23 ;  /* 0x0000003012007824 */ /* 0x004fe200078e0217 */
[----:B------:R-:W-:Y:S01]  /*f920*/  SHF.R.U64 R2, R2, 0x3, RZ ;  /* 0x0000000302027819 */ /* 0x000fe200000012ff */
[----:B------:R-:W-:Y:S01]  /*f930*/  ULDC.64 UR14, c[0x0][0xae8] ;  /* 0x0002ba00000e7ab9 */ /* 0x000fe20000000a00 */
[----:B------:R-:W-:Y:S02]  /*f940*/  UIADD3 UR9, UR9, UR12, URZ ;  /* 0x0000000c09097290 */ /* 0x000fe4000fffe03f */
[----:B------:R-:W-:Y:S01]  /*f950*/  UIMAD UR4, UR18, UR14, URZ ;  /* 0x0000000e120472a4 */ /* 0x000fe2000f8e023f */
[----:B------:R-:W-:Y:S01]  /*f960*/  VIADD R28, R0, UR41 ;  /* 0x00000029001c7c36 */ /* 0x000fe20008000000 */
[----:B------:R-:W-:Y:S01]  /*f970*/  UIMAD.WIDE.U32 UR8, UR39, UR14, UR8 ;  /* 0x0000000e270872a5 */ /* 0x000fe2000f8e0008 */
[----:B------:R-:W-:Y:S01]  /*f980*/  LOP3.LUT R12, R2, R29, RZ, 0x3c, !PT ;  /* 0x0000001d020c7212 */ /* 0x000fe200078e3cff */
[----:B------:R-:W-:Y:S01]  /*f990*/  UIMAD UR4, UR39, UR15, UR4 ;  /* 0x0000000f270472a4 */ /* 0x000fe2000f8e0204 */
[----:B------:R-:W-:-:S02]  /*f9a0*/  ULDC.64 UR12, c[0x0][0xaf0] ;  /* 0x0002bc00000c7ab9 */ /* 0x000fc40000000a00 */
[----:B------:R-:W-:Y:S01]  /*f9b0*/  UIMAD UR11, UR11, UR12, URZ ;  /* 0x0000000c0b0b72a4 */ /* 0x000fe2000f8e023f */
[----:B------:R-:W-:Y:S01]  /*f9c0*/  IMAD.MOV.U32 R29, RZ, RZ, R28 ;  /* 0x000000ffff1d7224 */ /* 0x000fe200078e001c */
[----:B------:R-:W-:Y:S01]  /*f9d0*/  UIADD3 UR9, UR9, UR4, URZ ;  /* 0x0000000409097290 */ /* 0x000fe2000fffe03f */
[----:B------:R-:W5:Y:S01]  /*f9e0*/  LD.E.128 R12, desc[UR50][R12.64] ;  /* 0x000000320c0c7980 */ /* 0x000f62000c101d00 */
[----:B------:R-:W-:Y:S01]  /*f9f0*/  UIMAD UR4, UR10, UR13, UR11 ;  /* 0x0000000d0a0472a4 */ /* 0x000fe2000f8e020b */
[----:B------:R-:W-:Y:S01]  /*fa00*/  VIADD R32, R23, UR41 ;  /* 0x0000002917207c36 */ /* 0x000fe20008000000 */
[----:B------:R-:W-:Y:S01]  /*fa10*/  UIMAD.WIDE.U32 UR10, UR10, UR12, UR8 ;  /* 0x0000000c0a0a72a5 */ /* 0x000fe2000f8e0008 */
[----:B-1----:R-:W-:Y:S01]  /*fa20*/  @P1 IMAD.HI.U32 R0, R28, R3, RZ ;  /* 0x000000031c001227 */ /* 0x002fe200078e00ff */
[----:B------:R-:W-:Y:S01]  /*fa30*/  @!PT LDS RZ, [RZ] ;  /* 0x00000000fffff984 */ /* 0x000fe20000000800 */
[----:B------:R-:W-:Y:S01]  /*fa40*/  @!PT LDS RZ, [RZ] ;  /* 0x00000000fffff984 */ /* 0x000fe20000000800 */
[----:B------:R-:W-:Y:S01]  /*fa50*/  @!PT LDS RZ, [RZ] ;  /* 0x00000000fffff984 */ /* 0x000fe20000000800 */
[----:B------:R-:W-:Y:S01]  /*fa60*/  @!PT LDS RZ, [RZ] ;  /* 0x00000000fffff984 */ /* 0x000fe20000000800 */
[----:B------:R1:W-:Y:S06]  /*fa70*/  MEMBAR.ALL.CTA ;  /* 0x0000000000007992 */ /* 0x0003ec0000008000 */
[----:B-1----:R-:W1:Y:S01]  /*fa80*/  FENCE.VIEW.ASYNC.S ;  /* 0x00000000000073c6 */ /* 0x002e620000000000 */
[----:B------:R-:W-:Y:S01]  /*fa90*/  ULDC.64 UR8, c[0x0][0xae0] ;  /* 0x0002b80000087ab9 */ /* 0x000fe20000000a00 */
[----:B------:R-:W-:Y:S01]  /*faa0*/  UIADD3 UR4, UR11, UR4, URZ ;  /* 0x000000040b047290 */ /* 0x000fe2000fffe03f */
[----:B------:R-:W-:Y:S01]  /*fab0*/  VIADD R21, R21, 0x16820 ;  /* 0x0001682015157836 */ /* 0x000fe20000000000 */
[----:B0-----:R-:W-:Y:S01]  /*fac0*/  @P1 SHF.R.U32.HI R29, RZ, R31, R0 ;  /* 0x0000001fff1d1219 */ /* 0x001fe20000011600 */
[----:B------:R-:W-:-:S02]  /*fad0*/  IMAD.U32 R3, RZ, RZ, UR11 ;  /* 0x0000000bff037e24 */ /* 0x000fc4000f8e00ff */
[----:B------:R-:W-:Y:S01]  /*fae0*/  IMAD.U32 R2, RZ, RZ, UR10 ;  /* 0x0000000aff027e24 */ /* 0x000fe2000f8e00ff */
[--C-:B------:R-:W-:Y:S01]  /*faf0*/  SHF.R.S32.HI R0, RZ, 0x1f, R29.reuse ;  /* 0x0000001fff007819 */ /* 0x100fe2000001141d */
[----:B------:R-:W-:Y:S01]  /*fb00*/  IMAD.MOV R20, RZ, RZ, -R29 ;  /* 0x000000ffff147224 */ /* 0x000fe200078e0a1d */
[----:B------:R-:W-:Y:S01]  /*fb10*/  PRMT R21, RZ, 0x654, R21 ;  /* 0x00000654ff157816 */ /* 0x000fe20000000015 */
[----:B------:R-:W-:Y:S01]  /*fb20*/  IMAD.U32 R3, RZ, RZ, UR4 ;  /* 0x00000004ff037e24 */ /* 0x000fe2000f8e00ff */
[----:B------:R-:W-:Y:S01]  /*fb30*/  ULDC UR4, c[0x0][0xac8] ;  /* 0x0002b20000047ab9 */ /* 0x000fe20000000800 */
[----:B------:R-:W-:Y:S02]  /*fb40*/  IMAD R0, R0, UR8, RZ ;  /* 0x0000000800007c24 */ /* 0x000fe4000f8e02ff */
[----:B------:R-:W-:Y:S02]  /*fb50*/  IMAD R31, R33, R20, R28 ;  /* 0x00000014211f7224 */ /* 0x000fe400078e021c */
[----:B------:R-:W-:-:S02]  /*fb60*/  IMAD R33, R29, UR9, R0 ;  /* 0x000000091d217c24 */ /* 0x000fc4000f8e0200 */
[----:B------:R-:W-:Y:S01]  /*fb70*/  IMAD.WIDE.U32 R2, R29, UR8, R2 ;  /* 0x000000081d027c25 */ /* 0x000fe2000f8e0002 */
[----:B------:R-:W-:Y:S01]  /*fb80*/  SHF.R.S32.HI R0, RZ, 0x1f, R31 ;  /* 0x0000001fff007819 */ /* 0x000fe2000001141f */
[----:B------:R-:W-:Y:S02]  /*fb90*/  ULDC.64 UR8, c[0x0][0xad8] ;  /* 0x0002b60000087ab9 */ /* 0x000fe40000000a00 */
[----:B------:R-:W-:Y:S01]  /*fba0*/  IMAD.IADD R3, R3, 0x1, R33 ;  /* 0x0000000103037824 */ /* 0x000fe200078e0221 */
[----:B-1----:R0:W-:Y:S01]  /*fbb0*/  SYNCS.ARRIVE.TRANS64.RED.A1T0 RZ, [R21+URZ], RZ ;  /* 0x000000ff15ff79a7 */ /* 0x0021e2000810043f */
[----:B------:R-:W-:Y:S02]  /*fbc0*/  IMAD R0, R0, UR8, RZ ;  /* 0x0000000800007c24 */ /* 0x000fe4000f8e02ff */
[----:B------:R-:W-:-:S04]  /*fbd0*/  IMAD.WIDE.U32 R2, R31, UR8, R2 ;  /* 0x000000081f027c25 */ /* 0x000fc8000f8e0002 */
[----:B------:R-:W-:Y:S01]  /*fbe0*/  IMAD R29, R31, UR9, R0 ;  /* 0x000000091f1d7c24 */ /* 0x000fe2000f8e0200 */
[----:B------:R-:W-:Y:S01]  /*fbf0*/  ULDC.64 UR8, c[0x0][0xa80] ;  /* 0x0002a00000087ab9 */ /* 0x000fe20000000a00 */
[----:B------:R-:W-:Y:S01]  /*fc00*/  VIADD R0, R32, 0x30 ;  /* 0x0000003020007836 */ /* 0x000fe20000000000 */
[----:B------:R-:W-:Y:S01]  /*fc10*/  LEA R30, P0, R2, UR8, 0x1 ;  /* 0x00000008021e7c11 */ /* 0x000fe2000f8008ff */
[----:B------:R-:W-:-:S04]  /*fc20*/  IMAD.IADD R3, R3, 0x1, R29 ;  /* 0x0000000103037824 */ /* 0x000fc800078e021d */
[----:B------:R-:W1:Y:S01]  /*fc30*/  SHFL.IDX PT, R20, R30, RZ, 0x181f ;  /* 0x00181fff1e147589 */ /* 0x000e6200000e0000 */
[----:B------:R-:W-:Y:S01]  /*fc40*/  LEA.HI.X R31, R2, UR9, R3, 0x1, P0 ;  /* 0x00000009021f7c11 */ /* 0x000fe200080f0c03 */
[C---:B------:R-:W-:Y:S01]  /*fc50*/  VIADD R2, R32.reuse, 0x60 ;  /* 0x0000006020027836 */ /* 0x040fe20000000000 */
[C---:B------:R-:W-:Y:S01]  /*fc60*/  ISETP.GE.AND P0, PT, R19.reuse, UR4, PT ;  /* 0x0000000413007c0c */ /* 0x040fe2000bf06270 */
[----:B------:R-:W2:Y:S03]  /*fc70*/  SHFL.IDX PT, R28, R30, 0x1, 0x181f ;  /* 0x00381f001e1c7f89 */ /* 0x000ea600000e0000 */
        /* <DEDUP_REMOVED lines=11> */
[----:B--2---:R-:W-:-:S03]  /*fd30*/  @!P2 LEA R20, P5, R19, R28, 0x1 ;  /* 0x0000001c1314a211 */ /* 0x004fc600078a08ff */
[----:B------:R-:W2:Y:S01]  /*fd40*/  SHFL.IDX PT, R31, R31, 0x3, 0x181f ;  /* 0x00781f001f1f7f89 */ /* 0x000ea200000e0000 */
[C---:B0-----:R-:W-:Y:S02]  /*fd50*/  @!P3 LEA R28, P6, R19.reuse, R34, 0x1 ;  /* 0x00000022131cb211 */ /* 0x041fe400078c08ff */
[C-C-:B------:R-:W-:Y:S02]  /*fd60*/  @!P1 LEA.HI.X R3, R19.reuse, R3, R156.reuse, 0x1, P4 ;  /* 0x0000000313039211 */ /* 0x140fe400020f0c9c */
[C-C-:B------:R-:W-:Y:S02]  /*fd70*/  @!P2 LEA.HI.X R21, R19.reuse, R29, R156.reuse, 0x1, P5 ;  /* 0x0000001d1315a211 */ /* 0x140fe400028f0c9c */
[----:B------:R-:W-:Y:S01]  /*fd80*/  @!P3 LEA.HI.X R29, R19, R33, R156, 0x1, P6 ;  /* 0x00000021131db211 */ /* 0x000fe200030f0c9c */
[----:B---3--:R0:W-:Y:S04]  /*fd90*/  @!P1 ST.E.128 desc[UR50][R2.64], R4 ;  /* 0x0000000402009985 */ /* 0x0081e8000c101d32 */
[----:B----4-:R0:W-:Y:S04]  /*fda0*/  @!P2 ST.E.128 desc[UR50][R20.64], R8 ;  /* 0x000000081400a985 */ /* 0x0101e8000c101d32 */
[----:B------:R0:W-:Y:S01]  /*fdb0*/  @!P3 ST.E.128 desc[UR50][R28.64], R24 ;  /* 0x000000181c00b985 */ /* 0x0001e2000c101d32 */
[----:B-12---:R-:W-:Y:S05]  /*fdc0*/  @P0 BRA `(.L_x_1110) ;  /* 0x0000000800700947 */ /* 0x006fea0003800000 */
[----:B0-----:R-:W-:-:S04]  /*fdd0*/  LEA R2, P0, R19, R30, 0x1 ;  /* 0x0000001e13027211 */ /* 0x001fc800078008ff */
[----:B------:R-:W-:-:S05]  /*fde0*/  LEA.HI.X R3, R19, R31, R156, 0x1, P0 ;  /* 0x0000001f13037211 */ /* 0x000fca00000f0c9c */
[----:B-----5:R1:W-:Y:S01]  /*fdf0*/  ST.E.128 desc[UR50][R2.64], R12 ;  /* 0x0000000c02007985 */ /* 0x0203e2000c101d32 */
[----:B------:R-:W-:Y:S05]  /*fe00*/  BRA `(.L_x_1110) ;  /* 0x0000000800607947 */ /* 0x000fea0003800000 */
.L_x_1108:
        /* <DEDUP_REMOVED lines=11> */
[----:B------:R-:W-:Y:S01]  /*fec0*/  UISETP.NE.U32.AND UP1, UPT, UR8, URZ, UPT ;  /* 0x0000003f0800728c */ /* 0x000fe2000bf25070 */
[----:B------:R-:W-:Y:S02]  /*fed0*/  IMAD.U32 R0, RZ, RZ, UR4 ;  /* 0x00000004ff007e24 */ /* 0x000fe4000f8e00ff */
[----:B------:R-:W2:Y:S01]  /*fee0*/  @P2 LDG.E R6, desc[UR50][R2.64] ;  /* 0x0000003202062981 */ /* 0x000ea2000c1e1900 */
[----:B------:R-:W-:-:S06]  /*fef0*/  UISETP.NE.AND.EX UP1, UPT, UR9, URZ, UPT, UP1 ;  /* 0x0000003f0900728c */ /* 0x000fcc000bf25310 */
[----:B------:R-:W-:-:S05]  /*ff00*/  PLOP3.LUT P3, PT, PT, PT, UP1, 0x80, 0x0 ;  /* 0x000000000000781c */ /* 0x000fca0003f6f018 */
[----:B------:R-:W-:Y:S02]  /*ff10*/  @UP1 ULDC.64 UR8, c[0x0][0xc08] ;  /* 0x0003020000081ab9 */ /* 0x000fe40000000a00 */
[----:B------:R-:W-:-:S06]  /*ff20*/  @UP1 UIMAD.WIDE UR8, UR40, 0x4, UR8 ;  /* 0x00000004280818a5 */ /* 0x000fcc000f8e0208 */
[----:B------:R-:W-:Y:S02]  /*ff30*/  IMAD.U32 R4, RZ, RZ, UR8 ;  /* 0x00000008ff047e24 */ /* 0x000fe4000f8e00ff */
[----:B------:R-:W-:-:S05]  /*ff40*/  IMAD.U32 R5, RZ, RZ, UR9 ;  /* 0x00000009ff057e24 */ /* 0x000fca000f8e00ff */
[----:B------:R1:W5:Y:S01]  /*ff50*/  @P3 LDG.E R0, desc[UR50][R4.64] ;  /* 0x0000003204003981 */ /* 0x000362000c1e1900 */
[----:B0-----:R-:W-:Y:S01]  /*ff60*/  ISETP.NE.AND P0, PT, R11, 0x1, PT ;  /* 0x000000010b00780c */ /* 0x001fe20003f05270 */
[----:B------:R-:W-:Y:S01]  /*ff70*/  UMOV UR4, URZ ;  /* 0x0000003f00047c82 */ /* 0x000fe20008000000 */
[----:B------:R-:W-:Y:S01]  /*ff80*/  USHF.R.S32.HI UR12, URZ, 0x1f, UR39 ;  /* 0x0000001f3f0c7899 */ /* 0x000fe20008011427 */
[----:B------:R-:W-:-:S10]  /*ff90*/  ISETP.GE.AND P1, PT, R157, 0xc0, PT ;  /* 0x000000c09d00780c */ /* 0x000fd40003f26270 */
[----:B------:R-:W0:Y:S01]  /*ffa0*/  @P0 LDC R9, c[0x0][0xbec] ;  /* 0x0002fb00ff090b82 */ /* 0x000e220000000800 */
[----:B--2---:R-:W-:Y:S01]  /*ffb0*/  @P2 R2UR UR4, R6 ;  /* 0x00000000060422ca */ /* 0x004fe200000e0000 */
[----:B01----:R-:W-:-:S14]  /*ffc0*/  @P3 BRA `(.L_x_1111) ;  /* 0x0000000000103947 */ /* 0x003fdc0003800000 */
[----:B------:R-:W-:Y:S05]  /*ffd0*/  @!P2 BRA `(.L_x_1111) ;  /* 0x00000000000ca947 */ /* 0x000fea0003800000 */
[----:B------:R-:W2:Y:S04]  /*ffe0*/  LDG.E R5, desc[UR50][R2.64] ;  /* 0x0000003202057981 */ /* 0x000ea8000c1e1900 */
[----:B-----5:R-:W2:Y:S02]  /*fff0*/  LDG.E R0, desc[UR50][R2.64+0x4] ;  /* 0x0000043202007981 */ /* 0x020ea4000c1e1900 */
[----:B--2---:R-:W-:-:S07]  /*10000*/  IMAD.IADD R0, R0, 0x1, -R5 ;  /* 0x0000000100007824 */ /* 0x004fce00078e0a05 */
.L_x_1111:
[----:B------:R-:W-:Y:S01]  /*10010*/  USHF.R.S32.HI UR8, URZ, 0x1f, UR40 ;  /* 0x0000001f3f087899 */ /* 0x000fe20008011428 */
[----:B------:R-:W-:Y:S01]  /*10020*/  BSSY B1, `(.L_x_1112) ;  /* 0x000002e000017945 */ /* 0x000fe20003800000 */
[----:B------:R-:W-:Y:S02]  /*10030*/  USHF.R.S32.HI UR11, URZ, 0x1f, UR4 ;  /* 0x0000001f3f0b7899 */ /* 0x000fe40008011404 */
[----:B------:R-:W-:Y:S02]  /*10040*/  USEL UR13, UR40, URZ, !UP0 ;  /* 0x0000003f280d7287 */ /* 0x000fe4000c000000 */
[----:B------:R-:W-:Y:S01]  /*10050*/  USEL UR14, UR8, URZ, !UP0 ;  /* 0x0000003f080e7287 */ /* 0x000fe2000c000000 */
[----:B------:R-:W-:Y:S11]  /*10060*/  @P1 BRA `(.L_x_1113) ;  /* 0x0000000000a41947 */ /* 0x000ff60003800000 */
[----:B------:R-:W0:Y:S01]  /*10070*/  S2R R3, SR_TID.X ;  /* 0x0000000000037919 */ /* 0x000e220000002100 */
[----:B------:R-:W1:Y:S01]  /*10080*/  LDC R7, c[0x0][0xbe8] ;  /* 0x0002fa00ff077b82 */ /* 0x000e620000000800 */
[----:B------:R-:W-:Y:S02]  /*10090*/  IMAD.U32 R4, RZ, RZ, UR41 ;  /* 0x00000029ff047e24 */ /* 0x000fe4000f8e00ff */
[----:B-1---5:R-:W-:-:S03]  /*100a0*/  IMAD R2, R0, R7, RZ ;  /* 0x0000000700027224 */ /* 0x022fc600078e02ff */
[----:B0-----:R-:W-:-:S04]  /*100b0*/  IADD3 R4, R4, -0x80, R3 ;  /* 0xffffff8004047810 */ /* 0x001fc80007ffe003 */
[----:B------:R-:W-:-:S13]  /*100c0*/  ISETP.GE.AND P1, PT, R4, R2, PT ;  /* 0x000000020400720c */ /* 0x000fda0003f26270 */
[----:B------:R-:W-:Y:S05]  /*100d0*/  @P1 BRA `(.L_x_1113) ;  /* 0x0000000000881947 */ /* 0x000fea0003800000 */
[----:B------:R-:W-:Y:S01]  /*100e0*/  ISETP.NE.AND P1, PT, R7, 0x1, PT ;  /* 0x000000010700780c */ /* 0x000fe20003f25270 */
[----:B------:R-:W-:Y:S01]  /*100f0*/  ULDC.64 UR16, c[0x0][0xb90] ;  /* 0x0002e40000107ab9 */ /* 0x000fe20000000a00 */
[----:B------:R-:W-:Y:S01]  /*10100*/  UMOV UR8, UR4 ;  /* 0x0000000400087c82 */ /* 0x000fe20008000000 */
[----:B------:R-:W-:Y:S01]  /*10110*/  UIMAD UR10, UR12, UR16, URZ ;  /* 0x000000100c0a72a4 */ /* 0x000fe2000f8e023f */
[----:B------:R-:W-:Y:S01]  /*10120*/  IMAD.MOV.U32 R2, RZ, RZ, R4 ;  /* 0x000000ffff027224 */ /* 0x000fe200078e0004 */
[----:B------:R-:W-:Y:S02]  /*10130*/  UMOV UR9, UR11 ;  /* 0x0000000b00097c82 */ /* 0x000fe40008000000 */
[----:B------:R-:W-:Y:S02]  /*10140*/  UIMAD.WIDE.U32 UR8, UR39, UR16, UR8 ;  /* 0x00000010270872a5 */ /* 0x000fe4000f8e0008 */
[----:B------:R-:W-:-:S03]  /*10150*/  UIMAD UR10, UR39, UR17, UR10 ;  /* 0x00000011270a72a4 */ /* 0x000fc6000f8e020a */
[----:B------:R-:W-:Y:S01]  /*10160*/  ULDC.64 UR16, c[0x0][0xb98] ;  /* 0x0002e60000107ab9 */ /* 0x000fe20000000a00 */
[----:B------:R-:W0:Y:S01]  /*10170*/  @P1 LDC R3, c[0x0][0xbec] ;  /* 0x0002fb00ff031b82 */ /* 0x000e220000000800 */
[----:B------:R-:W-:Y:S02]  /*10180*/  UIADD3 UR9, UR9, UR10, URZ ;  /* 0x0000000a09097290 */ /* 0x000fe4000fffe03f */
[----:B------:R-:W-:Y:S02]  /*10190*/  UIMAD UR10, UR14, UR16, URZ ;  /* 0x000000100e0a72a4 */ /* 0x000fe4000f8e023f */
[----:B------:R-:W-:Y:S02]  /*101a0*/  UIMAD.WIDE.U32 UR8, UR13, UR16, UR8 ;  /* 0x000000100d0872a5 */ /* 0x000fe4000f8e0008 */
[----:B------:R-:W-:Y:S01]  /*101b0*/  UIMAD UR10, UR13, UR17, UR10 ;  /* 0x000000110d0a72a4 */ /* 0x000fe2000f8e020a */
[----:B------:R-:W1:Y:S02]  /*101c0*/  @P1 LDC R6, c[0x0][0xbf0] ;  /* 0x0002fc00ff061b82 */ /* 0x000e640000000800 */
[----:B------:R-:W-:Y:S01]  /*101d0*/  ULDC.64 UR16, c[0x0][0xb88] ;  /* 0x0002e20000107ab9 */ /* 0x000fe20000000a00 */
[----:B0-----:R-:W-:-:S05]  /*101e0*/  @P1 IMAD.HI.U32 R3, R4, R3, RZ ;  /* 0x0000000304031227 */ /* 0x001fca00078e00ff */
[----:B-1----:R-:W-:Y:S01]  /*101f0*/  @P1 SHF.R.U32.HI R2, RZ, R6, R3 ;  /* 0x00000006ff021219 */ /* 0x002fe20000011603 */
[----:B------:R-:W-:-:S03]  /*10200*/  IMAD.U32 R6, RZ, RZ, UR10 ;  /* 0x0000000aff067e24 */ /* 0x000fc6000f8e00ff */
[--C-:B------:R-:W-:Y:S01]  /*10210*/  SHF.R.S32.HI R3, RZ, 0x1f, R2.reuse ;  /* 0x0000001fff037819 */ /* 0x100fe20000011402 */
[----:B------:R-:W-:Y:S01]  /*10220*/  IMAD.MOV R5, RZ, RZ, -R2 ;  /* 0x000000ffff057224 */ /* 0x000fe200078e0a02 */
[----:B------:R-:W-:-:S03]  /*10230*/  IADD3 R2, P1, R2, UR8, RZ ;  /* 0x0000000802027c10 */ /* 0x000fc6000ff3e0ff */
[----:B------:R-:W-:Y:S01]  /*10240*/  IMAD R5, R7, R5, R4 ;  /* 0x0000000507057224 */ /* 0x000fe200078e0204 */
[----:B------:R-:W-:Y:S01]  /*10250*/  IADD3.X R3, R3, UR9, R6, P1, !PT ;  /* 0x0000000903037c10 */ /* 0x000fe20008ffe406 */
[----:B------:R-:W-:-:S03]  /*10260*/  ULDC.64 UR8, c[0x0][0xb50] ;  /* 0x0002d40000087ab9 */ /* 0x000fc60000000a00 */
[----:B------:R-:W-:Y:S01]  /*10270*/  SHF.R.S32.HI R4, RZ, 0x1f, R5 ;  /* 0x0000001fff047819 */ /* 0x000fe20000011405 */
[----:B------:R-:W-:-:S04]  /*10280*/  IMAD.WIDE.U32 R2, R5, UR16, R2 ;  /* 0x0000001005027c25 */ /* 0x000fc8000f8e0002 */
[----:B------:R-:W-:-:S04]  /*10290*/  IMAD R4, R4, UR16, RZ ;  /* 0x0000001004047c24 */ /* 0x000fc8000f8e02ff */
[----:B------:R-:W-:Y:S01]  /*102a0*/  IMAD R7, R5, UR17, R4 ;  /* 0x0000001105077c24 */ /* 0x000fe2000f8e0204 */
[----:B------:R-:W-:-:S03]  /*102b0*/  LEA R4, P1, R2, UR8, 0x2 ;  /* 0x0000000802047c11 */ /* 0x000fc6000f8210ff */
[----:B------:R-:W-:-:S05]  /*102c0*/  IMAD.IADD R3, R3, 0x1, R7 ;  /* 0x0000000103037824 */ /* 0x000fca00078e0207 */
[----:B------:R-:W-:Y:S01]  /*102d0*/  LEA.HI.X R5, R2, UR9, R3, 0x2, P1 ;  /* 0x0000000902057c11 */ /* 0x000fe200088f1403 */
[----:B------:R-:W-:-:S05]  /*102e0*/  IMAD.MOV.U32 R3, RZ, RZ, -0x800000 ;  /* 0xff800000ff037424 */ /* 0x000fca00078e00ff */
[----:B------:R0:W-:Y:S02]  /*102f0*/  STG.E desc[UR50][R4.64], R3 ;  /* 0x0000000304007986 */ /* 0x0001e4000c101932 */
.L_x_1113:
[----:B------:R-:W-:Y:S05]  /*10300*/  BSYNC B1 ;  /* 0x0000000000017941 */ /* 0x000fea0003800000 */
.L_x_1112:
[----:B0-----:R-:W0:Y:S01]  /*10310*/  @P0 LDC R3, c[0x0][0xbf0] ;  /* 0x0002fc00ff030b82 */ /* 0x001e220000000800 */
[----:B------:R-:W-:Y:S01]  /*10320*/  ULDC.64 UR16, c[0x0][0xaa0] ;  /* 0x0002a80000107ab9 */ /* 0x000fe20000000a00 */
[----:B------:R-:W-:Y:S01]  /*10330*/  IMAD R2, R18, 0x30, R23 ;  /* 0x0000003012027824 */ /* 0x000fe200078e0217 */
[----:B------:R-:W-:Y:S01]  /*10340*/  UIMAD UR10, UR11, UR16, URZ ;  /* 0x000000100b0a72a4 */ /* 0x000fe2000f8e023f */
[----:B------:R-:W-:Y:S01]  /*10350*/  VIADD R20, R23, UR41 ;  /* 0x0000002917147c36 */ /* 0x000fe20008000000 */
[----:B------:R-:W-:Y:S01]  /*10360*/  UIMAD.WIDE.U32 UR8, UR4, UR16, URZ ;  /* 0x00000010040872a5 */ /* 0x000fe2000f8e003f */
[----:B------:R-:W-:Y:S01]  /*10370*/  VIADD R4, R2, UR41 ;  /* 0x0000002902047c36 */ /* 0x000fe20008000000 */
[----:B------:R-:W-:Y:S01]  /*10380*/  UIMAD UR10, UR4, UR17, UR10 ;  /* 0x00000011040a72a4 */ /* 0x000fe2000f8e020a */
[----:B-----5:R-:W-:Y:S02]  /*10390*/  IMAD R13, R0, R11, RZ ;  /* 0x0000000b000d7224 */ /* 0x020fe400078e02ff */
[----:B------:R-:W-:Y:S01]  /*103a0*/  ULDC.64 UR16, c[0x0][0xae8] ;  /* 0x0002ba0000107ab9 */ /* 0x000fe20000000a00 */
[----:B------:R-:W-:Y:S01]  /*103b0*/  UIADD3 UR9, UR9, UR10, URZ ;  /* 0x0000000a09097290 */ /* 0x000fe2000fffe03f */
[----:B------:R-:W-:Y:S01]  /*103c0*/  @P0 IMAD.HI.U32 R2, R4, R9, RZ ;  /* 0x0000000904020227 */ /* 0x000fe200078e00ff */
[----:B------:R-:W-:-:S02]  /*103d0*/  UIMAD UR4, UR12, UR16, URZ ;  /* 0x000000100c0472a4 */ /* 0x000fc4000f8e023f */
[----:B------:R-:W-:Y:S01]  /*103e0*/  UIMAD.WIDE.U32 UR8, UR39, UR16, UR8 ;  /* 0x00000010270872a5 */ /* 0x000fe2000f8e0008 */
[----:B------:R-:W-:Y:S01]  /*103f0*/  IMAD.MOV.U32 R5, RZ, RZ, R4 ;  /* 0x000000ffff057224 */ /* 0x000fe200078e0004 */
[----:B------:R-:W-:Y:S01]  /*10400*/  UIMAD UR4, UR39, UR17, UR4 ;  /* 0x00000011270472a4 */ /* 0x000fe2000f8e0204 */
[----:B------:R-:W-:Y:S01]  /*10410*/  VIADD R0, R20, 0x30 ;  /* 0x0000003014007836 */ /* 0x000fe20000000000 */
[----:B------:R-:W-:Y:S02]  /*10420*/  ULDC.64 UR10, c[0x0][0xaf0] ;  /* 0x0002bc00000a7ab9 */ /* 0x000fe40000000a00 */
[----:B------:R-:W-:Y:S02]  /*10430*/  UIADD3 UR9, UR9, UR4, URZ ;  /* 0x0000000409097290 */ /* 0x000fe4000fffe03f */
[----:B------:R-:W-:Y:S01]  /*10440*/  UIMAD UR4, UR14, UR10, URZ ;  /* 0x0000000a0e0472a4 */ /* 0x000fe2000f8e023f */
[----:B0-----:R-:W-:Y:S01]  /*10450*/  @P0 SHF.R.U32.HI R5, RZ, R3, R2 ;  /* 0x00000003ff050219 */ /* 0x001fe20000011602 */
[----:B------:R-:W-:-:S02]  /*10460*/  UIMAD.WIDE.U32 UR8, UR13, UR10, UR8 ;  /* 0x0000000a0d0872a5 */ /* 0x000fc4000f8e0008 */
[----:B------:R-:W-:Y:S01]  /*10470*/  UIMAD UR4, UR13, UR11, UR4 ;  /* 0x0000000b0d0472a4 */ /* 0x000fe2000f8e0204 */
[--C-:B------:R-:W-:Y:S01]  /*10480*/  SHF.R.S32.HI R2, RZ, 0x1f, R5.reuse ;  /* 0x0000001fff027819 */ /* 0x100fe20000011405 */
[----:B------:R-:W-:Y:S01]  /*10490*/  IMAD.MOV R7, RZ, RZ, -R5 ;  /* 0x000000ffff077224 */ /* 0x000fe200078e0a05 */
[----:B------:R-:W-:Y:S01]  /*104a0*/  ULDC.64 UR10, c[0x0][0xae0] ;  /* 0x0002b800000a7ab9 */ /* 0x000fe20000000a00 */
[----:B------:R-:W-:Y:S02]  /*104b0*/  UIADD3 UR4, UR9, UR4, URZ ;  /* 0x0000000409047290 */ /* 0x000fe4000fffe03f */
[----:B------:R-:W-:Y:S02]  /*104c0*/  IMAD.U32 R3, RZ, RZ, UR9 ;  /* 0x00000009ff037e24 */ /* 0x000fe4000f8e00ff */
[----:B------:R-:W-:Y:S02]  /*104d0*/  IMAD R7, R11, R7, R4 ;  /* 0x000000070b077224 */ /* 0x000fe400078e0204 */
[----:B------:R-:W-:-:S02]  /*104e0*/  IMAD R6, R2, UR10, RZ ;  /* 0x0000000a02067c24 */ /* 0x000fc4000f8e02ff */
        /* <DEDUP_REMOVED lines=12> */
[----:B------:R-:W-:Y:S01]  /*105b0*/  IMAD.IADD R3, R3, 0x1, R5 ;  /* 0x0000000103037824 */ /* 0x000fe200078e0205 */
[----:B------:R-:W-:-:S04]  /*105c0*/  LEA R4, P0, R2, UR8, 0x1 ;  /* 0x0000000802047c11 */ /* 0x000fc8000f8008ff */
[----:B------:R-:W-:Y:S01]  /*105d0*/  LEA.HI.X R8, R2, UR9, R3, 0x1, P0 ;  /* 0x0000000902087c11 */ /* 0x000fe200080f0c03 */
[----:B------:R-:W0:Y:S01]  /*105e0*/  SHFL.IDX PT, R6, R4, RZ, 0x181f ;  /* 0x00181fff04067589 */ /* 0x000e2200000e0000 */
[----:B------:R-:W-:Y:S01]  /*105f0*/  ISETP.GE.AND P0, PT, R19, UR4, PT ;  /* 0x0000000413007c0c */ /* 0x000fe2000bf06270 */
[C---:B------:R-:W-:Y:S02]  /*10600*/  VIADD R2, R20.reuse, 0x60 ;  /* 0x0000006014027836 */ /* 0x040fe40000000000 */
[----:B------:R-:W1:Y:S01]  /*10610*/  SHFL.IDX PT, R10, R4, 0x1, 0x181f ;  /* 0x00381f00040a7f89 */ /* 0x000e6200000e0000 */
[CC--:B------:R-:W-:Y:S01]  /*10620*/  ISETP.GE.OR P3, PT, R20.reuse, R13.reuse, P0 ;  /* 0x0000000d1400720c */ /* 0x0c0fe20000766670 */
[----:B------:R-:W-:Y:S01]  /*10630*/  VIADD R3, R20, 0x90 ;  /* 0x0000009014037836 */ /* 0x000fe20000000000 */
[-C--:B------:R-:W-:Y:S01]  /*10640*/  ISETP.GE.OR P2, PT, R0, R13.reuse, P0 ;  /* 0x0000000d0000720c */ /* 0x080fe20000746670 */
[----:B------:R-:W2:Y:S01]  /*10650*/  SHFL.IDX PT, R12, R4, 0x2, 0x181f ;  /* 0x00581f00040c7f89 */ /* 0x000ea200000e0000 */
[----:B------:R-:W-:-:S02]  /*10660*/  ISETP.GE.OR P1, PT, R2, R13, P0 ;  /* 0x0000000d0200720c */ /* 0x000fc40000726670 */
[----:B------:R-:W-:Y:S01]  /*10670*/  ISETP.GE.OR P0, PT, R3, R13, P0 ;  /* 0x0000000d0300720c */ /* 0x000fe20000706670 */
[----:B------:R-:W3:Y:S04]  /*10680*/  SHFL.IDX PT, R5, R8, RZ, 0x181f ;  /* 0x00181fff08057589 */ /* 0x000ee800000e0000 */
        /* <DEDUP_REMOVED lines=16> */
.L_x_1110:
[----:B------:R-:W-:Y:S05]  /*10790*/  BSYNC B0 ;  /* 0x0000000000007941 */ /* 0x000fea0003800000 */
.L_x_1107:
[----:B------:R-:W-:Y:S02]  /*107a0*/  ULDC UR4, c[0x0][0xc3c] ;  /* 0x00030f0000047ab9 */ /* 0x000fe40000000800 */
[----:B------:R-:W-:-:S06]  /*107b0*/  UISETP.GE.AND UP0, UPT, UR6, UR4, UPT ;  /* 0x000000040600728c */ /* 0x000fcc000bf06270 */
[----:B------:R-:W-:-:S13]  /*107c0*/  PLOP3.LUT P0, PT, PT, PT, UP0, 0x80, 0x0 ;  /* 0x000000000000781c */ /* 0x000fda0003f0f008 */
[----:B------:R-:W-:Y:S05]  /*107d0*/  @!P0 BRA `(.L_x_1114) ;  /* 0xffffff0400848947 */ /* 0x000fea000383ffff */
[----:B------:R-:W-:Y:S05]  /*107e0*/  EXIT ;  /* 0x000000000000794d */ /* 0x000fea0003800000 */
.L_x_1025:
[----:B------:R-:W-:-:S08]  /*107f0*/  NOP ;  /* 0x0000000000007918 */ /* 0x000fd00000000000 */
[----:B------:R-:W0:-:S00]  /*10800*/  USETMAXREG.DEALLOC.CTAPOOL 0x20 ;  /* 0x00000020000079c8 */ /* 0x000e0000080e0500 */
        /* <DEDUP_REMOVED lines=16> */
.L_x_1115:
        /* <DEDUP_REMOVED lines=42> */
.L_x_1121:
        /* <DEDUP_REMOVED lines=12> */
.L_x_1120:
[----:B------:R-:W-:Y:S05]  /*10c70*/  BSYNC B0 ;  /* 0x0000000000007941 */ /* 0x000fea0003800000 */
.L_x_1119:
[----:B0----5:R-:W0:Y:S02]  /*10c80*/  SHFL.UP PT, R2, R0, 0x1, RZ ;  /* 0x0420000000027989 */ /* 0x021e2400000e00ff */
        /* <DEDUP_REMOVED lines=20> */
.L_x_1117:
[----:B------:R-:W-:-:S04]  /*10dd0*/  IMAD.IADD R13, R4, 0x1, -R3 ;  /* 0x00000001040d7824 */ /* 0x000fc800078e0a03 */
[----:B------:R-:W-:-:S05]  /*10de0*/  IMAD R2, R6, UR5, R13 ;  /* 0x0000000506027c24 */ /* 0x000fca000f8e020d */
[----:B------:R-:W-:Y:S02]  /*10df0*/  ISETP.GT.AND P0, PT, R2, UR6, PT ;  /* 0x0000000602007c0c */ /* 0x000fe4000bf04270 */
[----:B------:R-:W0:Y:S11]  /*10e00*/  LDC.64 R2, c[0x0][0xc90] ;  /* 0x00032400ff027b82 */ /* 0x000e360000000a00 */
[----:B------:R-:W-:-:S04]  /*10e10*/  VOTE.ANY R9, PT, !P0 ;  /* 0x0000000000097806 */ /* 0x000fc800040e0100 */
[----:B------:R-:W1:Y:S02]  /*10e20*/  POPC R15, R9 ;  /* 0x00000009000f7309 */ /* 0x000e640000000000 */
[----:B-1----:R-:W-:-:S04]  /*10e30*/  VIADD R19, R15, UR4 ;  /* 0x000000040f137c36 */ /* 0x002fc80008000000 */
[----:B0-----:R-:W-:-:S05]  /*10e40*/  IMAD.WIDE R2, R19, 0x4, R2 ;  /* 0x0000000413027825 */ /* 0x001fca00078e0202 */
[----:B------:R-:W2:Y:S01]  /*10e50*/  LDG.E R7, desc[UR50][R2.64] ;  /* 0x0000003202077981 */ /* 0x000ea2000c1e1900 */
[----:B------:R-:W-:-:S03]  /*10e60*/  ISETP.NE.AND P0, PT, R9, RZ, PT ;  /* 0x000000ff0900720c */ /* 0x000fc60003f05270 */
[----:B------:R-:W2:Y:S02]  /*10e70*/  SHFL.IDX PT, R0, R0, R15, 0x1f ;  /* 0x00001f0f00007589 */ /* 0x000ea400000e0000 */
[----:B--2---:R-:W-:-:S05]  /*10e80*/  IMAD R4, R0, R7, RZ ;  /* 0x0000000700047224 */ /* 0x004fca00078e02ff */
[----:B------:R-:W-:-:S04]  /*10e90*/  IABS R8, R4 ;  /* 0x0000000400087213 */ /* 0x000fc80000000000 */
[----:B------:R-:W0:Y:S08]  /*10ea0*/  I2F.RP R10, R8 ;  /* 0x00000008000a7306 */ /* 0x000e300000209400 */
[----:B0-----:R-:W0:Y:S02]  /*10eb0*/  MUFU.RCP R10, R10 ;  /* 0x0000000a000a7308 */ /* 0x001e240000001000 */
[----:B0-----:R-:W-:-:S06]  /*10ec0*/  VIADD R11, R10, 0xffffffe ;  /* 0x0ffffffe0a0b7836 */ /* 0x001fcc0000000000 */
[----:B------:R-:W0:Y:S02]  /*10ed0*/  F2I.FTZ.U32.TRUNC.NTZ R3, R11 ;  /* 0x0000000b00037305 */ /* 0x000e24000021f000 */
[----:B0-----:R-:W-:Y:S01]  /*10ee0*/  IMAD.MOV R11, RZ, RZ, -R3 ;  /* 0x000000ffff0b7224 */ /* 0x001fe200078e0a03 */
[----:B------:R-:W-:Y:S06]  /*10ef0*/  @!P0 BRA `(.L_x_1122) ;  /* 0x0000000000088947 */ /* 0x000fec0003800000 */
[----:B------:R-:W-:-:S05]  /*10f00*/  VIADD R9, R15, 0xffffffff ;  /* 0xffffffff0f097836 */ /* 0x000fca0000000000 */
[----:B------:R0:W1:Y:S02]  /*10f10*/  SHFL.IDX PT, R16, R6, R9, 0x1f ;  /* 0x00001f0906107589 */ /* 0x00006400000e0000 */
.L_x_1122:
[----:B-1----:R-:W-:Y:S01]  /*10f20*/  IMAD R16, R16, UR5, R13 ;  /* 0x0000000510107c24 */ /* 0x002fe2000f8e020d */
[----:B------:R-:W-:Y:S01]  /*10f30*/  IABS R10, R4 ;  /* 0x00000004000a7213 */ /* 0x000fe20000000000 */
[----:B------:R-:W-:Y:S02]  /*10f40*/  IMAD R11, R11, R8, RZ ;  /* 0x000000080b0b7224 */ /* 0x000fe400078e02ff */
[----:B------:R-:W-:Y:S01]  /*10f50*/  IMAD.MOV.U32 R2, RZ, RZ, RZ ;  /* 0x000000ffff027224 */ /* 0x000fe200078e00ff */
[----:B0-----:R-:W-:Y:S01]  /*10f60*/  IADD3 R9, -R16, UR6, RZ ;  /* 0x0000000610097c10 */ /* 0x001fe2000fffe1ff */
[----:B------:R-:W-:Y:S02]  /*10f70*/  IMAD.MOV R10, RZ, RZ, -R10 ;  /* 0x000000ffff0a7224 */ /* 0x000fe400078e0a0a */
[----:B------:R-:W-:Y:S01]  /*10f80*/  IMAD.HI.U32 R2, R3, R11, R2 ;  /* 0x0000000b03027227 */ /* 0x000fe200078e0002 */
[----:B------:R-:W-:-:S05]  /*10f90*/  IABS R6, R9 ;  /* 0x0000000900067213 */ /* 0x000fca0000000000 */
[----:B------:R-:W-:Y:S02]  /*10fa0*/  IMAD.MOV.U32 R3, RZ, RZ, R6 ;  /* 0x000000ffff037224 */ /* 0x000fe400078e0006 */
        /* <DEDUP_REMOVED lines=13> */
[----:B------:R-:W-:Y:S02]  /*11080*/  IMAD R6, R7, R2, RZ ;  /* 0x0000000207067224 */ /* 0x000fe400078e02ff */
[----:B------:R-:W-:Y:S02]  /*11090*/  IMAD.MOV R2, RZ, RZ, -R2 ;  /* 0x000000ffff027224 */ /* 0x000fe400078e0a02 */
[----:B------:R-:W-:Y:S02]  /*110a0*/  IMAD.MOV R8, RZ, RZ, -R6 ;  /* 0x000000ffff087224 */ /* 0x000fe400078e0a06 */
[----:B------:R-:W-:Y:S02]  /*110b0*/  IMAD R4, R4, R2, R9 ;  /* 0x0000000204047224 */ /* 0x000fe400078e0209 */
[----:B------:R-:W-:Y:S01]  /*110c0*/  IMAD.MOV.U32 R2, RZ, RZ, RZ ;  /* 0x000000ffff027224 */ /* 0x000fe200078e00ff */
[----:B------:R-:W-:-:S04]  /*110d0*/  VIADDMNMX R7, R8, UR5, R7, PT ;  /* 0x0000000508077c46 */ /* 0x000fc8000b800107 */
[-C--:B------:R-:W-:Y:S02]  /*110e0*/  IABS R8, R7.reuse ;  /* 0x0000000700087213 */ /* 0x080fe40000000000 */
[----:B------:R-:W-:Y:S02]  /*110f0*/  IABS R12, R7 ;  /* 0x00000007000c7213 */ /* 0x000fe40000000000 */
[----:B------:R-:W0:Y:S08]  /*11100*/  I2F.RP R10, R8 ;  /* 0x00000008000a7306 */ /* 0x000e300000209400 */
[----:B0-----:R-:W0:Y:S02]  /*11110*/  MUFU.RCP R10, R10 ;  /* 0x0000000a000a7308 */ /* 0x001e240000001000 */
[----:B0-----:R-:W-:-:S06]  /*11120*/  VIADD R3, R10, 0xffffffe ;  /* 0x0ffffffe0a037836 */ /* 0x001fcc0000000000 */
[----:B------:R-:W0:Y:S02]  /*11130*/  F2I.FTZ.U32.TRUNC.NTZ R3, R3 ;  /* 0x0000000300037305 */ /* 0x000e24000021f000 */
[----:B0-----:R-:W-:-:S04]  /*11140*/  IMAD.MOV R11, RZ, RZ, -R3 ;  /* 0x000000ffff0b7224 */ /* 0x001fc800078e0a03 */
[----:B------:R-:W-:Y:S01]  /*11150*/  IMAD R9, R11, R8, RZ ;  /* 0x000000080b097224 */ /* 0x000fe200078e02ff */
[----:B------:R-:W-:-:S03]  /*11160*/  IABS R11, R4 ;  /* 0x00000004000b7213 */ /* 0x000fc60000000000 */
[----:B------:R-:W-:-:S04]  /*11170*/  IMAD.HI.U32 R2, R3, R9, R2 ;  /* 0x0000000903027227 */ /* 0x000fc800078e0002 */
[----:B------:R-:W-:Y:S02]  /*11180*/  IMAD.MOV.U32 R9, RZ, RZ, R11 ;  /* 0x000000ffff097224 */ /* 0x000fe400078e000b */
[----:B------:R-:W-:Y:S02]  /*11190*/  IMAD.MOV R3, RZ, RZ, -R12 ;  /* 0x000000ffff037224 */ /* 0x000fe400078e0a0c */
        /* <DEDUP_REMOVED lines=8> */
[----:B------:R-:W-:Y:S01]  /*11220*/  ISETP.GE.AND P2, PT, R3, RZ, PT ;  /* 0x000000ff0300720c */ /* 0x000fe20003f46270 */
[----:B------:R-:W-:-:S06]  /*11230*/  IMAD.IADD R3, R4, 0x1, R6 ;  /* 0x0000000104037824 */ /* 0x000fcc00078e0206 */
[----:B------:R-:W-:-:S06]  /*11240*/  @P0 VIADD R2, R2, 0x1 ;  /* 0x0000000102020836 */ /* 0x000fcc0000000000 */
[----:B------:R-:W-:Y:S01]  /*11250*/  @!P2 IMAD.MOV R2, RZ, RZ, -R2 ;  /* 0x000000ffff02a224 */ /* 0x000fe200078e0a02 */
[----:B------:R-:W-:Y:S01]  /*11260*/  @!P1 LOP3.LUT R2, RZ, R7, RZ, 0x33, !PT ;  /* 0x00000007ff029212 */ /* 0x000fe200078e33ff */
[----:B------:R-:W-:-:S03]  /*11270*/  IMAD.MOV R7, RZ, RZ, -R7 ;  /* 0x000000ffff077224 */ /* 0x000fc600078e0a07 */
[----:B------:R-:W-:Y:S01]  /*11280*/  LOP3.LUT R17, RZ, R2, RZ, 0x33, !PT ;  /* 0x00000002ff117212 */ /* 0x000fe200078e33ff */
[----:B------:R-:W-:-:S04]  /*11290*/  IMAD R18, R2, R7, R3 ;  /* 0x0000000702127224 */ /* 0x000fc800078e0203 */
[----:B------:R-:W-:Y:S01]  /*112a0*/  IMAD.IADD R17, R0, 0x1, R17 ;  /* 0x0000000100117824 */ /* 0x000fe200078e0211 */
[----:B------:R-:W-:Y:S06]  /*112b0*/  BRA `(.L_x_1123) ;  /* 0x00000000000c7947 */ /* 0x000fec0003800000 */
.L_x_1118:
[----:B------:R-:W-:Y:S02]  /*112c0*/  IMAD.MOV.U32 R17, RZ, RZ, RZ ;  /* 0x000000ffff117224 */ /* 0x000fe400078e00ff */
[----:B------:R-:W-:Y:S02]  /*112d0*/  IMAD.U32 R16, RZ, RZ, UR6 ;  /* 0x00000006ff107e24 */ /* 0x000fe4000f8e00ff */
[----:B------:R-:W-:-:S07]  /*112e0*/  IMAD.MOV.U32 R18, RZ, RZ, RZ ;  /* 0x000000ffff127224 */ /* 0x000fce00078e00ff */
.L_x_1123:
[----:B------:R-:W-:-:S13]  /*112f0*/  ISETP.NE.AND P0, PT, R5, RZ, PT ;  /* 0x000000ff0500720c */ /* 0x000fda0003f05270 */
[----:B------:R-:W0:Y:S01]  /*11300*/  @!P0 S2R R3, SR_CgaCtaId ;  /* 0x0000000000038919 */ /* 0x000e220000008800 */
[----:B------:R-:W-:-:S04]  /*11310*/  @!P0 MOV R0, 0x400 ;  /* 0x0000040000008802 */ /* 0x000fc80000000f00 */
[----:B0-----:R-:W-:-:S05]  /*11320*/  @!P0 LEA R0, R3, R0, 0x18 ;  /* 0x0000000003008211 */ /* 0x001fca00078ec0ff */
[----:B------:R0:W-:Y:S01]  /*11330*/  @!P0 STS.128 [R0+0x168d0], R16 ;  /* 0x0168d01000008388 */ /* 0x0001e20000000c00 */
[----:B------:R-:W-:Y:S06]  /*11340*/  BAR.ARV 0x5, 0x200 ;  /* 0x0148000000007b1d */ /* 0x000fec0000002000 */
.L_x_1116:
[----:B------:R2:W-:Y:S01]  /*11350*/  STL [R1+0x24], RZ ;  /* 0x000024ff01007387 */ /* 0x0005e20000100800 */
[----:B------:R-:W-:Y:S01]  /*11360*/  ULDC UR4, c[0x0][0xc3c] ;  /* 0x00030f0000047ab9 */ /* 0x000fe20000000800 */
[----:B------:R-:W-:Y:S01]  /*11370*/  IMAD.MOV.U32 R26, RZ, RZ, 0x1 ;  /* 0x00000001ff1a7424 */ /* 0x000fe200078e00ff */
[----:B-1----:R-:W-:Y:S01]  /*11380*/  ISETP.GE.AND P0, PT, R19, UR4, PT ;  /* 0x0000000413007c0c */ /* 0x002fe2000bf06270 */
[----:B------:R-:W-:-:S12]  /*11390*/  IMAD.MOV.U32 R23, RZ, RZ, RZ ;  /* 0x000000ffff177224 */ /* 0x000fd800078e00ff */
[----:B--2---:R-:W-:Y:S05]  /*113a0*/  @P0 BRA `(.L_x_1124) ;  /* 0x0000004800a40947 */ /* 0x004fea0003800000 */
[----:B------:R-:W1:Y:S01]  /*113b0*/  S2R R5, SR_TID.X ;  /* 0x0000000000057919 */ /* 0x000e620000002100 */
[----:B------:R-:W2:Y:S01]  /*113c0*/  S2UR UR5, SR_CgaCtaId ;  /* 0x00000000000579c3 */ /* 0x000ea20000008800 */
[----:B------:R-:W-:Y:S01]  /*113d0*/  UMOV UR4, 0x400 ;  /* 0x0000040000047882 */ /* 0x000fe20000000000 */
[----:B------:R-:W-:Y:S01]  /*113e0*/  BSSY B8, `(.L_x_1124) ;  /* 0x00004a5000087945 */ /* 0x000fe20003800000 */
[----:B------:R3:W-:Y:S01]  /*113f0*/  STL [R1+0x24], RZ ;  /* 0x000024ff01007387 */ /* 0x0007e20000100800 */
[----:B------:R-:W-:Y:S01]  /*11400*/  IMAD.MOV.U32 R26, RZ, RZ, 0x1 ;  /* 0x00000001ff1a7424 */ /* 0x000fe200078e00ff */
[----:B------:R-:W-:Y:S01]  /*11410*/  ULDC UR37, c[0x0][0xc] ;  /* 0x0000030000257ab9 */ /* 0x000fe20000000800 */
[----:B------:R-:W-:Y:S01]  /*11420*/  IMAD.MOV.U32 R23, RZ, RZ, RZ ;  /* 0x000000ffff177224 */ /* 0x000fe200078e00ff */
[----:B------:R-:W-:Y:S01]  /*11430*/  ULDC.64 UR38, c[0x0][0x198] ;  /* 0x0000660000267ab9 */ /* 0x000fe20000000a00 */
[----:B--2---:R-:W-:-:S06]  /*11440*/  ULEA UR4, UR5, UR4, 0x18 ;  /* 0x0000000405047291 */ /* 0x004fcc000f8ec03f */
[----:B------:R-:W-:Y:S01]  /*11450*/  IMAD.U32 R22, RZ, RZ, UR4 ;  /* 0x00000004ff167e24 */ /* 0x000fe2000f8e00ff */
[C---:B-1----:R-:W-:Y:S01]  /*11460*/  LOP3.LUT R4, R5.reuse, 0x7f, RZ, 0xc0, !PT ;  /* 0x0000007f05047812 */ /* 0x042fe200078ec0ff */
[----:B0-----:R-:W-:-:S04]  /*11470*/  IMAD.SHL.U32 R0, R5, 0x8, RZ ;  /* 0x0000000805007824 */ /* 0x001fc800078e00ff */
[----:B------:R-:W-:Y:S01]  /*11480*/  IMAD.SHL.U32 R3, R4, 0x8, RZ ;  /* 0x0000000804037824 */ /* 0x000fe200078e00ff */
[----:B------:R-:W-:Y:S02]  /*11490*/  LOP3.LUT R2, R0, 0x1f8, RZ, 0xc0, !PT ;  /* 0x000001f800027812 */ /* 0x000fe400078ec0ff */
[----:B------:R-:W-:Y:S02]  /*114a0*/  SHF.R.U32.HI R4, RZ, 0x3, R4 ;  /* 0x00000003ff047819 */ /* 0x000fe40000011604 */
[----:B------:R-:W-:-:S04]  /*114b0*/  LOP3.LUT R2, R2, 0x38, R5, 0x78, !PT ;  /* 0x0000003802027812 */ /* 0x000fc800078e7805 */
[----:B------:R-:W-:Y:S01]  /*114c0*/  LOP3.LUT R3, R2, 0x200, R3, 0xf8, !PT ;  /* 0x0000020002037812 */ /* 0x000fe200078ef803 */
[----:B------:R-:W-:-:S04]  /*114d0*/  IMAD.SHL.U32 R2, R5, 0x10, RZ ;  /* 0x0000001005027824 */ /* 0x000fc800078e00ff */
[----:B------:R-:W-:Y:S01]  /*114e0*/  IMAD R0, R3, 0x2, R22 ;  /* 0x0000000203007824 */ /* 0x000fe200078e0216 */
[----:B------:R-:W-:-:S04]  /*114f0*/  LOP3.LUT R2, R4, 0x70, R2, 0xf8, !PT ;  /* 0x0000007004027812 */ /* 0x000fc800078ef802 */
[----:B------:R3:W-:Y:S03]  /*11500*/  STL [R1+0x4], R0 ;  /* 0x0000040001007387 */ /* 0x0007e60000100800 */
.L_x_1222:
[----:B------:R-:W-:Y:S05]  /*11510*/  YIELD ;  /* 0x0000000000007946 */ /* 0x000fea0003800000 */
[----:B------:R-:W-:Y:S01]  /*11520*/  ULDC.64 UR4, c[0x0][0xa28] ;  /* 0x00028a0000047ab9 */ /* 0x000fe20000000a00 */
[----:B---3--:R-:W-:Y:S01]  /*11530*/  IMAD.MOV.U32 R0, RZ, RZ, RZ ;  /* 0x000000ffff007224 */ /* 0x008fe200078e00ff */
[----:B------:R-:W-:Y:S01]  /*11540*/  ISETP.NE.U32.AND P0, PT, RZ, UR4, PT ;  /* 0x00000004ff007c0c */ /* 0x000fe2000bf05070 */
[----:B0-----:R-:W0:Y:S01]  /*11550*/  LDC.64 R4, c[0x0][0xa00] ;  /* 0x00028000ff047b82 */ /* 0x001e220000000a00 */
[----:B-1----:R-:W-:Y:S01]  /*11560*/  IMAD.MOV.U32 R8, RZ, RZ, RZ ;  /* 0x000000ffff087224 */ /* 0x002fe200078e00ff */
[----:B------:R-:W-:Y:S01]  /*11570*/  ULDC.64 UR6, c[0x0][0xa08] ;  /* 0x0002820000067ab9 */ /* 0x000fe20000000a00 */
[----:B------:R-:W-:Y:S01]  /*11580*/  ISETP.NE.AND.EX P0, PT, RZ, UR5, PT, P0 ;  /* 0x00000005ff007c0c */ /* 0x000fe2000bf05300 */
[----:B------:R-:W-:-:S12]  /*11590*/  ULDC.64 UR4, c[0x0][0xa18] ;  /* 0x0002860000047ab9 */ /* 0x000fd80000000a00 */
[----:B------:R-:W1:Y:S02]  /*115a0*/  @P0 LDC.64 R2, c[0x0][0xa28] ;  /* 0x00028a00ff020b82 */ /* 0x000e640000000a00 */
[----:B-1----:R-:W-:-:S05]  /*115b0*/  @P0 IMAD.WIDE R2, R19, 0x4, R2 ;  /* 0x0000000413020825 */ /* 0x002fca00078e0202 */
[----:B------:R1:W5:Y:S01]  /*115c0*/  @P0 LDG.E R0, desc[UR50][R2.64] ;  /* 0x0000003202000981 */ /* 0x000362000c1e1900 */
[----:B------:R-:W-:Y:S01]  /*115d0*/  ISETP.NE.U32.AND P0, PT, RZ, UR4, PT ;  /* 0x00000004ff007c0c */ /* 0x000fe2000bf05070 */
[----:B0-----:R-:W-:Y:S01]  /*115e0*/  IMAD.WIDE R4, R19, 0x4, R4 ;  /* 0x0000000413047825 */ /* 0x001fe200078e0204 */
[----:B------:R-:W-:Y:S02]  /*115f0*/  ISETP.NE.U32.AND P1, PT, RZ, UR6, PT ;  /* 0x00000006ff007c0c */ /* 0x000fe4000bf25070 */
[----:B------:R-:W-:Y:S01]  /*11600*/  ISETP.NE.AND.EX P2, PT, RZ, UR5, PT, P0 ;  /* 0x00000005ff007c0c */ /* 0x000fe2000bf45300 */
[----:B------:R-:W-:Y:S01]  /*11610*/  ULDC.64 UR4, c[0x0][0xa00] ;  /* 0x0002800000047ab9 */ /* 0x000fe20000000a00 */
[----:B------:R-:W-:Y:S01]  /*11620*/  ISETP.NE.AND.EX P1, PT, RZ, UR7, PT, P1 ;  /* 0x00000007ff007c0c */ /* 0x000fe2000bf25310 */
[----:B------:R-:W-:Y:S01]  /*11630*/  IMAD.MOV.U32 R27, RZ, RZ, RZ ;  /* 0x000000ffff1b7224 */ /* 0x000fe200078e00ff */
[----:B------:R-:W-:Y:S01]  /*11640*/  ISETP.NE.U32.AND P0, PT, RZ, UR4, PT ;  /* 0x00000004ff007c0c */ /* 0x000fe2000bf05070 */
[----:B-1----:R-:W0:Y:S03]  /*11650*/  LDC.64 R2, c[0x0][0xa08] ;  /* 0x00028200ff027b82 */ /* 0x002e260000000a00 */
[----:B------:R-:W-:-:S05]  /*11660*/  ISETP.NE.AND.EX P0, PT, RZ, UR5, PT, P0 ;  /* 0x00000005ff007c0c */ /* 0x000fca000bf05300 */
[----:B------:R-:W1:Y:S08]  /*11670*/  @P2 LDC.64 R6, c[0x0][0xa18] ;  /* 0x00028600ff062b82 */ /* 0x000e700000000a00 */
[----:B--2---:R-:W2:Y:S01]  /*11680*/  @P0 LDG.E R8, desc[UR50][R4.64] ;  /* 0x0000003204080981 */ /* 0x004ea2000c1e1900 */
[----:B------:R-:W-:Y:S01]  /*11690*/  ULDC UR4, c[0x0][0x288] ;  /* 0x0000a20000047ab9 */ /* 0x000fe20000000800 */
[----:B0-----:R-:W-:-:S05]  /*116a0*/  IMAD.WIDE R2, R19, 0x4, R2 ;  /* 0x0000000413027825 */ /* 0x001fca00078e0202 */
[----:B------:R0:W5:Y:S01]  /*116b0*/  @P1 LDG.E R27, desc[UR50][R2.64] ;  /* 0x00000032021b1981 */ /* 0x000162000c1e1900 */
[----:B-1----:R-:W-:-:S03]  /*116c0*/  @P2 IMAD.WIDE R6, R19, 0x4, R6 ;  /* 0x0000000413062825 */ /* 0x002fc600078e0206 */
[----:B--2---:R1:W-:Y:S02]  /*116d0*/  STL [R1+0x18], R8 ;  /* 0x0000180801007387 */ /* 0x0043e40000100800 */
[----:B-1----:R-:W-:Y:S01]  /*116e0*/  IMAD.U32 R8, RZ, RZ, UR4 ;  /* 0x00000004ff087e24 */ /* 0x002fe2000f8e00ff */
[----:B------:R-:W-:-:S05]  /*116f0*/  ULDC.64 UR4, c[0x0][0x418] ;  /* 0x0001060000047ab9 */ /* 0x000fca0000000a00 */
[----:B------:R-:W2:Y:S01]  /*11700*/  @P2 LDG.E R8, desc[UR50][R6.64] ;  /* 0x0000003206082981 */ /* 0x000ea2000c1e1900 */
[----:B------:R-:W-:-:S03]  /*11710*/  UISETP.NE.U32.AND UP0, UPT, UR4, URZ, UPT ;  /* 0x0000003f0400728c */ /* 0x000fc6000bf05070 */
[----:B------:R-:W-:Y:S01]  /*11720*/  ULDC UR4, c[0x0][0x424] ;  /* 0x0001090000047ab9 */ /* 0x000fe20000000800 */
[----:B------:R-:W-:-:S03]  /*11730*/  UISETP.NE.AND.EX UP0, UPT, UR5, URZ, UPT, UP0 ;  /* 0x0000003f0500728c */ /* 0x000fc6000bf05300 */
[----:B------:R-:W-:Y:S01]  /*11740*/  ULDC UR5, c[0x0][0x2f0] ;  /* 0x0000bc0000057ab9 */ /* 0x000fe20000000800 */
[----:B------:R-:W-:-:S04]  /*11750*/  USEL UR4, UR4, 0x1, UP0 ;  /* 0x0000000104047887 */ /* 0x000fc80008000000 */
[----:B------:R-:W-:-:S06]  /*11760*/  UIMAD UR4, UR4, UR5, URZ ;  /* 0x00000005040472a4 */ /* 0x000fcc000f8e023f */
[----:B------:R-:W-:Y:S01]  /*11770*/  IMAD.U32 R9, RZ, RZ, UR4 ;  /* 0x00000004ff097e24 */ /* 0x000fe2000f8e00ff */
[----:B--2---:R0:W-:Y:S01]  /*11780*/  STL [R1+0x10], R8 ;  /* 0x0000100801007387 */ /* 0x0041e20000100800 */
[----:B------:R-:W-:Y:S05]  /*11790*/  @P2 BRA `(.L_x_1125) ;  /* 0x0000000000142947 */ /* 0x000fea0003800000 */
[----:B------:R-:W-:Y:S05]  /*117a0*/  @!P0 BRA `(.L_x_1125) ;  /* 0x0000000000108947 */ /* 0x000fea0003800000 */
[----:B------:R-:W0:Y:S04]  /*117b0*/  LDG.E R7, desc[UR50][R4.64] ;  /* 0x0000003204077981 */ /* 0x000e28000c1e1900 */
[----:B------:R-:W0:Y:S02]  /*117c0*/  LDG.E R6, desc[UR50][R4.64+0x4] ;  /* 0x0000043204067981 */ /* 0x000e24000c1e1900 */
[----:B0-----:R-:W-:-:S05]  /*117d0*/  IMAD.IADD R8, R6, 0x1, -R7 ;  /* 0x0000000106087824 */ /* 0x001fca00078e0a07 */
[----:B------:R1:W-:Y:S02]  /*117e0*/  STL [R1+0x10], R8 ;  /* 0x0000100801007387 */ /* 0x0003e40000100800 */
.L_x_1125:
[----:B------:R-:W-:Y:S01]  /*117f0*/  ULDC.64 UR4, c[0x0][0xa20] ;  /* 0x0002880000047ab9 */ /* 0x000fe20000000a00 */
[----:B-----5:R-:W-:Y:S01]  /*11800*/  IMAD.IADD R27, R27, 0x1, R0 ;  /* 0x000000011b1b7824 */ /* 0x020fe200078e0200 */
[----:B------:R-:W-:-:S04]  /*11810*/  ISETP.NE.U32.AND P0, PT, RZ, UR4, PT ;  /* 0x00000004ff007c0c */ /* 0x000fc8000bf05070 */
[----:B------:R-:W-:-:S13]  /*11820*/  ISETP.NE.AND.EX P0, PT, RZ, UR5, PT, P0 ;  /* 0x00000005ff007c0c */ /* 0x000fda000bf05300 */
[----:B------:R-:W-:Y:S05]  /*11830*/  @!P0 BRA `(.L_x_1126) ;  /* 0x0000000000108947 */ /* 0x000fea0003800000 */
[----:B0-----:R-:W0:Y:S02]  /*11840*/  LDC.64 R2, c[0x0][0xa20] ;  /* 0x00028800ff027b82 */ /* 0x001e240000000a00 */
[----:B0-----:R-:W-:-:S05]  /*11850*/  IMAD.WIDE R2, R19, 0x4, R2 ;  /* 0x0000000413027825 */ /* 0x001fca00078e0202 */
[----:B------:R2:W5:Y:S01]  /*11860*/  LDG.E R9, desc[UR50][R2.64] ;  /* 0x0000003202097981 */ /* 0x000562000c1e1900 */
[----:B------:R-:W-:Y:S05]  /*11870*/  BRA `(.L_x_1127) ;  /* 0x0000000000107947 */ /* 0x000fea0003800000 */
.L_x_1126:
[----:B------:R-:W-:Y:S05]  /*11880*/  @!P1 BRA `(.L_x_1127) ;  /* 0x00000000000c9947 */ /* 0x000fea0003800000 */
[----:B------:R-:W2:Y:S04]  /*11890*/  LDG.E R4, desc[UR50][R2.64] ;  /* 0x0000003202047981 */ /* 0x000ea8000c1e1900 */
[----:B------:R-:W2:Y:S02]  /*118a0*/  LDG.E R9, desc[UR50][R2.64+0x4] ;  /* 0x0000043202097981 */ /* 0x000ea4000c1e1900 */
[----:B--2---:R-:W-:-:S07]  /*118b0*/  IMAD.IADD R9, R9, 0x1, -R4 ;  /* 0x0000000109097824 */ /* 0x004fce00078e0a04 */
.L_x_1127:
[----:B0-2---:R-:W0:Y:S01]  /*118c0*/  LDC R2, c[0x0][0x448] ;  /* 0x00011200ff027b82 */ /* 0x005e220000000800 */
[----:B------:R-:W-:Y:S02]  /*118d0*/  IMAD R6, R17, 0xc0, RZ ;  /* 0x000000c011067824 */ /* 0x000fe400078e02ff */
[----:B-----5:R-:W-:Y:S02]  /*118e0*/  IMAD.IADD R9, R9, 0x1, -R0 ;  /* 0x0000000109097824 */ /* 0x020fe400078e0a00 */
[----:B------:R-:W-:Y:S01]  /*118f0*/  VIADD R0, R6, 0xbf ;  /* 0x000000bf06007836 */ /* 0x000fe20000000000 */
[----:B------:R2:W-:Y:S01]  /*11900*/  STL [R1+0xc], R6 ;  /* 0x00000c0601007387 */ /* 0x0005e20000100800 */
[----:B0-----:R-:W-:Y:S02]  /*11910*/  ISETP.NE.AND P1, PT, R2, 0x1, PT ;  /* 0x000000010200780c */ /* 0x001fe40003f25270 */
[----:B------:R-:W0:Y:S11]  /*11920*/  LDC.64 R2, c[0x0][0x9e0] ;  /* 0x00027800ff027b82 */ /* 0x000e360000000a00 */
[----:B------:R-:W3:Y:S08]  /*11930*/  @P1 LDC R5, c[0x0][0x44c] ;  /* 0x00011300ff051b82 */ /* 0x000ef00000000800 */
[----:B------:R-:W4:Y:S01]  /*11940*/  @P1 LDC R4, c[0x0][0x450] ;  /* 0x00011400ff041b82 */ /* 0x000f220000000800 */
[----:B0-----:R-:W-:Y:S01]  /*11950*/  ISETP.GE.AND P2, PT, R3, 0x1, PT ;  /* 0x000000010300780c */ /* 0x001fe20003f46270 */
[----:B---3--:R-:W-:-:S05]  /*11960*/  @P1 IMAD.HI.U32 R5, R0, R5, RZ ;  /* 0x0000000500051227 */ /* 0x008fca00078e00ff */
[----:B----4-:R-:W-:Y:S02]  /*11970*/  @P1 SHF.R.U32.HI R0, RZ, R4, R5 ;  /* 0x00000004ff001219 */ /* 0x010fe40000011605 */
[----:B------:R-:W-:-:S05]  /*11980*/  IADD3 R5, R9, 0x1, -R8 ;  /* 0x0000000109057810 */ /* 0x000fca0007ffe808 */
[----:B------:R-:W-:-:S04]  /*11990*/  IMAD.IADD R7, R5, 0x1, R0 ;  /* 0x0000000105077824 */ /* 0x000fc800078e0200 */
[----:B------:R-:W-:Y:S01]  /*119a0*/  IMAD.IADD R2, R7, 0x1, R2 ;  /* 0x0000000107027824 */ /* 0x000fe200078e0202 */
[----:B--2---:R-:W-:Y:S06]  /*119b0*/  @!P2 BRA `(.L_x_1128) ;  /* 0x000000000048a947 */ /* 0x004fec0003800000 */
[C---:B------:R-:W-:Y:S01]  /*119c0*/  ISETP.GT.AND P0, PT, R7.reuse, RZ, PT ;  /* 0x000000ff0700720c */ /* 0x040fe20003f04270 */
[----:B------:R-:W-:Y:S01]  /*119d0*/  BSSY B0, `(.L_x_1129) ;  /* 0x000000e000007945 */ /* 0x000fe20003800000 */
[----:B------:R-:W-:-:S11]  /*119e0*/  VIADD R0, R7, 0xffffffff ;  /* 0xffffffff07007836 */ /* 0x000fd60000000000 */
[----:B------:R-:W-:Y:S05]  /*119f0*/  @P0 BRA `(.L_x_1130) ;  /* 0x00000000001c0947 */ /* 0x000fea0003800000 */
[----:B------:R-:W-:Y:S01]  /*11a00*/  ISETP.NE.AND P0, PT, R3, 0x1, PT ;  /* 0x000000010300780c */ /* 0x000fe20003f05270 */
[----:B------:R-:W-:-:S12]  /*11a10*/  IMAD.MOV R7, RZ, RZ, -R7 ;  /* 0x000000ffff077224 */ /* 0x000fd800078e0a07 */
[----:B------:R-:W0:Y:S02]  /*11a20*/  @P0 LDC.64 R4, c[0x0][0x9e8] ;  /* 0x00027a00ff040b82 */ /* 0x000e240000000a00 */
[----:B0-----:R-:W-:-:S05]  /*11a30*/  @P0 IMAD.HI.U32 R4, R7, R4, RZ ;  /* 0x0000000407040227 */ /* 0x001fca00078e00ff */
[----:B------:R-:W-:-:S04]  /*11a40*/  @P0 SHF.R.U32.HI R7, RZ, R5, R4 ;  /* 0x00000005ff070219 */ /* 0x000fc80000011604 */
[----:B------:R-:W-:Y:S01]  /*11a50*/  LOP3.LUT R0, RZ, R7, RZ, 0x33, !PT ;  /* 0x00000007ff007212 */ /* 0x000fe200078e33ff */
[----:B------:R-:W-:Y:S06]  /*11a60*/  BRA `(.L_x_1131) ;  /* 0x0000000000107947 */ /* 0x000fec0003800000 */
.L_x_1130:
[----:B------:R-:W-:-:S13]  /*11a70*/  ISETP.NE.AND P0, PT, R3, 0x1, PT ;  /* 0x000000010300780c */ /* 0x000fda0003f05270 */
[----:B------:R-:W0:Y:S02]  /*11a80*/  @P0 LDC.64 R4, c[0x0][0x9e8] ;  /* 0x00027a00ff040b82 */ /* 0x000e240000000a00 */
[----:B0-----:R-:W-:-:S05]  /*11a90*/  @P0 IMAD.HI.U32 R4, R0, R4, RZ ;  /* 0x0000000400040227 */ /* 0x001fca00078e00ff */
[----:B------:R-:W-:-:S07]  /*11aa0*/  @P0 SHF.R.U32.HI R0, RZ, R5, R4 ;  /* 0x00000005ff000219 */ /* 0x000fce0000011604 */
.L_x_1131:
[----:B------:R-:W-:Y:S05]  /*11ab0*/  BSYNC B0 ;  /* 0x0000000000007941 */ /* 0x000fea0003800000 */
.L_x_1129:
[----:B------:R-:W-:-:S05]  /*11ac0*/  IMAD R5, R0, R3, R3 ;  /* 0x0000000300057224 */ /* 0x000fca00078e0203 */
[----:B------:R-:W-:-:S07]  /*11ad0*/  VIMNMX R2, R2, R5, PT ;  /* 0x0000000502027248 */ /* 0x000fce0003fe0100 */
.L_x_1128:
[----:B------:R-:W0:Y:S01]  /*11ae0*/  @P1 LDC R4, c[0x0][0x44c] ;  /* 0x00011300ff041b82 */ /* 0x000e220000000800 */
[----:B------:R-:W-:Y:S01]  /*11af0*/  VIADD R2, R2, 0x7f ;  /* 0x0000007f02027836 */ /* 0x000fe20000000000 */
[----:B------:R-:W-:Y:S01]  /*11b00*/  ULDC UR4, c[0x0][0x9dc] ;  /* 0x0002770000047ab9 */ /* 0x000fe20000000800 */
[----:B------:R-:W-:-:S05]  /*11b10*/  IMAD.MOV.U32 R0, RZ, RZ, R6 ;  /* 0x000000ffff007224 */ /* 0x000fca00078e0006 */
[----:B------:R-:W2:Y:S01]  /*11b20*/  @P1 LDC R5, c[0x0][0x450] ;  /* 0x00011400ff051b82 */ /* 0x000ea20000000800 */
[----:B0-----:R-:W-:-:S05]  /*11b30*/  @P1 IMAD.HI.U32 R4, R6, R4, RZ ;  /* 0x0000000406041227 */ /* 0x001fca00078e00ff */
[----:B--2---:R-:W-:Y:S02]  /*11b40*/  @P1 SHF.R.U32.HI R0, RZ, R5, R4 ;  /* 0x00000005ff001219 */ /* 0x004fe40000011604 */
[----:B------:R-:W-:-:S04]  /*11b50*/  SHF.R.S32.HI R5, RZ, 0x1f, R2 ;  /* 0x0000001fff057819 */ /* 0x000fc80000011402 */
[----:B------:R-:W-:Y:S01]  /*11b60*/  LEA.HI R4, R5, R2, RZ, 0x7 ;  /* 0x0000000205047211 */ /* 0x000fe200078f38ff */
[----:B------:R-:W-:Y:S01]  /*11b70*/  VIADD R2, R9, 0x7f ;  /* 0x0000007f09027836 */ /* 0x000fe20000000000 */
[----:B------:R-:W-:Y:S02]  /*11b80*/  IADD3 R9, R0, R9, -R8 ;  /* 0x0000000900097210 */ /* 0x000fe40007ffe808 */
[----:B------:R-:W-:Y:S02]  /*11b90*/  SHF.R.S32.HI R4, RZ, 0x7, R4 ;  /* 0x00000007ff047819 */ /* 0x000fe40000011404 */
[----:B------:R-:W-:Y:S01]  /*11ba0*/  SHF.R.S32.HI R5, RZ, 0x1f, R2 ;  /* 0x0000001fff057819 */ /* 0x000fe20000011402 */
[----:B------:R-:W-:-:S03]  /*11bb0*/  VIADD R0, R9, -UR4 ;  /* 0x8000000409007c36 */ /* 0x000fc60008000000 */
[----:B------:R-:W-:-:S04]  /*11bc0*/  LEA.HI R5, R5, R2, RZ, 0x7 ;  /* 0x0000000205057211 */ /* 0x000fc800078f38ff */
[----:B------:R-:W-:-:S04]  /*11bd0*/  SHF.R.S32.HI R5, RZ, 0x7, R5 ;  /* 0x00000007ff057819 */ /* 0x000fc80000011405 */
[----:B------:R-:W-:-:S05]  /*11be0*/  VIMNMX R24, R5, R4, PT ;  /* 0x0000000405187248 */ /* 0x000fca0003fe0100 */
[----:B------:R0:W-:Y:S01]  /*11bf0*/  STL [R1+0x8], R24 ;  /* 0x0000081801007387 */ /* 0x0001e20000100800 */
[----:B------:R-:W-:Y:S05]  /*11c00*/  @!P2 BRA `(.L_x_1132) ;  /* 0x000000000044a947 */ /* 0x000fea0003800000 */
[----:B------:R-:W-:Y:S01]  /*11c10*/  ISETP.GT.AND P0, PT, R9, -0x1, PT ;  /* 0xffffffff0900780c */ /* 0x000fe20003f04270 */
[----:B------:R-:W-:-:S12]  /*11c20*/  BSSY B0, `(.L_x_1133) ;  /* 0x000000d000007945 */ /* 0x000fd80003800000 */
[----:B------:R-:W-:Y:S05]  /*11c30*/  @P0 BRA `(.L_x_1134) ;  /* 0x00000000001c0947 */ /* 0x000fea0003800000 */
[----:B------:R-:W-:Y:S02]  /*11c40*/  ISETP.NE.AND P0, PT, R3, 0x1, PT ;  /* 0x000000010300780c */ /* 0x000fe40003f05270 */
[----:B------:R-:W-:-:S11]  /*11c50*/  LOP3.LUT R9, RZ, R9, RZ, 0x33, !PT ;  /* 0x00000009ff097212 */ /* 0x000fd600078e33ff */
[----:B------:R-:W2:Y:S02]  /*11c60*/  @P0 LDC.64 R4, c[0x0][0x9e8] ;  /* 0x00027a00ff040b82 */ /* 0x000ea40000000a00 */
[----:B--2---:R-:W-:-:S05]  /*11c70*/  @P0 IMAD.HI.U32 R4, R9, R4, RZ ;  /* 0x0000000409040227 */ /* 0x004fca00078e00ff */
[----:B------:R-:W-:-:S04]  /*11c80*/  @P0 SHF.R.U32.HI R9, RZ, R5, R4 ;  /* 0x00000005ff090219 */ /* 0x000fc80000011604 */
[----:B------:R-:W-:Y:S01]  /*11c90*/  LOP3.LUT R9, RZ, R9, RZ, 0x33, !PT ;  /* 0x00000009ff097212 */ /* 0x000fe200078e33ff */
[----:B------:R-:W-:Y:S06]  /*11ca0*/  BRA `(.L_x_1135) ;  /* 0x0000000000107947 */ /* 0x000fec0003800000 */
.L_x_1134:
[----:B------:R-:W-:-:S13]  /*11cb0*/  ISETP.NE.AND P0, PT, R3, 0x1, PT ;  /* 0x000000010300780c */ /* 0x000fda0003f05270 */
[----:B------:R-:W2:Y:S02]  /*11cc0*/  @P0 LDC.64 R4, c[0x0][0x9e8] ;  /* 0x00027a00ff040b82 */ /* 0x000ea40000000a00 */
[----:B--2---:R-:W-:-:S05]  /*11cd0*/  @P0 IMAD.HI.U32 R4, R9, R4, RZ ;  /* 0x0000000409040227 */ /* 0x004fca00078e00ff */
[----:B------:R-:W-:-:S07]  /*11ce0*/  @P0 SHF.R.U32.HI R9, RZ, R5, R4 ;  /* 0x00000005ff090219 */ /* 0x000fce0000011604 */
.L_x_1135:
[----:B------:R-:W-:Y:S05]  /*11cf0*/  BSYNC B0 ;  /* 0x0000000000007941 */ /* 0x000fea0003800000 */
.L_x_1133:
[----:B------:R-:W-:-:S05]  /*11d00*/  IMAD R3, R9, R3, RZ ;  /* 0x0000000309037224 */ /* 0x000fca00078e02ff */
[----:B------:R-:W-:-:S07]  /*11d10*/  VIMNMX R0, R0, R3, !PT ;  /* 0x0000000300007248 */ /* 0x000fce0007fe0100 */
.L_x_1132:
[----:B------:R-:W-:Y:S01]  /*11d20*/  SHF.R.S32.HI R3, RZ, 0x1f, R0 ;  /* 0x0000001fff037819 */ /* 0x000fe20000011400 */
[----:B------:R-:W-:Y:S03]  /*11d30*/  BSSY B7, `(.L_x_1136) ;  /* 0x000034d000077945 */ /* 0x000fe60003800000 */
[----:B------:R-:W-:-:S04]  /*11d40*/  LEA.HI R3, R3, R0, RZ, 0x7 ;  /* 0x0000000003037211 */ /* 0x000fc800078f38ff */
[----:B------:R-:W-:-:S04]  /*11d50*/  SHF.R.S32.HI R3, RZ, 0x7, R3 ;  /* 0x00000007ff037819 */ /* 0x000fc80000011403 */
[----:B------:R-:W-:-:S04]  /*11d60*/  VIMNMX R29, RZ, R3, !PT ;  /* 0x00000003ff1d7248 */ /* 0x000fc80007fe0100 */
[----:B------:R-:W-:-:S13]  /*11d70*/  ISETP.GT.AND P0, PT, R24, R29, PT ;  /* 0x0000001d1800720c */ /* 0x000fda0003f04270 */
        /* <DEDUP_REMOVED lines=8> */
[----:B------:R-:W2:Y:S08]  /*11e00*/  FLO.U32 R0, UR4 ;  /* 0x0000000400007d00 */ /* 0x000eb000080e0000 */
[----:B------:R-:W3:Y:S01]  /*11e10*/  POPC R5, UR4 ;  /* 0x0000000400057d09 */ /* 0x000ee20008000000 */
[----:B--2---:R-:W-:-:S13]  /*11e20*/  ISETP.EQ.U32.AND P0, PT, R0, R7, PT ;  /* 0x000000070000720c */ /* 0x004fda0003f02070 */
[----:B---3--:R-:W2:Y:S01]  /*11e30*/  @P0 ATOMG.E.ADD.STRONG.GPU PT, R3, desc[UR50][R2.64], R5 ;  /* 0x00000005020309a8 */ /* 0x008ea200081ee1f2 */
[----:B------:R-:W3:Y:S02]  /*11e40*/  S2R R4, SR_LTMASK ;  /* 0x0000000000047919 */ /* 0x000ee40000003900 */
[----:B---3--:R-:W-:-:S04]  /*11e50*/  LOP3.LUT R4, R4, UR4, RZ, 0xc0, !PT ;  /* 0x0000000404047c12 */ /* 0x008fc8000f8ec0ff */
[----:B------:R-:W3:Y:S01]  /*11e60*/  POPC R7, R4 ;  /* 0x0000000400077309 */ /* 0x000ee20000000000 */
[----:B--2---:R-:W3:Y:S02]  /*11e70*/  SHFL.IDX PT, R0, R3, R0, 0x1f ;  /* 0x00001f0003007589 */ /* 0x004ee400000e0000 */
[----:B---3--:R-:W-:Y:S01]  /*11e80*/  IADD3 R16, R0, UR37, R7 ;  /* 0x0000002500107c10 */ /* 0x008fe2000fffe007 */
[----:B------:R-:W-:Y:S06]  /*11e90*/  BRA `(.L_x_1138) ;  /* 0x0000003000d87947 */ /* 0x000fec0003800000 */
.L_x_1137:
        /* <DEDUP_REMOVED lines=8> */
[----:B------:R-:W-:Y:S02]  /*11f20*/  IMAD.U32 R4, RZ, RZ, UR6 ;  /* 0x00000006ff047e24 */ /* 0x000fe4000f8e00ff */
[----:B------:R-:W2:Y:S01]  /*11f30*/  LDC.64 R2, c[0x4][R2] ;  /* 0x0100000002027b82 */ /* 0x000ea20000000a00 */
[----:B------:R-:W-:Y:S02]  /*11f40*/  IMAD.U32 R5, RZ, RZ, UR7 ;  /* 0x00000007ff057e24 */ /* 0x000fe4000f8e00ff */
[----:B------:R-:W-:Y:S02]  /*11f50*/  IMAD.U32 R6, RZ, RZ, UR8 ;  /* 0x00000008ff067e24 */ /* 0x000fe4000f8e00ff */
[----:B------:R-:W-:-:S02]  /*11f60*/  IMAD.U32 R7, RZ, RZ, UR9 ;  /* 0x00000009ff077e24 */ /* 0x000fc4000f8e00ff */
[----:B------:R-:W-:Y:S02]  /*11f70*/  IMAD.U32 R10, RZ, RZ, UR4 ;  /* 0x00000004ff0a7e24 */ /* 0x000fe4000f8e00ff */
[----:B------:R-:W-:Y:S02]  /*11f80*/  IMAD.U32 R11, RZ, RZ, UR5 ;  /* 0x00000005ff0b7e24 */ /* 0x000fe4000f8e00ff */
[----:B-1----:R-:W-:Y:S02]  /*11f90*/  IMAD.MOV.U32 R8, RZ, RZ, 0x70 ;  /* 0x00000070ff087424 */ /* 0x002fe400078e00ff */
[----:B------:R-:W-:Y:S02]  /*11fa0*/  IMAD.MOV.U32 R12, RZ, RZ, 0x1 ;  /* 0x00000001ff0c7424 */ /* 0x000fe400078e00ff */
[----:B------:R-:W-:-:S07]  /*11fb0*/  IMAD.MOV.U32 R13, RZ, RZ, RZ ;  /* 0x000000ffff0d7224 */ /* 0x000fce00078e00ff */
[----:B------:R-:W-:-:S07]  /*11fc0*/  LEPC R20, `(.L_x_1140) ;  /* 0x000000001014794e */ /* 0x000fce0000000000 */
[----:B0-2---:R-:W-:Y:S05]  /*11fd0*/  CALL.ABS.NOINC R2 ;  /* 0x0000000002007343 */ /* 0x005fea0003c00000 */
.L_x_1140:
[----:B------:R-:W-:Y:S05]  /*11fe0*/  BSYNC B6 ;  /* 0x0000000000067941 */ /* 0x000fea0003800000 */
.L_x_1139:
        /* <DEDUP_REMOVED lines=9> */
[----:B------:R-:W-:Y:S02]  /*12080*/  IMAD.U32 R4, RZ, RZ, UR6 ;  /* 0x00000006ff047e24 */ /* 0x000fe4000f8e00ff */
[----:B------:R-:W-:Y:S02]  /*12090*/  IMAD.U32 R5, RZ, RZ, UR7 ;  /* 0x00000007ff057e24 */ /* 0x000fe4000f8e00ff */
[----:B------:R-:W-:Y:S02]  /*120a0*/  IMAD.U32 R6, RZ, RZ, UR8 ;  /* 0x00000008ff067e24 */ /* 0x000fe4000f8e00ff */
[----:B------:R-:W-:-:S02]  /*120b0*/  IMAD.U32 R7, RZ, RZ, UR9 ;  /* 0x00000009ff077e24 */ /* 0x000fc4000f8e00ff */
[----:B------:R-:W-:Y:S02]  /*120c0*/  IMAD.U32 R10, RZ, RZ, UR4 ;  /* 0x00000004ff0a7e24 */ /* 0x000fe4000f8e00ff */
[----:B------:R-:W-:Y:S02]  /*120d0*/  IMAD.U32 R11, RZ, RZ, UR5 ;  /* 0x00000005ff0b7e24 */ /* 0x000fe4000f8e00ff */
[----:B-1----:R-:W-:Y:S02]  /*120e0*/  IMAD.MOV.U32 R8, RZ, RZ, 0x70 ;  /* 0x00000070ff087424 */ /* 0x002fe400078e00ff */
[----:B------:R-:W-:Y:S02]  /*120f0*/  IMAD.MOV.U32 R12, RZ, RZ, 0x1 ;  /* 0x00000001ff0c7424 */ /* 0x000fe400078e00ff */
[----:B--2---:R-:W-:-:S07]  /*12100*/  IMAD.MOV.U32 R13, RZ, RZ, RZ ;  /* 0x000000ffff0d7224 */ /* 0x004fce00078e00ff */
[----:B------:R-:W-:-:S07]  /*12110*/  LEPC R20, `(.L_x_1143) ;  /* 0x000000001014794e */ /* 0x000fce0000000000 */
[----:B0--3--:R-:W-:Y:S05]  /*12120*/  CALL.ABS.NOINC R2 ;  /* 0x0000000002007343 */ /* 0x009fea0003c00000 */
.L_x_1143:
[----:B------:R0:W1:Y:S01]  /*12130*/  LDC.64 R2, c[0x4][R17] ;  /* 0x0100000011027b82 */ /* 0x0000620000000a00 */
[----:B------:R-:W-:Y:S01]  /*12140*/  ULDC.64 UR6, c[0x4][0xa8] ;  /* 0x01002a0000067ab9 */ /* 0x000fe20000000a00 */
[----:B------:R-:W-:Y:S01]  /*12150*/  ULDC.64 UR8, c[0x4][0xb0] ;  /* 0x01002c0000087ab9 */ /* 0x000fe20000000a00 */
[----:B------:R-:W-:Y:S01]  /*12160*/  ULDC.64 UR4, c[0x4][0x18] ;  /* 0x0100060000047ab9 */ /* 0x000fe20000000a00 */
        /* <DEDUP_REMOVED lines=11> */
.L_x_1142:
[----:B------:R-:W-:Y:S05]  /*12220*/  BSYNC B6 ;  /* 0x0000000000067941 */ /* 0x000fea0003800000 */
.L_x_1141:
[----:B------:R-:W-:Y:S01]  /*12230*/  ULDC.64 UR4, c[0x0][0x9f8] ;  /* 0x00027e0000047ab9 */ /* 0x000fe20000000a00 */
[----:B------:R-:W-:Y:S01]  /*12240*/  IMAD.MOV.U32 R25, RZ, RZ, R19 ;  /* 0x000000ffff197224 */ /* 0x000fe200078e0013 */
[----:B------:R-:W-:-:S04]  /*12250*/  ISETP.NE.U32.AND P0, PT, RZ, UR4, PT ;  /* 0x00000004ff007c0c */ /* 0x000fc8000bf05070 */
[----:B------:R-:W-:Y:S01]  /*12260*/  ISETP.NE.AND.EX P0, PT, RZ, UR5, PT, P0 ;  /* 0x00000005ff007c0c */ /* 0x000fe2000bf05300 */
[----:B------:R-:W-:-:S12]  /*12270*/  ULDC.64 UR4, c[0x0][0xa08] ;  /* 0x0002820000047ab9 */ /* 0x000fd80000000a00 */
[----:B------:R-:W2:Y:S02]  /*12280*/  @P0 LDC.64 R2, c[0x0][0x9f8] ;  /* 0x00027e00ff020b82 */ /* 0x000ea40000000a00 */
[----:B--2---:R-:W-:-:S05]  /*12290*/  @P0 IMAD.WIDE R2, R19, 0x4, R2 ;  /* 0x0000000413020825 */ /* 0x004fca00078e0202 */
[----:B------:R2:W3:Y:S01]  /*122a0*/  @P0 LDG.E R25, desc[UR50][R2.64] ;  /* 0x0000003202190981 */ /* 0x0004e2000c1e1900 */
[----:B0-----:R-:W-:Y:S01]  /*122b0*/  VIADD R24, R24, 0xffffffff ;  /* 0xffffffff18187836 */ /* 0x001fe20000000000 */
[----:B--2---:R-:W0:Y:S02]  /*122c0*/  LDC.64 R2, c[0x0][0x418] ;  /* 0x00010600ff027b82 */ /* 0x004e240000000a00 */
[----:B0-----:R-:W-:Y:S01]  /*122d0*/  LOP3.LUT P0, RZ, R2, UR4, RZ, 0xfc, !PT ;  /* 0x0000000402ff7c12 */ /* 0x001fe2000f80fcff */
[----:B------:R-:W-:-:S03]  /*122e0*/  UMOV UR4, 0xffffffff ;  /* 0xffffffff00047882 */ /* 0x000fc60000000000 */
[----:B------:R-:W-:Y:S02]  /*122f0*/  LOP3.LUT P0, RZ, R3, UR5, RZ, 0xfc, P0 ;  /* 0x0000000503ff7c12 */ /* 0x000fe4000800fcff */
[----:B---3--:R-:W-:Y:S02]  /*12300*/  SHF.R.S32.HI R28, RZ, 0x1f, R25 ;  /* 0x0000001fff1c7819 */ /* 0x008fe40000011419 */
[----:B------:R-:W-:Y:S01]  /*12310*/  SEL R17, R25, RZ, !P0 ;  /* 0x000000ff19117207 */ /* 0x000fe20004000000 */
[----:B------:R-:W-:Y:S08]  /*12320*/  BRA.DIV UR4, `(.L_x_1144) ;  /* 0x0000004204807947 */ /* 0x000ff0000b800000 */
[----:B------:R-:W0:Y:S02]  /*12330*/  S2R R0, SR_TID.X ;  /* 0x0000000000007919 */ /* 0x000e240000002100 */
[----:B0-----:R-:W-:-:S04]  /*12340*/  SHF.R.U32.HI R0, RZ, 0x5, R0 ;  /* 0x00000005ff007819 */ /* 0x001fc80000011600 */
[----:B------:R-:W-:-:S05]  /*12350*/  LOP3.LUT R0, R0, 0x3, RZ, 0xc0, !PT ;  /* 0x0000000300007812 */ /* 0x000fca00078ec0ff */
[----:B------:R0:W2:Y:S02]  /*12360*/  SHFL.IDX PT, R14, R0, RZ, 0x1f ;  /* 0x00001fff000e7589 */ /* 0x0000a400000e0000 */
.L_x_1238:
[----:B0-----:R-:W3:Y:S01]  /*12370*/  LDL.LU R0, [R1] ;  /* 0x0000000001007983 */ /* 0x001ee20000300800 */
[----:B------:R-:W-:Y:S02]  /*12380*/  PLOP3.LUT P1, PT, PT, PT, PT, 0x8, 0x0 ;  /* 0x000000000000781c */ /* 0x000fe40003f2e170 */
[----:B--2---:R-:W-:Y:S02]  /*12390*/  ISETP.NE.AND P0, PT, R14, RZ, PT ;  /* 0x000000ff0e00720c */ /* 0x004fe40003f05270 */
[----:B---3--:R-:W-:-:S09]  /*123a0*/  LOP3.LUT R0, R0, 0xfffffffe, RZ, 0xc0, !PT ;  /* 0xfffffffe00007812 */ /* 0x008fd200078ec0ff */
[----:B------:R-:W-:-:S05]  /*123b0*/  @P1 LOP3.LUT R0, R0, 0x1, RZ, 0xfc, !PT ;  /* 0x0000000100001812 */ /* 0x000fca00078efcff */
[----:B------:R0:W-:Y:S01]  /*123c0*/  STL [R1], R0 ;  /* 0x0000000001007387 */ /* 0x0001e20000100800 */
[----:B------:R-:W-:Y:S05]  /*123d0*/  @P0 BRA `(.L_x_1145) ;  /* 0x0000000000f40947 */ /* 0x000fea0003800000 */
[----:B------:R-:W-:-:S03]  /*123e0*/  UMOV UR4, 0xffffffff ;  /* 0xffffffff00047882 */ /* 0x000fc60000000000 */
[----:B------:R-:W-:Y:S05]  /*123f0*/  BRA.DIV UR4, `(.L_x_1146) ;  /* 0x0000004204807947 */ /* 0x000fea000b800000 */
[----:B------:R-:W-:-:S13]  /*12400*/  ELECT P6, URZ, PT ;  /* 0x00000000003f782f */ /* 0x000fda00038c0000 */
.L_x_1241:
[----:B------:R-:W-:Y:S05]  /*12410*/  @!P6 BRA `(.L_x_1145) ;  /* 0x0000000000e4e947 */ /* 0x000fea0003800000 */
[----:B------:R-:W-:-:S04]  /*12420*/  ISETP.NE.U32.AND P0, PT, R2, RZ, PT ;  /* 0x000000ff0200720c */ /* 0x000fc80003f05070 */
[----:B------:R-:W-:-:S13]  /*12430*/  ISETP.NE.AND.EX P0, PT, R3, RZ, PT, P0 ;  /* 0x000000ff0300720c */ /* 0x000fda0003f05300 */
[----:B------:R-:W-:Y:S05]  /*12440*/  @!P0 BRA `(.L_x_1147) ;  /* 0x0000000000448947 */ /* 0x000fea0003800000 */
[----:B0-----:R-:W0:Y:S01]  /*12450*/  LDC R0, c[0x0][0x43c] ;  /* 0x00010f00ff007b82 */ /* 0x001e220000000800 */
        /* <DEDUP_REMOVED lines=9> */
[----:B------:R-:W-:Y:S02]  /*124f0*/  IMAD R0, R28, UR4, RZ ;  /* 0x000000041c007c24 */ /* 0x000fe4000f8e02ff */
[----:B------:R-:W-:-:S04]  /*12500*/  IMAD.WIDE.U32 R4, R25, UR4, R4 ;  /* 0x0000000419047c25 */ /* 0x000fc8000f8e0004 */
[----:B------:R-:W-:Y:S01]  /*12510*/  IMAD R0, R25, UR5, R0 ;  /* 0x0000000519007c24 */ /* 0x000fe2000f8e0200 */
[----:B------:R-:W-:-:S03]  /*12520*/  LEA R2, P0, R4, R2, 0x2 ;  /* 0x0000000204027211 */ /* 0x000fc600078010ff */
[----:B------:R-:W-:-:S05]  /*12530*/  IMAD.IADD R0, R5, 0x1, R0 ;  /* 0x0000000105007824 */ /* 0x000fca00078e0200 */
[----:B------:R-:W-:-:S05]  /*12540*/  LEA.HI.X R3, R4, R3, R0, 0x2, P0 ;  /* 0x0000000304037211 */ /* 0x000fca00000f1400 */
[----:B------:R2:W5:Y:S02]  /*12550*/  LDG.E R17, desc[UR50][R2.64] ;  /* 0x0000003202117981 */ /* 0x000564000c1e1900 */
.L_x_1147:
[----:B0-----:R-:W0:Y:S01]  /*12560*/  S2R R0, SR_TID.X ;  /* 0x0000000000007919 */ /* 0x001e220000002100 */
[----:B--2---:R-:W-:Y:S01]  /*12570*/  IMAD R3, R23, 0x8, R22 ;  /* 0x0000000817037824 */ /* 0x004fe200078e0216 */
[----:B0-----:R-:W-:Y:S02]  /*12580*/  LOP3.LUT R2, R0, 0x7f, RZ, 0xc0, !PT ;  /* 0x0000007f00027812 */ /* 0x001fe400078ec0ff */
[----:B------:R-:W-:Y:S02]  /*12590*/  SHF.L.U32 R0, R26, 0x1f, RZ ;  /* 0x0000001f1a007819 */ /* 0x000fe400000006ff */
[----:B------:R-:W-:Y:S02]  /*125a0*/  ISETP.NE.AND P1, PT, R2, RZ, PT ;  /* 0x000000ff0200720c */ /* 0x000fe40003f25270 */
[----:B------:R-:W0:Y:S02]  /*125b0*/  SYNCS.PHASECHK.TRANS64.TRYWAIT P0, [R3+URZ+0x16840], R0 ;  /* 0x01684000030075a7 */ /* 0x000e24000800017f */
[----:B0-----:R-:W-:Y:S09]  /*125c0*/  @!P0 BRA `(.L_x_1148) ;  /* 0x00000040002c8947 */ /* 0x001ff20003800000 */
.L_x_1242:
[----:B------:R-:W-:Y:S05]  /*125d0*/  @P1 BRA `(.L_x_1149) ;  /* 0x00000000001c1947 */ /* 0x000fea0003800000 */
[----:B------:R-:W2:Y:S01]  /*125e0*/  S2R R2, SR_TID.X ;  /* 0x0000000000027919 */ /* 0x000ea20000002100 */
[----:B0-----:R-:W-:-:S04]  /*125f0*/  IMAD.MOV.U32 R0, RZ, RZ, 0x4000 ;  /* 0x00004000ff007424 */ /* 0x001fc800078e00ff */
[----:B------:R3:W-:Y:S01]  /*12600*/  SYNCS.ARRIVE.TRANS64 RZ, [R3+URZ+0x16830], R0 ;  /* 0x0168300003ff79a7 */ /* 0x0007e2000800003f */
[----:B--2---:R-:W-:-:S04]  /*12610*/  LOP3.LUT R2, R2, 0x1f, RZ, 0xc0, !PT ;  /* 0x0000001f02027812 */ /* 0x004fc800078ec0ff */
[----:B------:R-:W-:-:S13]  /*12620*/  ISETP.NE.AND P0, PT, R2, RZ, PT ;  /* 0x000000ff0200720c */ /* 0x000fda0003f05270 */
[----:B---3--:R-:W-:Y:S05]  /*12630*/  @!P0 BRA `(.L_x_1149) ;  /* 0x0000000000048947 */ /* 0x008fea0003800000 */
[----:B------:R-:W-:Y:S01]  /*12640*/  BPT.TRAP 0x1 ;  /* 0x000000040000795c */ /* 0x000fe20000300000 */
.L_x_1149:
[----:B------:R-:W2:Y:S01]  /*12650*/  LDL.LU R2, [R1] ;  /* 0x0000000001027983 */ /* 0x000ea20000300800 */
[----:B0-----:R-:W-:Y:S01]  /*12660*/  IMAD R0, R23, 0x4000, R22 ;  /* 0x0000400017007824 */ /* 0x001fe200078e0216 */
        /* <DEDUP_REMOVED lines=8> */
[----:B------:R-:W-:-:S02]  /*126f0*/  PLOP3.LUT P0, PT, PT, PT, PT, 0x80, 0x0 ;  /* 0x000000000000781c */ /* 0x000fc40003f0f070 */
[----:B------:R-:W-:Y:S02]  /*12700*/  R2UR UR12, R18 ;  /* 0x00000000120c72ca */ /* 0x000fe400000e0000 */
[----:B-----5:R-:W-:Y:S01]  /*12710*/  R2UR UR13, R17 ;  /* 0x00000000110d72ca */ /* 0x020fe200000e0000 */
[----:B------:R-:W-:-:S04]  /*12720*/  UIADD3 UR9, UR9, 0x16830, URZ ;  /* 0x0001683009097890 */ /* 0x000fc8000fffe03f */
[----:B------:R-:W-:Y:S02]  /*12730*/  ULEA UR11, UR11, UR4, 0x7 ;  /* 0x000000040b0b7291 */ /* 0x000fe4000f8e383f */
[----:B------:R-:W-:Y:S01]  /*12740*/  UIADD3 UR8, UR8, 0xe400, URZ ;  /* 0x0000e40008087890 */ /* 0x000fe2000fffe03f */
[----:B------:R-:W-:-:S08]  /*12750*/  UMOV UR4, 0x0 ;  /* 0x0000000000047882 */ /* 0x000fd00000000000 */
[----:B------:R3:W-:Y:S01]  /*12760*/  UTMALDG.4D [UR8], [UR6], desc[UR4] ;  /* 0x00000408060075b4 */ /* 0x0007e20008019000 */
[----:B--2---:R-:W-:-:S04]  /*12770*/  LOP3.LUT R2, R2, 0xfffffffe, RZ, 0xc0, !PT ;  /* 0xfffffffe02027812 */ /* 0x004fc800078ec0ff */
[----:B------:R-:W-:-:S05]  /*12780*/  @P0 LOP3.LUT R2, R2, 0x1, RZ, 0xfc, !PT ;  /* 0x0000000102020812 */ /* 0x000fca00078efcff */
[----:B------:R3:W-:Y:S01]  /*12790*/  STL [R1], R2 ;  /* 0x0000000201007387 */ /* 0x0007e20000100800 */
[----:B------:R-:W-:Y:S01]  /*127a0*/  NOP ;  /* 0x0000000000007918 */ /* 0x000fe20000000000 */
.L_x_1145:
[----:B------:R-:W0:Y:S01]  /*127b0*/  LDL.LU R3, [R1+0x18] ;  /* 0x0000180001037983 */ /* 0x000e220000300800 */
[----:B------:R-:W-:Y:S05]  /*127c0*/  WARPSYNC.ALL ;  /* 0x0000000000007948 */ /* 0x000fea0003800000 */
[----:B---3--:R-:W-:Y:S01]  /*127d0*/  ULDC.64 UR4, c[0x0][0x298] ;  /* 0x0000a60000047ab9 */ /* 0x008fe20000000a00 */
[----:B------:R-:W-:Y:S01]  /*127e0*/  VIADD R2, R22, 0x8400 ;  /* 0x0000840016027836 */ /* 0x000fe20000000000 */
[----:B------:R-:W-:Y:S01]  /*127f0*/  ULDC.64 UR6, c[0x0][0xa00] ;  /* 0x0002800000067ab9 */ /* 0x000fe20000000a00 */
[----:B------:R-:W-:Y:S01]  /*12800*/  BSSY B6, `(.L_x_1150) ;  /* 0x0000024000067945 */ /* 0x000fe20003800000 */
[----:B------:R-:W-:Y:S01]  /*12810*/  BAR.SYNC.DEFER_BLOCKING 0x8, 0x200 ;  /* 0x0208000000007b1d */ /* 0x000fe20000010000 */
[----:B------:R-:W-:-:S02]  /*12820*/  ISETP.NE.U32.AND P0, PT, RZ, UR6, PT ;  /* 0x00000006ff007c0c */ /* 0x000fc4000bf05070 */
[----:B------:R-:W-:Y:S02]  /*12830*/  LOP3.LUT P1, RZ, R2, 0x3ff, RZ, 0xc0, !PT ;  /* 0x000003ff02ff7812 */ /* 0x000fe4000782c0ff */
[----:B------:R-:W-:Y:S02]  /*12840*/  ISETP.NE.AND.EX P0, PT, RZ, UR7, PT, P0 ;  /* 0x00000007ff007c0c */ /* 0x000fe4000bf05300 */
[----:B0-----:R-:W-:Y:S01]  /*12850*/  SHF.R.S32.HI R0, RZ, 0x1f, R3 ;  /* 0x0000001fff007819 */ /* 0x001fe20000011403 */
[----:B------:R-:W-:-:S04]  /*12860*/  IMAD.WIDE.U32 R4, R3, UR4, RZ ;  /* 0x0000000403047c25 */ /* 0x000fc8000f8e00ff */
[----:B------:R-:W-:Y:S01]  /*12870*/  IMAD R0, R0, UR4, RZ ;  /* 0x0000000400007c24 */ /* 0x000fe2000f8e02ff */
[----:B------:R0:W-:Y:S03]  /*12880*/  STL.64 [R1+0x18], R4 ;  /* 0x0000180401007387 */ /* 0x0001e60000100a00 */
[----:B------:R-:W-:Y:S01]  /*12890*/  IMAD R2, R3, UR5, R0 ;  /* 0x0000000503027c24 */ /* 0x000fe2000f8e0200 */
[----:B------:R-:W-:-:S04]  /*128a0*/  SHF.R.S32.HI R0, RZ, 0x1f, R19 ;  /* 0x0000001fff007819 */ /* 0x000fc80000011413 */
[----:B------:R-:W-:Y:S02]  /*128b0*/  SEL R3, R0, RZ, !P0 ;  /* 0x000000ff00037207 */ /* 0x000fe40004000000 */
[----:B------:R-:W-:Y:S01]  /*128c0*/  SEL R0, R19, RZ, !P0 ;  /* 0x000000ff13007207 */ /* 0x000fe20004000000 */
[----:B0-----:R-:W-:Y:S01]  /*128d0*/  IMAD.IADD R4, R5, 0x1, R2 ;  /* 0x0000000105047824 */ /* 0x001fe200078e0202 */
[----:B------:R-:W-:-:S04]  /*128e0*/  SHF.R.S32.HI R2, RZ, 0x1f, R18 ;  /* 0x0000001fff027819 */ /* 0x000fc80000011412 */
[----:B------:R0:W-:Y:S04]  /*128f0*/  STL [R1+0x28], R4 ;  /* 0x0000280401007387 */ /* 0x0001e80000100800 */
[----:B------:R0:W-:Y:S04]  /*12900*/  STL [R1+0x30], R3 ;  /* 0x0000300301007387 */ /* 0x0001e80000100800 */
[----:B------:R0:W-:Y:S04]  /*12910*/  STL [R1+0x20], R0 ;  /* 0x0000200001007387 */ /* 0x0001e80000100800 */
[----:B------:R0:W-:Y:S01]  /*12920*/  STL [R1+0x2c], R2 ;  /* 0x00002c0201007387 */ /* 0x0001e20000100800 */
[----:B------:R-:W-:Y:S05]  /*12930*/  @!P1 BRA `(.L_x_1151) ;  /* 0x0000000000409947 */ /* 0x000fea0003800000 */
[----:B0-----:R-:W-:Y:S01]  /*12940*/  MOV R2, 0x0 ;  /* 0x0000000000027802 */ /* 0x001fe20000000f00 */
[----:B------:R-:W-:Y:S01]  /*12950*/  ULDC.64 UR6, c[0x4][0xa8] ;  /* 0x01002a0000067ab9 */ /* 0x000fe20000000a00 */
[----:B------:R-:W-:Y:S01]  /*12960*/  ULDC.64 UR8, c[0x4][0xb0] ;  /* 0x01002c0000087ab9 */ /* 0x000fe20000000a00 */
[----:B------:R-:W-:Y:S01]  /*12970*/  ULDC.64 UR4, c[0x4][0x20] ;  /* 0x0100080000047ab9 */ /* 0x000fe20000000a00 */
[----:B------:R-:W-:Y:S02]  /*12980*/  IMAD.U32 R4, RZ, RZ, UR6 ;  /* 0x00000006ff047e24 */ /* 0x000fe4000f8e00ff */
[----:B------:R-:W0:Y:S01]  /*12990*/  LDC.64 R2, c[0x4][R2] ;  /* 0x0100000002027b82 */ /* 0x000e220000000a00 */
        /* <DEDUP_REMOVED lines=9> */
[----:B0-----:R-:W-:Y:S05]  /*12a30*/  CALL.ABS.NOINC R2 ;  /* 0x0000000002007343 */ /* 0x001fea0003c00000 */
.L_x_1151:
[----:B------:R-:W-:Y:S05]  /*12a40*/  BSYNC B6 ;  /* 0x0000000000067941 */ /* 0x000fea0003800000 */
.L_x_1150:
[----:B0-----:R-:W2:Y:S01]  /*12a50*/  LDL.LU R0, [R1+0x28] ;  /* 0x0000280001007983 */ /* 0x001ea20000300800 */
[----:B------:R-:W0:Y:S01]  /*12a60*/  LDC R9, c[0x0][0x448] ;  /* 0x00011200ff097b82 */ /* 0x000e220000000800 */
[----:B------:R-:W-:Y:S01]  /*12a70*/  ULDC.64 UR4, c[0x0][0x2d8] ;  /* 0x0000b60000047ab9 */ /* 0x000fe20000000a00 */
[----:B------:R-:W-:Y:S01]  /*12a80*/  ULDC.64 UR6, c[0x0][0x2c8] ;  /* 0x0000b20000067ab9 */ /* 0x000fe20000000a00 */
[----:B------:R-:W2:Y:S01]  /*12a90*/  LDL.LU.64 R2, [R1+0x18] ;  /* 0x0000180001027983 */ /* 0x000ea20000300a00 */
[----:B------:R-:W-:-:S03]  /*12aa0*/  ULDC.64 UR8, c[0x0][0x280] ;  /* 0x0000a00000087ab9 */ /* 0x000fc60000000a00 */
[----:B------:R-:W3:Y:S04]  /*12ab0*/  LDL.LU R20, [R1+0x2c] ;  /* 0x00002c0001147983 */ /* 0x000ee80000300800 */
[----:B------:R-:W4:Y:S04]  /*12ac0*/  LDL.LU R21, [R1+0x30] ;  /* 0x0000300001157983 */ /* 0x000f280000300800 */
[----:B------:R-:W4:Y:S04]  /*12ad0*/  LDL.LU R4, [R1+0x20] ;  /* 0x0000200001047983 */ /* 0x000f280000300800 */
[----:B------:R-:W4:Y:S04]  /*12ae0*/  LDL R12, [R1+0xc] ;  /* 0x00000c00010c7983 */ /* 0x000f280000100800 */
[----:B------:R0:W5:Y:S02]  /*12af0*/  LDL R10, [R1+0x4] ;  /* 0x00000400010a7983 */ /* 0x0001640000100800 */
[----:B0-----:R-:W-:-:S13]  /*12b00*/  ISETP.NE.AND P1, PT, R9, 0x1, PT ;  /* 0x000000010900780c */ /* 0x001fda0003f25270 */
[----:B------:R-:W0:Y:S08]  /*12b10*/  @P1 LDC R5, c[0x0][0x450] ;  /* 0x00011400ff051b82 */ /* 0x000e300000000800 */
[----:B-1----:R-:W1:Y:S01]  /*12b20*/  @P1 LDC R8, c[0x0][0x44c] ;  /* 0x00011300ff081b82 */ /* 0x002e620000000800 */
[----:B------:R-:W1:Y:S01]  /*12b30*/  S2R R11, SR_TID.X ;  /* 0x00000000000b7919 */ /* 0x000e620000002100 */
        /* <DEDUP_REMOVED lines=12> */
[----:B------:R-:W4:Y:S01]  /*12c00*/  @P1 LDC R4, c[0x0][0x44c] ;  /* 0x00011300ff041b82 */ /* 0x000f220000000800 */
[----:B--2---:R-:W-:-:S04]  /*12c10*/  LOP3.LUT R20, R20, 0x7f, RZ, 0xc0, !PT ;  /* 0x0000007f14147812 */ /* 0x004fc800078ec0ff */
[----:B------:R-:W-:Y:S01]  /*12c20*/  SHF.R.U32.HI R20, RZ, 0x3, R20 ;  /* 0x00000003ff147819 */ /* 0x000fe20000011614 */
[----:B---3--:R-:W-:-:S05]  /*12c30*/  IMAD.SHL.U32 R6, R21, 0x10, RZ ;  /* 0x0000001015067824 */ /* 0x008fca00078e00ff */
[----:B------:R-:W-:Y:S01]  /*12c40*/  LOP3.LUT R6, R20, 0x70, R6, 0xf8, !PT ;  /* 0x0000007014067812 */ /* 0x000fe200078ef806 */
[----:B------:R-:W-:-:S04]  /*12c50*/  IMAD.IADD R3, R3, 0x1, R0 ;  /* 0x0000000103037824 */ /* 0x000fc800078e0200 */
[----:B------:R-:W-:-:S04]  /*12c60*/  IMAD.IADD R6, R6, 0x1, R12 ;  /* 0x0000000106067824 */ /* 0x000fc800078e020c */
[----:B----4-:R-:W-:-:S04]  /*12c70*/  @P1 IMAD.HI.U32 R0, R6, R4, RZ ;  /* 0x0000000406001227 */ /* 0x010fc800078e00ff */
[----:B------:R-:W-:Y:S01]  /*12c80*/  IMAD.MOV.U32 R4, RZ, RZ, R6 ;  /* 0x000000ffff047224 */ /* 0x000fe200078e0006 */
[----:B0-----:R-:W-:-:S04]  /*12c90*/  @P1 SHF.R.U32.HI R4, RZ, R5, R0 ;  /* 0x00000005ff041219 */ /* 0x001fc80000011600 */
[----:B------:R-:W-:-:S05]  /*12ca0*/  SHF.R.S32.HI R0, RZ, 0x1f, R4 ;  /* 0x0000001fff007819 */ /* 0x000fca0000011404 */
[----:B------:R-:W-:-:S04]  /*12cb0*/  IMAD R0, R0, UR4, RZ ;  /* 0x0000000400007c24 */ /* 0x000fc8000f8e02ff */
[C---:B------:R-:W-:Y:S02]  /*12cc0*/  IMAD R7, R4.reuse, UR5, R0 ;  /* 0x0000000504077c24 */ /* 0x040fe4000f8e0200 */
[----:B------:R-:W-:Y:S02]  /*12cd0*/  IMAD.MOV R0, RZ, RZ, -R4 ;  /* 0x000000ffff007224 */ /* 0x000fe400078e0a04 */
[----:B------:R-:W-:-:S04]  /*12ce0*/  IMAD.WIDE.U32 R4, R4, UR4, R2 ;  /* 0x0000000404047c25 */ /* 0x000fc8000f8e0002 */
[----:B------:R-:W-:Y:S02]  /*12cf0*/  IMAD R0, R9, R0, R6 ;  /* 0x0000000009007224 */ /* 0x000fe400078e0206 */
[----:B------:R-:W-:-:S03]  /*12d00*/  IMAD.IADD R5, R5, 0x1, R7 ;  /* 0x0000000105057824 */ /* 0x000fc600078e0207 */
[----:B------:R-:W-:Y:S01]  /*12d10*/  SHF.R.S32.HI R7, RZ, 0x1f, R0 ;  /* 0x0000001fff077819 */ /* 0x000fe20000011400 */
[----:B------:R-:W-:-:S04]  /*12d20*/  IMAD.WIDE.U32 R4, R0, UR6, R4 ;  /* 0x0000000600047c25 */ /* 0x000fc8000f8e0004 */
[----:B------:R-:W-:-:S04]  /*12d30*/  IMAD R7, R7, UR6, RZ ;  /* 0x0000000607077c24 */ /* 0x000fc8000f8e02ff */
[----:B------:R-:W-:Y:S01]  /*12d40*/  IMAD R7, R0, UR7, R7 ;  /* 0x0000000700077c24 */ /* 0x000fe2000f8e0207 */
[----:B------:R-:W-:-:S03]  /*12d50*/  LEA R0, P0, R4, UR8, 0x1 ;  /* 0x0000000804007c11 */ /* 0x000fc6000f8008ff */
[----:B------:R-:W-:-:S05]  /*12d60*/  IMAD.IADD R5, R5, 0x1, R7 ;  /* 0x0000000105057824 */ /* 0x000fca00078e0207 */
[----:B------:R-:W-:Y:S02]  /*12d70*/  LEA.HI.X R4, R4, UR9, R5, 0x1, P0 ;  /* 0x0000000904047c11 */ /* 0x000fe400080f0c05 */
[----:B------:R-:W0:Y:S01]  /*12d80*/  @P1 LDC R5, c[0x0][0x450] ;  /* 0x00011400ff051b82 */ /* 0x000e220000000800 */
[----:B------:R-:W-:-:S04]  /*12d90*/  VIADD R7, R6, 0x80 ;  /* 0x0000008006077836 */ /* 0x000fc80000000000 */
[----:B-1----:R-:W-:-:S04]  /*12da0*/  @P1 IMAD.HI.U32 R8, R7, R8, RZ ;  /* 0x0000000807081227 */ /* 0x002fc800078e00ff */
[----:B------:R-:W-:Y:S01]  /*12db0*/  IMAD.MOV.U32 R6, RZ, RZ, R7 ;  /* 0x000000ffff067224 */ /* 0x000fe200078e0007 */
        /* <DEDUP_REMOVED lines=23> */
[----:B------:R-:W2:Y:S04]  /*12f30*/  LDL.LU R7, [R1+0x10] ;  /* 0x0000100001077983 */ /* 0x000ea80000300800 */
[----:B------:R-:W3:Y:S04]  /*12f40*/  LDL.LU R11, [R1+0xc] ;  /* 0x00000c00010b7983 */ /* 0x000ee80000300800 */
[----:B------:R-:W0:Y:S04]  /*12f50*/  SHFL.IDX PT, R8, R0, RZ, 0x181f ;  /* 0x00181fff00087589 */ /* 0x000e2800000e0000 */
[----:B------:R-:W-:Y:S01]  /*12f60*/  SHFL.IDX PT, R14, R5, 0x1, 0x181f ;  /* 0x00381f00050e7f89 */ /* 0x000fe200000e0000 */
[----:B--2---:R-:W-:-:S03]  /*12f70*/  IMAD R6, R7, R9, RZ ;  /* 0x0000000907067224 */ /* 0x004fc600078e02ff */
[----:B------:R-:W1:Y:S01]  /*12f80*/  SHFL.IDX PT, R7, R4, RZ, 0x181f ;  /* 0x00181fff04077589 */ /* 0x000e6200000e0000 */
[----:B---3--:R-:W-:-:S05]  /*12f90*/  IMAD.IADD R3, R21, 0x1, R11 ;  /* 0x0000000115037824 */ /* 0x008fca00078e020b */
[----:B------:R-:W-:-:S13]  /*12fa0*/  ISETP.GE.AND P1, PT, R3, R6, PT ;  /* 0x000000060300720c */ /* 0x000fda0003f26270 */
[----:B0-----:R-:W-:-:S05]  /*12fb0*/  @!P1 LEA R8, P2, R20, R8, 0x1 ;  /* 0x0000000814089211 */ /* 0x001fca00078408ff */
[----:B-1----:R-:W-:-:S04]  /*12fc0*/  @!P1 IMAD.X R7, RZ, RZ, R7, P2 ;  /* 0x000000ffff079224 */ /* 0x002fc800010e0607 */
[----:B------:R-:W-:Y:S02]  /*12fd0*/  @!P1 IMAD.MOV.U32 R9, RZ, RZ, R7 ;  /* 0x000000ffff099224 */ /* 0x000fe400078e0007 */
[----:B------:R-:W-:-:S03]  /*12fe0*/  VIADD R7, R3, 0x10 ;  /* 0x0000001003077836 */ /* 0x000fc60000000000 */
[----:B-----5:R0:W-:Y:S02]  /*12ff0*/  @!P1 LDGSTS.E.BYPASS.LTC128B.128 [R10+0x8400], desc[UR50][R8.64], !P0 ;  /* 0x08400000080a9fae */ /* 0x0201e4000c101d72 */
[----:B------:R-:W-:Y:S02]  /*13000*/  ISETP.GE.AND P1, PT, R7, R6, PT ;  /* 0x000000060700720c */ /* 0x000fe40003f26270 */
[----:B------:R-:W-:Y:S04]  /*13010*/  SHFL.IDX PT, R7, R4, 0x1, 0x181f ;  /* 0x00381f0004077f89 */ /* 0x000fe800000e0000 */
[----:B0-----:R-:W0:Y:S07]  /*13020*/  SHFL.IDX PT, R8, R0, 0x1, 0x181f ;  /* 0x00381f0000087f89 */ /* 0x001e2e00000e0000 */
        /* <DEDUP_REMOVED lines=39> */
[----:B------:R-:W-:Y:S04]  /*132a0*/  SHFL.IDX PT, R4, R4, 0x7, 0x181f ;  /* 0x00f81f0004047f89 */ /* 0x000fe800000e0000 */
[----:B0-----:R-:W0:Y:S03]  /*132b0*/  SHFL.IDX PT, R8, R0, 0x6, 0x181f ;  /* 0x00d81f0000087f89 */ /* 0x001e2600000e0000 */
[----:B0-----:R-:W-:-:S05]  /*132c0*/  @!P1 LEA R8, P2, R20, R8, 0x1 ;  /* 0x0000000814089211 */ /* 0x001fca00078408ff */
[----:B------:R-:W-:-:S04]  /*132d0*/  @!P1 IMAD.X R7, RZ, RZ, R7, P2 ;  /* 0x000000ffff079224 */ /* 0x000fc800010e0607 */
[----:B------:R-:W-:Y:S02]  /*132e0*/  @!P1 IMAD.MOV.U32 R9, RZ, RZ, R7 ;  /* 0x000000ffff099224 */ /* 0x000fe400078e0007 */
[----:B------:R-:W-:-:S03]  /*132f0*/  VIADD R7, R3, 0x80 ;  /* 0x0000008003077836 */ /* 0x000fc60000000000 */
[----:B------:R0:W-:Y:S02]  /*13300*/  @!P1 LDGSTS.E.BYPASS.LTC128B.128 [R10+0xb400], desc[UR50][R8.64], !P0 ;  /* 0x0b400000080a9fae */ /* 0x0001e4000c101d72 */
[----:B------:R-:W-:Y:S01]  /*13310*/  ISETP.GE.AND P2, PT, R7, R6, PT ;  /* 0x000000060700720c */ /* 0x000fe20003f46270 */
[----:B------:R-:W-:-:S05]  /*13320*/  VIADD R7, R3, 0x70 ;  /* 0x0000007003077836 */ /* 0x000fca0000000000 */
[----:B------:R-:W-:Y:S02]  /*13330*/  ISETP.GE.AND P1, PT, R7, R6, PT ;  /* 0x000000060700720c */ /* 0x000fe40003f26270 */
[----:B------:R-:W-:Y:S04]  /*13340*/  SHFL.IDX PT, R7, R5, RZ, 0x181f ;  /* 0x00181fff05077589 */ /* 0x000fe800000e0000 */
[----:B0-----:R-:W0:Y:S04]  /*13350*/  SHFL.IDX PT, R8, R0, 0x7, 0x181f ;  /* 0x00f81f0000087f89 */ /* 0x001e2800000e0000 */
[----:B------:R-:W1:Y:S03]  /*13360*/  SHFL.IDX PT, R0, R2, RZ, 0x181f ;  /* 0x00181fff02007589 */ /* 0x000e6600000e0000 */
[----:B0-----:R-:W-:-:S05]  /*13370*/  @!P1 LEA R8, P3, R20, R8, 0x1 ;  /* 0x0000000814089211 */ /* 0x001fca00078608ff */
[----:B------:R-:W-:-:S04]  /*13380*/  @!P1 IMAD.X R4, RZ, RZ, R4, P3 ;  /* 0x000000ffff049224 */ /* 0x000fc800018e0604 */
[----:B------:R-:W-:-:S05]  /*13390*/  @!P1 IMAD.MOV.U32 R9, RZ, RZ, R4 ;  /* 0x000000ffff099224 */ /* 0x000fca00078e0004 */
[----:B------:R0:W-:Y:S02]  /*133a0*/  @!P1 LDGSTS.E.BYPASS.LTC128B.128 [R10+0xbc00], desc[UR50][R8.64], !P0 ;  /* 0x0bc00000080a9fae */ /* 0x0001e4000c101d72 */
[----:B0-----:R-:W-:Y:S01]  /*133b0*/  @!P2 LEA R8, P1, R20, R7, 0x1 ;  /* 0x000000071408a211 */ /* 0x001fe200078208ff */
[----:B------:R-:W-:-:S04]  /*133c0*/  VIADD R7, R3, 0x90 ;  /* 0x0000009003077836 */ /* 0x000fc80000000000 */
[----:B-1----:R-:W-:Y:S01]  /*133d0*/  @!P2 IMAD.X R9, RZ, RZ, R0, P1 ;  /* 0x000000ffff09a224 */ /* 0x002fe200008e0600 */
[----:B------:R-:W-:Y:S01]  /*133e0*/  ISETP.GE.AND P1, PT, R7, R6, PT ;  /* 0x000000060700720c */ /* 0x000fe20003f26270 */
[----:B------:R-:W0:Y:S04]  /*133f0*/  SHFL.IDX PT, R0, R2, 0x1, 0x181f ;  /* 0x00381f0002007f89 */ /* 0x000e2800000e0000 */
[----:B------:R1:W-:Y:S08]  /*13400*/  @!P2 LDGSTS.E.BYPASS.LTC128B.128 [R10+0xc400], desc[UR50][R8.64], !P0 ;  /* 0x0c400000080aafae */ /* 0x0003f0000c101d72 */
[----:B------:R-:W-:-:S05]  /*13410*/  @!P1 LEA R14, P2, R20, R14, 0x1 ;  /* 0x0000000e140e9211 */ /* 0x000fca00078408ff */
[----:B-1----:R-:W-:Y:S02]  /*13420*/  @!P1 IMAD.MOV.U32 R8, RZ, RZ, R14 ;  /* 0x000000ffff089224 */ /* 0x002fe400078e000e */
[----:B------:R-:W1:Y:S01]  /*13430*/  SHFL.IDX PT, R14, R5, 0x2, 0x181f ;  /* 0x00581f00050e7f89 */ /* 0x000e6200000e0000 */
[----:B0-----:R-:W-:-:S03]  /*13440*/  @!P1 IMAD.X R7, RZ, RZ, R0, P2 ;  /* 0x000000ffff079224 */ /* 0x001fc600010e0600 */
[----:B------:R-:W0:Y:S01]  /*13450*/  SHFL.IDX PT, R0, R2, 0x2, 0x181f ;  /* 0x00581f0002007f89 */ /* 0x000e2200000e0000 */
[----:B------:R-:W-:Y:S02]  /*13460*/  @!P1 IMAD.MOV.U32 R9, RZ, RZ, R7 ;  /* 0x000000ffff099224 */ /* 0x000fe400078e0007 */
[----:B------:R-:W-:-:S03]  /*13470*/  VIADD R7, R3, 0xa0 ;  /* 0x000000a003077836 */ /* 0x000fc60000000000 */
[----:B------:R1:W-:Y:S02]  /*13480*/  @!P1 LDGSTS.E.BYPASS.LTC128B.128 [R10+0xcc00], desc[UR50][R8.64], !P0 ;  /* 0x0cc00000080a9fae */ /* 0x0003e4000c101d72 */
[----:B------:R-:W-:-:S13]  /*13490*/  ISETP.GE.AND P1, PT, R7, R6, PT ;  /* 0x000000060700720c */ /* 0x000fda0003f26270 */
[----:B-1----:R-:W-:Y:S02]  /*134a0*/  @!P1 LEA R8, P2, R20, R14, 0x1 ;  /* 0x0000000e14089211 */ /* 0x002fe400078408ff */
[----:B------:R1:W2:Y:S03]  /*134b0*/  SHFL.IDX PT, R14, R5, 0x3, 0x181f ;  /* 0x00781f00050e7f89 */ /* 0x0002a600000e0000 */
[----:B0-----:R-:W-:Y:S02]  /*134c0*/  @!P1 IMAD.X R9, RZ, RZ, R0, P2 ;  /* 0x000000ffff099224 */ /* 0x001fe400010e0600 */
[----:B------:R1:W0:Y:S04]  /*134d0*/  SHFL.IDX PT, R0, R2, 0x3, 0x181f ;  /* 0x00781f0002007f89 */ /* 0x00022800000e0000 */
[----:B------:R1:W-:Y:S02]  /*134e0*/  @!P1 LDGSTS.E.BYPASS.LTC128B.128 [R10+0xd400], desc[UR50][R8.64], !P0 ;  /* 0x0d400000080a9fae */ /* 0x0003e4000c101d72 */
.L_x_1267:
[----:B------:R-:W-:Y:S02]  /*134f0*/  VIADD R3, R3, 0xb0 ;  /* 0x000000b003037836 */ /* 0x000fe40000000000 */
[----:B-1----:R-:W-:-:S03]  /*13500*/  VIADD R8, R22, 0x16800 ;  /* 0x0001680016087836 */ /* 0x002fc60000000000 */
[----:B------:R-:W-:-:S13]  /*13510*/  ISETP.GE.AND P1, PT, R3, R6, PT ;  /* 0x000000060300720c */ /* 0x000fda0003f26270 */
[----:B--2---:R-:W-:-:S05]  /*13520*/  @!P1 LEA R2, P2, R20, R14, 0x1 ;  /* 0x0000000e14029211 */ /* 0x004fca00078408ff */
[----:B0-----:R-:W-:-:S05]  /*13530*/  @!P1 IMAD.X R3, RZ, RZ, R0, P2 ;  /* 0x000000ffff039224 */ /* 0x001fca00010e0600 */
[----:B------:R-:W-:Y:S01]  /*13540*/  @!PT LDS RZ, [RZ] ;  /* 0x00000000fffff984 */ /* 0x000fe20000000800 */
[----:B------:R-:W-:Y:S01]  /*13550*/  @!PT LDS RZ, [RZ] ;  /* 0x00000000fffff984 */ /* 0x000fe20000000800 */
[----:B------:R-:W-:Y:S01]  /*13560*/  @!PT LDS RZ, [RZ] ;  /* 0x00000000fffff984 */ /* 0x000fe20000000800 */
[----:B------:R0:W-:Y:S01]  /*13570*/  @!P1 LDGSTS.E.BYPASS.LTC128B.128 [R10+0xdc00], desc[UR50][R2.64], !P0 ;  /* 0x0dc00000020a9fae */ /* 0x0001e2000c101d72 */
[----:B------:R-:W-:Y:S01]  /*13580*/  PLOP3.LUT P0, PT, PT, PT, PT, 0x80, 0x0 ;  /* 0x000000000000781c */ /* 0x000fe20003f0f070 */
[----:B------:R-:W-:-:S12]  /*13590*/  NOP ;  /* 0x0000000000007918 */ /* 0x000fd80000000000 */
.L_x_1153:
        /* <DEDUP_REMOVED lines=14> */
[----:B0-----:R-:W2:Y:S01]  /*13680*/  LDL R2, [R1+0x8] ;  /* 0x0000080001027983 */ /* 0x001ea20000100800 */
[----:B------:R0:W-:Y:S01]  /*13690*/  SYNCS.ARRIVE.TRANS64.A1T0 RZ, [R22+URZ+0x16800], RZ ;  /* 0x016800ff16ff79a7 */ /* 0x0001e2000810003f */
[----:B------:R-:W-:Y:S01]  /*136a0*/  BSSY B0, `(.L_x_1154) ;  /* 0x0000005000007945 */ /* 0x000fe20003800000 */
[----:B------:R-:W1:Y:S01]  /*136b0*/  SYNCS.PHASECHK.TRANS64.TRYWAIT P0, [R22+URZ+0x16820], R3 ;  /* 0x01682003160075a7 */ /* 0x000e62000800017f */
[----:B--2---:R-:W-:-:S05]  /*136c0*/  VIADD R0, R2, 0xfffffffe ;  /* 0xfffffffe02007836 */ /* 0x004fca0000000000 */
[----:B------:R-:W-:Y:S01]  /*136d0*/  ISETP.GE.AND P1, PT, R0, R29, PT ;  /* 0x0000001d0000720c */ /* 0x000fe20003f26270 */
[----:B01----:R-:W-:-:S12]  /*136e0*/  @!P0 BRA `(.L_x_1155) ;  /* 0x0000003c009c8947 */ /* 0x003fd80003800000 */
.L_x_1268:
[----:B------:R-:W-:Y:S05]  /*136f0*/  BSYNC B0 ;  /* 0x0000000000007941 */ /* 0x000fea0003800000 */
.L_x_1154:
[----:B------:R-:W-:Y:S04]  /*13700*/  BSSY B0, `(.L_x_1156) ;  /* 0x000016e000007945 */ /* 0x000fe80003800000 */
[----:B------:R-:W-:Y:S05]  /*13710*/  @!P1 BRA `(.L_x_1157) ;  /* 0x0000001400b09947 */ /* 0x000fea0003800000 */
[----:B------:R-:W0:Y:S01]  /*13720*/  LDL R2, [R1+0x8] ;  /* 0x0000080001027983 */ /* 0x000e220000100800 */
[----:B------:R-:W-:Y:S01]  /*13730*/  LOP3.LUT R6, RZ, R29, RZ, 0x33, !PT ;  /* 0x0000001dff067212 */ /* 0x000fe200078e33ff */
[----:B------:R-:W-:Y:S01]  /*13740*/  BSSY B2, `(.L_x_1158) ;  /* 0x000007d000027945 */ /* 0x000fe20003800000 */
[----:B0-----:R-:W-:-:S05]  /*13750*/  IMAD.MOV R3, RZ, RZ, -R2 ;  /* 0x000000ffff037224 */ /* 0x001fca00078e0a02 */
[----:B------:R-:W-:-:S05]  /*13760*/  VIADDMNMX R6, R3, 0x1, R6, !PT ;  /* 0x0000000103067846 */ /* 0x000fca0007800106 */
        /* <DEDUP_REMOVED lines=14> */
[----:B------:R-:W-:Y:S01]  /*13850*/  IMAD.MOV.U32 R4, RZ, RZ, R17 ;  /* 0x000000ffff047224 */ /* 0x000fe200078e0011 */
        /* <DEDUP_REMOVED lines=20> */
.L_x_1162:
[----:B------:R-:W-:Y:S01]  /*139a0*/  IMAD R2, R7, 0x8, R22 ;  /* 0x0000000807027824 */ /* 0x000fe200078e0216 */
[----:B------:R-:W-:Y:S01]  /*139b0*/  SHF.L.U32 R3, R9, 0x1f, RZ ;  /* 0x0000001f09037819 */ /* 0x000fe200000006ff */
[----:B------:R-:W-:Y:S03]  /*139c0*/  BSSY B3, `(.L_x_1163) ;  /* 0x0000003000037945 */ /* 0x000fe60003800000 */
[----:B------:R-:W1:Y:S02]  /*139d0*/  SYNCS.PHASECHK.TRANS64.TRYWAIT P0, [R2+URZ+0x16840], R3 ;  /* 0x01684003020075a7 */ /* 0x000e64000800017f */
[----:B-1----:R-:W-:Y:S05]  /*139e0*/  @!P0 BRA `(.L_x_1164) ;  /* 0x0000003800f08947 */ /* 0x002fea0003800000 */
.L_x_1269:
[----:B------:R-:W-:Y:S05]  /*139f0*/  BSYNC B3 ;  /* 0x0000000000037941 */ /* 0x000fea0003800000 */
.L_x_1163:
        /* <DEDUP_REMOVED lines=12> */
.L_x_1166:
[----:B------:R-:W-:Y:S05]  /*13ac0*/  BSYNC B3 ;  /* 0x0000000000037941 */ /* 0x000fea0003800000 */
.L_x_1165:
        /* <DEDUP_REMOVED lines=11> */
.L_x_1167:
        /* <DEDUP_REMOVED lines=15> */
.L_x_1270:
[----:B------:R-:W-:Y:S05]  /*13c70*/  BSYNC B3 ;  /* 0x0000000000037941 */ /* 0x000fea0003800000 */
.L_x_1168:
[----:B------:R-:W-:Y:S01]  /*13c80*/  BSSY B3, `(.L_x_1170) ;  /* 0x000000c000037945 */ /* 0x000fe20003800000 */
[----:B------:R-:W-:Y:S02]  /*13c90*/  IMAD.MOV.U32 R12, RZ, RZ, 0x0 ;  /* 0x00000000ff0c7424 */ /* 0x000fe400078e00ff */
[----:B------:R-:W-:Y:S01]  /*13ca0*/  IMAD.MOV.U32 R13, RZ, RZ, 0x14f00000 ;  /* 0x14f00000ff0d7424 */ /* 0x000fe200078e00ff */
[----:B------:R-:W-:Y:S06]  /*13cb0*/  @P1 BRA `(.L_x_1171) ;  /* 0x0000000000201947 */ /* 0x000fec0003800000 */
        /* <DEDUP_REMOVED lines=8> */
.L_x_1171:
[----:B------:R-:W-:Y:S05]  /*13d40*/  BSYNC B3 ;  /* 0x0000000000037941 */ /* 0x000fea0003800000 */
.L_x_1170:
[----:B------:R-:W-:Y:S01]  /*13d50*/  R2UR UR10, R10 ;  /* 0x000000000a0a72ca */ /* 0x000fe200000e0000 */
[C-C-:B0-----:R-:W-:Y:S01]  /*13d60*/  IMAD R2, R23.reuse, 0x4000, R22.reuse ;  /* 0x0000400017027824 */ /* 0x141fe200078e0216 */
[----:B------:R-:W-:Y:S01]  /*13d70*/  R2UR UR6, R12 ;  /* 0x000000000c0672ca */ /* 0x000fe200000e0000 */
[----:B------:R-:W-:Y:S01]  /*13d80*/  IMAD R3, R23, 0x8, R22 ;  /* 0x0000000817037824 */ /* 0x000fe200078e0216 */
[----:B------:R-:W-:Y:S01]  /*13d90*/  R2UR UR7, R13 ;  /* 0x000000000d0772ca */ /* 0x000fe200000e0000 */
[----:B------:R-:W-:Y:S01]  /*13da0*/  UIADD3 UR4, UP0, UR38, 0x470, URZ ;  /* 0x0000047026047890 */ /* 0x000fe2000ff1e03f */
[----:B------:R-:W-:Y:S01]  /*13db0*/  PLOP3.LUT P0, PT, PT, PT, PT, 0x80, 0x0 ;  /* 0x000000000000781c */ /* 0x000fe20003f0f070 */
[----:B------:R-:W-:Y:S02]  /*13dc0*/  IMAD R5, R24, 0x80, R27 ;  /* 0x0000008018057824 */ /* 0x000fe400078e021b */
[----:B------:R-:W-:Y:S01]  /*13dd0*/  VIADD R2, R2, 0x400 ;  /* 0x0000040002027836 */ /* 0x000fe20000000000 */
[----:B------:R-:W-:Y:S01]  /*13de0*/  UIADD3.X UR5, URZ, UR39, URZ, UP0, !UPT ;  /* 0x000000273f057290 */ /* 0x000fe200087fe43f */
[----:B------:R-:W-:-:S11]  /*13df0*/  VIADD R3, R3, 0x16850 ;  /* 0x0001685003037836 */ /* 0x000fd60000000000 */
.L_x_1172:
        /* <DEDUP_REMOVED lines=12> */
.L_x_1161:
[----:B------:R-:W-:Y:S05]  /*13ec0*/  BSYNC B1 ;  /* 0x0000000000017941 */ /* 0x000fea0003800000 */
.L_x_1160:
[----:B------:R-:W2:Y:S01]  /*13ed0*/  LDL R0, [R1+0x8] ;  /* 0x0000080001007983 */ /* 0x000ea20000100800 */
[----:B------:R-:W-:Y:S02]  /*13ee0*/  IMAD.MOV.U32 R23, RZ, RZ, R7 ;  /* 0x000000ffff177224 */ /* 0x000fe400078e0007 */
[----:B------:R-:W-:Y:S02]  /*13ef0*/  IMAD.MOV.U32 R26, RZ, RZ, R9 ;  /* 0x000000ffff1a7224 */ /* 0x000fe400078e0009 */
[----:B--2---:R-:W-:-:S07]  /*13f00*/  VIADD R0, R0, 0xfffffffd ;  /* 0xfffffffd00007836 */ /* 0x004fce0000000000 */
.L_x_1159:
[----:B------:R-:W-:Y:S05]  /*13f10*/  BSYNC B2 ;  /* 0x0000000000027941 */ /* 0x000fea0003800000 */
.L_x_1158:
[----:B------:R-:W2:Y:S01]  /*13f20*/  LDL.LU R2, [R1+0x8] ;  /* 0x0000080001027983 */ /* 0x000ea20000300800 */
[----:B------:R-:W-:Y:S01]  /*13f30*/  VIADD R6, R6, 0xfffffffe ;  /* 0xfffffffe06067836 */ /* 0x000fe20000000000 */
[----:B--2---:R-:W-:-:S04]  /*13f40*/  LOP3.LUT R3, RZ, R2, RZ, 0x33, !PT ;  /* 0x00000002ff037212 */ /* 0x004fc800078e33ff */
[----:B------:R-:W-:-:S13]  /*13f50*/  ISETP.NE.AND P0, PT, R6, R3, PT ;  /* 0x000000030600720c */ /* 0x000fda0003f05270 */
[----:B------:R-:W-:Y:S05]  /*13f60*/  @!P0 BRA `(.L_x_1157) ;  /* 0x0000000c009c8947 */ /* 0x000fea0003800000 */
[----:B------:R-:W-:-:S07]  /*13f70*/  IMAD.MOV.U32 R4, RZ, RZ, R17 ;  /* 0x000000ffff047224 */ /* 0x000fce00078e0011 */
.L_x_1199:
        /* <DEDUP_REMOVED lines=32> */
.L_x_1175:
[----:B------:R-:W-:Y:S01]  /*14180*/  IMAD R2, R6, 0x8, R22 ;  /* 0x0000000806027824 */ /* 0x000fe200078e0216 */
[----:B------:R-:W-:Y:S01]  /*14190*/  SHF.L.U32 R3, R7, 0x1f, RZ ;  /* 0x0000001f07037819 */ /* 0x000fe200000006ff */
[----:B------:R-:W-:Y:S03]  /*141a0*/  BSSY B2, `(.L_x_1176) ;  /* 0x0000003000027945 */ /* 0x000fe60003800000 */
[----:B------:R-:W1:Y:S02]  /*141b0*/  SYNCS.PHASECHK.TRANS64.TRYWAIT P0, [R2+URZ+0x16840], R3 ;  /* 0x01684003020075a7 */ /* 0x000e64000800017f */
[----:B-1----:R-:W-:Y:S05]  /*141c0*/  @!P0 BRA `(.L_x_1177) ;  /* 0x0000003400208947 */ /* 0x002fea0003800000 */
.L_x_1271:
[----:B------:R-:W-:Y:S05]  /*141d0*/  BSYNC B2 ;  /* 0x0000000000027941 */ /* 0x000fea0003800000 */
.L_x_1176:
        /* <DEDUP_REMOVED lines=12> */
.L_x_1179:
[----:B------:R-:W-:Y:S05]  /*142a0*/  BSYNC B2 ;  /* 0x0000000000027941 */ /* 0x000fea0003800000 */
.L_x_1178:
        /* <DEDUP_REMOVED lines=11> */
.L_x_1180:
        /* <DEDUP_REMOVED lines=15> */
.L_x_1272:
[----:B------:R-:W-:Y:S05]  /*14450*/  BSYNC B2 ;  /* 0x0000000000027941 */ /* 0x000fea0003800000 */
.L_x_1181:
[----:B------:R-:W-:Y:S01]  /*14460*/  BSSY B2, `(.L_x_1183) ;  /* 0x000000b000027945 */ /* 0x000fe20003800000 */
[----:B------:R-:W-:Y:S02]  /*14470*/  IMAD.MOV.U32 R2, RZ, RZ, 0x0 ;  /* 0x00000000ff027424 */ /* 0x000fe400078e00ff */
[----:B0-----:R-:W-:Y:S01]  /*14480*/  IMAD.MOV.U32 R3, RZ, RZ, 0x14f00000 ;  /* 0x14f00000ff037424 */ /* 0x001fe200078e00ff */
[----:B------:R-:W-:Y:S06]  /*14490*/  @P1 BRA `(.L_x_1184) ;  /* 0x00000000001c1947 */ /* 0x000fec0003800000 */
[----:B------:R-:W0:Y:S02]  /*144a0*/  S2R R11, SR_TID.X ;  /* 0x00000000000b7919 */ /* 0x000e240000002100 */
[----:B0-----:R-:W-:Y:S01]  /*144b0*/  LOP3.LUT R12, R11, 0x1f, RZ, 0xc0, !PT ;  /* 0x0000001f0b0c7812 */ /* 0x001fe200078ec0ff */
[----:B------:R-:W-:-:S03]  /*144c0*/  IMAD.MOV.U32 R11, RZ, RZ, 0x4000 ;  /* 0x00004000ff0b7424 */ /* 0x000fc600078e00ff */
[----:B------:R-:W-:Y:S01]  /*144d0*/  ISETP.NE.AND P0, PT, R12, RZ, PT ;  /* 0x000000ff0c00720c */ /* 0x000fe20003f05270 */
[----:B------:R0:W-:-:S12]  /*144e0*/  SYNCS.ARRIVE.TRANS64 RZ, [R10+URZ+0x50], R11 ;  /* 0x0000500b0aff79a7 */ /* 0x0001d8000800003f */
[----:B0-----:R-:W-:Y:S05]  /*144f0*/  @!P0 BRA `(.L_x_1184) ;  /* 0x0000000000048947 */ /* 0x001fea0003800000 */
[----:B------:R-:W-:Y:S01]  /*14500*/  BPT.TRAP 0x1 ;  /* 0x000000040000795c */ /* 0x000fe20000300000 */
.L_x_1184:
[----:B------:R-:W-:Y:S05]  /*14510*/  BSYNC B2 ;  /* 0x0000000000027941 */ /* 0x000fea0003800000 */
.L_x_1183:
        /* <DEDUP_REMOVED lines=10> */
.L_x_1185:
        /* <DEDUP_REMOVED lines=12> */
.L_x_1174:
[----:B------:R-:W-:Y:S05]  /*14680*/  BSYNC B1 ;  /* 0x0000000000017941 */ /* 0x000fea0003800000 */
.L_x_1173:
[----:B------:R-:W2:Y:S01]  /*14690*/  LDL R2, [R1] ;  /* 0x0000000001027983 */ /* 0x000ea20000100800 */
[----:B------:R-:W-:Y:S01]  /*146a0*/  VIADD R23, R6, 0x1 ;  /* 0x0000000106177836 */ /* 0x000fe20000000000 */
[----:B------:R-:W-:Y:S01]  /*146b0*/  BSSY B1, `(.L_x_1186) ;  /* 0x000006f000017945 */ /* 0x000fe20003800000 */
[----:B------:R-:W-:-:S03]  /*146c0*/  VIADD R9, R0, 0xffffffff ;  /* 0xffffffff00097836 */ /* 0x000fc60000000000 */
        /* <DEDUP_REMOVED lines=28> */
.L_x_1188:
[----:B------:R-:W-:Y:S01]  /*14890*/  IMAD R2, R23, 0x8, R22 ;  /* 0x0000000817027824 */ /* 0x000fe200078e0216 */
[----:B------:R-:W-:Y:S01]  /*148a0*/  SHF.L.U32 R3, R26, 0x1f, RZ ;  /* 0x0000001f1a037819 */ /* 0x000fe200000006ff */
[----:B------:R-:W-:Y:S03]  /*148b0*/  BSSY B2, `(.L_x_1189) ;  /* 0x0000003000027945 */ /* 0x000fe60003800000 */
[----:B------:R-:W1:Y:S02]  /*148c0*/  SYNCS.PHASECHK.TRANS64.TRYWAIT P0, [R2+URZ+0x16840], R3 ;  /* 0x01684003020075a7 */ /* 0x000e64000800017f */
[----:B-1----:R-:W-:Y:S05]  /*148d0*/  @!P0 BRA `(.L_x_1190) ;  /* 0x0000002c00848947 */ /* 0x002fea0003800000 */
.L_x_1273:
[----:B------:R-:W-:Y:S05]  /*148e0*/  BSYNC B2 ;  /* 0x0000000000027941 */ /* 0x000fea0003800000 */
.L_x_1189:
        /* <DEDUP_REMOVED lines=12> */
.L_x_1192:
[----:B------:R-:W-:Y:S05]  /*149b0*/  BSYNC B2 ;  /* 0x0000000000027941 */ /* 0x000fea0003800000 */
.L_x_1191:
[----:B------:R-:W-:Y:S01]  /*149c0*/  IMAD.MOV.U32 R5, RZ, RZ, RZ ;  /* 0x000000ffff057224 */ /* 0x000fe200078e00ff */
[----:B------:R-:W-:Y:S01]  /*149d0*/  UIADD3 UR4, UP0, UR38, 0x370, URZ ;  /* 0x0000037026047890 */ /* 0x000fe2000ff1e03f */
[C---:B-1----:R-:W-:Y:S01]  /*149e0*/  IMAD R2, R23.reuse, 0x4000, R22 ;  /* 0x0000400017027824 */ /* 0x042fe200078e0216 */
[----:B------:R-:W-:Y:S01]  /*149f0*/  PLOP3.LUT P0, PT, PT, PT, PT, 0x80, 0x0 ;  /* 0x000000000000781c */ /* 0x000fe20003f0f070 */
[----:B------:R-:W-:Y:S01]  /*14a00*/  IMAD R3, R23, 0x8, R8 ;  /* 0x0000000817037824 */ /* 0x000fe200078e0208 */
[----:B------:R-:W-:Y:S01]  /*14a10*/  R2UR UR10, R5 ;  /* 0x00000000050a72ca */ /* 0x000fe200000e0000 */
[----:B------:R-:W-:Y:S01]  /*14a20*/  VIADD R2, R2, 0xe400 ;  /* 0x0000e40002027836 */ /* 0x000fe20000000000 */
[----:B------:R-:W-:Y:S01]  /*14a30*/  UIADD3.X UR5, URZ, UR39, URZ, UP0, !UPT ;  /* 0x000000273f057290 */ /* 0x000fe200087fe43f */
[----:B------:R-:W-:Y:S01]  /*14a40*/  VIADD R3, R3, 0x30 ;  /* 0x0000003003037836 */ /* 0x000fe20000000000 */
[----:B------:R-:W-:Y:S01]  /*14a50*/  UMOV UR6, 0x0 ;  /* 0x0000000000067882 */ /* 0x000fe20000000000 */
[----:B------:R-:W-:Y:S01]  /*14a60*/  IMAD R11, R10, 0x80, R27 ;  /* 0x000000800a0b7824 */ /* 0x000fe200078e021b */
[----:B------:R-:W-:-:S09]  /*14a70*/  UMOV UR7, 0x14f00000 ;  /* 0x14f0000000077882 */ /* 0x000fd20000000000 */
.L_x_1193:
        /* <DEDUP_REMOVED lines=15> */
.L_x_1274:
[----:B------:R-:W-:Y:S05]  /*14b70*/  BSYNC B2 ;  /* 0x0000000000027941 */ /* 0x000fea0003800000 */
.L_x_1194:
[----:B------:R-:W-:Y:S01]  /*14b80*/  BSSY B2, `(.L_x_1196) ;  /* 0x000000b000027945 */ /* 0x000fe20003800000 */
[----:B0-----:R-:W-:Y:S02]  /*14b90*/  IMAD.MOV.U32 R2, RZ, RZ, 0x0 ;  /* 0x00000000ff027424 */ /* 0x001fe400078e00ff */
[----:B------:R-:W-:Y:S01]  /*14ba0*/  IMAD.MOV.U32 R3, RZ, RZ, 0x14f00000 ;  /* 0x14f00000ff037424 */ /* 0x000fe200078e00ff */
        /* <DEDUP_REMOVED lines=8> */
.L_x_1197:
[----:B------:R-:W-:Y:S05]  /*14c30*/  BSYNC B2 ;  /* 0x0000000000027941 */ /* 0x000fea0003800000 */
.L_x_1196:
        /* <DEDUP_REMOVED lines=10> */
.L_x_1198:
        /* <DEDUP_REMOVED lines=12> */
.L_x_1187:
[----:B------:R-:W-:Y:S05]  /*14da0*/  BSYNC B1 ;  /* 0x0000000000017941 */ /* 0x000fea0003800000 */
.L_x_1186:
[----:B------:R-:W-:Y:S01]  /*14db0*/  ISETP.GT.AND P0, PT, R9, R29, PT ;  /* 0x0000001d0900720c */ /* 0x000fe20003f04270 */
[----:B------:R-:W-:-:S12]  /*14dc0*/  VIADD R0, R0, 0xfffffffe ;  /* 0xfffffffe00007836 */ /* 0x000fd80000000000 */
[----:B------:R-:W-:Y:S05]  /*14dd0*/  @P0 BRA `(.L_x_1199) ;  /* 0xfffffff000680947 */ /* 0x000fea000383ffff */
.L_x_1157:
[----:B------:R-:W-:Y:S05]  /*14de0*/  BSYNC B0 ;  /* 0x0000000000007941 */ /* 0x000fea0003800000 */
.L_x_1156:
        /* <DEDUP_REMOVED lines=17> */
.L_x_1201:
[----:B------:R-:W-:Y:S05]  /*14f00*/  BSYNC B0 ;  /* 0x0000000000007941 */ /* 0x000fea0003800000 */
.L_x_1200:
        /* <DEDUP_REMOVED lines=10> */
.L_x_1275:
[----:B------:R-:W-:Y:S05]  /*14fb0*/  BSYNC B1 ;  /* 0x0000000000017941 */ /* 0x000fea0003800000 */
.L_x_1204:
        /* <DEDUP_REMOVED lines=9> */
.L_x_1207:
[----:B------:R-:W-:Y:S05]  /*15050*/  BSYNC B1 ;  /* 0x0000000000017941 */ /* 0x000fea0003800000 */
.L_x_1206:
[----:B0-----:R-:W-:Y:S01]  /*15060*/  IMAD R0, R23, 0x4000, R22 ;  /* 0x0000400017007824 */ /* 0x001fe200078e0216 */
[----:B------:R-:W-:Y:S01]  /*15070*/  UIADD3 UR4, UP0, UR38, 0x470, URZ ;  /* 0x0000047026047890 */ /* 0x000fe2000ff1e03f */
[----:B------:R-:W-:Y:S01]  /*15080*/  IMAD R24, R24, 0x80, R27 ;  /* 0x0000008018187824 */ /* 0x000fe200078e021b */
[----:B------:R-:W-:Y:S01]  /*15090*/  PLOP3.LUT P0, PT, PT, PT, PT, 0x80, 0x0 ;  /* 0x000000000000781c */ /* 0x000fe20003f0f070 */
[----:B------:R-:W-:Y:S01]  /*150a0*/  VIADD R2, R3, 0x16850 ;  /* 0x0001685003027836 */ /* 0x000fe20000000000 */
[----:B------:R-:W-:Y:S01]  /*150b0*/  UIADD3.X UR5, URZ, UR39, URZ, UP0, !UPT ;  /* 0x000000273f057290 */ /* 0x000fe200087fe43f */
[----:B------:R-:W-:Y:S01]  /*150c0*/  VIADD R0, R0, 0x400 ;  /* 0x0000040000007836 */ /* 0x000fe20000000000 */
[----:B------:R-:W-:Y:S01]  /*150d0*/  UMOV UR6, 0x0 ;  /* 0x0000000000067882 */ /* 0x000fe20000000000 */
[----:B------:R-:W-:Y:S01]  /*150e0*/  UMOV UR7, 0x14f00000 ;  /* 0x14f0000000077882 */ /* 0x000fe20000000000 */
[----:B------:R-:W-:-:S08]  /*150f0*/  UMOV UR10, URZ ;  /* 0x0000003f000a7c82 */ /* 0x000fd00008000000 */
.L_x_1208:
        /* <DEDUP_REMOVED lines=10> */
.L_x_1203:
[----:B------:R-:W-:Y:S05]  /*151a0*/  BSYNC B0 ;  /* 0x0000000000007941 */ /* 0x000fea0003800000 */
.L_x_1202:
[----:B------:R-:W-:-:S05]  /*151b0*/  VIADD R23, R23, 0x1 ;  /* 0x0000000117177836 */ /* 0x000fca0000000000 */
[----:B------:R-:W-:-:S04]  /*151c0*/  ISETP.NE.AND P0, PT, R23, 0x2, PT ;  /* 0x000000021700780c */ /* 0x000fc80003f05270 */
[----:B0-----:R-:W-:Y:S02]  /*151d0*/  SEL R3, RZ, 0x1, P0 ;  /* 0x00000001ff037807 */ /* 0x001fe40000000000 */
[----:B------:R-:W-:Y:S02]  /*151e0*/  SEL R23, R23, RZ, P0 ;  /* 0x000000ff17177207 */ /* 0x000fe40000000000 */
[----:B------:R-:W-:-:S07]  /*151f0*/  LOP3.LUT R26, R26, R3, RZ, 0x3c, !PT ;  /* 0x000000031a1a7212 */ /* 0x000fce00078e3cff */
.L_x_1138:
[----:B------:R-:W-:Y:S05]  /*15200*/  BSYNC B7 ;  /* 0x0000000000077941 */ /* 0x000fea0003800000 */
.L_x_1136:
        /* <DEDUP_REMOVED lines=8> */
[----:B------:R-:W-:-:S05]  /*15290*/  IMAD.U32 R22, RZ, RZ, UR4 ;  /* 0x00000004ff167e24 */ /* 0x000fca000f8e00ff */
[----:B------:R2:W3:Y:S01]  /*152a0*/  LDS.128 R16, [R22+0x168d0] ;  /* 0x0168d00016107984 */ /* 0x0004e20000000c00 */
[----:B------:R-:W-:Y:S06]  /*152b0*/  BAR.ARV 0x4, 0x200 ;  /* 0x0108000000007b1d */ /* 0x000fec0000002000 */
[----:B------:R-:W-:Y:S05]  /*152c0*/  BRA `(.L_x_1210) ;  /* 0x0000000800cc7947 */ /* 0x000fea0003800000 */
.L_x_1209:
[----:B------:R-:W1:Y:S01]  /*152d0*/  S2R R0, SR_TID.X ;  /* 0x0000000000007919 */ /* 0x000e620000002100 */
[----:B------:R-:W-:Y:S01]  /*152e0*/  UMOV UR4, 0xffffffff ;  /* 0xffffffff00047882 */ /* 0x000fe20000000000 */
[----:B-1----:R-:W-:-:S04]  /*152f0*/  LOP3.LUT R8, R0, 0x1f, RZ, 0xc0, !PT ;  /* 0x0000001f00087812 */ /* 0x002fc800078ec0ff */
[----:B------:R-:W-:Y:S01]  /*15300*/  ISETP.NE.AND P0, PT, R8, 0x1f, PT ;  /* 0x0000001f0800780c */ /* 0x000fe20003f05270 */
[----:B------:R-:W-:-:S12]  /*15310*/  BRA.DIV UR4, `(.L_x_1211) ;  /* 0x0000002604307947 */ /* 0x000fd8000b800000 */
[----:B------:R-:W-:Y:S01]  /*15320*/  IMAD.IADD R5, R19, 0x1, R8 ;  /* 0x0000000113057824 */ /* 0x000fe200078e0208 */
[----:B------:R-:W-:-:S04]  /*15330*/  ULDC UR4, c[0x0][0xc3c] ;  /* 0x00030f0000047ab9 */ /* 0x000fc80000000800 */
[----:B------:R-:W-:-:S13]  /*15340*/  ISETP.GE.OR P1, PT, R5, UR4, !P0 ;  /* 0x0000000405007c0c */ /* 0x000fda000c726670 */
[----:B------:R-:W1:Y:S02]  /*15350*/  @!P1 LDC.64 R2, c[0x0][0xc80] ;  /* 0x00032000ff029b82 */ /* 0x000e640000000a00 */
[----:B-1----:R-:W-:-:S06]  /*15360*/  @!P1 IMAD.WIDE R2, R5, 0x4, R2 ;  /* 0x0000000405029825 */ /* 0x002fcc00078e0202 */
[----:B------:R-:W2:Y:S01]  /*15370*/  @!P1 LDG.E R2, desc[UR50][R2.64] ;  /* 0x0000003202029981 */ /* 0x000ea2000c1e1900 */
[----:B------:R-:W-:Y:S01]  /*15380*/  IMAD.MOV.U32 R17, RZ, RZ, RZ ;  /* 0x000000ffff117224 */ /* 0x000fe200078e00ff */
[C---:B------:R-:W-:Y:S02]  /*15390*/  ISETP.GE.U32.AND P2, PT, R8.reuse, 0x2, PT ;  /* 0x000000020800780c */ /* 0x040fe40003f46070 */
[C---:B------:R-:W-:Y:S01]  /*153a0*/  ISETP.GE.U32.AND P3, PT, R8.reuse, 0x4, PT ;  /* 0x000000040800780c */ /* 0x040fe20003f66070 */
[----:B------:R-:W-:Y:S01]  /*153b0*/  SHFL.IDX PT, R0, R16, RZ, 0x1f ;  /* 0x00001fff10007589 */ /* 0x000fe200000e0000 */
[C---:B------:R-:W-:Y:S02]  /*153c0*/  ISETP.GE.U32.AND P4, PT, R8.reuse, 0x8, PT ;  /* 0x000000080800780c */ /* 0x040fe40003f86070 */
[C---:B------:R-:W-:Y:S01]  /*153d0*/  ISETP.GE.U32.AND P5, PT, R8.reuse, 0x10, PT ;  /* 0x000000100800780c */ /* 0x040fe20003fa6070 */
[----:B--2---:R-:W-:Y:S01]  /*153e0*/  @!P1 IMAD.MOV.U32 R17, RZ, RZ, R2 ;  /* 0x000000ffff119224 */ /* 0x004fe200078e0002 */
[----:B------:R-:W-:-:S04]  /*153f0*/  ISETP.NE.AND P1, PT, R8, RZ, PT ;  /* 0x000000ff0800720c */ /* 0x000fc80003f25270 */
[----:B------:R-:W1:Y:S02]  /*15400*/  SHFL.UP PT, R14, R17, 0x1, RZ ;  /* 0x04200000110e7989 */ /* 0x000e6400000e00ff */
[----:B-1----:R-:W-:-:S05]  /*15410*/  SEL R4, R14, RZ, P1 ;  /* 0x000000ff0e047207 */ /* 0x002fca0000800000 */
[----:B------:R-:W-:-:S05]  /*15420*/  IMAD.IADD R4, R17, 0x1, R4 ;  /* 0x0000000111047824 */ /* 0x000fca00078e0204 */
[----:B------:R-:W1:Y:S02]  /*15430*/  SHFL.UP PT, R14, R4, 0x2, RZ ;  /* 0x04400000040e7989 */ /* 0x000e6400000e00ff */
[----:B-1----:R-:W-:-:S05]  /*15440*/  SEL R5, R14, RZ, P2 ;  /* 0x000000ff0e057207 */ /* 0x002fca0001000000 */
[----:B------:R-:W-:Y:S02]  /*15450*/  IMAD.IADD R6, R4, 0x1, R5 ;  /* 0x0000000104067824 */ /* 0x000fe400078e0205 */
[----:B------:R-:W-:Y:S04]  /*15460*/  SHFL.IDX PT, R5, R16, 0x1, 0x1f ;  /* 0x00201f0010057f89 */ /* 0x000fe800000e0000 */
[----:B------:R-:W1:Y:S02]  /*15470*/  SHFL.UP PT, R14, R6, 0x4, RZ ;  /* 0x04800000060e7989 */ /* 0x000e6400000e00ff */
[----:B-1----:R-:W-:-:S05]  /*15480*/  SEL R3, R14, RZ, P3 ;  /* 0x000000ff0e037207 */ /* 0x002fca0001800000 */
[----:B------:R-:W-:-:S05]  /*15490*/  IMAD.IADD R2, R6, 0x1, R3 ;  /* 0x0000000106027824 */ /* 0x000fca00078e0203 */
[----:B------:R-:W1:Y:S02]  /*154a0*/  SHFL.UP PT, R14, R2, 0x8, RZ ;  /* 0x05000000020e7989 */ /* 0x000e6400000e00ff */
[----:B-1----:R-:W-:-:S05]  /*154b0*/  SEL R3, R14, RZ, P4 ;  /* 0x000000ff0e037207 */ /* 0x002fca0002000000 */
[----:B------:R-:W-:-:S05]  /*154c0*/  IMAD.IADD R3, R2, 0x1, R3 ;  /* 0x0000000102037824 */ /* 0x000fca00078e0203 */
[----:B------:R-:W1:Y:S02]  /*154d0*/  SHFL.UP PT, R14, R3, 0x10, RZ ;  /* 0x06000000030e7989 */ /* 0x000e6400000e00ff */
[----:B-1----:R-:W-:-:S05]  /*154e0*/  SEL R14, R14, RZ, P5 ;  /* 0x000000ff0e0e7207 */ /* 0x002fca0002800000 */
[----:B------:R-:W-:-:S05]  /*154f0*/  IMAD.IADD R2, R3, 0x1, R14 ;  /* 0x0000000103027824 */ /* 0x000fca00078e020e */
[----:B------:R1:W2:Y:S02]  /*15500*/  SHFL.IDX PT, R14, R2, 0x1f, 0x1f ;  /* 0x03e01f00020e7f89 */ /* 0x0002a400000e0000 */
.L_x_1285:
[----:B------:R-:W-:Y:S02]  /*15510*/  ULDC UR4, c[0x0][0xc38] ;  /* 0x00030e0000047ab9 */ /* 0x000fe40000000800 */
[----:B------:R-:W-:-:S04]  /*15520*/  IMAD.U32 R4, RZ, RZ, UR4 ;  /* 0x00000004ff047e24 */ /* 0x000fc8000f8e00ff */
[----:B--2---:R-:W-:-:S04]  /*15530*/  IMAD R14, R14, R4, RZ ;  /* 0x000000040e0e7224 */ /* 0x004fc800078e02ff */
[----:B------:R-:W-:-:S05]  /*15540*/  IMAD.IADD R5, R5, 0x1, R14 ;  /* 0x0000000105057824 */ /* 0x000fca00078e020e */
[----:B------:R-:W-:-:S13]  /*15550*/  ISETP.GT.AND P6, PT, R5, R0, PT ;  /* 0x000000000500720c */ /* 0x000fda0003fc4270 */
[----:B------:R-:W-:Y:S05]  /*15560*/  @P6 BRA `(.L_x_1212) ;  /* 0x00000000009c6947 */ /* 0x000fea0003800000 */
.L_x_1217:
[----:B-1----:R-:W1:Y:S01]  /*15570*/  LDC R2, c[0x0][0xc3c] ;  /* 0x00030f00ff027b82 */ /* 0x002e620000000800 */
[----:B------:R-:W-:-:S05]  /*15580*/  VIADD R19, R19, 0x1f ;  /* 0x0000001f13137836 */ /* 0x000fca0000000000 */
[----:B-1----:R-:W-:-:S13]  /*15590*/  ISETP.GE.AND P6, PT, R19, R2, PT ;  /* 0x000000021300720c */ /* 0x002fda0003fc6270 */
[----:B------:R-:W-:Y:S05]  /*155a0*/  @P6 BRA `(.L_x_1213) ;  /* 0x0000000400d06947 */ /* 0x000fea0003800000 */
[----:B------:R-:W1:Y:S01]  /*155b0*/  S2R R3, SR_TID.X ;  /* 0x0000000000037919 */ /* 0x000e620000002100 */
[----:B------:R-:W-:Y:S01]  /*155c0*/  BSSY B0, `(.L_x_1214) ;  /* 0x0000009000007945 */ /* 0x000fe20003800000 */
[----:B------:R-:W-:Y:S01]  /*155d0*/  IMAD.MOV.U32 R17, RZ, RZ, RZ ;  /* 0x000000ffff117224 */ /* 0x000fe200078e00ff */
[----:B-1----:R-:W-:-:S05]  /*155e0*/  LOP3.LUT R3, R3, 0x1f, RZ, 0xc0, !PT ;  /* 0x0000001f03037812 */ /* 0x002fca00078ec0ff */
[----:B------:R-:W-:-:S05]  /*155f0*/  IMAD.IADD R7, R19, 0x1, R3 ;  /* 0x0000000113077824 */ /* 0x000fca00078e0203 */
[----:B------:R-:W-:-:S13]  /*15600*/  ISETP.GE.OR P6, PT, R7, R2, !P0 ;  /* 0x000000020700720c */ /* 0x000fda00047c6670 */
[----:B------:R-:W-:Y:S05]  /*15610*/  @P6 BRA `(.L_x_1215) ;  /* 0x00000000000c6947 */ /* 0x000fea0003800000 */
[----:B------:R-:W1:Y:S02]  /*15620*/  LDC.64 R2, c[0x0][0xc80] ;  /* 0x00032000ff027b82 */ /* 0x000e640000000a00 */
[----:B-1----:R-:W-:-:S05]  /*15630*/  IMAD.WIDE R2, R7, 0x4, R2 ;  /* 0x0000000407027825 */ /* 0x002fca00078e0202 */
[----:B------:R1:W5:Y:S02]  /*15640*/  LDG.E R17, desc[UR50][R2.64] ;  /* 0x0000003202117981 */ /* 0x000364000c1e1900 */
.L_x_1215:
[----:B------:R-:W-:Y:S05]  /*15650*/  BSYNC B0 ;  /* 0x0000000000007941 */ /* 0x000fea0003800000 */
.L_x_1214:
[----:B------:R-:W-:-:S03]  /*15660*/  UMOV UR4, 0xffffffff ;  /* 0xffffffff00047882 */ /* 0x000fc60000000000 */
[----:B------:R-:W-:Y:S05]  /*15670*/  BRA.DIV UR4, `(.L_x_1216) ;  /* 0x00000026047c7947 */ /* 0x000fea000b800000 */
[----:B-----5:R-:W2:Y:S02]  /*15680*/  SHFL.UP PT, R14, R17, 0x1, RZ ;  /* 0x04200000110e7989 */ /* 0x020ea400000e00ff */
[----:B--2---:R-:W-:-:S05]  /*15690*/  SEL R14, R14, RZ, P1 ;  /* 0x000000ff0e0e7207 */ /* 0x004fca0000800000 */
[----:B------:R-:W-:-:S05]  /*156a0*/  IMAD.IADD R13, R17, 0x1, R14 ;  /* 0x00000001110d7824 */ /* 0x000fca00078e020e */
        /* <DEDUP_REMOVED lines=13> */
.L_x_1293:
[----:B------:R-:W-:Y:S02]  /*15780*/  ULDC UR4, c[0x0][0xc38] ;  /* 0x00030e0000047ab9 */ /* 0x000fe40000000800 */
[----:B------:R-:W-:-:S04]  /*15790*/  IMAD.U32 R4, RZ, RZ, UR4 ;  /* 0x00000004ff047e24 */ /* 0x000fc8000f8e00ff */
[----:B--2---:R-:W-:-:S04]  /*157a0*/  IMAD R14, R14, R4, RZ ;  /* 0x000000040e0e7224 */ /* 0x004fc800078e02ff */
[----:B------:R-:W-:-:S05]  /*157b0*/  IMAD.IADD R5, R14, 0x1, R5 ;  /* 0x000000010e057824 */ /* 0x000fca00078e0205 */
[----:B------:R-:W-:-:S13]  /*157c0*/  ISETP.GT.AND P6, PT, R5, R0, PT ;  /* 0x000000000500720c */ /* 0x000fda0003fc4270 */
[----:B------:R-:W-:Y:S05]  /*157d0*/  @!P6 BRA `(.L_x_1217) ;  /* 0xfffffffc0064e947 */ /* 0x000fea000383ffff */
.L_x_1212:
[----:B------:R-:W-:Y:S01]  /*157e0*/  IMAD.IADD R5, R5, 0x1, -R14 ;  /* 0x0000000105057824 */ /* 0x000fe200078e0a0e */
[----:B------:R-:W-:-:S03]  /*157f0*/  UMOV UR4, 0xffffffff ;  /* 0xffffffff00047882 */ /* 0x000fc60000000000 */
[----:B------:R-:W-:-:S05]  /*15800*/  IMAD R3, R2, R4, R5 ;  /* 0x0000000402037224 */ /* 0x000fca00078e0205 */
[----:B------:R-:W-:Y:S01]  /*15810*/  ISETP.GT.AND P6, PT, R3, R0, PT ;  /* 0x000000000300720c */ /* 0x000fe20003fc4270 */
[----:B------:R-:W-:-:S12]  /*15820*/  BRA.DIV UR4, `(.L_x_1218) ;  /* 0x0000002604cc7947 */ /* 0x000fd8000b800000 */
[----:B------:R-:W-:-:S04]  /*15830*/  VOTE.ANY R3, PT, !P6 ;  /* 0x0000000000037806 */ /* 0x000fc800070e0100 */
[----:B------:R-:W2:Y:S02]  /*15840*/  POPC R6, R3 ;  /* 0x0000000300067309 */ /* 0x000ea40000000000 */
[----:B--2---:R2:W3:Y:S02]  /*15850*/  SHFL.IDX PT, R17, R17, R6, 0x1f ;  /* 0x00001f0611117589 */ /* 0x0044e400000e0000 */
.L_x_1297:
[----:B------:R-:W-:Y:S01]  /*15860*/  ISETP.NE.AND P0, PT, R3, RZ, PT ;  /* 0x000000ff0300720c */ /* 0x000fe20003f05270 */
[----:B------:R-:W-:-:S12]  /*15870*/  IMAD.MOV.U32 R14, RZ, RZ, RZ ;  /* 0x000000ffff0e7224 */ /* 0x000fd800078e00ff */
[----:B------:R-:W-:Y:S05]  /*15880*/  @!P0 BRA `(.L_x_1219) ;  /* 0x0000000000108947 */ /* 0x000fea0003800000 */
[----:B------:R-:W-:Y:S01]  /*15890*/  UMOV UR4, 0xffffffff ;  /* 0xffffffff00047882 */ /* 0x000fe20000000000 */
[----:B------:R-:W-:Y:S02]  /*158a0*/  VIADD R12, R6, 0xffffffff ;  /* 0xffffffff060c7836 */ /* 0x000fe40000000000 */
[----:B------:R-:W-:Y:S05]  /*158b0*/  BRA.DIV UR4, `(.L_x_1220) ;  /* 0x0000002604f07947 */ /* 0x000fea000b800000 */
[----:B------:R4:W0:Y:S02]  /*158c0*/  SHFL.IDX PT, R14, R2, R12, 0x1f ;  /* 0x00001f0c020e7589 */ /* 0x00082400000e0000 */
.L_x_1219:
[----:B-1--4-:R-:W1:Y:S01]  /*158d0*/  LDC.64 R2, c[0x0][0xc90] ;  /* 0x00032400ff027b82 */ /* 0x012e620000000a00 */
[----:B------:R-:W-:-:S04]  /*158e0*/  IMAD.IADD R19, R6, 0x1, R19 ;  /* 0x0000000106137824 */ /* 0x000fc800078e0213 */
[----:B-1----:R-:W-:-:S05]  /*158f0*/  IMAD.WIDE R2, R19, 0x4, R2 ;  /* 0x0000000413027825 */ /* 0x002fca00078e0202 */
[----:B------:R1:W2:Y:S01]  /*15900*/  LDG.E R7, desc[UR50][R2.64] ;  /* 0x0000003202077981 */ /* 0x0002a2000c1e1900 */
[----:B0-----:R-:W-:Y:S02]  /*15910*/  IMAD R16, R14, R4, R5 ;  /* 0x000000040e107224 */ /* 0x001fe400078e0205 */
[----:B-1----:R-:W-:Y:S02]  /*15920*/  IMAD.MOV.U32 R2, RZ, RZ, RZ ;  /* 0x000000ffff027224 */ /* 0x002fe400078e00ff */
[----:B--23--:R-:W-:-:S05]  /*15930*/  IMAD R6, R17, R7, RZ ;  /* 0x0000000711067224 */ /* 0x00cfca00078e02ff */
[----:B------:R-:W-:-:S04]  /*15940*/  IABS R8, R6 ;  /* 0x0000000600087213 */ /* 0x000fc80000000000 */
[----:B------:R-:W0:Y:S08]  /*15950*/  I2F.RP R9, R8 ;  /* 0x0000000800097306 */ /* 0x000e300000209400 */
[----:B0-----:R-:W0:Y:S02]  /*15960*/  MUFU.RCP R9, R9 ;  /* 0x0000000900097308 */ /* 0x001e240000001000 */
[----:B0-----:R-:W-:-:S06]  /*15970*/  VIADD R10, R9, 0xffffffe ;  /* 0x0ffffffe090a7836 */ /* 0x001fcc0000000000 */
[----:B------:R-:W0:Y:S02]  /*15980*/  F2I.FTZ.U32.TRUNC.NTZ R3, R10 ;  /* 0x0000000a00037305 */ /* 0x000e24000021f000 */
[----:B0-----:R-:W-:-:S04]  /*15990*/  IMAD.MOV R11, RZ, RZ, -R3 ;  /* 0x000000ffff0b7224 */ /* 0x001fc800078e0a03 */
[----:B------:R-:W-:-:S04]  /*159a0*/  IMAD R5, R11, R8, RZ ;  /* 0x000000080b057224 */ /* 0x000fc800078e02ff */
[----:B------:R-:W-:-:S04]  /*159b0*/  IMAD.HI.U32 R2, R3, R5, R2 ;  /* 0x0000000503027227 */ /* 0x000fc800078e0002 */
[----:B------:R-:W-:Y:S01]  /*159c0*/  IMAD.IADD R5, R0, 0x1, -R16 ;  /* 0x0000000100057824 */ /* 0x000fe200078e0a10 */
[----:B------:R-:W-:-:S04]  /*159d0*/  IABS R0, R6 ;  /* 0x0000000600007213 */ /* 0x000fc80000000000 */
[----:B------:R-:W-:Y:S01]  /*159e0*/  IABS R3, R5 ;  /* 0x0000000500037213 */ /* 0x000fe20000000000 */
[----:B------:R-:W-:-:S04]  /*159f0*/  IMAD.MOV R0, RZ, RZ, -R0 ;  /* 0x000000ffff007224 */ /* 0x000fc800078e0a00 */
        /* <DEDUP_REMOVED lines=11> */
[----:B------:R-:W-:-:S05]  /*15ab0*/  @!P1 LOP3.LUT R2, RZ, R6, RZ, 0x33, !PT ;  /* 0x00000006ff029212 */ /* 0x000fca00078e33ff */
[----:B------:R-:W-:Y:S02]  /*15ac0*/  IMAD R0, R7, R2, RZ ;  /* 0x0000000207007224 */ /* 0x000fe400078e02ff */
[----:B------:R-:W-:Y:S02]  /*15ad0*/  IMAD.MOV R2, RZ, RZ, -R2 ;  /* 0x000000ffff027224 */ /* 0x000fe400078e0a02 */
[----:B------:R-:W-:Y:S02]  /*15ae0*/  IMAD.MOV R3, RZ, RZ, -R0 ;  /* 0x000000ffff037224 */ /* 0x000fe400078e0a00 */
[----:B------:R-:W-:-:S03]  /*15af0*/  IMAD R5, R6, R2, R5 ;  /* 0x0000000206057224 */ /* 0x000fc600078e0205 */
[----:B------:R-:W-:-:S04]  /*15b00*/  VIADDMNMX R4, R3, R4, R7, PT ;  /* 0x0000000403047246 */ /* 0x000fc80003800107 */
[-C--:B------:R-:W-:Y:S02]  /*15b10*/  IABS R7, R4.reuse ;  /* 0x0000000400077213 */ /* 0x080fe40000000000 */
[----:B------:R-:W-:Y:S02]  /*15b20*/  IABS R6, R4 ;  /* 0x0000000400067213 */ /* 0x000fe40000000000 */
[----:B------:R-:W0:Y:S03]  /*15b30*/  I2F.RP R8, R7 ;  /* 0x0000000700087306 */ /* 0x000e260000209400 */
[----:B------:R-:W-:-:S05]  /*15b40*/  IMAD.MOV R6, RZ, RZ, -R6 ;  /* 0x000000ffff067224 */ /* 0x000fca00078e0a06 */
[----:B0-----:R-:W0:Y:S02]  /*15b50*/  MUFU.RCP R8, R8 ;  /* 0x0000000800087308 */ /* 0x001e240000001000 */
[----:B0-----:R-:W-:-:S06]  /*15b60*/  VIADD R3, R8, 0xffffffe ;  /* 0x0ffffffe08037836 */ /* 0x001fcc0000000000 */
[----:B------:R-:W0:Y:S02]  /*15b70*/  F2I.FTZ.U32.TRUNC.NTZ R3, R3 ;  /* 0x0000000300037305 */ /* 0x000e24000021f000 */
[----:B0-----:R-:W-:-:S04]  /*15b80*/  IMAD.MOV R2, RZ, RZ, -R3 ;  /* 0x000000ffff027224 */ /* 0x001fc800078e0a03 */
[----:B------:R-:W-:Y:S02]  /*15b90*/  IMAD R9, R2, R7, RZ ;  /* 0x0000000702097224 */ /* 0x000fe400078e02ff */
[----:B------:R-:W-:-:S04]  /*15ba0*/  IMAD.MOV.U32 R2, RZ, RZ, RZ ;  /* 0x000000ffff027224 */ /* 0x000fc800078e00ff */
[----:B------:R-:W-:Y:S01]  /*15bb0*/  IMAD.HI.U32 R2, R3, R9, R2 ;  /* 0x0000000903027227 */ /* 0x000fe200078e0002 */
[----:B------:R-:W-:Y:S02]  /*15bc0*/  IABS R9, R5 ;  /* 0x0000000500097213 */ /* 0x000fe40000000000 */
[C---:B------:R-:W-:Y:S01]  /*15bd0*/  LOP3.LUT R3, R5.reuse, R4, RZ, 0x3c, !PT ;  /* 0x0000000405037212 */ /* 0x040fe200078e3cff */
[----:B------:R-:W-:Y:S02]  /*15be0*/  IMAD.IADD R5, R5, 0x1, R0 ;  /* 0x0000000105057824 */ /* 0x000fe400078e0200 */
[----:B------:R-:W-:Y:S01]  /*15bf0*/  IMAD.HI.U32 R2, R2, R9, RZ ;  /* 0x0000000902027227 */ /* 0x000fe200078e00ff */
[----:B------:R-:W-:-:S03]  /*15c00*/  ISETP.GE.AND P2, PT, R3, RZ, PT ;  /* 0x000000ff0300720c */ /* 0x000fc60003f46270 */
[----:B------:R-:W-:-:S05]  /*15c10*/  IMAD R6, R2, R6, R9 ;  /* 0x0000000602067224 */ /* 0x000fca00078e0209 */
[----:B------:R-:W-:-:S13]  /*15c20*/  ISETP.GT.U32.AND P1, PT, R7, R6, PT ;  /* 0x000000060700720c */ /* 0x000fda0003f24070 */
[----:B------:R-:W-:Y:S02]  /*15c30*/  @!P1 IMAD.IADD R6, R6, 0x1, -R7 ;  /* 0x0000000106069824 */ /* 0x000fe400078e0a07 */
[----:B------:R-:W-:Y:S01]  /*15c40*/  @!P1 VIADD R2, R2, 0x1 ;  /* 0x0000000102029836 */ /* 0x000fe20000000000 */
[----:B------:R-:W-:Y:S02]  /*15c50*/  ISETP.NE.AND P1, PT, R4, RZ, PT ;  /* 0x000000ff0400720c */ /* 0x000fe40003f25270 */
[----:B------:R-:W-:-:S13]  /*15c60*/  ISETP.GE.U32.AND P0, PT, R6, R7, PT ;  /* 0x000000070600720c */ /* 0x000fda0003f06070 */
[----:B------:R-:W-:-:S04]  /*15c70*/  @P0 VIADD R2, R2, 0x1 ;  /* 0x0000000102020836 */ /* 0x000fc80000000000 */
[----:B------:R-:W-:Y:S01]  /*15c80*/  @!P2 IMAD.MOV R2, RZ, RZ, -R2 ;  /* 0x000000ffff02a224 */ /* 0x000fe200078e0a02 */
[----:B------:R-:W-:Y:S01]  /*15c90*/  @!P1 LOP3.LUT R2, RZ, R4, RZ, 0x33, !PT ;  /* 0x00000004ff029212 */ /* 0x000fe200078e33ff */
[----:B------:R-:W-:-:S04]  /*15ca0*/  IMAD.MOV R4, RZ, RZ, -R4 ;  /* 0x000000ffff047224 */ /* 0x000fc800078e0a04 */
[----:B------:R-:W-:Y:S01]  /*15cb0*/  IMAD R18, R2, R4, R5 ;  /* 0x0000000402127224 */ /* 0x000fe200078e0205 */
[----:B------:R-:W-:-:S05]  /*15cc0*/  LOP3.LUT R2, RZ, R2, RZ, 0x33, !PT ;  /* 0x00000002ff027212 */ /* 0x000fca00078e33ff */
[----:B------:R-:W-:Y:S01]  /*15cd0*/  IMAD.IADD R17, R17, 0x1, R2 ;  /* 0x0000000111117824 */ /* 0x000fe200078e0202 */
[----:B------:R-:W-:Y:S06]  /*15ce0*/  BRA `(.L_x_1221) ;  /* 0x00000000001c7947 */ /* 0x000fec0003800000 */
.L_x_1213:
[----:B------:R-:W-:Y:S01]  /*15cf0*/  UMOV UR4, URZ ;  /* 0x0000003f00047c82 */ /* 0x000fe20008000000 */
[----:B------:R-:W-:Y:S01]  /*15d00*/  UMOV UR5, URZ ;  /* 0x0000003f00057c82 */ /* 0x000fe20008000000 */
[----:B------:R-:W-:Y:S01]  /*15d10*/  ULDC UR6, c[0x0][0xc3c] ;  /* 0x00030f0000067ab9 */ /* 0x000fe20000000800 */
[----:B------:R-:W-:Y:S02]  /*15d20*/  IMAD.MOV.U32 R16, RZ, RZ, R0 ;  /* 0x000000ffff107224 */ /* 0x000fe400078e0000 */
[----:B------:R-:W-:Y:S02]  /*15d30*/  IMAD.U32 R17, RZ, RZ, UR4 ;  /* 0x00000004ff117e24 */ /* 0x000fe4000f8e00ff */
[----:B------:R-:W-:Y:S02]  /*15d40*/  IMAD.U32 R18, RZ, RZ, UR5 ;  /* 0x00000005ff127e24 */ /* 0x000fe4000f8e00ff */
[----:B------:R-:W-:-:S07]  /*15d50*/  IMAD.U32 R19, RZ, RZ, UR6 ;  /* 0x00000006ff137e24 */ /* 0x000fce000f8e00ff */
.L_x_1221:
[----:B------:R-:W1:Y:S01]  /*15d60*/  S2R R0, SR_TID.X ;  /* 0x0000000000007919 */ /* 0x000e620000002100 */
[----:B------:R-:W-:Y:S05]  /*15d70*/  WARPSYNC.ALL ;  /* 0x0000000000007948 */ /* 0x000fea0003800000 */
[----:B------:R-:W-:Y:S01]  /*15d80*/  BAR.SYNC.DEFER_BLOCKING 0x4, 0x200 ;  /* 0x0108000000007b1d */ /* 0x000fe20000010000 */
[----:B-1----:R-:W-:-:S04]  /*15d90*/  LOP3.LUT R0, R0, 0x1f, RZ, 0xc0, !PT ;  /* 0x0000001f00007812 */ /* 0x002fc800078ec0ff */
[----:B------:R-:W-:-:S13]  /*15da0*/  ISETP.NE.AND P0, PT, R0, RZ, PT ;  /* 0x000000ff0000720c */ /* 0x000fda0003f05270 */
[----:B------:R-:W1:Y:S01]  /*15db0*/  @!P0 S2R R3, SR_CgaCtaId ;  /* 0x0000000000038919 */ /* 0x000e620000008800 */
[----:B------:R-:W-:-:S04]  /*15dc0*/  @!P0 MOV R0, 0x400 ;  /* 0x0000040000008802 */ /* 0x000fc80000000f00 */
[----:B-1----:R-:W-:-:S05]  /*15dd0*/  @!P0 LEA R22, R3, R0, 0x18 ;  /* 0x0000000003168211 */ /* 0x002fca00078ec0ff */
[----:B------:R1:W-:Y:S01]  /*15de0*/  @!P0 STS.128 [R22+0x168d0], R16 ;  /* 0x0168d01016008388 */ /* 0x0003e20000000c00 */
[----:B------:R-:W-:Y:S06]  /*15df0*/  BAR.ARV 0x5, 0x200 ;  /* 0x0148000000007b1d */ /* 0x000fec0000002000 */
.L_x_1210:
[----:B------:R-:W-:Y:S02]  /*15e00*/  ULDC UR4, c[0x0][0xc3c] ;  /* 0x00030f0000047ab9 */ /* 0x000fe40000000800 */
[----:B---3--:R-:W-:-:S13]  /*15e10*/  ISETP.GE.AND P0, PT, R19, UR4, PT ;  /* 0x0000000413007c0c */ /* 0x008fda000bf06270 */
[----:B------:R-:W-:Y:S05]  /*15e20*/  @!P0 BRA `(.L_x_1222) ;  /* 0xffffffb400b88947 */ /* 0x000fea000383ffff */
[----:B------:R-:W-:Y:S05]  /*15e30*/  BSYNC B8 ;  /* 0x0000000000087941 */ /* 0x000fea0003800000 */
.L_x_1124:
[----:B0-----:R-:W3:Y:S01]  /*15e40*/  LDL.LU R0, [R1+0x24] ;  /* 0x0000240001007983 */ /* 0x001ee20000300800 */
[----:B------:R-:W-:Y:S01]  /*15e50*/  BSSY B0, `(.L_x_1223) ;  /* 0x000000b000007945 */ /* 0x000fe20003800000 */
[----:B------:R-:W0:Y:S01]  /*15e60*/  S2R R5, SR_CgaCtaId ;  /* 0x0000000000057919 */ /* 0x000e220000008800 */
[----:B---3--:R-:W-:-:S05]  /*15e70*/  VIADD R0, R0, 0x1 ;  /* 0x0000000100007836 */ /* 0x008fca0000000000 */
[----:B------:R-:W-:-:S04]  /*15e80*/  LEA.HI R2, R0, R0, RZ, 0x1 ;  /* 0x0000000000027211 */ /* 0x000fc800078f08ff */
[----:B------:R-:W-:Y:S02]  /*15e90*/  LOP3.LUT R3, R2, 0xfffffffe, RZ, 0xc0, !PT ;  /* 0xfffffffe02037812 */ /* 0x000fe400078ec0ff */
[----:B------:R-:W-:-:S03]  /*15ea0*/  MOV R2, 0x400 ;  /* 0x0000040000027802 */ /* 0x000fc60000000f00 */
[----:B------:R-:W-:Y:S01]  /*15eb0*/  IMAD.IADD R0, R0, 0x1, -R3 ;  /* 0x0000000100007824 */ /* 0x000fe200078e0a03 */
[----:B0-----:R-:W-:-:S04]  /*15ec0*/  LEA R9, R5, R2, 0x18 ;  /* 0x0000000205097211 */ /* 0x001fc800078ec0ff */
[----:B------:R-:W-:-:S04]  /*15ed0*/  SHF.L.U32 R0, R0, 0x1f, RZ ;  /* 0x0000001f00007819 */ /* 0x000fc800000006ff */
[----:B------:R-:W0:Y:S02]  /*15ee0*/  SYNCS.PHASECHK.TRANS64.TRYWAIT P0, [R9+URZ+0x16820], R0 ;  /* 0x01682000090075a7 */ /* 0x000e24000800017f */
[----:B0-----:R-:W-:Y:S05]  /*15ef0*/  @!P0 BRA `(.L_x_1224) ;  /* 0x0000002000848947 */ /* 0x001fea0003800000 */
.L_x_1300:
[----:B------:R-:W-:Y:S05]  /*15f00*/  BSYNC B0 ;  /* 0x0000000000007941 */ /* 0x000fea0003800000 */
.L_x_1223:
[----:B------:R-:W-:-:S03]  /*15f10*/  UMOV UR4, 0xffffffff ;  /* 0xffffffff00047882 */ /* 0x000fc60000000000 */
[----:B------:R-:W-:Y:S05]  /*15f20*/  BRA.DIV UR4, `(.L_x_1225) ;  /* 0x00000022048c7947 */ /* 0x000fea000b800000 */
[----:B0-----:R-:W0:Y:S02]  /*15f30*/  S2R R0, SR_TID.X ;  /* 0x0000000000007919 */ /* 0x001e240000002100 */
[----:B0-----:R-:W-:-:S04]  /*15f40*/  SHF.R.U32.HI R0, RZ, 0x5, R0 ;  /* 0x00000005ff007819 */ /* 0x001fc80000011600 */
[----:B------:R-:W-:-:S05]  /*15f50*/  LOP3.LUT R0, R0, 0x3, RZ, 0xc0, !PT ;  /* 0x0000000300007812 */ /* 0x000fca00078ec0ff */
[----:B------:R0:W3:Y:S02]  /*15f60*/  SHFL.IDX PT, R14, R0, RZ, 0x1f ;  /* 0x00001fff000e7589 */ /* 0x0000e400000e0000 */
.L_x_1303:
[----:B---3--:R-:W-:Y:S01]  /*15f70*/  ISETP.NE.AND P0, PT, R14, RZ, PT ;  /* 0x000000ff0e00720c */ /* 0x008fe20003f05270 */
[----:B------:R-:W-:-:S12]  /*15f80*/  BSSY B0, `(.L_x_1226) ;  /* 0x0000024000007945 */ /* 0x000fd80003800000 */
[----:B------:R-:W-:Y:S05]  /*15f90*/  @P0 BRA `(.L_x_1227) ;  /* 0x0000000000880947 */ /* 0x000fea0003800000 */
[----:B------:R-:W-:-:S03]  /*15fa0*/  UMOV UR4, 0xffffffff ;  /* 0xffffffff00047882 */ /* 0x000fc60000000000 */
[----:B------:R-:W-:Y:S05]  /*15fb0*/  BRA.DIV UR4, `(.L_x_1228) ;  /* 0x00000022049c7947 */ /* 0x000fea000b800000 */
[----:B------:R-:W-:-:S13]  /*15fc0*/  ELECT P6, URZ, PT ;  /* 0x00000000003f782f */ /* 0x000fda00038c0000 */
.L_x_1306:
[----:B------:R-:W-:Y:S05]  /*15fd0*/  @!P6 BRA `(.L_x_1227) ;  /* 0x000000000078e947 */ /* 0x000fea0003800000 */
[----:B------:R-:W-:-:S06]  /*15fe0*/  ULOP3.LUT UR4, UR36, 0x2, URZ, 0xfc, !UPT ;  /* 0x0000000224047892 */ /* 0x000fcc000f8efc3f */
[----:B0-----:R-:W-:-:S05]  /*15ff0*/  IMAD.U32 R0, RZ, RZ, UR4 ;  /* 0x00000004ff007e24 */ /* 0x001fca000f8e00ff */
[----:B------:R-:W-:-:S13]  /*16000*/  ISETP.NE.AND P2, PT, R0, 0x3, PT ;  /* 0x000000030000780c */ /* 0x000fda0003f45270 */
[----:B------:R-:W-:Y:S05]  /*16010*/  @!P2 BRA `(.L_x_1229) ;  /* 0x000000000004a947 */ /* 0x000fea0003800000 */
[----:B------:R-:W-:Y:S01]  /*16020*/  BPT.TRAP 0x1 ;  /* 0x000000040000795c */ /* 0x000fe20000300000 */
.L_x_1229:
[----:B------:R-:W-:Y:S01]  /*16030*/  VIADD R0, R9, 0x16840 ;  /* 0x0001684009007836 */ /* 0x000fe20000000000 */
[----:B------:R-:W-:Y:S01]  /*16040*/  SHF.L.U32 R4, R26, 0x1f, RZ ;  /* 0x0000001f1a047819 */ /* 0x000fe200000006ff */
[C---:B------:R-:W-:Y:S02]  /*16050*/  VIADD R2, R23.reuse, 0x1 ;  /* 0x0000000117027836 */ /* 0x040fe40000000000 */
[----:B------:R-:W-:-:S03]  /*16060*/  IMAD R5, R23, 0x8, R0 ;  /* 0x0000000817057824 */ /* 0x000fc600078e0200 */
[C---:B------:R-:W-:Y:S01]  /*16070*/  ISETP.NE.AND P1, PT, R2.reuse, 0x2, PT ;  /* 0x000000020200780c */ /* 0x040fe20003f25270 */
[----:B------:R-:W0:Y:S03]  /*16080*/  SYNCS.PHASECHK.TRANS64.TRYWAIT P0, [R5+URZ], R4 ;  /* 0x00000004050075a7 */ /* 0x000e26000800017f */
[----:B------:R-:W-:Y:S02]  /*16090*/  SEL R3, RZ, 0x1, P1 ;  /* 0x00000001ff037807 */ /* 0x000fe40000800000 */
[----:B------:R-:W-:Y:S02]  /*160a0*/  SEL R7, R2, RZ, P1 ;  /* 0x000000ff02077207 */ /* 0x000fe40000800000 */
[----:B------:R-:W-:-:S03]  /*160b0*/  LOP3.LUT R2, R26, R3, RZ, 0x3c, !PT ;  /* 0x000000031a027212 */ /* 0x000fc600078e3cff */
[----:B------:R-:W-:Y:S01]  /*160c0*/  IMAD R3, R7, 0x8, R0 ;  /* 0x0000000807037824 */ /* 0x000fe200078e0200 */
[----:B------:R-:W-:Y:S01]  /*160d0*/  SHF.L.U32 R2, R2, 0x1f, RZ ;  /* 0x0000001f02027819 */ /* 0x000fe200000006ff */
[----:B0-----:R-:W-:Y:S06]  /*160e0*/  @!P0 BRA `(.L_x_1230) ;  /* 0x0000002000708947 */ /* 0x001fec0003800000 */
.L_x_1307:
[----:B------:R-:W3:Y:S02]  /*160f0*/  SYNCS.PHASECHK.TRANS64.TRYWAIT P0, [R3+URZ], R2 ;  /* 0x00000002030075a7 */ /* 0x000ee4000800017f */
[----:B---3--:R-:W-:Y:S05]  /*16100*/  @!P0 BRA `(.L_x_1231) ;  /* 0x00000020007c8947 */ /* 0x008fea0003800000 */
.L_x_1308:
[----:B------:R-:W-:Y:S05]  /*16110*/  @!P2 BRA `(.L_x_1232) ;  /* 0x000000000004a947 */ /* 0x000fea0003800000 */
[----:B------:R-:W-:Y:S01]  /*16120*/  BPT.TRAP 0x1 ;  /* 0x000000040000795c */ /* 0x000fe20000300000 */
.L_x_1232:
[----:B------:R-:W-:-:S04]  /*16130*/  VIADD R0, R9, 0x16860 ;  /* 0x0001686009007836 */ /* 0x000fc80000000000 */
[----:B------:R-:W-:-:S04]  /*16140*/  IMAD R23, R23, 0x8, R0 ;  /* 0x0000000817177824 */ /* 0x000fc800078e0200 */
[----:B------:R-:W4:Y:S02]  /*16150*/  SYNCS.PHASECHK.TRANS64.TRYWAIT P0, [R23+URZ], R4 ;  /* 0x00000004170075a7 */ /* 0x000f24000800017f */
[----:B----4-:R-:W-:Y:S05]  /*16160*/  @!P0 BRA `(.L_x_1233) ;  /* 0x0000002000788947 */ /* 0x010fea0003800000 */
.L_x_1309:
[----:B------:R-:W-:-:S07]  /*16170*/  IMAD R7, R7, 0x8, R0 ;  /* 0x0000000807077824 */ /* 0x000fce00078e0200 */
.L_x_1234:
[----:B------:R0:W0:Y:S02]  /*16180*/  SYNCS.PHASECHK.TRANS64.TRYWAIT P0, [R7+URZ], R2 ;  /* 0x00000002070075a7 */ /* 0x000024000800017f */
[----:B0-----:R-:W-:Y:S05]  /*16190*/  @!P0 NANOSLEEP.SYNCS 0x989680 ;  /* 0x009896800000895d */ /* 0x001fea0003900000 */
[----:B------:R-:W0:Y:S02]  /*161a0*/  @!P0 SYNCS.PHASECHK.TRANS64 P0, [R7+URZ], R2 ;  /* 0x00000002070085a7 */ /* 0x000e24000800007f */
[----:B0-----:R-:W-:Y:S05]  /*161b0*/  @!P0 BRA `(.L_x_1234) ;  /* 0xfffffffc00f08947 */ /* 0x001fea000383ffff */
.L_x_1227:
[----:B------:R-:W-:Y:S05]  /*161c0*/  BSYNC B0 ;  /* 0x0000000000007941 */ /* 0x000fea0003800000 */
.L_x_1226:
[----:B------:R-:W-:Y:S05]  /*161d0*/  EXIT ;  /* 0x000000000000794d */ /* 0x000fea0003800000 */
.L_x_1038:
[----:B0-----:R-:W-:-:S04]  /*161e0*/  IMAD.U32 R3, RZ, RZ, UR45 ;  /* 0x0000002dff037e24 */ /* 0x001fc8000f8e00ff */
[----:B------:R0:W1:Y:S03]  /*161f0*/  SYNCS.PHASECHK.TRANS64.TRYWAIT P1, [R3+URZ+0x16800], R0 ;  /* 0x01680000030075a7 */ /* 0x000066000802017f */
[----:B-1----:R-:W-:Y:S05]  /*16200*/  @!P1 NANOSLEEP.SYNCS 0x989680 ;  /* 0x009896800000995d */ /* 0x002fea0003900000 */
[----:B------:R-:W1:Y:S02]  /*16210*/  @!P1 SYNCS.PHASECHK.TRANS64 P1, [R3+URZ+0x16800], R0 ;  /* 0x01680000030095a7 */ /* 0x000e64000802007f */
[----:B-1----:R-:W-:Y:S05]  /*16220*/  @!P1 BRA `(.L_x_1038) ;  /* 0xfffffffc00ec9947 */ /* 0x002fea000383ffff */
[----:B------:R-:W-:Y:S05]  /*16230*/  BRA `(.L_x_1235) ;  /* 0xfffffeb800247947 */ /* 0x000fea000383ffff */
.L_x_1042:
[----:B-1----:R1:W2:Y:S02]  /*16240*/  SYNCS.PHASECHK.TRANS64.TRYWAIT P2, [R15+URZ+0x16830], R0 ;  /* 0x016830000f0075a7 */ /* 0x0022a4000804017f */
[----:B--2---:R-:W-:Y:S05]  /*16250*/  @!P2 NANOSLEEP.SYNCS 0x989680 ;  /* 0x009896800000a95d */ /* 0x004fea0003900000 */
[----:B------:R-:W2:Y:S02]  /*16260*/  @!P2 SYNCS.PHASECHK.TRANS64 P2, [R15+URZ+0x16830], R0 ;  /* 0x016830000f00a5a7 */ /* 0x000ea4000804007f */
[----:B--2---:R-:W-:Y:S05]  /*16270*/  @!P2 BRA `(.L_x_1042) ;  /* 0xfffffffc00f0a947 */ /* 0x004fea000383ffff */
[----:B------:R-:W-:Y:S05]  /*16280*/  BRA `(.L_x_1041) ;  /* 0xfffffeb800487947 */ /* 0x000fea000383ffff */
.L_x_1058:
[----:B-1----:R-:W-:-:S04]  /*16290*/  IMAD.U32 R8, RZ, RZ, UR6 ;  /* 0x00000006ff087e24 */ /* 0x002fc8000f8e00ff */
[----:B------:R1:W2:Y:S03]  /*162a0*/  SYNCS.PHASECHK.TRANS64.TRYWAIT P2, [R8+URZ+0x16830], R5 ;  /* 0x01683005080075a7 */ /* 0x0002a6000804017f */
[----:B--2---:R-:W-:Y:S05]  /*162b0*/  @!P2 NANOSLEEP.SYNCS 0x989680 ;  /* 0x009896800000a95d */ /* 0x004fea0003900000 */
[----:B------:R-:W2:Y:S02]  /*162c0*/  @!P2 SYNCS.PHASECHK.TRANS64 P2, [R8+URZ+0x16830], R5 ;  /* 0x016830050800a5a7 */ /* 0x000ea4000804007f */
[----:B--2---:R-:W-:Y:S05]  /*162d0*/  @!P2 BRA `(.L_x_1058) ;  /* 0xfffffffc00eca947 */ /* 0x004fea000383ffff */
[----:B------:R-:W-:Y:S05]  /*162e0*/  BRA `(.L_x_1055) ;  /* 0xfffffef000b87947 */ /* 0x000fea000383ffff */
.L_x_1062:
[----:B-1----:R-:W-:-:S04]  /*162f0*/  IMAD.U32 R8, RZ, RZ, UR6 ;  /* 0x00000006ff087e24 */ /* 0x002fc8000f8e00ff */
[----:B------:R1:W2:Y:S03]  /*16300*/  SYNCS.PHASECHK.TRANS64.TRYWAIT P2, [R8+URZ+0x16850], R5 ;  /* 0x01685005080075a7 */ /* 0x0002a6000804017f */
[----:B--2---:R-:W-:Y:S05]  /*16310*/  @!P2 NANOSLEEP.SYNCS 0x989680 ;  /* 0x009896800000a95d */ /* 0x004fea0003900000 */
[----:B------:R-:W2:Y:S02]  /*16320*/  @!P2 SYNCS.PHASECHK.TRANS64 P2, [R8+URZ+0x16850], R5 ;  /* 0x016850050800a5a7 */ /* 0x000ea4000804007f */
[----:B--2---:R-:W-:Y:S05]  /*16330*/  @!P2 BRA `(.L_x_1062) ;  /* 0xfffffffc00eca947 */ /* 0x004fea000383ffff */
[----:B------:R-:W-:Y:S05]  /*16340*/  BRA `(.L_x_1059) ;  /* 0xfffffef400287947 */ /* 0x000fea000383ffff */
.L_x_1079:
[----:B-1----:R-:W-:-:S04]  /*16350*/  IMAD.U32 R9, RZ, RZ, UR6 ;  /* 0x00000006ff097e24 */ /* 0x002fc8000f8e00ff */
[----:B------:R1:W2:Y:S03]  /*16360*/  SYNCS.PHASECHK.TRANS64.TRYWAIT P2, [R9+URZ+0x16830], R4 ;  /* 0x01683004090075a7 */ /* 0x0002a6000804017f */
[----:B--2---:R-:W-:Y:S05]  /*16370*/  @!P2 NANOSLEEP.SYNCS 0x989680 ;  /* 0x009896800000a95d */ /* 0x004fea0003900000 */
[----:B------:R-:W2:Y:S02]  /*16380*/  @!P2 SYNCS.PHASECHK.TRANS64 P2, [R9+URZ+0x16830], R4 ;  /* 0x016830040900a5a7 */ /* 0x000ea4000804007f */
[----:B--2---:R-:W-:Y:S05]  /*16390*/  @!P2 BRA `(.L_x_1079) ;  /* 0xfffffffc00eca947 */ /* 0x004fea000383ffff */
[----:B------:R-:W-:Y:S05]  /*163a0*/  BRA `(.L_x_1076) ;  /* 0xffffff28009c7947 */ /* 0x000fea000383ffff */
.L_x_1083:
[----:B-1----:R-:W-:-:S04]  /*163b0*/  IMAD.U32 R9, RZ, RZ, UR6 ;  /* 0x00000006ff097e24 */ /* 0x002fc8000f8e00ff */
[----:B------:R1:W2:Y:S03]  /*163c0*/  SYNCS.PHASECHK.TRANS64.TRYWAIT P2, [R9+URZ+0x16850], R4 ;  /* 0x01685004090075a7 */ /* 0x0002a6000804017f */
[----:B--2---:R-:W-:Y:S05]  /*163d0*/  @!P2 NANOSLEEP.SYNCS 0x989680 ;  /* 0x009896800000a95d */ /* 0x004fea0003900000 */
[----:B------:R-:W2:Y:S02]  /*163e0*/  @!P2 SYNCS.PHASECHK.TRANS64 P2, [R9+URZ+0x16850], R4 ;  /* 0x016850040900a5a7 */ /* 0x000ea4000804007f */
[----:B--2---:R-:W-:Y:S05]  /*163f0*/  @!P2 BRA `(.L_x_1083) ;  /* 0xfffffffc00eca947 */ /* 0x004fea000383ffff */
[----:B------:R-:W-:Y:S05]  /*16400*/  BRA `(.L_x_1080) ;  /* 0xffffff2c000c7947 */ /* 0x000fea000383ffff */
.L_x_1089:
[----:B-1----:R-:W-:-:S04]  /*16410*/  IMAD.U32 R9, RZ, RZ, UR6 ;  /* 0x00000006ff097e24 */ /* 0x002fc8000f8e00ff */
[----:B------:R1:W2:Y:S03]  /*16420*/  SYNCS.PHASECHK.TRANS64.TRYWAIT P2, [R9+URZ+0x16830], R4 ;  /* 0x01683004090075a7 */ /* 0x0002a6000804017f */
[----:B--2---:R-:W-:Y:S05]  /*16430*/  @!P2 NANOSLEEP.SYNCS 0x989680 ;  /* 0x009896800000a95d */ /* 0x004fea0003900000 */
[----:B------:R-:W2:Y:S02]  /*16440*/  @!P2 SYNCS.PHASECHK.TRANS64 P2, [R9+URZ+0x16830], R4 ;  /* 0x016830040900a5a7 */ /* 0x000ea4000804007f */
[----:B--2---:R-:W-:Y:S05]  /*16450*/  @!P2 BRA `(.L_x_1089) ;  /* 0xfffffffc00eca947 */ /* 0x004fea000383ffff */
[----:B------:R-:W-:Y:S05]  /*16460*/  BRA `(.L_x_1086) ;  /* 0xffffff4c00ac7947 */ /* 0x000fea000383ffff */
.L_x_1093:
[----:B-1----:R-:W-:-:S04]  /*16470*/  IMAD.U32 R9, RZ, RZ, UR6 ;  /* 0x00000006ff097e24 */ /* 0x002fc8000f8e00ff */
[----:B------:R1:W2:Y:S03]  /*16480*/  SYNCS.PHASECHK.TRANS64.TRYWAIT P2, [R9+URZ+0x16850], R4 ;  /* 0x01685004090075a7 */ /* 0x0002a6000804017f */
[----:B--2---:R-:W-:Y:S05]  /*16490*/  @!P2 NANOSLEEP.SYNCS 0x989680 ;  /* 0x009896800000a95d */ /* 0x004fea0003900000 */
[----:B------:R-:W2:Y:S02]  /*164a0*/  @!P2 SYNCS.PHASECHK.TRANS64 P2, [R9+URZ+0x16850], R4 ;  /* 0x016850040900a5a7 */ /* 0x000ea4000804007f */
[----:B--2---:R-:W-:Y:S05]  /*164b0*/  @!P2 BRA `(.L_x_1093) ;  /* 0xfffffffc00eca947 */ /* 0x004fea000383ffff */
[----:B------:R-:W-:Y:S05]  /*164c0*/  BRA `(.L_x_1090) ;  /* 0xffffff50001c7947 */ /* 0x000fea000383ffff */
.L_x_1106:
[----:B-1----:R-:W-:-:S04]  /*164d0*/  IMAD.U32 R5, RZ, RZ, UR5 ;  /* 0x00000005ff057e24 */ /* 0x002fc8000f8e00ff */
[----:B------:R1:W2:Y:S03]  /*164e0*/  SYNCS.PHASECHK.TRANS64.TRYWAIT P0, [R5+URZ+0x16850], R0 ;  /* 0x01685000050075a7 */ /* 0x0002a6000800017f */
[----:B--2---:R-:W-:Y:S05]  /*164f0*/  @!P0 NANOSLEEP.SYNCS 0x989680 ;  /* 0x009896800000895d */ /* 0x004fea0003900000 */
[----:B------:R-:W2:Y:S02]  /*16500*/  @!P0 SYNCS.PHASECHK.TRANS64 P0, [R5+URZ+0x16850], R0 ;  /* 0x01685000050085a7 */ /* 0x000ea4000800007f */
[----:B--2---:R-:W-:Y:S05]  /*16510*/  @!P0 BRA `(.L_x_1106) ;  /* 0xfffffffc00ec8947 */ /* 0x004fea000383ffff */
[----:B------:R-:W-:Y:S05]  /*16520*/  BRA `(.L_x_1105) ;  /* 0xffffff8000a87947 */ /* 0x000fea000383ffff */
.L_x_1144:
[----:B------:R-:W0:Y:S01]  /*16530*/  S2R R20, SR_TID.X ;  /* 0x0000000000147919 */ /* 0x000e220000002100 */
[----:B------:R-:W-:Y:S01]  /*16540*/  BSSY B0, `(.L_x_1236) ;  /* 0x000000a000007945 */ /* 0x000fe20003800000 */
[----:B------:R-:W-:Y:S02]  /*16550*/  IMAD.MOV.U32 R12, RZ, RZ, RZ ;  /* 0x000000ffff0c7224 */ /* 0x000fe400078e00ff */
        /* <DEDUP_REMOVED lines=8> */
.L_x_1237:
[----:B------:R-:W-:Y:S05]  /*165e0*/  BSYNC B0 ;  /* 0x0000000000007941 */ /* 0x000fea0003800000 */
.L_x_1236:
[----:B------:R-:W-:Y:S05]  /*165f0*/  BRA `(.L_x_1238) ;  /* 0xffffffbc005c7947 */ /* 0x000fea000383ffff */
.L_x_1146:
[----:B------:R-:W-:Y:S01]  /*16600*/  BSSY B0, `(.L_x_1239) ;  /* 0x0000006000007945 */ /* 0x000fe20003800000 */
[----:B------:R-:W-:-:S07]  /*16610*/  IMAD.MOV.U32 R15, RZ, RZ, -0x1 ;  /* 0xffffffffff0f7424 */ /* 0x000fce00078e00ff */
[----:B01----:R-:W-:Y:S05]  /*16620*/  WARPSYNC.COLLECTIVE R15, `(.L_x_1240) ;  /* 0x000000000f0c7348 */ /* 0x003fea0003c00000 */
[----:B------:R-:W-:Y:S02]  /*16630*/  ELECT P6, UR62, PT ;  /* 0x00000000003e782f */ /* 0x000fe400038c0000 */
[----:B------:R-:W-:Y:S01]  /*16640*/  MOV R14, UR62 ;  /* 0x0000003e000e7c02 */ /* 0x000fe20008000f00 */
[----:B01----:R-:W-:Y:S10]  /*16650*/  ENDCOLLECTIVE ;  /* 0x000000000000791b */ /* 0x003ff40003800000 */
.L_x_1240:
[----:B------:R-:W-:Y:S05]  /*16660*/  BSYNC B0 ;  /* 0x0000000000007941 */ /* 0x000fea0003800000 */
.L_x_1239:
[----:B------:R-:W-:Y:S05]  /*16670*/  BRA `(.L_x_1241) ;  /* 0xffffffbc00647947 */ /* 0x000fea000383ffff */
.L_x_1148:
[----:B0-----:R0:W2:Y:S02]  /*16680*/  SYNCS.PHASECHK.TRANS64.TRYWAIT P0, [R3+URZ+0x16840], R0 ;  /* 0x01684000030075a7 */ /* 0x0010a4000800017f */
[----:B--2---:R-:W-:Y:S05]  /*16690*/  @!P0 NANOSLEEP.SYNCS 0x989680 ;  /* 0x009896800000895d */ /* 0x004fea0003900000 */
[----:B------:R-:W2:Y:S02]  /*166a0*/  @!P0 SYNCS.PHASECHK.TRANS64 P0, [R3+URZ+0x16840], R0 ;  /* 0x01684000030085a7 */ /* 0x000ea4000800007f */
[----:B--2---:R-:W-:Y:S05]  /*166b0*/  @!P0 BRA `(.L_x_1148) ;  /* 0xfffffffc00f08947 */ /* 0x004fea000383ffff */
[----:B------:R-:W-:Y:S05]  /*166c0*/  BRA `(.L_x_1242) ;  /* 0xffffffbc00c07947 */ /* 0x000fea000383ffff */
.L_x_1152:
[----:B------:R-:W2:Y:S01]  /*166d0*/  LDL.LU R11, [R1+0x10] ;  /* 0x00001000010b7983 */ /* 0x000ea20000300800 */
[----:B------:R-:W-:Y:S02]  /*166e0*/  IMAD.MOV.U32 R3, RZ, RZ, R12 ;  /* 0x000000ffff037224 */ /* 0x000fe400078e000c */
[----:B------:R-:W-:Y:S02]  /*166f0*/  IMAD.MOV.U32 R13, RZ, RZ, R4 ;  /* 0x000000ffff0d7224 */ /* 0x000fe400078e0004 */
[----:B------:R-:W-:Y:S02]  /*16700*/  IMAD.MOV.U32 R12, RZ, RZ, RZ ;  /* 0x000000ffff0c7224 */ /* 0x000fe400078e00ff */
[----:B------:R-:W-:Y:S02]  /*16710*/  IMAD.MOV.U32 R15, RZ, RZ, -0x1 ;  /* 0xffffffffff0f7424 */ /* 0x000fe400078e00ff */
[----:B------:R-:W-:Y:S02]  /*16720*/  IMAD.IADD R3, R21, 0x1, R3 ;  /* 0x0000000115037824 */ /* 0x000fe400078e0203 */
[----:B--2---:R-:W-:-:S02]  /*16730*/  IMAD R6, R11, R9, RZ ;  /* 0x000000090b067224 */ /* 0x004fc400078e02ff */
[----:B------:R-:W-:-:S03]  /*16740*/  IMAD.MOV.U32 R11, RZ, RZ, 0x181f ;  /* 0x0000181fff0b7424 */ /* 0x000fc600078e00ff */
[----:B------:R-:W-:-:S13]  /*16750*/  ISETP.GE.AND P1, PT, R3, R6, PT ;  /* 0x000000060300720c */ /* 0x000fda0003f26270 */
[----:B-----5:R-:W-:Y:S05]  /*16760*/  WARPSYNC.COLLECTIVE R15, `(.L_x_1243) ;  /* 0x000000000f087348 */ /* 0x020fea0003c00000 */
[----:B------:R0:W1:Y:S02]  /*16770*/  SHFL.IDX P6, R14, R13, R12, R11 ;  /* 0x0000000c0d0e7389 */ /* 0x00006400000c000b */
[----:B01---5:R-:W-:Y:S01]  /*16780*/  ENDCOLLECTIVE ;  /* 0x000000000000791b */ /* 0x023fe20003800000 */
.L_x_1243:
[----:B------:R-:W-:Y:S02]  /*16790*/  IMAD.MOV.U32 R13, RZ, RZ, R0 ;  /* 0x000000ffff0d7224 */ /* 0x000fe400078e0000 */
[----:B------:R-:W-:-:S07]  /*167a0*/  IMAD.MOV.U32 R7, RZ, RZ, R14 ;  /* 0x000000ffff077224 */ /* 0x000fce00078e000e */
[----:B------:R-:W-:Y:S05]  /*167b0*/  WARPSYNC.COLLECTIVE R15, `(.L_x_1244) ;  /* 0x000000000f087348 */ /* 0x000fea0003c00000 */
[----:B------:R0:W1:Y:S02]  /*167c0*/  SHFL.IDX P6, R14, R13, R12, R11 ;  /* 0x0000000c0d0e7389 */ /* 0x00006400000c000b */
[----:B01----:R-:W-:Y:S01]  /*167d0*/  ENDCOLLECTIVE ;  /* 0x000000000000791b */ /* 0x003fe20003800000 */
.L_x_1244:
[----:B------:R-:W-:Y:S02]  /*167e0*/  IMAD.MOV.U32 R13, RZ, RZ, R4 ;  /* 0x000000ffff0d7224 */ /* 0x000fe400078e0004 */
[----:B------:R-:W-:Y:S02]  /*167f0*/  IMAD.MOV.U32 R12, RZ, RZ, 0x1 ;  /* 0x00000001ff0c7424 */ /* 0x000fe400078e00ff */
[----:B------:R-:W-:-:S07]  /*16800*/  IMAD.MOV.U32 R8, RZ, RZ, R14 ;  /* 0x000000ffff087224 */ /* 0x000fce00078e000e */
[----:B------:R-:W-:Y:S05]  /*16810*/  WARPSYNC.COLLECTIVE R15, `(.L_x_1245) ;  /* 0x000000000f087348 */ /* 0x000fea0003c00000 */
[----:B------:R0:W1:Y:S02]  /*16820*/  SHFL.IDX P6, R14, R13, R12, R11 ;  /* 0x0000000c0d0e7389 */ /* 0x00006400000c000b */
[----:B01----:R-:W-:Y:S01]  /*16830*/  ENDCOLLECTIVE ;  /* 0x000000000000791b */ /* 0x003fe20003800000 */
.L_x_1245:
[----:B------:R-:W-:-:S05]  /*16840*/  @!P1 LEA R8, P2, R20, R8, 0x1 ;  /* 0x0000000814089211 */ /* 0x000fca00078408ff */
[----:B------:R-:W-:-:S04]  /*16850*/  @!P1 IMAD.X R7, RZ, RZ, R7, P2 ;  /* 0x000000ffff079224 */ /* 0x000fc800010e0607 */
        /* <DEDUP_REMOVED lines=12> */
.L_x_1246:
[----:B------:R-:W-:Y:S02]  /*16920*/  IMAD.MOV.U32 R13, RZ, RZ, R4 ;  /* 0x000000ffff0d7224 */ /* 0x000fe400078e0004 */
[----:B------:R-:W-:Y:S02]  /*16930*/  IMAD.MOV.U32 R12, RZ, RZ, 0x2 ;  /* 0x00000002ff0c7424 */ /* 0x000fe400078e00ff */
[----:B------:R-:W-:-:S07]  /*16940*/  IMAD.MOV.U32 R8, RZ, RZ, R14 ;  /* 0x000000ffff087224 */ /* 0x000fce00078e000e */
[----:B------:R-:W-:Y:S05]  /*16950*/  WARPSYNC.COLLECTIVE R15, `(.L_x_1247) ;  /* 0x000000000f087348 */ /* 0x000fea0003c00000 */
[----:B------:R0:W1:Y:S02]  /*16960*/  SHFL.IDX P6, R14, R13, R12, R11 ;  /* 0x0000000c0d0e7389 */ /* 0x00006400000c000b */
[----:B01----:R-:W-:Y:S01]  /*16970*/  ENDCOLLECTIVE ;  /* 0x000000000000791b */ /* 0x003fe20003800000 */
.L_x_1247:
        /* <DEDUP_REMOVED lines=14> */
.L_x_1248:
[----:B------:R-:W-:Y:S02]  /*16a60*/  IMAD.MOV.U32 R13, RZ, RZ, R4 ;  /* 0x000000ffff0d7224 */ /* 0x000fe400078e0004 */
[----:B------:R-:W-:Y:S02]  /*16a70*/  IMAD.MOV.U32 R12, RZ, RZ, 0x3 ;  /* 0x00000003ff0c7424 */ /* 0x000fe400078e00ff */
[----:B------:R-:W-:-:S07]  /*16a80*/  IMAD.MOV.U32 R8, RZ, RZ, R14 ;  /* 0x000000ffff087224 */ /* 0x000fce00078e000e */
[----:B------:R-:W-:Y:S05]  /*16a90*/  WARPSYNC.COLLECTIVE R15, `(.L_x_1249) ;  /* 0x000000000f087348 */ /* 0x000fea0003c00000 */
[----:B------:R0:W1:Y:S02]  /*16aa0*/  SHFL.IDX P6, R14, R13, R12, R11 ;  /* 0x0000000c0d0e7389 */ /* 0x00006400000c000b */
[----:B01----:R-:W-:Y:S01]  /*16ab0*/  ENDCOLLECTIVE ;  /* 0x000000000000791b */ /* 0x003fe20003800000 */
.L_x_1249:
        /* <DEDUP_REMOVED lines=14> */
.L_x_1250:
[----:B------:R-:W-:Y:S02]  /*16ba0*/  IMAD.MOV.U32 R13, RZ, RZ, R4 ;  /* 0x000000ffff0d7224 */ /* 0x000fe400078e0004 */
[----:B------:R-:W-:Y:S02]  /*16bb0*/  IMAD.MOV.U32 R12, RZ, RZ, 0x4 ;  /* 0x00000004ff0c7424 */ /* 0x000fe400078e00ff */
[----:B------:R-:W-:-:S07]  /*16bc0*/  IMAD.MOV.U32 R8, RZ, RZ, R14 ;  /* 0x000000ffff087224 */ /* 0x000fce00078e000e */
[----:B------:R-:W-:Y:S05]  /*16bd0*/  WARPSYNC.COLLECTIVE R15, `(.L_x_1251) ;  /* 0x000000000f087348 */ /* 0x000fea0003c00000 */
[----:B------:R0:W1:Y:S02]  /*16be0*/  SHFL.IDX P6, R14, R13, R12, R11 ;  /* 0x0000000c0d0e7389 */ /* 0x00006400000c000b */
[----:B01----:R-:W-:Y:S01]  /*16bf0*/  ENDCOLLECTIVE ;  /* 0x000000000000791b */ /* 0x003fe20003800000 */
.L_x_1251:
        /* <DEDUP_REMOVED lines=14> */
.L_x_1252:
[----:B------:R-:W-:Y:S02]  /*16ce0*/  IMAD.MOV.U32 R13, RZ, RZ, R4 ;  /* 0x000000ffff0d7224 */ /* 0x000fe400078e0004 */
[----:B------:R-:W-:Y:S02]  /*16cf0*/  IMAD.MOV.U32 R12, RZ, RZ, 0x5 ;  /* 0x00000005ff0c7424 */ /* 0x000fe400078e00ff */
[----:B------:R-:W-:-:S07]  /*16d00*/  IMAD.MOV.U32 R8, RZ, RZ, R14 ;  /* 0x000000ffff087224 */ /* 0x000fce00078e000e */
[----:B------:R-:W-:Y:S05]  /*16d10*/  WARPSYNC.COLLECTIVE R15, `(.L_x_1253) ;  /* 0x000000000f087348 */ /* 0x000fea0003c00000 */
[----:B------:R0:W1:Y:S02]  /*16d20*/  SHFL.IDX P6, R14, R13, R12, R11 ;  /* 0x0000000c0d0e7389 */ /* 0x00006400000c000b */
[----:B01----:R-:W-:Y:S01]  /*16d30*/  ENDCOLLECTIVE ;  /* 0x000000000000791b */ /* 0x003fe20003800000 */
.L_x_1253:
        /* <DEDUP_REMOVED lines=14> */
.L_x_1254:
[----:B------:R-:W-:Y:S02]  /*16e20*/  IMAD.MOV.U32 R13, RZ, RZ, R4 ;  /* 0x000000ffff0d7224 */ /* 0x000fe400078e0004 */
[----:B------:R-:W-:Y:S02]  /*16e30*/  IMAD.MOV.U32 R12, RZ, RZ, 0x6 ;  /* 0x00000006ff0c7424 */ /* 0x000fe400078e00ff */
[----:B------:R-:W-:-:S07]  /*16e40*/  IMAD.MOV.U32 R8, RZ, RZ, R14 ;  /* 0x000000ffff087224 */ /* 0x000fce00078e000e */
[----:B------:R-:W-:Y:S05]  /*16e50*/  WARPSYNC.COLLECTIVE R15, `(.L_x_1255) ;  /* 0x000000000f087348 */ /* 0x000fea0003c00000 */
[----:B------:R0:W1:Y:S02]  /*16e60*/  SHFL.IDX P6, R14, R13, R12, R11 ;  /* 0x0000000c0d0e7389 */ /* 0x00006400000c000b */
[----:B01----:R-:W-:Y:S01]  /*16e70*/  ENDCOLLECTIVE ;  /* 0x000000000000791b */ /* 0x003fe20003800000 */
.L_x_1255:
        /* <DEDUP_REMOVED lines=14> */
.L_x_1256:
[----:B------:R-:W-:Y:S02]  /*16f60*/  IMAD.MOV.U32 R13, RZ, RZ, R4 ;  /* 0x000000ffff0d7224 */ /* 0x000fe400078e0004 */
[----:B------:R-:W-:Y:S02]  /*16f70*/  IMAD.MOV.U32 R12, RZ, RZ, 0x7 ;  /* 0x00000007ff0c7424 */ /* 0x000fe400078e00ff */
[----:B------:R-:W-:-:S07]  /*16f80*/  IMAD.MOV.U32 R8, RZ, RZ, R14 ;  /* 0x000000ffff087224 */ /* 0x000fce00078e000e */
[----:B------:R-:W-:Y:S05]  /*16f90*/  WARPSYNC.COLLECTIVE R15, `(.L_x_1257) ;  /* 0x000000000f087348 */ /* 0x000fea0003c00000 */
[----:B------:R0:W1:Y:S02]  /*16fa0*/  SHFL.IDX P6, R14, R13, R12, R11 ;  /* 0x0000000c0d0e7389 */ /* 0x00006400000c000b */
[----:B01----:R-:W-:Y:S01]  /*16fb0*/  ENDCOLLECTIVE ;  /* 0x000000000000791b */ /* 0x003fe20003800000 */
.L_x_1257:
[----:B------:R-:W-:-:S05]  /*16fc0*/  @!P1 LEA R8, P2, R20, R8, 0x1 ;  /* 0x0000000814089211 */ /* 0x000fca00078408ff */
[----:B------:R-:W-:-:S04]  /*16fd0*/  @!P1 IMAD.X R7, RZ, RZ, R7, P2 ;  /* 0x000000ffff079224 */ /* 0x000fc800010e0607 */
[----:B------:R-:W-:Y:S02]  /*16fe0*/  @!P1 IMAD.MOV.U32 R9, RZ, RZ, R7 ;  /* 0x000000ffff099224 */ /* 0x000fe400078e0007 */
[----:B------:R-:W-:Y:S02]  /*16ff0*/  IMAD.MOV.U32 R13, RZ, RZ, R0 ;  /* 0x000000ffff0d7224 */ /* 0x000fe400078e0000 */
[----:B------:R-:W-:Y:S01]  /*17000*/  VIADD R7, R3, 0x70 ;  /* 0x0000007003077836 */ /* 0x000fe20000000000 */
[----:B------:R-:W-:Y:S01]  /*17010*/  @!PT LDS RZ, [RZ] ;  /* 0x00000000fffff984 */ /* 0x000fe20000000800 */
[----:B------:R-:W-:Y:S01]  /*17020*/  @!PT LDS RZ, [RZ] ;  /* 0x00000000fffff984 */ /* 0x000fe20000000800 */
[----:B------:R-:W-:Y:S01]  /*17030*/  @!PT LDS RZ, [RZ] ;  /* 0x00000000fffff984 */ /* 0x000fe20000000800 */
[----:B------:R0:W-:Y:S04]  /*17040*/  @!P1 LDGSTS.E.BYPASS.LTC128B.128 [R10+0xb400], desc[UR50][R8.64], !P0 ;  /* 0x0b400000080a9fae */ /* 0x0001e8000c101d72 */
[----:B------:R-:W-:Y:S01]  /*17050*/  ISETP.GE.AND P1, PT, R7, R6, PT ;  /* 0x000000060700720c */ /* 0x000fe20003f26270 */
[----:B------:R-:W-:-:S02]  /*17060*/  VIADD R7, R3, 0x80 ;  /* 0x0000008003077836 */ /* 0x000fc40000000000 */
[----:B------:R-:W-:-:S10]  /*17070*/  IMAD.MOV.U32 R4, RZ, RZ, R14 ;  /* 0x000000ffff047224 */ /* 0x000fd400078e000e */
[----:B0-----:R-:W-:Y:S05]  /*17080*/  WARPSYNC.COLLECTIVE R15, `(.L_x_1258) ;  /* 0x000000000f087348 */ /* 0x001fea0003c00000 */
[----:B------:R1:W2:Y:S02]  /*17090*/  SHFL.IDX P6, R14, R13, R12, R11 ;  /* 0x0000000c0d0e7389 */ /* 0x0002a400000c000b */
[----:B012---:R-:W-:Y:S01]  /*170a0*/  ENDCOLLECTIVE ;  /* 0x000000000000791b */ /* 0x007fe20003800000 */
.L_x_1258:
[----:B------:R-:W-:Y:S01]  /*170b0*/  ISETP.GE.AND P2, PT, R7, R6, PT ;  /* 0x000000060700720c */ /* 0x000fe20003f46270 */
[----:B------:R-:W-:Y:S02]  /*170c0*/  IMAD.MOV.U32 R13, RZ, RZ, R2 ;  /* 0x000000ffff0d7224 */ /* 0x000fe400078e0002 */
[----:B------:R-:W-:Y:S02]  /*170d0*/  IMAD.MOV.U32 R12, RZ, RZ, RZ ;  /* 0x000000ffff0c7224 */ /* 0x000fe400078e00ff */
[----:B------:R-:W-:-:S08]  /*170e0*/  IMAD.MOV.U32 R8, RZ, RZ, R14 ;  /* 0x000000ffff087224 */ /* 0x000fd000078e000e */
[----:B------:R-:W-:Y:S05]  /*170f0*/  WARPSYNC.COLLECTIVE R15, `(.L_x_1259) ;  /* 0x000000000f087348 */ /* 0x000fea0003c00000 */
[----:B------:R0:W1:Y:S02]  /*17100*/  SHFL.IDX P6, R14, R13, R12, R11 ;  /* 0x0000000c0d0e7389 */ /* 0x00006400000c000b */
[----:B01----:R-:W-:Y:S01]  /*17110*/  ENDCOLLECTIVE ;  /* 0x000000000000791b */ /* 0x003fe20003800000 */
.L_x_1259:
        /* <DEDUP_REMOVED lines=12> */
.L_x_1260:
[----:B------:R-:W-:Y:S02]  /*171e0*/  IMAD.MOV.U32 R13, RZ, RZ, R2 ;  /* 0x000000ffff0d7224 */ /* 0x000fe400078e0002 */
[----:B------:R-:W-:Y:S02]  /*171f0*/  IMAD.MOV.U32 R12, RZ, RZ, 0x1 ;  /* 0x00000001ff0c7424 */ /* 0x000fe400078e00ff */
[----:B------:R-:W-:-:S07]  /*17200*/  IMAD.MOV.U32 R7, RZ, RZ, R14 ;  /* 0x000000ffff077224 */ /* 0x000fce00078e000e */
[----:B------:R-:W-:Y:S05]  /*17210*/  WARPSYNC.COLLECTIVE R15, `(.L_x_1261) ;  /* 0x000000000f087348 */ /* 0x000fea0003c00000 */
[----:B------:R0:W1:Y:S02]  /*17220*/  SHFL.IDX P6, R14, R13, R12, R11 ;  /* 0x0000000c0d0e7389 */ /* 0x00006400000c000b */
[----:B01----:R-:W-:Y:S01]  /*17230*/  ENDCOLLECTIVE ;  /* 0x000000000000791b */ /* 0x003fe20003800000 */
.L_x_1261:
[----:B------:R-:W-:Y:S01]  /*17240*/  @!P2 LEA R8, P1, R20, R7, 0x1 ;  /* 0x000000071408a211 */ /* 0x000fe200078208ff */
[----:B------:R-:W-:-:S04]  /*17250*/  VIADD R7, R3, 0x90 ;  /* 0x0000009003077836 */ /* 0x000fc80000000000 */
[----:B------:R-:W-:Y:S01]  /*17260*/  @!P2 IMAD.X R9, RZ, RZ, R0, P1 ;  /* 0x000000ffff09a224 */ /* 0x000fe200008e0600 */
[----:B------:R-:W-:-:S04]  /*17270*/  ISETP.GE.AND P1, PT, R7, R6, PT ;  /* 0x000000060700720c */ /* 0x000fc80003f26270 */
        /* <DEDUP_REMOVED lines=9> */
.L_x_1262:
[----:B------:R-:W-:Y:S02]  /*17310*/  IMAD.MOV.U32 R13, RZ, RZ, R2 ;  /* 0x000000ffff0d7224 */ /* 0x000fe400078e0002 */
[----:B------:R-:W-:Y:S01]  /*17320*/  IMAD.MOV.U32 R12, RZ, RZ, 0x2 ;  /* 0x00000002ff0c7424 */ /* 0x000fe200078e00ff */
[----:B------:R-:W-:-:S05]  /*17330*/  @!P1 LEA R14, P2, R20, R14, 0x1 ;  /* 0x0000000e140e9211 */ /* 0x000fca00078408ff */
[----:B------:R-:W-:-:S08]  /*17340*/  @!P1 IMAD.MOV.U32 R8, RZ, RZ, R14 ;  /* 0x000000ffff089224 */ /* 0x000fd000078e000e */
[----:B------:R-:W-:Y:S05]  /*17350*/  WARPSYNC.COLLECTIVE R15, `(.L_x_1263) ;  /* 0x000000000f087348 */ /* 0x000fea0003c00000 */
[----:B------:R0:W1:Y:S02]  /*17360*/  SHFL.IDX P6, R14, R13, R12, R11 ;  /* 0x0000000c0d0e7389 */ /* 0x00006400000c000b */
[----:B01----:R-:W-:Y:S01]  /*17370*/  ENDCOLLECTIVE ;  /* 0x000000000000791b */ /* 0x003fe20003800000 */
.L_x_1263:
[----:B------:R-:W-:-:S04]  /*17380*/  @!P1 IMAD.X R7, RZ, RZ, R0, P2 ;  /* 0x000000ffff079224 */ /* 0x000fc800010e0600 */
[----:B------:R-:W-:Y:S02]  /*17390*/  @!P1 IMAD.MOV.U32 R9, RZ, RZ, R7 ;  /* 0x000000ffff099224 */ /* 0x000fe400078e0007 */
[----:B------:R-:W-:-:S03]  /*173a0*/  VIADD R7, R3, 0xa0 ;  /* 0x000000a003077836 */ /* 0x000fc60000000000 */
[----:B------:R-:W-:Y:S01]  /*173b0*/  @!PT LDS RZ, [RZ] ;  /* 0x00000000fffff984 */ /* 0x000fe20000000800 */
[----:B------:R-:W-:Y:S01]  /*173c0*/  @!PT LDS RZ, [RZ] ;  /* 0x00000000fffff984 */ /* 0x000fe20000000800 */
[----:B------:R-:W-:Y:S01]  /*173d0*/  @!PT LDS RZ, [RZ] ;  /* 0x00000000fffff984 */ /* 0x000fe20000000800 */
[----:B------:R0:W-:Y:S02]  /*173e0*/  @!P1 LDGSTS.E.BYPASS.LTC128B.128 [R10+0xcc00], desc[UR50][R8.64], !P0 ;  /* 0x0cc00000080a9fae */ /* 0x0001e4000c101d72 */
[----:B------:R-:W-:Y:S01]  /*173f0*/  ISETP.GE.AND P1, PT, R7, R6, PT ;  /* 0x000000060700720c */ /* 0x000fe20003f26270 */
[----:B------:R-:W-:Y:S02]  /*17400*/  IMAD.MOV.U32 R13, RZ, RZ, R5 ;  /* 0x000000ffff0d7224 */ /* 0x000fe400078e0005 */
[----:B------:R-:W-:-:S10]  /*17410*/  IMAD.MOV.U32 R0, RZ, RZ, R14 ;  /* 0x000000ffff007224 */ /* 0x000fd400078e000e */
[----:B0-----:R-:W-:Y:S05]  /*17420*/  WARPSYNC.COLLECTIVE R15, `(.L_x_1264) ;  /* 0x000000000f087348 */ /* 0x001fea0003c00000 */
[----:B------:R1:W2:Y:S02]  /*17430*/  SHFL.IDX P6, R14, R13, R12, R11 ;  /* 0x0000000c0d0e7389 */ /* 0x0002a400000c000b */
[----:B012---:R-:W-:Y:S01]  /*17440*/  ENDCOLLECTIVE ;  /* 0x000000000000791b */ /* 0x007fe20003800000 */
.L_x_1264:
[----:B------:R-:W-:Y:S02]  /*17450*/  IMAD.MOV.U32 R13, RZ, RZ, R2 ;  /* 0x000000ffff0d7224 */ /* 0x000fe400078e0002 */
[----:B------:R-:W-:Y:S01]  /*17460*/  IMAD.MOV.U32 R12, RZ, RZ, 0x3 ;  /* 0x00000003ff0c7424 */ /* 0x000fe200078e00ff */
[----:B------:R-:W-:-:S13]  /*17470*/  @!P1 LEA R8, P2, R20, R14, 0x1 ;  /* 0x0000000e14089211 */ /* 0x000fda00078408ff */
[----:B------:R-:W-:Y:S05]  /*17480*/  WARPSYNC.COLLECTIVE R15, `(.L_x_1265) ;  /* 0x000000000f087348 */ /* 0x000fea0003c00000 */
[----:B------:R0:W1:Y:S02]  /*17490*/  SHFL.IDX P6, R14, R13, R12, R11 ;  /* 0x0000000c0d0e7389 */ /* 0x00006400000c000b */
[----:B01----:R-:W-:Y:S01]  /*174a0*/  ENDCOLLECTIVE ;  /* 0x000000000000791b */ /* 0x003fe20003800000 */
.L_x_1265:
        /* <DEDUP_REMOVED lines=10> */
.L_x_1266:
[----:B------:R-:W-:Y:S05]  /*17550*/  BRA `(.L_x_1267) ;  /* 0xffffffbc00e47947 */ /* 0x000fea000383ffff */
.L_x_1155:
[----:B0-----:R0:W1:Y:S02]  /*17560*/  SYNCS.PHASECHK.TRANS64.TRYWAIT P0, [R22+URZ+0x16820], R3 ;  /* 0x01682003160075a7 */ /* 0x001064000800017f */
[----:B-1----:R-:W-:Y:S05]  /*17570*/  @!P0 NANOSLEEP.SYNCS 0x989680 ;  /* 0x009896800000895d */ /* 0x002fea0003900000 */
[----:B------:R-:W1:Y:S02]  /*17580*/  @!P0 SYNCS.PHASECHK.TRANS64 P0, [R22+URZ+0x16820], R3 ;  /* 0x01682003160085a7 */ /* 0x000e64000800007f */
[----:B-1----:R-:W-:Y:S05]  /*17590*/  @!P0 BRA `(.L_x_1155) ;  /* 0xfffffffc00f08947 */ /* 0x002fea000383ffff */
[----:B------:R-:W-:Y:S05]  /*175a0*/  BRA `(.L_x_1268) ;  /* 0xffffffc000507947 */ /* 0x000fea000383ffff */
.L_x_1164:
[----:B-1----:R1:W2:Y:S02]  /*175b0*/  SYNCS.PHASECHK.TRANS64.TRYWAIT P0, [R2+URZ+0x16840], R3 ;  /* 0x01684003020075a7 */ /* 0x0022a4000800017f */
[----:B--2---:R-:W-:Y:S05]  /*175c0*/  @!P0 NANOSLEEP.SYNCS 0x989680 ;  /* 0x009896800000895d */ /* 0x004fea0003900000 */
[----:B------:R-:W2:Y:S02]  /*175d0*/  @!P0 SYNCS.PHASECHK.TRANS64 P0, [R2+URZ+0x16840], R3 ;  /* 0x01684003020085a7 */ /* 0x000ea4000800007f */
[----:B--2---:R-:W-:Y:S05]  /*175e0*/  @!P0 BRA `(.L_x_1164) ;  /* 0xfffffffc00f08947 */ /* 0x004fea000383ffff */
[----:B------:R-:W-:Y:S05]  /*175f0*/  BRA `(.L_x_1269) ;  /* 0xffffffc000fc7947 */ /* 0x000fea000383ffff */
.L_x_1169:
[----:B0-----:R0:W1:Y:S02]  /*17600*/  SYNCS.PHASECHK.TRANS64.TRYWAIT P0, [R3+URZ+0x60], R2 ;  /* 0x00006002030075a7 */ /* 0x001064000800017f */
[----:B-1----:R-:W-:Y:S05]  /*17610*/  @!P0 NANOSLEEP.SYNCS 0x989680 ;  /* 0x009896800000895d */ /* 0x002fea0003900000 */
[----:B------:R-:W1:Y:S02]  /*17620*/  @!P0 SYNCS.PHASECHK.TRANS64 P0, [R3+URZ+0x60], R2 ;  /* 0x00006002030085a7 */ /* 0x000e64000800007f */
[----:B-1----:R-:W-:Y:S05]  /*17630*/  @!P0 BRA `(.L_x_1169) ;  /* 0xfffffffc00f08947 */ /* 0x002fea000383ffff */
[----:B------:R-:W-:Y:S05]  /*17640*/  BRA `(.L_x_1270) ;  /* 0xffffffc400887947 */ /* 0x000fea000383ffff */
.L_x_1177:
[----:B-1----:R1:W2:Y:S02]  /*17650*/  SYNCS.PHASECHK.TRANS64.TRYWAIT P0, [R2+URZ+0x16840], R3 ;  /* 0x01684003020075a7 */ /* 0x0022a4000800017f */
[----:B--2---:R-:W-:Y:S05]  /*17660*/  @!P0 NANOSLEEP.SYNCS 0x989680 ;  /* 0x009896800000895d */ /* 0x004fea0003900000 */
[----:B------:R-:W2:Y:S02]  /*17670*/  @!P0 SYNCS.PHASECHK.TRANS64 P0, [R2+URZ+0x16840], R3 ;  /* 0x01684003020085a7 */ /* 0x000ea4000800007f */
[----:B--2---:R-:W-:Y:S05]  /*17680*/  @!P0 BRA `(.L_x_1177) ;  /* 0xfffffffc00f08947 */ /* 0x004fea000383ffff */
[----:B------:R-:W-:Y:S05]  /*17690*/  BRA `(.L_x_1271) ;  /* 0xffffffc800cc7947 */ /* 0x000fea000383ffff */
.L_x_1182:
[----:B0-----:R0:W1:Y:S02]  /*176a0*/  SYNCS.PHASECHK.TRANS64.TRYWAIT P0, [R10+URZ+0x60], R3 ;  /* 0x000060030a0075a7 */ /* 0x001064000800017f */
[----:B-1----:R-:W-:Y:S05]  /*176b0*/  @!P0 NANOSLEEP.SYNCS 0x989680 ;  /* 0x009896800000895d */ /* 0x002fea0003900000 */
[----:B------:R-:W1:Y:S02]  /*176c0*/  @!P0 SYNCS.PHASECHK.TRANS64 P0, [R10+URZ+0x60], R3 ;  /* 0x000060030a0085a7 */ /* 0x000e64000800007f */
[----:B-1----:R-:W-:Y:S05]  /*176d0*/  @!P0 BRA `(.L_x_1182) ;  /* 0xfffffffc00f08947 */ /* 0x002fea000383ffff */
[----:B------:R-:W-:Y:S05]  /*176e0*/  BRA `(.L_x_1272) ;  /* 0xffffffcc00587947 */ /* 0x000fea000383ffff */
.L_x_1190:
[----:B-1----:R1:W2:Y:S02]  /*176f0*/  SYNCS.PHASECHK.TRANS64.TRYWAIT P0, [R2+URZ+0x16840], R3 ;  /* 0x01684003020075a7 */ /* 0x0022a4000800017f */
[----:B--2---:R-:W-:Y:S05]  /*17700*/  @!P0 NANOSLEEP.SYNCS 0x989680 ;  /* 0x009896800000895d */ /* 0x004fea0003900000 */
[----:B------:R-:W2:Y:S02]  /*17710*/  @!P0 SYNCS.PHASECHK.TRANS64 P0, [R2+URZ+0x16840], R3 ;  /* 0x01684003020085a7 */ /* 0x000ea4000800007f */
[----:B--2---:R-:W-:Y:S05]  /*17720*/  @!P0 BRA `(.L_x_1190) ;  /* 0xfffffffc00f08947 */ /* 0x004fea000383ffff */
[----:B------:R-:W-:Y:S05]  /*17730*/  BRA `(.L_x_1273) ;  /* 0xffffffd000687947 */ /* 0x000fea000383ffff */
.L_x_1195:
[----:B0-----:R0:W1:Y:S02]  /*17740*/  SYNCS.PHASECHK.TRANS64.TRYWAIT P0, [R7+URZ+0x60], R2 ;  /* 0x00006002070075a7 */ /* 0x001064000800017f */
[----:B-1----:R-:W-:Y:S05]  /*17750*/  @!P0 NANOSLEEP.SYNCS 0x989680 ;  /* 0x009896800000895d */ /* 0x002fea0003900000 */
[----:B------:R-:W1:Y:S02]  /*17760*/  @!P0 SYNCS.PHASECHK.TRANS64 P0, [R7+URZ+0x60], R2 ;  /* 0x00006002070085a7 */ /* 0x000e64000800007f */
[----:B-1----:R-:W-:Y:S05]  /*17770*/  @!P0 BRA `(.L_x_1195) ;  /* 0xfffffffc00f08947 */ /* 0x002fea000383ffff */
[----:B------:R-:W-:Y:S05]  /*17780*/  BRA `(.L_x_1274) ;  /* 0xffffffd000f87947 */ /* 0x000fea000383ffff */
.L_x_1205:
[----:B0-----:R0:W1:Y:S02]  /*17790*/  SYNCS.PHASECHK.TRANS64.TRYWAIT P0, [R3+URZ+0x16860], R0 ;  /* 0x01686000030075a7 */ /* 0x001064000800017f */
[----:B-1----:R-:W-:Y:S05]  /*177a0*/  @!P0 NANOSLEEP.SYNCS 0x989680 ;  /* 0x009896800000895d */ /* 0x002fea0003900000 */
[----:B------:R-:W1:Y:S02]  /*177b0*/  @!P0 SYNCS.PHASECHK.TRANS64 P0, [R3+URZ+0x16860], R0 ;  /* 0x01686000030085a7 */ /* 0x000e64000800007f */
[----:B-1----:R-:W-:Y:S05]  /*177c0*/  @!P0 BRA `(.L_x_1205) ;  /* 0xfffffffc00f08947 */ /* 0x002fea000383ffff */
[----:B------:R-:W-:Y:S05]  /*177d0*/  BRA `(.L_x_1275) ;  /* 0xffffffd400f47947 */ /* 0x000fea000383ffff */
.L_x_1211:
        /* <DEDUP_REMOVED lines=8> */
.L_x_1277:
[----:B------:R-:W-:Y:S05]  /*17860*/  BSYNC B0 ;  /* 0x0000000000007941 */ /* 0x000fea0003800000 */
.L_x_1276:
[----:B------:R-:W-:Y:S02]  /*17870*/  IMAD.MOV.U32 R13, RZ, RZ, R16 ;  /* 0x000000ffff0d7224 */ /* 0x000fe400078e0010 */
[----:B------:R-:W-:Y:S02]  /*17880*/  IMAD.MOV.U32 R12, RZ, RZ, 0x1 ;  /* 0x00000001ff0c7424 */ /* 0x000fe400078e00ff */
[----:B------:R-:W-:Y:S02]  /*17890*/  IMAD.MOV.U32 R11, RZ, RZ, 0x1f ;  /* 0x0000001fff0b7424 */ /* 0x000fe400078e00ff */
[----:B------:R-:W-:Y:S02]  /*178a0*/  IMAD.MOV.U32 R15, RZ, RZ, -0x1 ;  /* 0xffffffffff0f7424 */ /* 0x000fe400078e00ff */
[----:B------:R-:W-:Y:S02]  /*178b0*/  IMAD.IADD R7, R19, 0x1, R8 ;  /* 0x0000000113077824 */ /* 0x000fe400078e0208 */
[----:B------:R-:W-:-:S07]  /*178c0*/  IMAD.MOV.U32 R0, RZ, RZ, R14 ;  /* 0x000000ffff007224 */ /* 0x000fce00078e000e */
[----:B------:R-:W-:Y:S05]  /*178d0*/  WARPSYNC.COLLECTIVE R15, `(.L_x_1278) ;  /* 0x000000000f087348 */ /* 0x000fea0003c00000 */
[----:B------:R0:W1:Y:S02]  /*178e0*/  SHFL.IDX P6, R14, R13, R12, R11 ;  /* 0x0000000c0d0e7389 */ /* 0x00006400000c000b */
[----:B01----:R-:W-:Y:S01]  /*178f0*/  ENDCOLLECTIVE ;  /* 0x000000000000791b */ /* 0x003fe20003800000 */
.L_x_1278:
[----:B------:R-:W-:Y:S02]  /*17900*/  ULDC UR4, c[0x0][0xc3c] ;  /* 0x00030f0000047ab9 */ /* 0x000fe40000000800 */
[----:B------:R-:W-:-:S13]  /*17910*/  ISETP.GE.OR P1, PT, R7, UR4, !P0 ;  /* 0x0000000407007c0c */ /* 0x000fda000c726670 */
[----:B------:R-:W0:Y:S01]  /*17920*/  @!P1 LDC.64 R2, c[0x0][0xc80] ;  /* 0x00032000ff029b82 */ /* 0x000e220000000a00 */
[----:B------:R-:W-:Y:S02]  /*17930*/  IMAD.MOV.U32 R17, RZ, RZ, RZ ;  /* 0x000000ffff117224 */ /* 0x000fe400078e00ff */
[----:B------:R-:W-:Y:S02]  /*17940*/  IMAD.MOV.U32 R11, RZ, RZ, RZ ;  /* 0x000000ffff0b7224 */ /* 0x000fe400078e00ff */
[----:B------:R-:W-:Y:S02]  /*17950*/  IMAD.MOV.U32 R5, RZ, RZ, R14 ;  /* 0x000000ffff057224 */ /* 0x000fe400078e000e */
[----:B0-----:R-:W-:-:S06]  /*17960*/  @!P1 IMAD.WIDE R2, R7, 0x4, R2 ;  /* 0x0000000407029825 */ /* 0x001fcc00078e0202 */
[----:B------:R-:W2:Y:S01]  /*17970*/  @!P1 LDG.E R2, desc[UR50][R2.64] ;  /* 0x0000003202029981 */ /* 0x000ea2000c1e1900 */
[C---:B------:R-:W-:Y:S02]  /*17980*/  ISETP.GE.U32.AND P2, PT, R8.reuse, 0x2, PT ;  /* 0x000000020800780c */ /* 0x040fe40003f46070 */
[C---:B------:R-:W-:Y:S02]  /*17990*/  ISETP.GE.U32.AND P3, PT, R8.reuse, 0x4, PT ;  /* 0x000000040800780c */ /* 0x040fe40003f66070 */
[C---:B------:R-:W-:Y:S02]  /*179a0*/  ISETP.GE.U32.AND P4, PT, R8.reuse, 0x8, PT ;  /* 0x000000080800780c */ /* 0x040fe40003f86070 */
[C---:B------:R-:W-:Y:S01]  /*179b0*/  ISETP.GE.U32.AND P5, PT, R8.reuse, 0x10, PT ;  /* 0x000000100800780c */ /* 0x040fe20003fa6070 */
[----:B--2---:R-:W-:Y:S01]  /*179c0*/  @!P1 IMAD.MOV.U32 R17, RZ, RZ, R2 ;  /* 0x000000ffff119224 */ /* 0x004fe200078e0002 */
[----:B------:R-:W-:-:S03]  /*179d0*/  ISETP.NE.AND P1, PT, R8, RZ, PT ;  /* 0x000000ff0800720c */ /* 0x000fc60003f25270 */
[----:B------:R-:W-:-:S10]  /*179e0*/  IMAD.MOV.U32 R13, RZ, RZ, R17 ;  /* 0x000000ffff0d7224 */ /* 0x000fd400078e0011 */
[----:B------:R-:W-:Y:S05]  /*179f0*/  WARPSYNC.COLLECTIVE R15, `(.L_x_1279) ;  /* 0x000000000f087348 */ /* 0x000fea0003c00000 */
[----:B------:R0:W1:Y:S02]  /*17a00*/  SHFL.UP P6, R14, R13, R12, R11 ;  /* 0x0400000c0d0e7389 */ /* 0x00006400000c000b */
[----:B01----:R-:W-:Y:S01]  /*17a10*/  ENDCOLLECTIVE ;  /* 0x000000000000791b */ /* 0x003fe20003800000 */
.L_x_1279:
[----:B------:R-:W-:Y:S01]  /*17a20*/  IMAD.MOV.U32 R12, RZ, RZ, 0x2 ;  /* 0x00000002ff0c7424 */ /* 0x000fe200078e00ff */
[----:B------:R-:W-:-:S05]  /*17a30*/  SEL R4, R14, RZ, P1 ;  /* 0x000000ff0e047207 */ /* 0x000fca0000800000 */
[----:B------:R-:W-:-:S04]  /*17a40*/  IMAD.IADD R4, R17, 0x1, R4 ;  /* 0x0000000111047824 */ /* 0x000fc800078e0204 */
[----:B------:R-:W-:-:S07]  /*17a50*/  IMAD.MOV.U32 R13, RZ, RZ, R4 ;  /* 0x000000ffff0d7224 */ /* 0x000fce00078e0004 */
[----:B------:R-:W-:Y:S05]  /*17a60*/  WARPSYNC.COLLECTIVE R15, `(.L_x_1280) ;  /* 0x000000000f087348 */ /* 0x000fea0003c00000 */
[----:B------:R0:W1:Y:S02]  /*17a70*/  SHFL.UP P6, R14, R13, R12, R11 ;  /* 0x0400000c0d0e7389 */ /* 0x00006400000c000b */
[----:B01----:R-:W-:Y:S01]  /*17a80*/  ENDCOLLECTIVE ;  /* 0x000000000000791b */ /* 0x003fe20003800000 */
.L_x_1280:
[----:B------:R-:W-:Y:S01]  /*17a90*/  IMAD.MOV.U32 R12, RZ, RZ, 0x4 ;  /* 0x00000004ff0c7424 */ /* 0x000fe200078e00ff */
[----:B------:R-:W-:-:S05]  /*17aa0*/  SEL R3, R14, RZ, P2 ;  /* 0x000000ff0e037207 */ /* 0x000fca0001000000 */
[----:B------:R-:W-:-:S04]  /*17ab0*/  IMAD.IADD R6, R4, 0x1, R3 ;  /* 0x0000000104067824 */ /* 0x000fc800078e0203 */
[----:B------:R-:W-:-:S07]  /*17ac0*/  IMAD.MOV.U32 R13, RZ, RZ, R6 ;  /* 0x000000ffff0d7224 */ /* 0x000fce00078e0006 */
[----:B------:R-:W-:Y:S05]  /*17ad0*/  WARPSYNC.COLLECTIVE R15, `(.L_x_1281) ;  /* 0x000000000f087348 */ /* 0x000fea0003c00000 */
[----:B------:R0:W1:Y:S02]  /*17ae0*/  SHFL.UP P6, R14, R13, R12, R11 ;  /* 0x0400000c0d0e7389 */ /* 0x00006400000c000b */
[----:B01----:R-:W-:Y:S01]  /*17af0*/  ENDCOLLECTIVE ;  /* 0x000000000000791b */ /* 0x003fe20003800000 */
.L_x_1281:
[----:B------:R-:W-:Y:S01]  /*17b00*/  IMAD.MOV.U32 R12, RZ, RZ, 0x8 ;  /* 0x00000008ff0c7424 */ /* 0x000fe200078e00ff */
[----:B------:R-:W-:-:S05]  /*17b10*/  SEL R3, R14, RZ, P3 ;  /* 0x000000ff0e037207 */ /* 0x000fca0001800000 */
[----:B------:R-:W-:-:S04]  /*17b20*/  IMAD.IADD R2, R6, 0x1, R3 ;  /* 0x0000000106027824 */ /* 0x000fc800078e0203 */
[----:B------:R-:W-:-:S07]  /*17b30*/  IMAD.MOV.U32 R13, RZ, RZ, R2 ;  /* 0x000000ffff0d7224 */ /* 0x000fce00078e0002 */
[----:B------:R-:W-:Y:S05]  /*17b40*/  WARPSYNC.COLLECTIVE R15, `(.L_x_1282) ;  /* 0x000000000f087348 */ /* 0x000fea0003c00000 */
[----:B------:R0:W1:Y:S02]  /*17b50*/  SHFL.UP P6, R14, R13, R12, R11 ;  /* 0x0400000c0d0e7389 */ /* 0x00006400000c000b */
[----:B01----:R-:W-:Y:S01]  /*17b60*/  ENDCOLLECTIVE ;  /* 0x000000000000791b */ /* 0x003fe20003800000 */
.L_x_1282:
[----:B------:R-:W-:Y:S01]  /*17b70*/  IMAD.MOV.U32 R12, RZ, RZ, 0x10 ;  /* 0x00000010ff0c7424 */ /* 0x000fe200078e00ff */
[----:B------:R-:W-:-:S05]  /*17b80*/  SEL R3, R14, RZ, P4 ;  /* 0x000000ff0e037207 */ /* 0x000fca0002000000 */
[----:B------:R-:W-:-:S04]  /*17b90*/  IMAD.IADD R3, R2, 0x1, R3 ;  /* 0x0000000102037824 */ /* 0x000fc800078e0203 */
[----:B------:R-:W-:-:S07]  /*17ba0*/  IMAD.MOV.U32 R13, RZ, RZ, R3 ;  /* 0x000000ffff0d7224 */ /* 0x000fce00078e0003 */
[----:B------:R-:W-:Y:S05]  /*17bb0*/  WARPSYNC.COLLECTIVE R15, `(.L_x_1283) ;  /* 0x000000000f087348 */ /* 0x000fea0003c00000 */
[----:B------:R0:W1:Y:S02]  /*17bc0*/  SHFL.UP P6, R14, R13, R12, R11 ;  /* 0x0400000c0d0e7389 */ /* 0x00006400000c000b */
[----:B01----:R-:W-:Y:S01]  /*17bd0*/  ENDCOLLECTIVE ;  /* 0x000000000000791b */ /* 0x003fe20003800000 */
.L_x_1283:
[----:B------:R-:W-:Y:S02]  /*17be0*/  IMAD.MOV.U32 R12, RZ, RZ, 0x1f ;  /* 0x0000001fff0c7424 */ /* 0x000fe400078e00ff */
[----:B------:R-:W-:Y:S01]  /*17bf0*/  IMAD.MOV.U32 R11, RZ, RZ, 0x1f ;  /* 0x0000001fff0b7424 */ /* 0x000fe200078e00ff */
[----:B------:R-:W-:-:S05]  /*17c00*/  SEL R2, R14, RZ, P5 ;  /* 0x000000ff0e027207 */ /* 0x000fca0002800000 */
[----:B------:R-:W-:-:S04]  /*17c10*/  IMAD.IADD R2, R3, 0x1, R2 ;  /* 0x0000000103027824 */ /* 0x000fc800078e0202 */
[----:B------:R-:W-:-:S07]  /*17c20*/  IMAD.MOV.U32 R13, RZ, RZ, R2 ;  /* 0x000000ffff0d7224 */ /* 0x000fce00078e0002 */
[----:B------:R-:W-:Y:S05]  /*17c30*/  WARPSYNC.COLLECTIVE R15, `(.L_x_1284) ;  /* 0x000000000f087348 */ /* 0x000fea0003c00000 */
[----:B------:R0:W1:Y:S02]  /*17c40*/  SHFL.IDX P6, R14, R13, R12, R11 ;  /* 0x0000000c0d0e7389 */ /* 0x00006400000c000b */
[----:B01----:R-:W-:Y:S01]  /*17c50*/  ENDCOLLECTIVE ;  /* 0x000000000000791b */ /* 0x003fe20003800000 */
.L_x_1284:
[----:B------:R-:W-:Y:S05]  /*17c60*/  BRA `(.L_x_1285) ;  /* 0xffffffd800287947 */ /* 0x000fea000383ffff */
.L_x_1216:
[----:B------:R-:W-:Y:S01]  /*17c70*/  BSSY B0, `(.L_x_1286) ;  /* 0x0000008000007945 */ /* 0x000fe20003800000 */
[----:B-----5:R-:W-:Y:S02]  /*17c80*/  IMAD.MOV.U32 R13, RZ, RZ, R17 ;  /* 0x000000ffff0d7224 */ /* 0x020fe400078e0011 */
[----:B------:R-:W-:Y:S02]  /*17c90*/  IMAD.MOV.U32 R12, RZ, RZ, 0x1 ;  /* 0x00000001ff0c7424 */ /* 0x000fe400078e00ff */
[----:B------:R-:W-:Y:S02]  /*17ca0*/  IMAD.MOV.U32 R11, RZ, RZ, RZ ;  /* 0x000000ffff0b7224 */ /* 0x000fe400078e00ff */
[----:B------:R-:W-:-:S07]  /*17cb0*/  IMAD.MOV.U32 R15, RZ, RZ, -0x1 ;  /* 0xffffffffff0f7424 */ /* 0x000fce00078e00ff */
[----:B01----:R-:W-:Y:S05]  /*17cc0*/  WARPSYNC.COLLECTIVE R15, `(.L_x_1287) ;  /* 0x000000000f087348 */ /* 0x003fea0003c00000 */
[----:B------:R2:W3:Y:S02]  /*17cd0*/  SHFL.UP P6, R14, R13, R12, R11 ;  /* 0x0400000c0d0e7389 */ /* 0x0004e400000c000b */
[----:B0123--:R-:W-:Y:S01]  /*17ce0*/  ENDCOLLECTIVE ;  /* 0x000000000000791b */ /* 0x00ffe20003800000 */
.L_x_1287:
[----:B------:R-:W-:Y:S05]  /*17cf0*/  BSYNC B0 ;  /* 0x0000000000007941 */ /* 0x000fea0003800000 */
.L_x_1286:
[----:B------:R-:W-:Y:S01]  /*17d00*/  SEL R14, R14, RZ, P1 ;  /* 0x000000ff0e0e7207 */ /* 0x000fe20000800000 */
[----:B------:R-:W-:Y:S02]  /*17d10*/  IMAD.MOV.U32 R12, RZ, RZ, 0x2 ;  /* 0x00000002ff0c7424 */ /* 0x000fe400078e00ff */
[----:B------:R-:W-:Y:S02]  /*17d20*/  IMAD.MOV.U32 R11, RZ, RZ, RZ ;  /* 0x000000ffff0b7224 */ /* 0x000fe400078e00ff */
[----:B------:R-:W-:Y:S02]  /*17d30*/  IMAD.IADD R13, R17, 0x1, R14 ;  /* 0x00000001110d7824 */ /* 0x000fe400078e020e */
[----:B------:R-:W-:-:S07]  /*17d40*/  IMAD.MOV.U32 R15, RZ, RZ, -0x1 ;  /* 0xffffffffff0f7424 */ /* 0x000fce00078e00ff */
[----:B------:R-:W-:Y:S05]  /*17d50*/  WARPSYNC.COLLECTIVE R15, `(.L_x_1288) ;  /* 0x000000000f087348 */ /* 0x000fea0003c00000 */
[----:B------:R0:W1:Y:S02]  /*17d60*/  SHFL.UP P6, R14, R13, R12, R11 ;  /* 0x0400000c0d0e7389 */ /* 0x00006400000c000b */
[----:B01----:R-:W-:Y:S01]  /*17d70*/  ENDCOLLECTIVE ;  /* 0x000000000000791b */ /* 0x003fe20003800000 */
.L_x_1288:
[----:B------:R-:W-:Y:S01]  /*17d80*/  IMAD.MOV.U32 R12, RZ, RZ, 0x4 ;  /* 0x00000004ff0c7424 */ /* 0x000fe200078e00ff */
[----:B------:R-:W-:-:S05]  /*17d90*/  SEL R2, R14, RZ, P2 ;  /* 0x000000ff0e027207 */ /* 0x000fca0001000000 */
[----:B------:R-:W-:-:S04]  /*17da0*/  IMAD.IADD R2, R13, 0x1, R2 ;  /* 0x000000010d027824 */ /* 0x000fc800078e0202 */
[----:B------:R-:W-:-:S07]  /*17db0*/  IMAD.MOV.U32 R13, RZ, RZ, R2 ;  /* 0x000000ffff0d7224 */ /* 0x000fce00078e0002 */
[----:B------:R-:W-:Y:S05]  /*17dc0*/  WARPSYNC.COLLECTIVE R15, `(.L_x_1289) ;  /* 0x000000000f087348 */ /* 0x000fea0003c00000 */
[----:B------:R0:W1:Y:S02]  /*17dd0*/  SHFL.UP P6, R14, R13, R12, R11 ;  /* 0x0400000c0d0e7389 */ /* 0x00006400000c000b */
[----:B01----:R-:W-:Y:S01]  /*17de0*/  ENDCOLLECTIVE ;  /* 0x000000000000791b */ /* 0x003fe20003800000 */
.L_x_1289:
[----:B------:R-:W-:Y:S01]  /*17df0*/  IMAD.MOV.U32 R12, RZ, RZ, 0x8 ;  /* 0x00000008ff0c7424 */ /* 0x000fe200078e00ff */
[----:B------:R-:W-:-:S05]  /*17e00*/  SEL R3, R14, RZ, P3 ;  /* 0x000000ff0e037207 */ /* 0x000fca0001800000 */
[----:B------:R-:W-:-:S04]  /*17e10*/  IMAD.IADD R3, R2, 0x1, R3 ;  /* 0x0000000102037824 */ /* 0x000fc800078e0203 */
[----:B------:R-:W-:-:S07]  /*17e20*/  IMAD.MOV.U32 R13, RZ, RZ, R3 ;  /* 0x000000ffff0d7224 */ /* 0x000fce00078e0003 */
[----:B------:R-:W-:Y:S05]  /*17e30*/  WARPSYNC.COLLECTIVE R15, `(.L_x_1290) ;  /* 0x000000000f087348 */ /* 0x000fea0003c00000 */
[----:B------:R0:W1:Y:S02]  /*17e40*/  SHFL.UP P6, R14, R13, R12, R11 ;  /* 0x0400000c0d0e7389 */ /* 0x00006400000c000b */
[----:B01----:R-:W-:Y:S01]  /*17e50*/  ENDCOLLECTIVE ;  /* 0x000000000000791b */ /* 0x003fe20003800000 */
.L_x_1290:
[----:B------:R-:W-:Y:S01]  /*17e60*/  IMAD.MOV.U32 R12, RZ, RZ, 0x10 ;  /* 0x00000010ff0c7424 */ /* 0x000fe200078e00ff */
[----:B------:R-:W-:-:S05]  /*17e70*/  SEL R4, R14, RZ, P4 ;  /* 0x000000ff0e047207 */ /* 0x000fca0002000000 */
[----:B------:R-:W-:-:S04]  /*17e80*/  IMAD.IADD R4, R3, 0x1, R4 ;  /* 0x0000000103047824 */ /* 0x000fc800078e0204 */
[----:B------:R-:W-:-:S07]  /*17e90*/  IMAD.MOV.U32 R13, RZ, RZ, R4 ;  /* 0x000000ffff0d7224 */ /* 0x000fce00078e0004 */
[----:B------:R-:W-:Y:S05]  /*17ea0*/  WARPSYNC.COLLECTIVE R15, `(.L_x_1291) ;  /* 0x000000000f087348 */ /* 0x000fea0003c00000 */
[----:B------:R0:W1:Y:S02]  /*17eb0*/  SHFL.UP P6, R14, R13, R12, R11 ;  /* 0x0400000c0d0e7389 */ /* 0x00006400000c000b */
[----:B01----:R-:W-:Y:S01]  /*17ec0*/  ENDCOLLECTIVE ;  /* 0x000000000000791b */ /* 0x003fe20003800000 */
.L_x_1291:
        /* <DEDUP_REMOVED lines=8> */
.L_x_1292:
[----:B------:R-:W-:Y:S05]  /*17f50*/  BRA `(.L_x_1293) ;  /* 0xffffffd800087947 */ /* 0x000fea000383ffff */
.L_x_1218:
[----:B------:R-:W-:Y:S01]  /*17f60*/  BSSY B0, `(.L_x_1294) ;  /* 0x0000006000007945 */ /* 0x000fe20003800000 */
[----:B------:R-:W-:Y:S01]  /*17f70*/  PLOP3.LUT P6, PT, P6, PT, PT, 0x8, 0x0 ;  /* 0x000000000000781c */ /* 0x000fe200037ce170 */
[----:B------:R-:W-:-:S12]  /*17f80*/  IMAD.MOV.U32 R15, RZ, RZ, -0x1 ;  /* 0xffffffffff0f7424 */ /* 0x000fd800078e00ff */
[----:B01----:R-:W-:Y:S05]  /*17f90*/  WARPSYNC.COLLECTIVE R15, `(.L_x_1295) ;  /* 0x000000000f087348 */ /* 0x003fea0003c00000 */
[----:B------:R-:W-:Y:S01]  /*17fa0*/  VOTE.ANY R14, PT, P6 ;  /* 0x00000000000e7806 */ /* 0x000fe200030e0100 */
[----:B01----:R-:W-:Y:S06]  /*17fb0*/  ENDCOLLECTIVE ;  /* 0x000000000000791b */ /* 0x003fec0003800000 */
.L_x_1295:
[----:B------:R-:W-:Y:S05]  /*17fc0*/  BSYNC B0 ;  /* 0x0000000000007941 */ /* 0x000fea0003800000 */
.L_x_1294:
[----:B------:R-:W-:Y:S02]  /*17fd0*/  IMAD.MOV.U32 R3, RZ, RZ, R14 ;  /* 0x000000ffff037224 */ /* 0x000fe400078e000e */
[----:B------:R-:W-:Y:S02]  /*17fe0*/  IMAD.MOV.U32 R13, RZ, RZ, R17 ;  /* 0x000000ffff0d7224 */ /* 0x000fe400078e0011 */
[----:B------:R-:W0:Y:S01]  /*17ff0*/  POPC R6, R3 ;  /* 0x0000000300067309 */ /* 0x000e220000000000 */
[----:B------:R-:W-:Y:S02]  /*18000*/  IMAD.MOV.U32 R11, RZ, RZ, 0x1f ;  /* 0x0000001fff0b7424 */ /* 0x000fe400078e00ff */
[----:B------:R-:W-:Y:S02]  /*18010*/  IMAD.MOV.U32 R15, RZ, RZ, -0x1 ;  /* 0xffffffffff0f7424 */ /* 0x000fe400078e00ff */
[----:B0-----:R-:W-:-:S07]  /*18020*/  IMAD.MOV.U32 R12, RZ, RZ, R6 ;  /* 0x000000ffff0c7224 */ /* 0x001fce00078e0006 */
[----:B------:R-:W-:Y:S05]  /*18030*/  WARPSYNC.COLLECTIVE R15, `(.L_x_1296) ;  /* 0x000000000f087348 */ /* 0x000fea0003c00000 */
[----:B------:R0:W1:Y:S02]  /*18040*/  SHFL.IDX P6, R14, R13, R12, R11 ;  /* 0x0000000c0d0e7389 */ /* 0x00006400000c000b */
[----:B01----:R-:W-:Y:S01]  /*18050*/  ENDCOLLECTIVE ;  /* 0x000000000000791b */ /* 0x003fe20003800000 */
.L_x_1296:
[----:B------:R-:W-:Y:S01]  /*18060*/  IMAD.MOV.U32 R17, RZ, RZ, R14 ;  /* 0x000000ffff117224 */ /* 0x000fe200078e000e */
[----:B------:R-:W-:Y:S06]  /*18070*/  BRA `(.L_x_1297) ;  /* 0xffffffd400f87947 */ /* 0x000fec000383ffff */
.L_x_1220:
[----:B------:R-:W-:Y:S01]  /*18080*/  BSSY B0, `(.L_x_1298) ;  /* 0x0000007000007945 */ /* 0x000fe20003800000 */
[----:B------:R-:W-:Y:S02]  /*18090*/  IMAD.MOV.U32 R13, RZ, RZ, R2 ;  /* 0x000000ffff0d7224 */ /* 0x000fe400078e0002 */
[----:B------:R-:W-:Y:S02]  /*180a0*/  IMAD.MOV.U32 R11, RZ, RZ, 0x1f ;  /* 0x0000001fff0b7424 */ /* 0x000fe400078e00ff */
[----:B------:R-:W-:-:S07]  /*180b0*/  IMAD.MOV.U32 R15, RZ, RZ, -0x1 ;  /* 0xffffffffff0f7424 */ /* 0x000fce00078e00ff */
[----:B0123--:R-:W-:Y:S05]  /*180c0*/  WARPSYNC.COLLECTIVE R15, `(.L_x_1299) ;  /* 0x000000000f087348 */ /* 0x00ffea0003c00000 */
[----:B------:R4:W0:Y:S02]  /*180d0*/  SHFL.IDX P6, R14, R13, R12, R11 ;  /* 0x0000000c0d0e7389 */ /* 0x00082400000c000b */
[----:B01234-:R-:W-:Y:S01]  /*180e0*/  ENDCOLLECTIVE ;  /* 0x000000000000791b */ /* 0x01ffe20003800000 */
.L_x_1299:
[----:B------:R-:W-:Y:S05]  /*180f0*/  BSYNC B0 ;  /* 0x0000000000007941 */ /* 0x000fea0003800000 */
.L_x_1298:
[----:B------:R-:W-:Y:S05]  /*18100*/  BRA `(.L_x_1219) ;  /* 0xffffffd400f07947 */ /* 0x000fea000383ffff */
.L_x_1224:
[----:B0-----:R0:W3:Y:S02]  /*18110*/  SYNCS.PHASECHK.TRANS64.TRYWAIT P0, [R9+URZ+0x16820], R0 ;  /* 0x01682000090075a7 */ /* 0x0010e4000800017f */
[----:B---3--:R-:W-:Y:S05]  /*18120*/  @!P0 NANOSLEEP.SYNCS 0x989680 ;  /* 0x009896800000895d */ /* 0x008fea0003900000 */
[----:B------:R-:W3:Y:S02]  /*18130*/  @!P0 SYNCS.PHASECHK.TRANS64 P0, [R9+URZ+0x16820], R0 ;  /* 0x01682000090085a7 */ /* 0x000ee4000800007f */
[----:B---3--:R-:W-:Y:S05]  /*18140*/  @!P0 BRA `(.L_x_1224) ;  /* 0xfffffffc00f08947 */ /* 0x008fea000383ffff */
[----:B------:R-:W-:Y:S05]  /*18150*/  BRA `(.L_x_1300) ;  /* 0xffffffdc00687947 */ /* 0x000fea000383ffff */
.L_x_1225:
[----:B------:R-:W3:Y:S01]  /*18160*/  S2R R2, SR_TID.X ;  /* 0x0000000000027919 */ /* 0x000ee20000002100 */
[----:B------:R-:W-:Y:S01]  /*18170*/  BSSY B0, `(.L_x_1301) ;  /* 0x000000a000007945 */ /* 0x000fe20003800000 */
[----:B------:R-:W-:Y:S02]  /*18180*/  IMAD.MOV.U32 R12, RZ, RZ, RZ ;  /* 0x000000ffff0c7224 */ /* 0x000fe400078e00ff */
[----:B------:R-:W-:Y:S02]  /*18190*/  IMAD.MOV.U32 R11, RZ, RZ, 0x1f ;  /* 0x0000001fff0b7424 */ /* 0x000fe400078e00ff */
[----:B------:R-:W-:Y:S01]  /*181a0*/  IMAD.MOV.U32 R15, RZ, RZ, -0x1 ;  /* 0xffffffffff0f7424 */ /* 0x000fe200078e00ff */
[----:B---3--:R-:W-:-:S04]  /*181b0*/  SHF.R.U32.HI R2, RZ, 0x5, R2 ;  /* 0x00000005ff027819 */ /* 0x008fc80000011602 */
[----:B------:R-:W-:-:S05]  /*181c0*/  LOP3.LUT R2, R2, 0x3, RZ, 0xc0, !PT ;  /* 0x0000000302027812 */ /* 0x000fca00078ec0ff */
[----:B------:R-:W-:-:S07]  /*181d0*/  IMAD.MOV.U32 R13, RZ, RZ, R2 ;  /* 0x000000ffff0d7224 */ /* 0x000fce00078e0002 */
[----:B012---:R-:W-:Y:S05]  /*181e0*/  WARPSYNC.COLLECTIVE R15, `(.L_x_1302) ;  /* 0x000000000f087348 */ /* 0x007fea0003c00000 */
[----:B------:R3:W4:Y:S02]  /*181f0*/  SHFL.IDX P6, R14, R13, R12, R11 ;  /* 0x0000000c0d0e7389 */ /* 0x00072400000c000b */
[----:B01234-:R-:W-:Y:S01]  /*18200*/  ENDCOLLECTIVE ;  /* 0x000000000000791b */ /* 0x01ffe20003800000 */
.L_x_1302:
[----:B------:R-:W-:Y:S05]  /*18210*/  BSYNC B0 ;  /* 0x0000000000007941 */ /* 0x000fea0003800000 */
.L_x_1301:
[----:B------:R-:W-:Y:S05]  /*18220*/  BRA `(.L_x_1303) ;  /* 0xffffffdc00507947 */ /* 0x000fea000383ffff */
.L_x_1228:
[----:B------:R-:W-:Y:S01]  /*18230*/  BSSY B1, `(.L_x_1304) ;  /* 0x0000006000017945 */ /* 0x000fe20003800000 */
[----:B------:R-:W-:-:S07]  /*18240*/  IMAD.MOV.U32 R15, RZ, RZ, -0x1 ;  /* 0xffffffffff0f7424 */ /* 0x000fce00078e00ff */
[----:B012---:R-:W-:Y:S05]  /*18250*/  WARPSYNC.COLLECTIVE R15, `(.L_x_1305) ;  /* 0x000000000f0c7348 */ /* 0x007fea0003c00000 */
[----:B------:R-:W-:Y:S02]  /*18260*/  ELECT P6, UR62, PT ;  /* 0x00000000003e782f */ /* 0x000fe400038c0000 */
[----:B------:R-:W-:Y:S01]  /*18270*/  MOV R14, UR62 ;  /* 0x0000003e000e7c02 */ /* 0x000fe20008000f00 */
[----:B012---:R-:W-:Y:S10]  /*18280*/  ENDCOLLECTIVE ;  /* 0x000000000000791b */ /* 0x007ff40003800000 */
.L_x_1305:
[----:B------:R-:W-:Y:S05]  /*18290*/  BSYNC B1 ;  /* 0x0000000000017941 */ /* 0x000fea0003800000 */
.L_x_1304:
[----:B------:R-:W-:Y:S05]  /*182a0*/  BRA `(.L_x_1306) ;  /* 0xffffffdc00487947 */ /* 0x000fea000383ffff */
.L_x_1230:
[----:B0-----:R0:W3:Y:S02]  /*182b0*/  SYNCS.PHASECHK.TRANS64.TRYWAIT P0, [R5+URZ], R4 ;  /* 0x00000004050075a7 */ /* 0x0010e4000800017f */
[----:B---3--:R-:W-:Y:S05]  /*182c0*/  @!P0 NANOSLEEP.SYNCS 0x989680 ;  /* 0x009896800000895d */ /* 0x008fea0003900000 */
[----:B------:R-:W3:Y:S02]  /*182d0*/  @!P0 SYNCS.PHASECHK.TRANS64 P0, [R5+URZ], R4 ;  /* 0x00000004050085a7 */ /* 0x000ee4000800007f */
[----:B---3--:R-:W-:Y:S05]  /*182e0*/  @!P0 BRA `(.L_x_1230) ;  /* 0xfffffffc00f08947 */ /* 0x008fea000383ffff */
[----:B------:R-:W-:Y:S05]  /*182f0*/  BRA `(.L_x_1307) ;  /* 0xffffffdc007c7947 */ /* 0x000fea000383ffff */
.L_x_1231:
[----:B---3--:R3:W4:Y:S02]  /*18300*/  SYNCS.PHASECHK.TRANS64.TRYWAIT P0, [R3+URZ], R2 ;  /* 0x00000002030075a7 */ /* 0x008724000800017f */
[----:B----4-:R-:W-:Y:S05]  /*18310*/  @!P0 NANOSLEEP.SYNCS 0x989680 ;  /* 0x009896800000895d */ /* 0x010fea0003900000 */
[----:B------:R-:W4:Y:S02]  /*18320*/  @!P0 SYNCS.PHASECHK.TRANS64 P0, [R3+URZ], R2 ;  /* 0x00000002030085a7 */ /* 0x000f24000800007f */
[----:B----4-:R-:W-:Y:S05]  /*18330*/  @!P0 BRA `(.L_x_1231) ;  /* 0xfffffffc00f08947 */ /* 0x010fea000383ffff */
[----:B------:R-:W-:Y:S05]  /*18340*/  BRA `(.L_x_1308) ;  /* 0xffffffdc00707947 */ /* 0x000fea000383ffff */
.L_x_1233:
[----:B----4-:R4:W0:Y:S02]  /*18350*/  SYNCS.PHASECHK.TRANS64.TRYWAIT P0, [R23+URZ], R4 ;  /* 0x00000004170075a7 */ /* 0x010824000800017f */
[----:B0-----:R-:W-:Y:S05]  /*18360*/  @!P0 NANOSLEEP.SYNCS 0x989680 ;  /* 0x009896800000895d */ /* 0x001fea0003900000 */
[----:B------:R-:W0:Y:S02]  /*18370*/  @!P0 SYNCS.PHASECHK.TRANS64 P0, [R23+URZ], R4 ;  /* 0x00000004170085a7 */ /* 0x000e24000800007f */
[----:B0-----:R-:W-:Y:S05]  /*18380*/  @!P0 BRA `(.L_x_1233) ;  /* 0xfffffffc00f08947 */ /* 0x001fea000383ffff */
[----:B------:R-:W-:Y:S05]  /*18390*/  BRA `(.L_x_1309) ;  /* 0xffffffdc00747947 */ /* 0x000fea000383ffff */
.L_x_1310:
        /* <DEDUP_REMOVED lines=14> */
.L_x_2644:


//--------------------- .text._ZN7cutlass13device_kernelIN5flash11enable_sm90INS1_16FlashAttnFwdSm90INS1_25CollectiveMainloopFwdSm90ILi2EN4cute5tupleIJNS5_1CILi1EEES8_S8_EEENS6_IJNS7_ILi192EEENS7_ILi128EEENS7_ILi64EEEEEELi64ENS_6half_tEfNS_4arch4Sm90ELb0ELb1ELb1ELb1ELb0ELb1ELb0ELb1ELb1ELb1ELb0ELb0EEENS1_21CollectiveEpilogueFwdINS6_IJSA_SC_SB_EEES9_SE_SG_Li384ELb1ELb1ELb0ELb0EEENS1_36VarlenDynamicPersistentTileSchedulerILi192ELi128ELi384ELi128ELb0ELb1ELb1ELb1ELb0ELb1EEEEEEEEEvNT_6ParamsE --------------------------
	.section	.text._ZN7cutlass13device_kernelIN5flash11enable_sm90INS1_16FlashAttnFwdSm90INS1_25CollectiveMainloopFwdSm90ILi2EN4cute5tupleIJNS5_1CILi1EEES8_S8_EEENS6_IJNS7_ILi192EEENS7_ILi128EEENS7_ILi64EEEEEELi64ENS_6half_tEfNS_4arch4Sm90ELb0ELb1ELb1ELb1ELb0ELb1ELb0ELb1ELb1ELb1ELb0ELb0EEENS1_21CollectiveEpilogueFwdINS6_IJSA_SC_SB_EEES9_SE_SG_Li384ELb1ELb1ELb0ELb0EEENS1_36VarlenDynamicPersistentTileSchedulerILi192ELi128ELi384ELi128ELb0ELb1ELb1ELb1ELb0ELb1EEEEEEEEEvNT_6ParamsE,"ax",@progbits
	.align	128
.text._ZN7cutlass13device_kernelIN5flash11enable_sm90INS1_16FlashAttnFwdSm90INS1_25CollectiveMainloopFwdSm90ILi2EN4cute5tupleIJNS5_1CILi1EEES8_S8_EEENS6_IJNS7_ILi192EEENS7_ILi128EEENS7_ILi64EEEEEELi64ENS_6half_tEfNS_4arch4Sm90ELb0ELb1ELb1ELb1ELb0ELb1ELb0ELb1ELb1ELb1ELb0ELb0EEENS1_21CollectiveEpilogueFwdINS6_IJSA_SC_SB_EEES9_SE_SG_Li384ELb1ELb1ELb0ELb0EEENS1_36VarlenDynamicPersistentTileSchedulerILi192ELi128ELi384ELi128ELb0ELb1ELb1ELb1ELb0ELb1EEEEEEEEEvNT_6ParamsE:
        .type           _ZN7cutlass13device_kernelIN5flash11enable_sm90INS1_16FlashAttnFwdSm90INS1_25CollectiveMainloopFwdSm90ILi2EN4cute5tupleIJNS5_1CILi1EEES8_S8_EEENS6_IJNS7_ILi192EEENS7_ILi128EEENS7_ILi64EEEEEELi64ENS_6half_tEfNS_4arch4Sm90ELb0ELb1ELb1ELb1ELb0ELb1ELb0ELb1ELb1ELb1ELb0ELb0EEENS1_21CollectiveEpilogueFwdINS6_IJSA_SC_SB_EEES9_SE_SG_Li384ELb1ELb1ELb0ELb0EEENS1_36VarlenDynamicPersistentTileSchedulerILi192ELi128ELi384ELi128ELb0ELb1ELb1ELb1ELb0ELb1EEEEEEEEEvNT_6ParamsE,@function
        .size           _ZN7cutlass13device_kernelIN5flash11enable_sm90INS1_16FlashAttnFwdSm90INS1_25CollectiveMainloopFwdSm90ILi2EN4cute5tupleIJNS5_1CILi1EEES8_S8_EEENS6_IJNS7_ILi192EEENS7_ILi128EEENS7_ILi64EEEEEELi64ENS_6half_tEfNS_4arch4Sm90ELb0ELb1ELb1ELb1ELb0ELb1ELb0ELb1ELb1ELb1ELb0ELb0EEENS1_21CollectiveEpilogueFwdINS6_IJSA_SC_SB_EEES9_SE_SG_Li384ELb1ELb1ELb0ELb0EEENS1_36VarlenDynamicPersistentTileSchedulerILi192ELi128ELi384ELi128ELb0ELb1ELb1ELb1ELb0ELb1EEEEEEEEEvNT_6ParamsE,(.L_x_2645 - _ZN7cutlass13device_kernelIN5flash11enable_sm90INS1_16FlashAttnFwdSm90INS1_25CollectiveMainloopFwdSm90ILi2EN4cute5tupleIJNS5_1CILi1EEES8_S8_EEENS6_IJNS7_ILi192EEENS7_ILi128EEENS7_ILi64EEEEEELi64ENS_6half_tEfNS_4arch4Sm90ELb0ELb1ELb1ELb1ELb0ELb1ELb0ELb1ELb1ELb1ELb0ELb0EEENS1_21CollectiveEpilogueFwdINS6_IJSA_SC_SB_EEES9_SE_SG_Li384ELb1ELb1ELb0ELb0EEENS1_36VarlenDynamicPersistentTileSchedulerILi192ELi128ELi384ELi128ELb0ELb1ELb1ELb1ELb0ELb1EEEEEEEEEvNT_6ParamsE)
        .other          _ZN7cutlass13device_kernelIN5flash11enable_sm90INS1_16FlashAttnFwdSm90INS1_25CollectiveMainloopFwdSm90ILi2EN4cute5tupleIJNS5_1CILi1EEES8_S8_EEENS6_IJNS7_ILi192EEENS7_ILi128EEENS7_ILi64EEEEEELi64ENS_6half_tEfNS_4arch4Sm90ELb0ELb1ELb1ELb1ELb0ELb1ELb0ELb1ELb1ELb1ELb0ELb0EEENS1_21CollectiveEpilogueFwdINS6_IJSA_SC_SB_EEES9_SE_SG_Li384ELb1ELb1ELb0ELb0EEENS1_36VarlenDynamicPersistentTileSchedulerILi192ELi128ELi384ELi128ELb0ELb1ELb1ELb1ELb0ELb1EEEEEEEEEvNT_6ParamsE,@"STO_CUDA_ENTRY STV_DEFAULT"
_ZN7cutlass13device_kernelIN5flash11enable_sm90INS1_16FlashAttnFwdSm90INS1_25CollectiveMainloopFwdSm90ILi2EN4cute5tupleIJNS5_1CILi1EEES8_S8_EEENS6_IJNS7_ILi192EEENS7_ILi128EEENS7_ILi64EEEEEELi64ENS_6half_tEfNS_4arch4Sm90ELb0ELb1ELb1ELb1ELb0ELb1ELb0ELb1ELb1ELb1ELb0ELb0EEENS1_21CollectiveEpilogueFwdINS6_IJSA_SC_SB_EEES9_SE_SG_Li384ELb1ELb1ELb0ELb0EEENS1_36VarlenDynamicPersistentTileSchedulerILi192ELi128ELi384ELi128ELb0ELb1ELb1ELb1ELb0ELb1EEEEEEEEEvNT_6ParamsE:
        /* <DEDUP_REMOVED lines=24> */
.L_x_1312:
[----:B------:R-:W-:Y:S05]  /*0180*/  BSYNC B0 ;  /* 0x0000000000007941 */ /* 0x000fea0003800000 */
.L_x_1311:
        /* <DEDUP_REMOVED lines=41> */
.L_x_1313:
        /* <DEDUP_REMOVED lines=22> */
.L_x_1314:
        /* <DEDUP_REMOVED lines=18> */
.L_x_1315:
        /* <DEDUP_REMOVED lines=22> */
.L_x_1316:
        /* <DEDUP_REMOVED lines=22> */
.L_x_1317:
[----:B------:R-:W-:Y:S01]  /*0960*/  PLOP3.LUT P0, PT, PT, PT, UP0, 0x80, 0x0 ;  /* 0x000000000000781c */ /* 0x000fe20003f0f008 */
[----:B------:R-:W-:Y:S01]  /*0970*/  UMOV UR36, 0x1 ;  /* 0x0000000100247882 */ /* 0x000fe20000000000 */
[----:B------:R-:W-:Y:S01]  /*0980*/  NOP ;  /* 0x0000000000007918 */ /* 0x000fe20000000000 */
[----:B------:R-:W-:Y:S01]  /*0990*/  USEL UR36, UR36, 0x2, !UP0 ;  /* 0x0000000224247887 */ /* 0x000fe2000c000000 */
[----:B------:R-:W-:Y:S01]  /*09a0*/  BSSY B9, `(.L_x_1318) ;  /* 0x0001ec5000097945 */ /* 0x000fe20003800000 */
[----:B------:R-:W-:Y:S01]  /*09b0*/  ULDC.64 UR38, c[0x0][0x208] ;  /* 0x0000820000267ab9 */ /* 0x000fe20000000a00 */
[----:B012-4-:R-:W-:Y:S07]  /*09c0*/  BAR.SYNC.DEFER_BLOCKING 0x0 ;  /* 0x0000000000007b1d */ /* 0x017fee0000010000 */
[----:B------:R-:W-:Y:S05]  /*09d0*/  @!P0 BRA `(.L_x_1319) ;  /* 0x0000017c00c08947 */ /* 0x000fea0003800000 */
.L_x_1320:
[----:B------:R-:W-:-:S08]  /*09e0*/  NOP ;  /* 0x0000000000007918 */ /* 0x000fd00000000000 */
[----:B------:R-:W0:Y:S02]  /*09f0*/  USETMAXREG.TRY_ALLOC.CTAPOOL UP0, 0xa0 ;  /* 0x000000a0000079c8 */ /* 0x000e240008000600 */
[----:B0-----:R-:W-:-:S13]  /*0a00*/  PLOP3.LUT P0, PT, PT, PT, UP0, 0x80, 0x0 ;  /* 0x000000000000781c */ /* 0x001fda0003f0f008 */
[----:B------:R-:W-:Y:S05]  /*0a10*/  @!P0 BRA `(.L_x_1320) ;  /* 0xfffffffc00f08947 */ /* 0x000fea000383ffff */
[----:B------:R-:W2:Y:S01]  /*0a20*/  LDL.LU R0, [R1] ;  /* 0x0000000001007983 */ /* 0x000ea20000300800 */
[----:B------:R-:W0:Y:S01]  /*0a30*/  S2R R2, SR_TID.X ;  /* 0x0000000000027919 */ /* 0x000e220000002100 */
        /* <DEDUP_REMOVED lines=12> */
[----:B--2---:R-:W-:-:S04]  /*0b00*/  LOP3.LUT R0, R0, 0xdfffffff, RZ, 0xc0, !PT ;  /* 0xdfffffff00007812 */ /* 0x004fc800078ec0ff */
[----:B------:R-:W-:-:S05]  /*0b10*/  @P0 LOP3.LUT R0, R0, 0x20000000, RZ, 0xfc, !PT ;  /* 0x2000000000000812 */ /* 0x000fca00078efcff */
[----:B------:R1:W-:Y:S01]  /*0b20*/  STL [R1], R0 ;  /* 0x0000000001007387 */ /* 0x0003e20000100800 */
[----:B0-----:R-:W-:-:S13]  /*0b30*/  ISETP.GE.AND P0, PT, R35, UR4, PT ;  /* 0x0000000423007c0c */ /* 0x001fda000bf06270 */
[----:B-1----:R-:W-:Y:S05]  /*0b40*/  @P0 BRA `(.L_x_1321) ;  /* 0x000001e800a80947 */ /* 0x002fea0003800000 */
[----:B------:R-:W0:Y:S01]  /*0b50*/  S2R R0, SR_TID.X ;  /* 0x0000000000007919 */ /* 0x000e220000002100 */
[----:B------:R-:W-:Y:S01]  /*0b60*/  CS2R R22, SRZ ;  /* 0x0000000000167805 */ /* 0x000fe2000001ff00 */
[----:B------:R-:W-:Y:S01]  /*0b70*/  IMAD.MOV.U32 R16, RZ, RZ, RZ ;  /* 0x000000ffff107224 */ /* 0x000fe200078e00ff */
[----:B------:R-:W-:Y:S01]  /*0b80*/  ULOP3.LUT UR37, UR36, 0x1, URZ, 0xfc, !UPT ;  /* 0x0000000124257892 */ /* 0x000fe2000f8efc3f */
[----:B------:R-:W-:Y:S01]  /*0b90*/  STL [R1+0x58], RZ ;  /* 0x000058ff01007387 */ /* 0x000fe20000100800 */
[----:B0-----:R-:W-:-:S05]  /*0ba0*/  VIADD R11, R0, 0xffffff80 ;  /* 0xffffff80000b7836 */ /* 0x001fca0000000000 */
[----:B------:R-:W-:-:S04]  /*0bb0*/  SHF.R.S32.HI R0, RZ, 0x1f, R11 ;  /* 0x0000001fff007819 */ /* 0x000fc8000001140b */
[----:B------:R-:W-:-:S04]  /*0bc0*/  LEA.HI R3, R0, R11, RZ, 0x7 ;  /* 0x0000000b00037211 */ /* 0x000fc800078f38ff */
[----:B------:R-:W-:Y:S02]  /*0bd0*/  LOP3.LUT R4, R3, 0xffffff80, RZ, 0xc0, !PT ;  /* 0xffffff8003047812 */ /* 0x000fe400078ec0ff */
[----:B------:R-:W-:-:S03]  /*0be0*/  SHF.R.S32.HI R8, RZ, 0x7, R3 ;  /* 0x00000007ff087819 */ /* 0x000fc60000011403 */
[----:B------:R-:W-:-:S05]  /*0bf0*/  IMAD.IADD R9, R11, 0x1, -R4 ;  /* 0x000000010b097824 */ /* 0x000fca00078e0a04 */
[----:B------:R-:W-:-:S04]  /*0c00*/  SHF.R.S32.HI R4, RZ, 0x1f, R9 ;  /* 0x0000001fff047819 */ /* 0x000fc80000011409 */
[CC--:B------:R-:W-:Y:S02]  /*0c10*/  LEA.HI R5, R4.reuse, R9.reuse, RZ, 0x2 ;  /* 0x0000000904057211 */ /* 0x0c0fe400078f10ff */
[----:B------:R-:W-:Y:S02]  /*0c20*/  LEA.HI R4, R4, R9, RZ, 0x5 ;  /* 0x0000000904047211 */ /* 0x000fe400078f28ff */
[--C-:B------:R-:W-:Y:S02]  /*0c30*/  SHF.R.S32.HI R6, RZ, 0x2, R5.reuse ;  /* 0x00000002ff067819 */ /* 0x100fe40000011405 */
[----:B------:R-:W-:Y:S02]  /*0c40*/  SHF.R.S32.HI R3, RZ, 0x1f, R5 ;  /* 0x0000001fff037819 */ /* 0x000fe40000011405 */
[----:B------:R-:W-:Y:S02]  /*0c50*/  SHF.R.S32.HI R4, RZ, 0x5, R4 ;  /* 0x00000005ff047819 */ /* 0x000fe40000011404 */
[----:B------:R-:W-:Y:S01]  /*0c60*/  LEA.HI R7, R3, R6, RZ, 0x3 ;  /* 0x0000000603077211 */ /* 0x000fe200078f18ff */
[----:B------:R-:W-:Y:S01]  /*0c70*/  IMAD.HI R3, R8, 0x55555556, RZ ;  /* 0x5555555608037827 */ /* 0x000fe200078e02ff */
[----:B------:R-:W-:-:S02]  /*0c80*/  LOP3.LUT R5, R5, 0x7ffffffc, RZ, 0xc0, !PT ;  /* 0x7ffffffc05057812 */ /* 0x000fc400078ec0ff */
[----:B------:R-:W-:Y:S02]  /*0c90*/  LOP3.LUT R7, R7, 0xfffffff8, RZ, 0xc0, !PT ;  /* 0xfffffff807077812 */ /* 0x000fe400078ec0ff */
[----:B------:R-:W-:-:S03]  /*0ca0*/  LEA.HI R3, R3, R3, RZ, 0x1 ;  /* 0x0000000303037211 */ /* 0x000fc600078f08ff */
[----:B------:R-:W-:Y:S02]  /*0cb0*/  IMAD.IADD R7, R6, 0x1, -R7 ;  /* 0x0000000106077824 */ /* 0x000fe400078e0a07 */
[----:B------:R-:W-:Y:S02]  /*0cc0*/  IMAD R3, R3, -0x3, R8 ;  /* 0xfffffffd03037824 */ /* 0x000fe400078e0208 */
[----:B------:R-:W-:-:S04]  /*0cd0*/  IMAD R4, R4, 0x10, R7 ;  /* 0x0000001004047824 */ /* 0x000fc800078e0207 */
[----:B------:R-:W-:Y:S01]  /*0ce0*/  IMAD R8, R3, 0x40, R4 ;  /* 0x0000004003087824 */ /* 0x000fe200078e0204 */
[CC--:B------:R-:W-:Y:S02]  /*0cf0*/  LEA.HI R3, R0.reuse, R11.reuse, RZ, 0x2 ;  /* 0x0000000b00037211 */ /* 0x0c0fe400078f10ff */
[----:B------:R-:W-:Y:S02]  /*0d00*/  LEA.HI R0, R0, R11, RZ, 0x5 ;  /* 0x0000000b00007211 */ /* 0x000fe400078f28ff */
[--C-:B------:R-:W-:Y:S01]  /*0d10*/  SHF.R.S32.HI R17, RZ, 0x2, R3.reuse ;  /* 0x00000002ff117819 */ /* 0x100fe20000011403 */
[----:B------:R-:W-:Y:S01]  /*0d20*/  STL [R1+0x60], R8 ;  /* 0x0000600801007387 */ /* 0x000fe20000100800 */
[----:B------:R-:W-:Y:S02]  /*0d30*/  LOP3.LUT R4, R3, 0xfffffffc, RZ, 0xc0, !PT ;  /* 0xfffffffc03047812 */ /* 0x000fe400078ec0ff */
[----:B------:R-:W-:Y:S01]  /*0d40*/  SHF.R.S32.HI R0, RZ, 0x5, R0 ;  /* 0x00000005ff007819 */ /* 0x000fe20000011400 */
[----:B------:R-:W-:Y:S01]  /*0d50*/  VIADD R10, R17, 0x60 ;  /* 0x00000060110a7836 */ /* 0x000fe20000000000 */
[----:B------:R-:W-:Y:S01]  /*0d60*/  SHF.R.S32.HI R6, RZ, 0x1f, R3 ;  /* 0x0000001fff067819 */ /* 0x000fe20000011403 */
[----:B------:R-:W-:Y:S01]  /*0d70*/  IMAD.IADD R7, R11, 0x1, -R4 ;  /* 0x000000010b077824 */ /* 0x000fe200078e0a04 */
[----:B------:R-:W-:Y:S01]  /*0d80*/  SHF.R.S32.HI R4, RZ, 0x1f, R17 ;  /* 0x0000001fff047819 */ /* 0x000fe20000011411 */
[----:B------:R-:W-:Y:S01]  /*0d90*/  IMAD.SHL.U32 R3, R10, 0x40, RZ ;  /* 0x000000400a037824 */ /* 0x000fe200078e00ff */
[----:B------:R-:W-:Y:S01]  /*0da0*/  SHF.R.S32.HI R0, RZ, 0x1f, R10 ;  /* 0x0000001fff007819 */ /* 0x000fe2000001140a */
[C---:B------:R-:W-:Y:S01]  /*0db0*/  IMAD.SHL.U32 R18, R7.reuse, 0x8, RZ ;  /* 0x0000000807127824 */ /* 0x040fe200078e00ff */
[----:B------:R-:W-:Y:S01]  /*0dc0*/  LEA.HI R6, R6, R17, RZ, 0x3 ;  /* 0x0000001106067211 */ /* 0x000fe200078f18ff */
[----:B------:R-:W-:Y:S01]  /*0dd0*/  IMAD.SHL.U32 R152, R7, 0x4, RZ ;  /* 0x0000000407987824 */ /* 0x000fe200078e00ff */
[----:B------:R-:W-:Y:S01]  /*0de0*/  LEA.HI R4, R0, R10, RZ, 0x3 ;  /* 0x0000000a00047211 */ /* 0x000fe200078f18ff */
[----:B------:R-:W-:Y:S01]  /*0df0*/  STL [R1+0x10], RZ ;  /* 0x000010ff01007387 */ /* 0x000fe20000100800 */
[----:B------:R-:W-:-:S02]  /*0e00*/  LOP3.LUT R6, R6, 0xfffffff8, RZ, 0xc0, !PT ;  /* 0xfffffff806067812 */ /* 0x000fc400078ec0ff */
[----:B------:R-:W-:Y:S02]  /*0e10*/  LEA.HI R0, R7, R7, RZ, 0x1 ;  /* 0x0000000707007211 */ /* 0x000fe400078f08ff */
[----:B------:R-:W-:Y:S01]  /*0e20*/  LOP3.LUT R3, R3, 0x1c0, RZ, 0xc0, !PT ;  /* 0x000001c003037812 */ /* 0x000fe200078ec0ff */
[----:B------:R-:W-:Y:S01]  /*0e30*/  IMAD.IADD R6, R17, 0x1, -R6 ;  /* 0x0000000111067824 */ /* 0x000fe200078e0a06 */
[----:B------:R-:W-:Y:S02]  /*0e40*/  SHF.L.U32 R4, R4, 0x6, RZ ;  /* 0x0000000604047819 */ /* 0x000fe400000006ff */
[----:B------:R-:W-:Y:S02]  /*0e50*/  SHF.R.U32.HI R10, RZ, 0x3, R3 ;  /* 0x00000003ff0a7819 */ /* 0x000fe40000011603 */
[----:B------:R-:W-:Y:S02]  /*0e60*/  LOP3.LUT R4, R4, 0xfffffe00, RZ, 0xc0, !PT ;  /* 0xfffffe0004047812 */ /* 0x000fe400078ec0ff */
[----:B------:R-:W-:-:S02]  /*0e70*/  LOP3.LUT R0, R0, 0x1ffffffe, RZ, 0xc0, !PT ;  /* 0x1ffffffe00007812 */ /* 0x000fc400078ec0ff */
[----:B------:R-:W-:Y:S01]  /*0e80*/  LOP3.LUT R3, R3, 0x38, R18, 0xf8, !PT ;  /* 0x0000003803037812 */ /* 0x000fe200078ef812 */
[----:B------:R0:W-:Y:S02]  /*0e90*/  STL [R1+0x4c], R4 ;  /* 0x00004c0401007387 */ /* 0x0001e40000100800 */
[----:B------:R-:W-:Y:S01]  /*0ea0*/  IMAD.IADD R0, R7, 0x1, -R0 ;  /* 0x0000000107007824 */ /* 0x000fe200078e0a00 */
[----:B------:R-:W-:Y:S01]  /*0eb0*/  LOP3.LUT R3, R4, R3, R10, 0xf6, !PT ;  /* 0x0000000304037212 */ /* 0x000fe200078ef60a */
[----:B------:R1:W-:Y:S02]  /*0ec0*/  STL [R1+0x48], R6 ;  /* 0x0000480601007387 */ /* 0x0003e40000100800 */
[----:B------:R-:W-:Y:S02]  /*0ed0*/  IMAD R0, R0, 0x8, R8 ;  /* 0x0000000800007824 */ /* 0x000fe400078e0208 */
[----:B------:R-:W-:Y:S02]  /*0ee0*/  IMAD R3, R3, 0x2, R2 ;  /* 0x0000000203037824 */ /* 0x000fe400078e0202 */
[----:B0-----:R-:W-:-:S02]  /*0ef0*/  IMAD.IADD R4, R9, 0x1, -R5 ;  /* 0x0000000109047824 */ /* 0x001fc400078e0a05 */
[----:B-1----:R-:W-:-:S05]  /*0f00*/  VIADD R6, R152, 0x10 ;  /* 0x0000001098067836 */ /* 0x002fca0000000000 */
[----:B------:R0:W-:Y:S04]  /*0f10*/  STL [R1+0x14], R6 ;  /* 0x0000140601007387 */ /* 0x0001e80000100800 */
[----:B------:R0:W-:Y:S04]  /*0f20*/  STL [R1+0xc], R4 ;  /* 0x00000c0401007387 */ /* 0x0001e80000100800 */
[----:B------:R0:W-:Y:S04]  /*0f30*/  STL [R1+0x3c], R0 ;  /* 0x00003c0001007387 */ /* 0x0001e80000100800 */
[----:B------:R0:W-:Y:S02]  /*0f40*/  STL [R1+0x5c], R3 ;  /* 0x00005c0301007387 */ /* 0x0001e40000100800 */
.L_x_1513:
[----:B------:R-:W-:Y:S05]  /*0f50*/  YIELD ;  /* 0x0000000000007946 */ /* 0x000fea0003800000 */
[----:B------:R-:W-:Y:S01]  /*0f60*/  ULDC.64 UR4, c[0x0][0xa28] ;  /* 0x00028a0000047ab9 */ /* 0x000fe20000000a00 */
[----:B0--3-5:R-:W0:Y:S01]  /*0f70*/  LDC.64 R6, c[0x0][0xa08] ;  /* 0x00028200ff067b82 */ /* 0x029e220000000a00 */
[----:B------:R-:W-:Y:S01]  /*0f80*/  ISETP.NE.U32.AND P1, PT, RZ, UR4, PT ;  /* 0x00000004ff007c0c */ /* 0x000fe2000bf25070 */
[----:B------:R-:W-:Y:S02]  /*0f90*/  IMAD.MOV.U32 R0, RZ, RZ, RZ ;  /* 0x000000ffff007224 */ /* 0x000fe400078e00ff */
[----:B--2---:R-:W-:Y:S01]  /*0fa0*/  IMAD.MOV.U32 R30, RZ, RZ, RZ ;  /* 0x000000ffff1e7224 */ /* 0x004fe200078e00ff */
[----:B------:R-:W-:Y:S01]  /*0fb0*/  ISETP.NE.AND.EX P1, PT, RZ, UR5, PT, P1 ;  /* 0x00000005ff007c0c */ /* 0x000fe2000bf25310 */
[----:B------:R-:W-:-:S02]  /*0fc0*/  ULDC.64 UR4, c[0x0][0xa18] ;  /* 0x0002860000047ab9 */ /* 0x000fc40000000a00 */
[----:B------:R-:W-:-:S04]  /*0fd0*/  ISETP.NE.U32.AND P2, PT, RZ, UR4, PT ;  /* 0x00000004ff007c0c */ /* 0x000fc8000bf45070 */
[----:B------:R-:W-:Y:S01]  /*0fe0*/  ISETP.NE.AND.EX P2, PT, RZ, UR5, PT, P2 ;  /* 0x00000005ff007c0c */ /* 0x000fe2000bf45320 */
[----:B------:R-:W-:Y:S02]  /*0ff0*/  ULDC.64 UR4, c[0x0][0xa08] ;  /* 0x0002820000047ab9 */ /* 0x000fe40000000a00 */
[----:B------:R-:W-:-:S03]  /*1000*/  ISETP.NE.U32.AND P0, PT, RZ, UR4, PT ;  /* 0x00000004ff007c0c */ /* 0x000fc6000bf05070 */
[----:B-1----:R-:W1:Y:S01]  /*1010*/  @P1 LDC.64 R4, c[0x0][0xa28] ;  /* 0x00028a00ff041b82 */ /* 0x002e620000000a00 */
[----:B0-----:R-:W-:-:S07]  /*1020*/  IMAD.WIDE R10, R35, 0x4, R6 ;  /* 0x00000004230a7825 */ /* 0x001fce00078e0206 */
[----:B------:R-:W0:Y:S01]  /*1030*/  @P2 LDC.64 R8, c[0x0][0xa18] ;  /* 0x00028600ff082b82 */ /* 0x000e220000000a00 */
[----:B------:R-:W-:Y:S01]  /*1040*/  ULDC UR4, c[0x0][0x288] ;  /* 0x0000a20000047ab9 */ /* 0x000fe20000000800 */
[----:B------:R-:W-:Y:S01]  /*1050*/  ISETP.NE.AND.EX P0, PT, RZ, UR5, PT, P0 ;  /* 0x00000005ff007c0c */ /* 0x000fe2000bf05300 */
[----:B------:R-:W-:Y:S01]  /*1060*/  IMAD.U32 R3, RZ, RZ, UR4 ;  /* 0x00000004ff037e24 */ /* 0x000fe2000f8e00ff */
[----:B------:R-:W-:-:S11]  /*1070*/  ULDC.64 UR4, c[0x0][0x418] ;  /* 0x0001060000047ab9 */ /* 0x000fd60000000a00 */
[----:B------:R2:W5:Y:S01]  /*1080*/  @P0 LDG.E R30, desc[UR38][R10.64] ;  /* 0x000000260a1e0981 */ /* 0x000562000c1e1900 */
[----:B-1----:R-:W-:-:S05]  /*1090*/  @P1 IMAD.WIDE R4, R35, 0x4, R4 ;  /* 0x0000000423041825 */ /* 0x002fca00078e0204 */
[----:B------:R2:W5:Y:S01]  /*10a0*/  @P1 LDG.E R0, desc[UR38][R4.64] ;  /* 0x0000002604001981 */ /* 0x000562000c1e1900 */
[----:B0-----:R-:W-:-:S05]  /*10b0*/  @P2 IMAD.WIDE R6, R35, 0x4, R8 ;  /* 0x0000000423062825 */ /* 0x001fca00078e0208 */
[----:B------:R-:W3:Y:S01]  /*10c0*/  @P2 LDG.E R3, desc[UR38][R6.64] ;  /* 0x0000002606032981 */ /* 0x000ee2000c1e1900 */
[----:B------:R-:W-:-:S03]  /*10d0*/  UISETP.NE.U32.AND UP0, UPT, UR4, URZ, UPT ;  /* 0x0000003f0400728c */ /* 0x000fc6000bf05070 */
[----:B------:R-:W-:Y:S01]  /*10e0*/  ULDC UR4, c[0x0][0x424] ;  /* 0x0001090000047ab9 */ /* 0x000fe20000000800 */
[----:B------:R-:W-:-:S03]  /*10f0*/  UISETP.NE.AND.EX UP0, UPT, UR5, URZ, UPT, UP0 ;  /* 0x0000003f0500728c */ /* 0x000fc6000bf05300 */
[----:B------:R-:W-:Y:S01]  /*1100*/  ULDC UR5, c[0x0][0x2f0] ;  /* 0x0000bc0000057ab9 */ /* 0x000fe20000000800 */
[----:B------:R-:W-:-:S04]  /*1110*/  USEL UR4, UR4, 0x1, UP0 ;  /* 0x0000000104047887 */ /* 0x000fc80008000000 */
[----:B------:R-:W-:-:S03]  /*1120*/  UIMAD UR4, UR4, UR5, URZ ;  /* 0x00000005040472a4 */ /* 0x000fc6000f8e023f */
[----:B------:R-:W-:Y:S02]  /*1130*/  ULDC UR5, c[0x0][0x348] ;  /* 0x0000d20000057ab9 */ /* 0x000fe40000000800 */
[----:B------:R-:W-:Y:S01]  /*1140*/  IMAD.U32 R29, RZ, RZ, UR5 ;  /* 0x00000005ff1d7e24 */ /* 0x000fe2000f8e00ff */
[----:B------:R-:W-:Y:S01]  /*1150*/  MOV R31, UR4 ;  /* 0x00000004001f7c02 */ /* 0x000fe20008000f00 */
[----:B---3--:R2:W-:Y:S01]  /*1160*/  STL [R1+0x4], R3 ;  /* 0x0000040301007387 */ /* 0x0085e20000100800 */
[----:B------:R-:W-:Y:S01]  /*1170*/  IMAD.MOV.U32 R14, RZ, RZ, R3 ;  /* 0x000000ffff0e7224 */ /* 0x000fe200078e0003 */
[----:B------:R-:W-:Y:S06]  /*1180*/  @P2 BRA `(.L_x_1322) ;  /* 0x0000000000282947 */ /* 0x000fec0003800000 */
[----:B------:R-:W-:Y:S02]  /*1190*/  ULDC.64 UR4, c[0x0][0xa00] ;  /* 0x0002800000047ab9 */ /* 0x000fe40000000a00 */
[----:B------:R-:W-:-:S04]  /*11a0*/  ISETP.NE.U32.AND P1, PT, RZ, UR4, PT ;  /* 0x00000004ff007c0c */ /* 0x000fc8000bf25070 */
[----:B------:R-:W-:-:S13]  /*11b0*/  ISETP.NE.AND.EX P1, PT, RZ, UR5, PT, P1 ;  /* 0x00000005ff007c0c */ /* 0x000fda000bf25310 */
[----:B------:R-:W-:Y:S05]  /*11c0*/  @!P1 BRA `(.L_x_1322) ;  /* 0x0000000000189947 */ /* 0x000fea0003800000 */
[----:B--2---:R-:W0:Y:S02]  /*11d0*/  LDC.64 R4, c[0x0][0xa00] ;  /* 0x00028000ff047b82 */ /* 0x004e240000000a00 */
[----:B0-----:R-:W-:-:S05]  /*11e0*/  IMAD.WIDE R4, R35, 0x4, R4 ;  /* 0x0000000423047825 */ /* 0x001fca00078e0204 */
[----:B------:R-:W2:Y:S04]  /*11f0*/  LDG.E R3, desc[UR38][R4.64] ;  /* 0x0000002604037981 */ /* 0x000ea8000c1e1900 */
[----:B------:R-:W2:Y:S02]  /*1200*/  LDG.E R6, desc[UR38][R4.64+0x4] ;  /* 0x0000042604067981 */ /* 0x000ea4000c1e1900 */
[----:B--2---:R-:W-:-:S05]  /*1210*/  IMAD.IADD R14, R6, 0x1, -R3 ;  /* 0x00000001060e7824 */ /* 0x004fca00078e0a03 */
[----:B------:R0:W-:Y:S02]  /*1220*/  STL [R1+0x4], R14 ;  /* 0x0000040e01007387 */ /* 0x0001e40000100800 */
.L_x_1322:
[----:B------:R-:W-:Y:S01]  /*1230*/  ULDC.64 UR4, c[0x0][0xa20] ;  /* 0x0002880000047ab9 */ /* 0x000fe20000000a00 */
[----:B------:R1:W-:Y:S01]  /*1240*/  STL [R1+0x50], R34 ;  /* 0x0000502201007387 */ /* 0x0003e20000100800 */
[----:B------:R-:W-:-:S03]  /*1250*/  ISETP.NE.U32.AND P1, PT, RZ, UR4, PT ;  /* 0x00000004ff007c0c */ /* 0x000fc6000bf25070 */
[----:B------:R1:W-:Y:S01]  /*1260*/  STL [R1+0x54], R35 ;  /* 0x0000542301007387 */ /* 0x0003e20000100800 */
[----:B------:R-:W-:-:S13]  /*1270*/  ISETP.NE.AND.EX P1, PT, RZ, UR5, PT, P1 ;  /* 0x00000005ff007c0c */ /* 0x000fda000bf25310 */
[----:B-1----:R-:W-:Y:S05]  /*1280*/  @!P1 BRA `(.L_x_1323) ;  /* 0x0000000000109947 */ /* 0x002fea0003800000 */
[----:B--2---:R-:W1:Y:S02]  /*1290*/  LDC.64 R4, c[0x0][0xa20] ;  /* 0x00028800ff047b82 */ /* 0x004e640000000a00 */
[----:B-1----:R-:W-:-:S05]  /*12a0*/  IMAD.WIDE R4, R35, 0x4, R4 ;  /* 0x0000000423047825 */ /* 0x002fca00078e0204 */
[----:B------:R1:W5:Y:S01]  /*12b0*/  LDG.E R31, desc[UR38][R4.64] ;  /* 0x00000026041f7981 */ /* 0x000362000c1e1900 */
[----:B------:R-:W-:Y:S05]  /*12c0*/  BRA `(.L_x_1324) ;  /* 0x0000000000107947 */ /* 0x000fea0003800000 */
.L_x_1323:
[----:B------:R-:W-:Y:S05]  /*12d0*/  @!P0 BRA `(.L_x_1324) ;  /* 0x00000000000c8947 */ /* 0x000fea0003800000 */
[----:B--2---:R-:W2:Y:S04]  /*12e0*/  LDG.E R4, desc[UR38][R10.64] ;  /* 0x000000260a047981 */ /* 0x004ea8000c1e1900 */
[----:B------:R-:W2:Y:S02]  /*12f0*/  LDG.E R31, desc[UR38][R10.64+0x4] ;  /* 0x000004260a1f7981 */ /* 0x000ea4000c1e1900 */
[----:B--2---:R-:W-:-:S07]  /*1300*/  IMAD.IADD R31, R31, 0x1, -R4 ;  /* 0x000000011f1f7824 */ /* 0x004fce00078e0a04 */
.L_x_1324:
[----:B------:R-:W-:Y:S01]  /*1310*/  ULDC.64 UR4, c[0x0][0xa10] ;  /* 0x0002840000047ab9 */ /* 0x000fe20000000a00 */
[----:B------:R-:W3:Y:S01]  /*1320*/  LDC R9, c[0x0][0x448] ;  /* 0x00011200ff097b82 */ /* 0x000ee20000000800 */
[----:B------:R-:W-:-:S04]  /*1330*/  ISETP.NE.U32.AND P0, PT, RZ, UR4, PT ;  /* 0x00000004ff007c0c */ /* 0x000fc8000bf05070 */
[----:B------:R-:W-:Y:S01]  /*1340*/  ISETP.NE.AND.EX P0, PT, RZ, UR5, PT, P0 ;  /* 0x00000005ff007c0c */ /* 0x000fe2000bf05300 */
[----:B------:R-:W-:Y:S02]  /*1350*/  ULDC.64 UR4, c[0x0][0xa30] ;  /* 0x00028c0000047ab9 */ /* 0x000fe40000000a00 */
[----:B------:R-:W-:Y:S01]  /*1360*/  ISETP.NE.U32.AND P1, PT, RZ, UR4, PT ;  /* 0x00000004ff007c0c */ /* 0x000fe2000bf25070 */
[----:B-----5:R-:W-:Y:S01]  /*1370*/  IMAD.MOV.U32 R24, RZ, RZ, R31 ;  /* 0x000000ffff187224 */ /* 0x020fe200078e001f */
[----:B------:R-:W4:Y:S02]  /*1380*/  LDC.64 R12, c[0x0][0x9e0] ;  /* 0x00027800ff0c7b82 */ /* 0x000f240000000a00 */
[----:B------:R-:W-:-:S06]  /*1390*/  ISETP.NE.AND.EX P1, PT, RZ, UR5, PT, P1 ;  /* 0x00000005ff007c0c */ /* 0x000fcc000bf25310 */
[----:B-12---:R-:W1:Y:S08]  /*13a0*/  @P0 LDC.64 R4, c[0x0][0xa10] ;  /* 0x00028400ff040b82 */ /* 0x006e700000000a00 */
[----:B------:R-:W2:Y:S01]  /*13b0*/  @P1 LDC.64 R6, c[0x0][0xa30] ;  /* 0x00028c00ff061b82 */ /* 0x000ea20000000a00 */
[----:B-1----:R-:W-:-:S05]  /*13c0*/  @P0 IMAD.WIDE R4, R35, 0x4, R4 ;  /* 0x0000000423040825 */ /* 0x002fca00078e0204 */
[----:B------:R-:W4:Y:S04]  /*13d0*/  @P0 LDG.E R3, desc[UR38][R4.64] ;  /* 0x0000002604030981 */ /* 0x000f28000c1e1900 */
[----:B------:R-:W4:Y:S01]  /*13e0*/  @P0 LDG.E R8, desc[UR38][R4.64+0x4] ;  /* 0x0000042604080981 */ /* 0x000f22000c1e1900 */
[----:B--2---:R-:W-:-:S05]  /*13f0*/  @P1 IMAD.WIDE R6, R35, 0x4, R6 ;  /* 0x0000000423061825 */ /* 0x004fca00078e0206 */
[----:B------:R1:W5:Y:S01]  /*1400*/  @P1 LDG.E R24, desc[UR38][R6.64] ;  /* 0x0000002606181981 */ /* 0x000362000c1e1900 */
[----:B---3--:R-:W-:Y:S01]  /*1410*/  ISETP.NE.AND P1, PT, R9, 0x1, PT ;  /* 0x000000010900780c */ /* 0x008fe20003f25270 */
[----:B------:R-:W-:Y:S01]  /*1420*/  IMAD R15, R33, 0xc0, RZ ;  /* 0x000000c0210f7824 */ /* 0x000fe200078e02ff */
[----:B----4-:R-:W-:-:S04]  /*1430*/  ISETP.GE.AND P2, PT, R13, 0x1, PT ;  /* 0x000000010d00780c */ /* 0x010fc80003f46270 */
[----:B------:R2:W-:Y:S07]  /*1440*/  STL [R1+0x18], R15 ;  /* 0x0000180f01007387 */ /* 0x0005ee0000100800 */
[----:B------:R-:W3:Y:S08]  /*1450*/  @P1 LDC R9, c[0x0][0x44c] ;  /* 0x00011300ff091b82 */ /* 0x000ef00000000800 */
[----:B------:R-:W4:Y:S01]  /*1460*/  @P1 LDC R10, c[0x0][0x450] ;  /* 0x00011400ff0a1b82 */ /* 0x000f220000000800 */
[----:B------:R-:W-:-:S02]  /*1470*/  @P0 IMAD.IADD R29, R8, 0x1, -R3 ;  /* 0x00000001081d0824 */ /* 0x000fc400078e0a03 */
[----:B------:R-:W-:Y:S02]  /*1480*/  IMAD.IADD R8, R31, 0x1, -R0 ;  /* 0x000000011f087824 */ /* 0x000fe400078e0a00 */
[----:B------:R-:W-:Y:S02]  /*1490*/  VIADD R0, R15, 0xbf ;  /* 0x000000bf0f007836 */ /* 0x000fe40000000000 */
[----:B------:R-:W-:Y:S02]  /*14a0*/  IMAD.IADD R11, R8, 0x1, R29 ;  /* 0x00000001080b7824 */ /* 0x000fe400078e021d */
[----:B---3--:R-:W-:-:S03]  /*14b0*/  @P1 IMAD.HI.U32 R3, R0, R9, RZ ;  /* 0x0000000900031227 */ /* 0x008fc600078e00ff */
[----:B------:R2:W-:Y:S01]  /*14c0*/  STL [R1+0x8], R11 ;  /* 0x0000080b01007387 */ /* 0x0005e20000100800 */
[----:B------:R-:W-:Y:S01]  /*14d0*/  IMAD.MOV.U32 R5, RZ, RZ, R0 ;  /* 0x000000ffff057224 */ /* 0x000fe200078e0000 */
[----:B----4-:R-:W-:Y:S01]  /*14e0*/  @P1 SHF.R.U32.HI R5, RZ, R10, R3 ;  /* 0x0000000aff051219 */ /* 0x010fe20000011603 */
[C---:B------:R-:W-:Y:S01]  /*14f0*/  VIADD R0, R11.reuse, 0x7f ;  /* 0x0000007f0b007836 */ /* 0x040fe20000000000 */
[----:B------:R-:W-:-:S04]  /*1500*/  IADD3 R28, R11, 0x1, -R14 ;  /* 0x000000010b1c7810 */ /* 0x000fc80007ffe80e */
[----:B------:R-:W-:Y:S01]  /*1510*/  SHF.R.S32.HI R3, RZ, 0x1f, R0 ;  /* 0x0000001fff037819 */ /* 0x000fe20000011400 */
[----:B-1----:R-:W-:-:S03]  /*1520*/  IMAD.IADD R7, R28, 0x1, R5 ;  /* 0x000000011c077824 */ /* 0x002fc600078e0205 */
[----:B------:R-:W-:Y:S01]  /*1530*/  LEA.HI R3, R3, R0, RZ, 0x7 ;  /* 0x0000000003037211 */ /* 0x000fe200078f38ff */
[----:B------:R-:W-:-:S03]  /*1540*/  IMAD.IADD R0, R7, 0x1, R12 ;  /* 0x0000000107007824 */ /* 0x000fc600078e020c */
[----:B------:R-:W-:Y:S01]  /*1550*/  SHF.R.S32.HI R92, RZ, 0x7, R3 ;  /* 0x00000007ff5c7819 */ /* 0x000fe20000011403 */
[----:B--2---:R-:W-:Y:S06]  /*1560*/  @!P2 BRA `(.L_x_1325) ;  /* 0x000000000048a947 */ /* 0x004fec0003800000 */
[C---:B------:R-:W-:Y:S01]  /*1570*/  ISETP.GT.AND P0, PT, R7.reuse, RZ, PT ;  /* 0x000000ff0700720c */ /* 0x040fe20003f04270 */
[----:B------:R-:W-:Y:S01]  /*1580*/  BSSY B0, `(.L_x_1326) ;  /* 0x000000e000007945 */ /* 0x000fe20003800000 */
[----:B------:R-:W-:-:S11]  /*1590*/  VIADD R3, R7, 0xffffffff ;  /* 0xffffffff07037836 */ /* 0x000fd60000000000 */
[----:B------:R-:W-:Y:S05]  /*15a0*/  @P0 BRA `(.L_x_1327) ;  /* 0x00000000001c0947 */ /* 0x000fea0003800000 */
[----:B------:R-:W-:Y:S02]  /*15b0*/  ISETP.NE.AND P0, PT, R13, 0x1, PT ;  /* 0x000000010d00780c */ /* 0x000fe40003f05270 */
[----:B------:R-:W-:-:S11]  /*15c0*/  IADD3 R3, -R7, RZ, RZ ;  /* 0x000000ff07037210 */ /* 0x000fd60007ffe1ff */
[----:B------:R-:W1:Y:S02]  /*15d0*/  @P0 LDC.64 R4, c[0x0][0x9e8] ;  /* 0x00027a00ff040b82 */ /* 0x000e640000000a00 */
[----:B-1----:R-:W-:-:S05]  /*15e0*/  @P0 IMAD.HI.U32 R4, R3, R4, RZ ;  /* 0x0000000403040227 */ /* 0x002fca00078e00ff */
[----:B------:R-:W-:-:S04]  /*15f0*/  @P0 SHF.R.U32.HI R3, RZ, R5, R4 ;  /* 0x00000005ff030219 */ /* 0x000fc80000011604 */
[----:B------:R-:W-:Y:S01]  /*1600*/  LOP3.LUT R3, RZ, R3, RZ, 0x33, !PT ;  /* 0x00000003ff037212 */ /* 0x000fe200078e33ff */
[----:B------:R-:W-:Y:S06]  /*1610*/  BRA `(.L_x_1328) ;  /* 0x0000000000107947 */ /* 0x000fec0003800000 */
.L_x_1327:
[----:B------:R-:W-:-:S13]  /*1620*/  ISETP.NE.AND P0, PT, R13, 0x1, PT ;  /* 0x000000010d00780c */ /* 0x000fda0003f05270 */
[----:B------:R-:W1:Y:S02]  /*1630*/  @P0 LDC.64 R4, c[0x0][0x9e8] ;  /* 0x00027a00ff040b82 */ /* 0x000e640000000a00 */
[----:B-1----:R-:W-:-:S05]  /*1640*/  @P0 IMAD.HI.U32 R4, R3, R4, RZ ;  /* 0x0000000403040227 */ /* 0x002fca00078e00ff */
[----:B------:R-:W-:-:S07]  /*1650*/  @P0 SHF.R.U32.HI R3, RZ, R5, R4 ;  /* 0x00000005ff030219 */ /* 0x000fce0000011604 */
.L_x_1328:
[----:B------:R-:W-:Y:S05]  /*1660*/  BSYNC B0 ;  /* 0x0000000000007941 */ /* 0x000fea0003800000 */
.L_x_1326:
[----:B------:R-:W-:-:S05]  /*1670*/  IMAD R3, R3, R13, R13 ;  /* 0x0000000d03037224 */ /* 0x000fca00078e020d */
[----:B------:R-:W-:-:S07]  /*1680*/  VIMNMX R0, R0, R3, PT ;  /* 0x0000000300007248 */ /* 0x000fce0003fe0100 */
.L_x_1325:
[----:B------:R-:W1:Y:S01]  /*1690*/  @P1 LDC R3, c[0x0][0x44c] ;  /* 0x00011300ff031b82 */ /* 0x000e620000000800 */
[----:B------:R-:W-:Y:S01]  /*16a0*/  IMAD.MOV.U32 R4, RZ, RZ, R15 ;  /* 0x000000ffff047224 */ /* 0x000fe200078e000f */
[----:B------:R-:W-:Y:S01]  /*16b0*/  ULDC UR4, c[0x0][0x9dc] ;  /* 0x0002770000047ab9 */ /* 0x000fe20000000800 */
[----:B------:R-:W-:-:S05]  /*16c0*/  IMAD.IADD R93, R11, 0x1, -R14 ;  /* 0x000000010b5d7824 */ /* 0x000fca00078e0a0e */
[----:B------:R-:W2:Y:S01]  /*16d0*/  @P1 LDC R6, c[0x0][0x450] ;  /* 0x00011400ff061b82 */ /* 0x000ea20000000800 */
[----:B-1----:R-:W-:-:S05]  /*16e0*/  @P1 IMAD.HI.U32 R3, R15, R3, RZ ;  /* 0x000000030f031227 */ /* 0x002fca00078e00ff */
[----:B--2---:R-:W-:-:S05]  /*16f0*/  @P1 SHF.R.U32.HI R4, RZ, R6, R3 ;  /* 0x00000006ff041219 */ /* 0x004fca0000011603 */
[----:B------:R-:W-:-:S04]  /*1700*/  IMAD.IADD R3, R93, 0x1, R4 ;  /* 0x000000015d037824 */ /* 0x000fc800078e0204 */
[----:B------:R-:W-:Y:S01]  /*1710*/  VIADD R4, R3, -UR4 ;  /* 0x8000000403047c36 */ /* 0x000fe20008000000 */
[----:B------:R-:W-:Y:S06]  /*1720*/  @!P2 BRA `(.L_x_1329) ;  /* 0x000000000044a947 */ /* 0x000fec0003800000 */
[----:B------:R-:W-:Y:S01]  /*1730*/  ISETP.GT.AND P0, PT, R3, -0x1, PT ;  /* 0xffffffff0300780c */ /* 0x000fe20003f04270 */
[----:B------:R-:W-:-:S12]  /*1740*/  BSSY B0, `(.L_x_1330) ;  /* 0x000000d000007945 */ /* 0x000fd80003800000 */
[----:B------:R-:W-:Y:S05]  /*1750*/  @P0 BRA `(.L_x_1331) ;  /* 0x00000000001c0947 */ /* 0x000fea0003800000 */
[----:B------:R-:W-:Y:S02]  /*1760*/  ISETP.NE.AND P0, PT, R13, 0x1, PT ;  /* 0x000000010d00780c */ /* 0x000fe40003f05270 */
[----:B------:R-:W-:-:S11]  /*1770*/  LOP3.LUT R3, RZ, R3, RZ, 0x33, !PT ;  /* 0x00000003ff037212 */ /* 0x000fd600078e33ff */
[----:B------:R-:W1:Y:S02]  /*1780*/  @P0 LDC.64 R6, c[0x0][0x9e8] ;  /* 0x00027a00ff060b82 */ /* 0x000e640000000a00 */
[----:B-1----:R-:W-:-:S05]  /*1790*/  @P0 IMAD.HI.U32 R6, R3, R6, RZ ;  /* 0x0000000603060227 */ /* 0x002fca00078e00ff */
[----:B------:R-:W-:-:S04]  /*17a0*/  @P0 SHF.R.U32.HI R3, RZ, R7, R6 ;  /* 0x00000007ff030219 */ /* 0x000fc80000011606 */
[----:B------:R-:W-:Y:S01]  /*17b0*/  LOP3.LUT R3, RZ, R3, RZ, 0x33, !PT ;  /* 0x00000003ff037212 */ /* 0x000fe200078e33ff */
[----:B------:R-:W-:Y:S06]  /*17c0*/  BRA `(.L_x_1332) ;  /* 0x0000000000107947 */ /* 0x000fec0003800000 */
.L_x_1331:
[----:B------:R-:W-:-:S13]  /*17d0*/  ISETP.NE.AND P0, PT, R13, 0x1, PT ;  /* 0x000000010d00780c */ /* 0x000fda0003f05270 */
[----:B------:R-:W1:Y:S02]  /*17e0*/  @P0 LDC.64 R6, c[0x0][0x9e8] ;  /* 0x00027a00ff060b82 */ /* 0x000e640000000a00 */
[----:B-1----:R-:W-:-:S05]  /*17f0*/  @P0 IMAD.HI.U32 R6, R3, R6, RZ ;  /* 0x0000000603060227 */ /* 0x002fca00078e00ff */
[----:B------:R-:W-:-:S07]  /*1800*/  @P0 SHF.R.U32.HI R3, RZ, R7, R6 ;  /* 0x00000007ff030219 */ /* 0x000fce0000011606 */
.L_x_1332:
[----:B------:R-:W-:Y:S05]  /*1810*/  BSYNC B0 ;  /* 0x0000000000007941 */ /* 0x000fea0003800000 */
.L_x_1330:
[----:B------:R-:W-:-:S05]  /*1820*/  IMAD R3, R3, R13, RZ ;  /* 0x0000000d03037224 */ /* 0x000fca00078e02ff */
[----:B------:R-:W-:-:S07]  /*1830*/  VIMNMX R4, R4, R3, !PT ;  /* 0x0000000304047248 */ /* 0x000fce0007fe0100 */
.L_x_1329:
[----:B------:R-:W-:Y:S01]  /*1840*/  VIADD R0, R0, 0x7f ;  /* 0x0000007f00007836 */ /* 0x000fe20000000000 */
[----:B------:R-:W-:-:S04]  /*1850*/  SHF.R.S32.HI R5, RZ, 0x1f, R4 ;  /* 0x0000001fff057819 */ /* 0x000fc80000011404 */
[----:B------:R-:W-:Y:S02]  /*1860*/  SHF.R.S32.HI R3, RZ, 0x1f, R0 ;  /* 0x0000001fff037819 */ /* 0x000fe40000011400 */
[----:B------:R-:W-:Y:S02]  /*1870*/  LEA.HI R5, R5, R4, RZ, 0x7 ;  /* 0x0000000405057211 */ /* 0x000fe400078f38ff */
[----:B------:R-:W-:Y:S02]  /*1880*/  LEA.HI R3, R3, R0, RZ, 0x7 ;  /* 0x0000000003037211 */ /* 0x000fe400078f38ff */
[----:B------:R-:W-:Y:S02]  /*1890*/  SHF.R.S32.HI R5, RZ, 0x7, R5 ;  /* 0x00000007ff057819 */ /* 0x000fe40000011405 */
[----:B------:R-:W-:Y:S02]  /*18a0*/  SHF.R.S32.HI R3, RZ, 0x7, R3 ;  /* 0x00000007ff037819 */ /* 0x000fe40000011403 */
[----:B------:R-:W-:-:S02]  /*18b0*/  VIMNMX R5, RZ, R5, !PT ;  /* 0x00000005ff057248 */ /* 0x000fc40007fe0100 */
[----:B------:R-:W-:-:S03]  /*18c0*/  VIMNMX R3, R92, R3, PT ;  /* 0x000000035c037248 */ /* 0x000fc60003fe0100 */
[--C-:B------:R-:W-:Y:S02]  /*18d0*/  IMAD R5, R5, 0x80, -R8.reuse ;  /* 0x0000008005057824 */ /* 0x100fe400078e0a08 */
[----:B------:R-:W-:-:S03]  /*18e0*/  IMAD R0, R3, 0x80, -R8 ;  /* 0x0000008003007824 */ /* 0x000fc600078e0a08 */
[----:B------:R-:W-:Y:S02]  /*18f0*/  VIMNMX R5, RZ, R5, !PT ;  /* 0x00000005ff057248 */ /* 0x000fe40007fe0100 */
[----:B------:R-:W-:Y:S02]  /*1900*/  VIMNMX R0, R0, R29, PT ;  /* 0x0000001d00007248 */ /* 0x000fe40003fe0100 */
[----:B------:R-:W-:Y:S02]  /*1910*/  SHF.R.U32.HI R27, RZ, 0x7, R5 ;  /* 0x00000007ff1b7819 */ /* 0x000fe40000011605 */
[----:B------:R-:W-:-:S03]  /*1920*/  ISETP.GT.AND P0, PT, R0, R5, PT ;  /* 0x000000050000720c */ /* 0x000fc60003f04270 */
[----:B------:R-:W-:-:S10]  /*1930*/  IMAD.MOV.U32 R26, RZ, RZ, R27 ;  /* 0x000000ffff1a7224 */ /* 0x000fd400078e001b */
[----:B------:R-:W-:-:S05]  /*1940*/  @P0 VIADD R0, R0, 0x7f ;  /* 0x0000007f00000836 */ /* 0x000fca0000000000 */
[----:B------:R-:W-:-:S04]  /*1950*/  @P0 SHF.R.S32.HI R3, RZ, 0x1f, R0 ;  /* 0x0000001fff030819 */ /* 0x000fc80000011400 */
[----:B------:R-:W-:-:S04]  /*1960*/  @P0 LEA.HI R3, R3, R0, RZ, 0x7 ;  /* 0x0000000003030211 */ /* 0x000fc800078f38ff */
[----:B------:R-:W-:Y:S02]  /*1970*/  @P0 SHF.R.S32.HI R26, RZ, 0x7, R3 ;  /* 0x00000007ff1a0819 */ /* 0x000fe40000011403 */
[----:B------:R-:W-:Y:S02]  /*1980*/  PLOP3.LUT P0, PT, PT, PT, PT, 0x80, 0x0 ;  /* 0x000000000000781c */ /* 0x000fe40003f0f070 */
[----:B------:R-:W-:-:S13]  /*1990*/  ISETP.GT.AND P1, PT, R26, R27, PT ;  /* 0x0000001b1a00720c */ /* 0x000fda0003f24270 */
[----:B------:R-:W-:Y:S05]  /*19a0*/  @!P1 BRA `(.L_x_1333) ;  /* 0x0000003c00ac9947 */ /* 0x000fea0003800000 */
        /* <DEDUP_REMOVED lines=20> */
.L_x_1335:
[----:B------:R-:W-:Y:S05]  /*1af0*/  BSYNC B6 ;  /* 0x0000000000067941 */ /* 0x000fea0003800000 */
.L_x_1334:
        /* <DEDUP_REMOVED lines=20> */
.L_x_1337:
[----:B------:R-:W-:Y:S05]  /*1c40*/  BSYNC B6 ;  /* 0x0000000000067941 */ /* 0x000fea0003800000 */
.L_x_1336:
[----:B------:R-:W-:Y:S01]  /*1c50*/  ULDC.64 UR4, c[0x0][0x9f8] ;  /* 0x00027e0000047ab9 */ /* 0x000fe20000000a00 */
[----:B------:R-:W2:Y:S01]  /*1c60*/  LDL R38, [R1+0x48] ;  /* 0x0000480001267983 */ /* 0x000ea20000100800 */
[----:B------:R-:W-:Y:S01]  /*1c70*/  ISETP.NE.U32.AND P0, PT, RZ, UR4, PT ;  /* 0x00000004ff007c0c */ /* 0x000fe2000bf05070 */
[----:B------:R-:W1:Y:S01]  /*1c80*/  LDC.64 R74, c[0x0][0x300] ;  /* 0x0000c000ff4a7b82 */ /* 0x000e620000000a00 */
[----:B------:R-:W-:Y:S01]  /*1c90*/  IMAD.IADD R32, R30, 0x1, R31 ;  /* 0x000000011e207824 */ /* 0x000fe200078e021f */
[----:B------:R-:W3:Y:S01]  /*1ca0*/  LDL.LU R44, [R1] ;  /* 0x00000000012c7983 */ /* 0x000ee20000300800 */
[----:B------:R-:W-:Y:S01]  /*1cb0*/  ISETP.NE.AND.EX P0, PT, RZ, UR5, PT, P0 ;  /* 0x00000005ff007c0c */ /* 0x000fe2000bf05300 */
[----:B------:R-:W-:Y:S01]  /*1cc0*/  ULDC.64 UR6, c[0x0][0xa08] ;  /* 0x0002820000067ab9 */ /* 0x000fe20000000a00 */
[----:B------:R-:W-:Y:S01]  /*1cd0*/  SHF.R.S32.HI R11, RZ, 0x1f, R34 ;  /* 0x0000001fff0b7819 */ /* 0x000fe20000011422 */
[----:B------:R-:W4:Y:S01]  /*1ce0*/  LDL R36, [R1+0x4c] ;  /* 0x00004c0001247983 */ /* 0x000f220000100800 */
[----:B------:R-:W0:Y:S01]  /*1cf0*/  S2R R43, SR_TID.X ;  /* 0x00000000002b7919 */ /* 0x000e220000002100 */
[----:B------:R-:W-:Y:S01]  /*1d00*/  SHF.R.S32.HI R41, RZ, 0x1f, R32 ;  /* 0x0000001fff297819 */ /* 0x000fe20000011420 */
[----:B------:R-:W-:Y:S01]  /*1d10*/  ULDC.64 UR4, c[0x0][0x308] ;  /* 0x0000c20000047ab9 */ /* 0x000fe20000000a00 */
[----:B------:R-:W3:Y:S08]  /*1d20*/  LDC.64 R72, c[0x0][0x3f8] ;  /* 0x0000fe00ff487b82 */ /* 0x000ef00000000a00 */
[----:B------:R-:W0:Y:S08]  /*1d30*/  @P0 LDC.64 R4, c[0x0][0x9f8] ;  /* 0x00027e00ff040b82 */ /* 0x000e300000000a00 */
[----:B------:R-:W1:Y:S01]  /*1d40*/  LDC R39, c[0x0][0x3f4] ;  /* 0x0000fd00ff277b82 */ /* 0x000e620000000800 */
[----:B0-----:R-:W-:-:S05]  /*1d50*/  @P0 IMAD.WIDE R4, R35, 0x4, R4 ;  /* 0x0000000423040825 */ /* 0x001fca00078e0204 */
[----:B------:R0:W4:Y:S01]  /*1d60*/  @P0 LDG.E R35, desc[UR38][R4.64] ;  /* 0x0000002604230981 */ /* 0x000122000c1e1900 */
[-C--:B-1----:R-:W-:Y:S01]  /*1d70*/  IMAD R0, R41, R74.reuse, RZ ;  /* 0x0000004a29007224 */ /* 0x082fe200078e02ff */
[----:B------:R-:W-:Y:S01]  /*1d80*/  ISETP.NE.U32.AND P0, PT, RZ, UR6, PT ;  /* 0x00000006ff007c0c */ /* 0x000fe2000bf05070 */
[C---:B------:R-:W-:Y:S01]  /*1d90*/  IMAD.WIDE.U32 R6, R32.reuse, R74, RZ ;  /* 0x0000004a20067225 */ /* 0x040fe200078e00ff */
[----:B------:R-:W-:Y:S02]  /*1da0*/  SHF.R.U32.HI R42, RZ, 0x7, R43 ;  /* 0x00000007ff2a7819 */ /* 0x000fe4000001162b */
[----:B------:R-:W-:Y:S01]  /*1db0*/  ISETP.NE.AND.EX P0, PT, RZ, UR7, PT, P0 ;  /* 0x00000007ff007c0c */ /* 0x000fe2000bf05300 */
[----:B------:R-:W-:Y:S01]  /*1dc0*/  IMAD R3, R32, R75, R0 ;  /* 0x0000004b20037224 */ /* 0x000fe200078e0200 */
[----:B------:R-:W-:Y:S01]  /*1dd0*/  ISETP.NE.AND P6, PT, R42, 0x1, PT ;  /* 0x000000012a00780c */ /* 0x000fe20003fc5270 */
[----:B------:R-:W-:Y:S01]  /*1de0*/  VIADD R43, R43, 0xffffff80 ;  /* 0xffffff802b2b7836 */ /* 0x000fe20000000000 */
[----:B------:R-:W-:Y:S01]  /*1df0*/  SHF.R.S32.HI R40, RZ, 0x1f, R17 ;  /* 0x0000001fff287819 */ /* 0x000fe20000011411 */
[----:B------:R-:W-:Y:S01]  /*1e00*/  IMAD.IADD R7, R7, 0x1, R3 ;  /* 0x0000000107077824 */ /* 0x000fe200078e0203 */
[----:B------:R-:W-:Y:S01]  /*1e10*/  SHF.R.S32.HI R19, RZ, 0x1f, R18 ;  /* 0x0000001fff137819 */ /* 0x000fe20000011412 */
[----:B------:R-:W-:Y:S01]  /*1e20*/  IMAD R3, R11, UR4, RZ ;  /* 0x000000040b037c24 */ /* 0x000fe2000f8e02ff */
[----:B------:R-:W-:Y:S01]  /*1e30*/  SHF.R.S32.HI R153, RZ, 0x1f, R152 ;  /* 0x0000001fff997819 */ /* 0x000fe20000011498 */
[----:B0-----:R-:W-:-:S04]  /*1e40*/  IMAD.WIDE.U32 R4, R34, UR4, R6 ;  /* 0x0000000422047c25 */ /* 0x001fc8000f8e0006 */
[----:B------:R-:W-:Y:S01]  /*1e50*/  IMAD R3, R34, UR5, R3 ;  /* 0x0000000522037c24 */ /* 0x000fe2000f8e0203 */
[----:B------:R-:W-:Y:S01]  /*1e60*/  ULDC.64 UR4, c[0x0][0x310] ;  /* 0x0000c40000047ab9 */ /* 0x000fe20000000a00 */
[----:B------:R-:W-:-:S04]  /*1e70*/  IMAD.WIDE.U32 R6, R17, R74, R18 ;  /* 0x0000004a11067225 */ /* 0x000fc800078e0012 */
[----:B------:R-:W-:Y:S02]  /*1e80*/  IMAD.IADD R5, R5, 0x1, R3 ;  /* 0x0000000105057824 */ /* 0x000fe400078e0203 */
[----:B------:R-:W-:Y:S02]  /*1e90*/  VIADD R67, R18, 0x20 ;  /* 0x0000002012437836 */ /* 0x000fe40000000000 */
[----:B------:R-:W-:Y:S02]  /*1ea0*/  VIADD R65, R42, 0x8 ;  /* 0x000000082a417836 */ /* 0x000fe40000000000 */
[----:B------:R-:W-:Y:S01]  /*1eb0*/  IMAD.SHL.U32 R64, R39, 0x2, RZ ;  /* 0x0000000227407824 */ /* 0x000fe200078e00ff */
[C---:B--2---:R-:W-:Y:S01]  /*1ec0*/  LOP3.LUT P1, RZ, R38.reuse, 0x4, RZ, 0xc0, !PT ;  /* 0x0000000426ff7812 */ /* 0x044fe2000782c0ff */
[----:B------:R-:W-:Y:S02]  /*1ed0*/  IMAD.SHL.U32 R71, R38, 0x40, RZ ;  /* 0x0000004026477824 */ /* 0x000fe400078e00ff */
[----:B------:R-:W-:Y:S01]  /*1ee0*/  VIADD R38, R17, 0x60 ;  /* 0x0000006011267836 */ /* 0x000fe20000000000 */
[----:B---3--:R-:W-:-:S02]  /*1ef0*/  LOP3.LUT R44, R44, 0xfffffffb, RZ, 0xc0, !PT ;  /* 0xfffffffb2c2c7812 */ /* 0x008fc400078ec0ff */
[----:B------:R-:W-:Y:S02]  /*1f00*/  LOP3.LUT R71, R71, 0x1c0, RZ, 0xc0, !PT ;  /* 0x000001c047477812 */ /* 0x000fe400078ec0ff */
[----:B------:R-:W-:Y:S02]  /*1f10*/  SHF.R.S32.HI R66, RZ, 0x1f, R38 ;  /* 0x0000001fff427819 */ /* 0x000fe40000011426 */
[----:B------:R-:W-:Y:S02]  /*1f20*/  SHF.R.S32.HI R38, RZ, 0x1f, R43 ;  /* 0x0000001fff267819 */ /* 0x000fe4000001142b */
[----:B------:R-:W-:Y:S02]  /*1f30*/  SHF.R.U32.HI R68, RZ, 0x3, R71 ;  /* 0x00000003ff447819 */ /* 0x000fe40000011647 */
[----:B------:R-:W-:Y:S02]  /*1f40*/  @P1 LOP3.LUT R44, R44, 0x4, RZ, 0xfc, !PT ;  /* 0x000000042c2c1812 */ /* 0x000fe400078efcff */
[----:B------:R-:W-:-:S03]  /*1f50*/  LEA.HI R38, R38, R43, RZ, 0x5 ;  /* 0x0000002b26267211 */ /* 0x000fc600078f28ff */
[----:B------:R0:W-:Y:S01]  /*1f60*/  STL [R1], R44 ;  /* 0x0000002c01007387 */ /* 0x0001e20000100800 */
[----:B------:R-:W-:Y:S02]  /*1f70*/  SHF.R.S32.HI R38, RZ, 0x5, R38 ;  /* 0x00000005ff267819 */ /* 0x000fe40000011426 */
[----:B----4-:R-:W-:Y:S02]  /*1f80*/  SHF.R.S32.HI R0, RZ, 0x1f, R35 ;  /* 0x0000001fff007819 */ /* 0x010fe40000011423 */
[----:B------:R-:W-:Y:S02]  /*1f90*/  SEL R35, R35, RZ, !P0 ;  /* 0x000000ff23237207 */ /* 0x000fe40004000000 */
[----:B------:R-:W-:-:S03]  /*1fa0*/  SEL R12, R0, RZ, !P0 ;  /* 0x000000ff000c7207 */ /* 0x000fc60004000000 */
[----:B------:R-:W-:Y:S02]  /*1fb0*/  IMAD.WIDE.U32 R8, R35, UR4, R4 ;  /* 0x0000000423087c25 */ /* 0x000fe4000f8e0004 */
[----:B------:R-:W1:Y:S02]  /*1fc0*/  LDC.64 R4, c[0x0][0x408] ;  /* 0x00010200ff047b82 */ /* 0x000e640000000a00 */
[----:B------:R-:W-:Y:S01]  /*1fd0*/  IMAD R0, R12, UR4, RZ ;  /* 0x000000040c007c24 */ /* 0x000fe2000f8e02ff */
[----:B------:R-:W-:-:S03]  /*1fe0*/  IADD3 R77, P0, R8, R6, RZ ;  /* 0x00000006084d7210 */ /* 0x000fc60007f1e0ff */
[----:B------:R-:W-:Y:S01]  /*1ff0*/  IMAD R3, R35, UR5, R0 ;  /* 0x0000000523037c24 */ /* 0x000fe2000f8e0200 */
[----:B------:R-:W-:Y:S05]  /*2000*/  @!P6 WARPSYNC.ALL ;  /* 0x000000000000e948 */ /* 0x000fea0003800000 */
[----:B------:R-:W-:Y:S01]  /*2010*/  ULDC.64 UR4, c[0x0][0x330] ;  /* 0x0000cc0000047ab9 */ /* 0x000fe20000000a00 */
[----:B------:R-:W-:Y:S02]  /*2020*/  IMAD R0, R40, R74, RZ ;  /* 0x0000004a28007224 */ /* 0x000fe400078e02ff */
[----:B------:R-:W-:Y:S02]  /*2030*/  IMAD R11, R11, UR4, RZ ;  /* 0x000000040b0b7c24 */ /* 0x000fe4000f8e02ff */
[----:B------:R-:W-:Y:S01]  /*2040*/  IMAD R13, R17, R75, R0 ;  /* 0x0000004b110d7224 */ /* 0x000fe200078e0200 */
[----:B------:R-:W-:Y:S01]  /*2050*/  SHF.L.U64.HI R75, R74, 0x7, R75 ;  /* 0x000000074a4b7819 */ /* 0x000fe2000001024b */
[----:B------:R-:W-:-:S02]  /*2060*/  IMAD R15, R34, UR5, R11 ;  /* 0x00000005220f7c24 */ /* 0x000fc4000f8e020b */
[----:B------:R-:W-:Y:S01]  /*2070*/  IMAD.WIDE.U32 R10, R34, UR4, R18 ;  /* 0x00000004220a7c25 */ /* 0x000fe2000f8e0012 */
[----:B------:R-:W-:Y:S01]  /*2080*/  ULDC.64 UR4, c[0x0][0x338] ;  /* 0x0000ce0000047ab9 */ /* 0x000fe20000000a00 */
[----:B-1----:R-:W-:Y:S02]  /*2090*/  SHF.L.U64.HI R70, R4, 0x7, R5 ;  /* 0x0000000704467819 */ /* 0x002fe40000010205 */
[----:B------:R-:W-:Y:S02]  /*20a0*/  IMAD R0, R40, R72, RZ ;  /* 0x0000004828007224 */ /* 0x000fe400078e02ff */
[----:B------:R-:W-:Y:S02]  /*20b0*/  IMAD.IADD R11, R11, 0x1, R15 ;  /* 0x000000010b0b7824 */ /* 0x000fe400078e020f */
[----:B------:R-:W-:Y:S02]  /*20c0*/  IMAD R21, R17, R73, R0 ;  /* 0x0000004911157224 */ /* 0x000fe400078e0200 */
[----:B------:R-:W-:-:S02]  /*20d0*/  IMAD.IADD R78, R9, 0x1, R3 ;  /* 0x00000001094e7824 */ /* 0x000fc400078e0203 */
[-C--:B------:R-:W-:Y:S02]  /*20e0*/  IMAD R0, R40, R4.reuse, RZ ;  /* 0x0000000428007224 */ /* 0x080fe400078e02ff */
[----:B------:R-:W-:Y:S01]  /*20f0*/  IMAD.WIDE.U32 R58, R35, UR4, R10 ;  /* 0x00000004233a7c25 */ /* 0x000fe2000f8e000a */
[----:B------:R-:W-:Y:S02]  /*2100*/  IADD3.X R76, R78, R7, R13, P0, !PT ;  /* 0x000000074e4c7210 */ /* 0x000fe400007fe40d */
[----:B------:R-:W-:Y:S01]  /*2110*/  ISETP.GE.AND P0, PT, R18, R39, PT ;  /* 0x000000271200720c */ /* 0x000fe20003f06270 */
[----:B------:R-:W-:-:S04]  /*2120*/  IMAD.WIDE.U32 R10, R17, R4, R152 ;  /* 0x00000004110a7225 */ /* 0x000fc800078e0098 */
[C---:B------:R-:W-:Y:S02]  /*2130*/  IMAD R31, R17.reuse, R5, R0 ;  /* 0x00000005111f7224 */ /* 0x040fe400078e0200 */
[----:B------:R-:W-:Y:S01]  /*2140*/  IMAD R3, R12, UR4, RZ ;  /* 0x000000040c037c24 */ /* 0x000fe2000f8e02ff */
[----:B------:R-:W-:Y:S01]  /*2150*/  ULDC UR4, c[0x0][0x2f4] ;  /* 0x0000bd0000047ab9 */ /* 0x000fe20000000800 */
[----:B------:R-:W-:Y:S01]  /*2160*/  IMAD.WIDE.U32 R14, R17, R4, R18 ;  /* 0x00000004110e7225 */ /* 0x000fe200078e0012 */
[----:B------:R-:W-:-:S03]  /*2170*/  ISETP.GE.AND P2, PT, R67, UR4, PT ;  /* 0x0000000443007c0c */ /* 0x000fc6000bf46270 */
[----:B------:R-:W-:Y:S01]  /*2180*/  IMAD.IADD R11, R11, 0x1, R31 ;  /* 0x000000010b0b7824 */ /* 0x000fe200078e021f */
[----:B------:R-:W-:Y:S01]  /*2190*/  IADD3 R15, R31, R15, RZ ;  /* 0x0000000f1f0f7210 */ /* 0x000fe20007ffe0ff */
[----:B------:R-:W-:Y:S01]  /*21a0*/  IMAD R37, R35, UR5, R3 ;  /* 0x0000000523257c24 */ /* 0x000fe2000f8e0203 */
[----:B------:R-:W-:Y:S01]  /*21b0*/  SEL R3, R39, RZ, P0 ;  /* 0x000000ff27037207 */ /* 0x000fe20000000000 */
[----:B-----5:R-:W-:Y:S01]  /*21c0*/  IMAD.WIDE.U32 R30, R24, R4, R10 ;  /* 0x00000004181e7225 */ /* 0x020fe200078e000a */
[----:B------:R-:W-:Y:S01]  /*21d0*/  @!P6 BAR.SYNC.DEFER_BLOCKING 0x9, 0x100 ;  /* 0x024400000000eb1d */ /* 0x000fe20000010000 */
[C---:B------:R-:W-:Y:S02]  /*21e0*/  IADD3 R10, P1, R17.reuse, R32, RZ ;  /* 0x00000020110a7210 */ /* 0x040fe40007f3e0ff */
[----:B------:R-:W-:-:S04]  /*21f0*/  IMAD.WIDE.U32 R6, R17, R72, R152 ;  /* 0x0000004811067225 */ /* 0x000fc800078e0098 */
[----:B------:R-:W-:-:S04]  /*2200*/  IMAD.WIDE.U32 R12, R17, R72, R18 ;  /* 0x00000048110c7225 */ /* 0x000fc800078e0012 */
[----:B------:R-:W-:Y:S02]  /*2210*/  IMAD.IADD R3, R18, 0x1, R3 ;  /* 0x0000000112037824 */ /* 0x000fe400078e0203 */
[----:B------:R-:W-:Y:S01]  /*2220*/  IMAD.X R11, R40, 0x1, R41, P1 ;  /* 0x00000001280b7824 */ /* 0x000fe200008e0629 */
[----:B------:R-:W-:Y:S01]  /*2230*/  ISETP.GE.AND P1, PT, R18, UR4, PT ;  /* 0x0000000412007c0c */ /* 0x000fe2000bf26270 */
[----:B------:R-:W-:Y:S01]  /*2240*/  IMAD.IADD R7, R7, 0x1, R21 ;  /* 0x0000000107077824 */ /* 0x000fe200078e0215 */
[----:B------:R-:W-:Y:S01]  /*2250*/  SHF.R.S32.HI R0, RZ, 0x1f, R3 ;  /* 0x0000001fff007819 */ /* 0x000fe20000011403 */
[----:B------:R-:W-:Y:S01]  /*2260*/  IMAD.IADD R13, R21, 0x1, R13 ;  /* 0x00000001150d7824 */ /* 0x000fe200078e020d */
[----:B------:R-:W-:Y:S01]  /*2270*/  SHF.R.S32.HI R21, RZ, 0x1f, R24 ;  /* 0x0000001fff157819 */ /* 0x000fe20000011418 */
[----:B------:R-:W-:Y:S01]  /*2280*/  VIADD R40, R17, 0x60 ;  /* 0x0000006011287836 */ /* 0x000fe20000000000 */
[----:B------:R-:W-:Y:S01]  /*2290*/  LEA.HI R0, R0, R3, RZ, 0x3 ;  /* 0x0000000300007211 */ /* 0x000fe200078f18ff */
[----:B------:R-:W-:-:S03]  /*22a0*/  IMAD.WIDE.U32 R56, R24, R72, R6 ;  /* 0x0000004818387225 */ /* 0x000fc600078e0006 */
[----:B------:R-:W-:Y:S01]  /*22b0*/  SHF.R.S32.HI R6, RZ, 0x3, R0 ;  /* 0x00000003ff067819 */ /* 0x000fe20000011400 */
[----:B------:R-:W-:Y:S02]  /*22c0*/  IMAD.SHL.U32 R40, R40, 0x40, RZ ;  /* 0x0000004028287824 */ /* 0x000fe400078e00ff */
[C---:B------:R-:W-:Y:S02]  /*22d0*/  IMAD R3, R21.reuse, R72, RZ ;  /* 0x0000004815037224 */ /* 0x040fe400078e02ff */
[-C--:B------:R-:W-:Y:S01]  /*22e0*/  IMAD R21, R21, R4.reuse, RZ ;  /* 0x0000000415157224 */ /* 0x080fe200078e02ff */
[----:B------:R-:W-:Y:S01]  /*22f0*/  LOP3.LUT R40, R40, 0x1c0, RZ, 0xc0, !PT ;  /* 0x000001c028287812 */ /* 0x000fe200078ec0ff */
[----:B------:R-:W-:Y:S02]  /*2300*/  IMAD.SHL.U32 R69, R4, 0x80, RZ ;  /* 0x0000008004457824 */ /* 0x000fe400078e00ff */
[C---:B------:R-:W-:Y:S02]  /*2310*/  IMAD R7, R24.reuse, R5, R21 ;  /* 0x0000000518077224 */ /* 0x040fe400078e0215 */
[----:B------:R-:W-:Y:S01]  /*2320*/  IMAD.WIDE.U32 R20, R24, R4, R14 ;  /* 0x0000000418147225 */ /* 0x000fe200078e000e */
[----:B------:R-:W-:-:S03]  /*2330*/  LOP3.LUT R4, R40, 0x38, R0, 0xf8, !PT ;  /* 0x0000003828047812 */ /* 0x000fc600078ef800 */
[----:B------:R-:W-:Y:S02]  /*2340*/  VIADD R40, R17, 0x60 ;  /* 0x0000006011287836 */ /* 0x000fe40000000000 */
[----:B------:R-:W-:Y:S01]  /*2350*/  IMAD R61, R24, R73, R3 ;  /* 0x00000049183d7224 */ /* 0x000fe200078e0203 */
[----:B------:R-:W-:Y:S01]  /*2360*/  LOP3.LUT R3, R71, 0x18, R18, 0xf8, !PT ;  /* 0x0000001847037812 */ /* 0x000fe200078ef812 */
[----:B------:R-:W-:Y:S01]  /*2370*/  IMAD.SHL.U32 R40, R40, 0x40, RZ ;  /* 0x0000004028287824 */ /* 0x000fe200078e00ff */
[----:B------:R-:W-:Y:S01]  /*2380*/  SHF.L.U64.HI R73, R72, 0x7, R73 ;  /* 0x0000000748497819 */ /* 0x000fe20000010249 */
[----:B------:R-:W-:Y:S01]  /*2390*/  IMAD.WIDE.U32 R34, R24, R72, R12 ;  /* 0x0000004818227225 */ /* 0x000fe200078e000c */
[----:B------:R-:W-:Y:S02]  /*23a0*/  LOP3.LUT R3, R3, R68, RZ, 0x3c, !PT ;  /* 0x0000004403037212 */ /* 0x000fe400078e3cff */
[----:B------:R-:W-:Y:S01]  /*23b0*/  LOP3.LUT R40, R40, 0x1c0, RZ, 0xc0, !PT ;  /* 0x000001c028287812 */ /* 0x000fe200078ec0ff */
[----:B------:R-:W-:-:S02]  /*23c0*/  IMAD.IADD R60, R31, 0x1, R7 ;  /* 0x000000011f3c7824 */ /* 0x000fc400078e0207 */
[----:B------:R-:W-:Y:S01]  /*23d0*/  IMAD R63, R38, 0x200, R3 ;  /* 0x00000200263f7824 */ /* 0x000fe200078e0203 */
[----:B------:R-:W-:Y:S01]  /*23e0*/  LOP3.LUT R3, R71, 0x38, R0, 0xf8, !PT ;  /* 0x0000003847037812 */ /* 0x000fe200078ef800 */
[----:B------:R-:W-:Y:S01]  /*23f0*/  IMAD.IADD R32, R7, 0x1, R21 ;  /* 0x0000000107207824 */ /* 0x000fe200078e0215 */
[----:B------:R-:W-:Y:S01]  /*2400*/  SHF.R.U32.HI R40, RZ, 0x3, R40 ;  /* 0x00000003ff287819 */ /* 0x000fe20000011628 */
[----:B------:R-:W-:Y:S01]  /*2410*/  IMAD.IADD R62, R57, 0x1, R61 ;  /* 0x00000001393e7824 */ /* 0x000fe200078e023d */
[----:B------:R-:W-:Y:S01]  /*2420*/  LOP3.LUT R3, R3, R68, RZ, 0x3c, !PT ;  /* 0x0000004403037212 */ /* 0x000fe200078e3cff */
[----:B------:R-:W-:Y:S01]  /*2430*/  IMAD.SHL.U32 R74, R74, 0x80, RZ ;  /* 0x000000804a4a7824 */ /* 0x000fe200078e00ff */
[----:B------:R-:W-:Y:S01]  /*2440*/  LOP3.LUT R12, R4, R40, RZ, 0x3c, !PT ;  /* 0x00000028040c7212 */ /* 0x000fe200078e3cff */
[----:B------:R-:W-:Y:S01]  /*2450*/  IMAD.SHL.U32 R72, R72, 0x80, RZ ;  /* 0x0000008048487824 */ /* 0x000fe200078e00ff */
[----:B------:R-:W-:Y:S01]  /*2460*/  LOP3.LUT R7, R0, 0xfffffff8, RZ, 0xc0, !PT ;  /* 0xfffffff800077812 */ /* 0x000fe200078ec0ff */
[----:B------:R-:W-:Y:S01]  /*2470*/  IMAD R4, R38, 0x200, R3 ;  /* 0x0000020026047824 */ /* 0x000fe200078e0203 */
[----:B------:R-:W-:Y:S01]  /*2480*/  IADD3 R61, R61, R35, RZ ;  /* 0x000000233d3d7210 */ /* 0x000fe20007ffe0ff */
[----:B------:R-:W-:Y:S01]  /*2490*/  IMAD.IADD R3, R36, 0x1, R12 ;  /* 0x0000000124037824 */ /* 0x000fe200078e020c */
[----:B------:R-:W-:Y:S01]  /*24a0*/  SHF.R.S32.HI R5, RZ, 0x1f, R7 ;  /* 0x0000001fff057819 */ /* 0x000fe20000011407 */
[----:B0-----:R-:W-:-:S07]  /*24b0*/  IMAD.IADD R0, R59, 0x1, R37 ;  /* 0x000000013b007824 */ /* 0x001fce00078e0225 */
.L_x_1387:
[----:B------:R-:W2:Y:S01]  /*24c0*/  LDL R39, [R1+0x48] ;  /* 0x0000480001277983 */ /* 0x000ea20000100800 */
[----:B0-----:R-:W0:Y:S03]  /*24d0*/  LDC.64 R86, c[0x0][0x300] ;  /* 0x0000c000ff567b82 */ /* 0x001e260000000a00 */
[----:B------:R-:W3:Y:S01]  /*24e0*/  LDL.LU R38, [R1] ;  /* 0x0000000001267983 */ /* 0x000ee20000300800 */
[----:B------:R-:W-:Y:S01]  /*24f0*/  VIADD R36, R26, 0xffffffff ;  /* 0xffffffff1a247836 */ /* 0x000fe20000000000 */
[----:B------:R-:W-:Y:S05]  /*2500*/  YIELD ;  /* 0x0000000000007946 */ /* 0x000fea0003800000 */
[----:B------:R-:W1:Y:S01]  /*2510*/  LDC.64 R80, c[0x0][0x2e8] ;  /* 0x0000ba00ff507b82 */ /* 0x000e620000000a00 */
[----:B------:R-:W-:Y:S01]  /*2520*/  SHF.R.S32.HI R79, RZ, 0x1f, R36 ;  /* 0x0000001fff4f7819 */ /* 0x000fe20000011424 */
[-C--:B------:R-:W-:Y:S01]  /*2530*/  IMAD R13, R75, R36.reuse, RZ ;  /* 0x000000244b0d7224 */ /* 0x080fe200078e02ff */
[----:B------:R-:W-:Y:S01]  /*2540*/  BSSY B0, `(.L_x_1338) ;  /* 0x00002d7000007945 */ /* 0x000fe20003800000 */
[----:B------:R-:W-:-:S04]  /*2550*/  IMAD.WIDE.U32 R14, R74, R36, RZ ;  /* 0x000000244a0e7225 */ /* 0x000fc800078e00ff */
[----:B------:R-:W-:Y:S01]  /*2560*/  IMAD R13, R79, R74, R13 ;  /* 0x0000004a4f0d7224 */ /* 0x000fe200078e020d */
[----:B------:R-:W-:Y:S01]  /*2570*/  IADD3 R26, P3, R77, R14, RZ ;  /* 0x0000000e4d1a7210 */ /* 0x000fe20007f7e0ff */
[----:B------:R-:W-:Y:S01]  /*2580*/  IMAD.MOV.U32 R84, RZ, RZ, R14 ;  /* 0x000000ffff547224 */ /* 0x000fe200078e000e */
[----:B------:R-:W4:Y:S01]  /*2590*/  LDC R88, c[0x0][0x3f4] ;  /* 0x0000fd00ff587b82 */ /* 0x000f220000000800 */
[----:B------:R-:W-:Y:S02]  /*25a0*/  IMAD.IADD R85, R15, 0x1, R13 ;  /* 0x000000010f557824 */ /* 0x000fe400078e020d */
[----:B0-----:R-:W-:Y:S02]  /*25b0*/  IMAD R37, R87, 0x60, RZ ;  /* 0x0000006057257824 */ /* 0x001fe400078e02ff */
[----:B------:R-:W-:-:S03]  /*25c0*/  IMAD.WIDE.U32 R12, R86, 0x60, R84 ;  /* 0x00000060560c7825 */ /* 0x000fc600078e0054 */
[----:B------:R-:W-:Y:S01]  /*25d0*/  IADD3 R15, P4, R77, R12, RZ ;  /* 0x0000000c4d0f7210 */ /* 0x000fe20007f9e0ff */
[----:B------:R-:W-:-:S03]  /*25e0*/  IMAD R12, R22, 0x2000, R63 ;  /* 0x00002000160c7824 */ /* 0x000fc600078e023f */
[----:B------:R-:W-:Y:S01]  /*25f0*/  IADD3.X R14, R76, R13, R37, P4, !PT ;  /* 0x0000000d4c0e7210 */ /* 0x000fe200027fe425 */
[C---:B------:R-:W-:Y:S01]  /*2600*/  VIADD R82, R12.reuse, 0x20 ;  /* 0x000000200c527836 */ /* 0x040fe20000000000 */
[----:B-1----:R-:W-:Y:S01]  /*2610*/  LEA R40, P4, R15, R80, 0x1 ;  /* 0x000000500f287211 */ /* 0x002fe200078808ff */
[----:B------:R-:W-:Y:S01]  /*2620*/  IMAD R83, R12, 0x2, R25 ;  /* 0x000000020c537824 */ /* 0x000fe200078e0219 */
[----:B------:R-:W-:Y:S02]  /*2630*/  IADD3.X R13, R85, R76, RZ, P3, !PT ;  /* 0x0000004c550d7210 */ /* 0x000fe40001ffe4ff */
[----:B------:R-:W-:Y:S02]  /*2640*/  LEA.HI.X R41, R15, R81, R14, 0x1, P4 ;  /* 0x000000510f297211 */ /* 0x000fe400020f0c0e */
[----:B------:R-:W-:Y:S02]  /*2650*/  ISETP.GT.AND P4, PT, R36, R27, PT ;  /* 0x0000001b2400720c */ /* 0x000fe40003f84270 */
[----:B------:R-:W-:-:S04]  /*2660*/  LEA R42, P3, R26, R80, 0x1 ;  /* 0x000000501a2a7211 */ /* 0x000fc800078608ff */
[----:B------:R-:W-:Y:S01]  /*2670*/  LEA.HI.X R43, R26, R81, R13, 0x1, P3 ;  /* 0x000000511a2b7211 */ /* 0x000fe200018f0c0d */
[----:B------:R-:W-:Y:S01]  /*2680*/  IMAD.MOV.U32 R26, RZ, RZ, R36 ;  /* 0x000000ffff1a7224 */ /* 0x000fe200078e0024 */
[----:B----4-:R-:W-:Y:S02]  /*2690*/  ISETP.GE.AND P3, PT, R88, 0x1, PT ;  /* 0x000000015800780c */ /* 0x010fe40003f66270 */
[----:B--2---:R-:W-:Y:S02]  /*26a0*/  LOP3.LUT P5, RZ, R39, 0x4, RZ, 0xc0, !PT ;  /* 0x0000000427ff7812 */ /* 0x004fe400078ac0ff */
[----:B---3--:R-:W-:-:S04]  /*26b0*/  LOP3.LUT R38, R38, 0xfffffffd, RZ, 0xc0, !PT ;  /* 0xfffffffd26267812 */ /* 0x008fc800078ec0ff */
[----:B------:R-:W-:-:S05]  /*26c0*/  @P4 LOP3.LUT R38, R38, 0x2, RZ, 0xfc, !PT ;  /* 0x0000000226264812 */ /* 0x000fca00078efcff */
[----:B------:R0:W-:Y:S02]  /*26d0*/  STL [R1], R38 ;  /* 0x0000002601007387 */ /* 0x0001e40000100800 */
[----:B------:R-:W-:-:S04]  /*26e0*/  @P5 VIADD R82, R12, 0xffffffe0 ;  /* 0xffffffe00c525836 */ /* 0x000fc80000000000 */
[----:B------:R-:W-:Y:S01]  /*26f0*/  IMAD R82, R82, 0x2, R25 ;  /* 0x0000000252527824 */ /* 0x000fe200078e0219 */
[----:B------:R-:W-:Y:S06]  /*2700*/  @!P3 BRA `(.L_x_1339) ;  /* 0x000000280078b947 */ /* 0x000fec0003800000 */
[----:B------:R-:W-:Y:S01]  /*2710*/  ULDC.U8 UR4, c[0x0][0x410] ;  /* 0x0001040000047ab9 */ /* 0x000fe20000000000 */
[-C--:B------:R-:W-:Y:S01]  /*2720*/  IMAD R13, R73, R36.reuse, RZ ;  /* 0x00000024490d7224 */ /* 0x080fe200078e02ff */
[----:B------:R-:W-:Y:S01]  /*2730*/  ISETP.NE.AND P3, PT, RZ, UR4, PT ;  /* 0x00000004ff007c0c */ /* 0x000fe2000bf65270 */
[----:B------:R-:W-:Y:S02]  /*2740*/  IMAD R12, R70, R36, RZ ;  /* 0x00000024460c7224 */ /* 0x000fe400078e02ff */
[C---:B------:R-:W-:Y:S02]  /*2750*/  IMAD R13, R79.reuse, R72, R13 ;  /* 0x000000484f0d7224 */ /* 0x040fe400078e020d */
[----:B------:R-:W-:Y:S02]  /*2760*/  IMAD R90, R26, -0x80, R29 ;  /* 0xffffff801a5a7824 */ /* 0x000fe400078e021d */
[----:B------:R-:W-:Y:S02]  /*2770*/  IMAD R79, R79, R69, R12 ;  /* 0x000000454f4f7224 */ /* 0x000fe400078e020c */
[----:B------:R-:W-:Y:S01]  /*2780*/  IMAD.WIDE.U32 R50, R72, R36, RZ ;  /* 0x0000002448327225 */ /* 0x000fe200078e00ff */
[----:B------:R-:W-:-:S03]  /*2790*/  VIMNMX R90, R90, 0x80, PT ;  /* 0x000000805a5a7848 */ /* 0x000fc60003fe0100 */
[----:B------:R-:W-:-:S04]  /*27a0*/  IMAD.WIDE.U32 R48, R69, R36, RZ ;  /* 0x0000002445307225 */ /* 0x000fc800078e00ff */
[----:B------:R-:W-:Y:S02]  /*27b0*/  IMAD.IADD R89, R51, 0x1, R13 ;  /* 0x0000000133597824 */ /* 0x000fe400078e020d */
[----:B------:R-:W-:Y:S01]  /*27c0*/  IMAD.IADD R79, R49, 0x1, R79 ;  /* 0x00000001314f7824 */ /* 0x000fe200078e024f */
[----:B------:R-:W-:Y:S06]  /*27d0*/  @!P3 BRA `(.L_x_1340) ;  /* 0x0000001000c8b947 */ /* 0x000fec0003800000 */
[----:B------:R1:W5:Y:S01]  /*27e0*/  LDL R91, [R1+0x14] ;  /* 0x00001400015b7983 */ /* 0x0003620000100800 */
        /* <DEDUP_REMOVED lines=10> */
[----:B-1----:R-:W-:Y:S06]  /*2890*/  @P4 BRA `(.L_x_1342) ;  /* 0x0000000000504947 */ /* 0x002fec0003800000 */
[----:B------:R-:W-:Y:S01]  /*28a0*/  IADD3 R13, P3, R56, R50, RZ ;  /* 0x00000032380d7210 */ /* 0x000fe20007f7e0ff */
[----:B------:R-:W-:Y:S01]  /*28b0*/  ULDC.64 UR4, c[0x0][0x3e8] ;  /* 0x0000fa0000047ab9 */ /* 0x000fe20000000a00 */
[----:B------:R-:W-:Y:S02]  /*28c0*/  CS2R R80, SRZ ;  /* 0x0000000000507805 */ /* 0x000fe4000001ff00 */
[----:B------:R-:W-:Y:S01]  /*28d0*/  CS2R R84, SRZ ;  /* 0x0000000000547805 */ /* 0x000fe2000001ff00 */
[----:B------:R-:W-:Y:S01]  /*28e0*/  IMAD.X R14, R89, 0x1, R62, P3 ;  /* 0x00000001590e7824 */ /* 0x000fe200018e063e */
        /* <DEDUP_REMOVED lines=11> */
[----:B------:R0:W5:Y:S02]  /*29a0*/  @!P3 LDG.E.64 R84, desc[UR38][R14.64] ;  /* 0x000000260e54b981 */ /* 0x000164000c1e1b00 */
[----:B-----5:R-:W-:-:S13]  /*29b0*/  ISETP.GE.AND P3, PT, R91, R88, PT ;  /* 0x000000585b00720c */ /* 0x020fda0003f66270 */
[----:B------:R0:W5:Y:S04]  /*29c0*/  @!P3 LDG.E.64 R52, desc[UR38][R12.64+0x20] ;  /* 0x000020260c34b981 */ /* 0x000168000c1e1b00 */
[----:B------:R0:W5:Y:S02]  /*29d0*/  @!P3 LDG.E.64 R54, desc[UR38][R14.64+0x20] ;  /* 0x000020260e36b981 */ /* 0x000164000c1e1b00 */
.L_x_1342:
[----:B------:R-:W-:Y:S05]  /*29e0*/  BSYNC B1 ;  /* 0x0000000000017941 */ /* 0x000fea0003800000 */
.L_x_1341:
        /* <DEDUP_REMOVED lines=34> */
.L_x_1344:
[----:B------:R-:W-:Y:S05]  /*2c10*/  BSYNC B1 ;  /* 0x0000000000017941 */ /* 0x000fea0003800000 */
.L_x_1343:
[----:B0-----:R-:W-:Y:S01]  /*2c20*/  IMAD.MOV.U32 R12, RZ, RZ, R80 ;  /* 0x000000ffff0c7224 */ /* 0x001fe200078e0050 */
[----:B------:R-:W-:Y:S01]  /*2c30*/  UISETP.NE.AND UP0, UPT, UR37, 0x3, UPT ;  /* 0x000000032500788c */ /* 0x000fe2000bf05270 */
[----:B------:R-:W-:Y:S01]  /*2c40*/  IMAD.MOV.U32 R13, RZ, RZ, R81 ;  /* 0x000000ffff0d7224 */ /* 0x000fe200078e0051 */
[----:B------:R-:W-:Y:S01]  /*2c50*/  PRMT R87, R87, 0x5410, R86 ;  /* 0x0000541057577816 */ /* 0x000fe20000000056 */
[----:B------:R-:W-:Y:S02]  /*2c60*/  IMAD.MOV.U32 R14, RZ, RZ, R84 ;  /* 0x000000ffff0e7224 */ /* 0x000fe400078e0054 */
[----:B------:R-:W-:Y:S01]  /*2c70*/  IMAD.MOV.U32 R15, RZ, RZ, R85 ;  /* 0x000000ffff0f7224 */ /* 0x000fe200078e0055 */
[----:B------:R-:W-:Y:S01]  /*2c80*/  PRMT R97, R12, 0x5410, R13 ;  /* 0x000054100c617816 */ /* 0x000fe2000000000d */
[----:B------:R-:W-:Y:S01]  /*2c90*/  IMAD.MOV.U32 R12, RZ, RZ, R54 ;  /* 0x000000ffff0c7224 */ /* 0x000fe200078e0036 */
[----:B------:R-:W-:Y:S01]  /*2ca0*/  PRMT R86, R87, 0x7610, R86 ;  /* 0x0000761057567816 */ /* 0x000fe20000000056 */
[----:B------:R-:W-:Y:S01]  /*2cb0*/  IMAD.MOV.U32 R13, RZ, RZ, R55 ;  /* 0x000000ffff0d7224 */ /* 0x000fe200078e0037 */
[----:B------:R-:W-:-:S02]  /*2cc0*/  PLOP3.LUT P3, PT, PT, PT, UP0, 0x80, 0x0 ;  /* 0x000000000000781c */ /* 0x000fc40003f6f008 */
[----:B------:R-:W-:Y:S01]  /*2cd0*/  PRMT R87, R12, 0x7610, R87 ;  /* 0x000076100c577816 */ /* 0x000fe20000000057 */
[----:B-----5:R-:W-:Y:S01]  /*2ce0*/  IMAD.MOV.U32 R12, RZ, RZ, R36 ;  /* 0x000000ffff0c7224 */ /* 0x020fe200078e0024 */
[----:B------:R-:W-:Y:S01]  /*2cf0*/  PRMT R86, R86, 0x5410, R13 ;  /* 0x0000541056567816 */ /* 0x000fe2000000000d */
[----:B------:R-:W-:Y:S01]  /*2d00*/  IMAD.MOV.U32 R13, RZ, RZ, R37 ;  /* 0x000000ffff0d7224 */ /* 0x000fe200078e0025 */
[----:B------:R-:W-:Y:S01]  /*2d10*/  PRMT R101, R14, 0x5410, R15 ;  /* 0x000054100e657816 */ /* 0x000fe2000000000f */
[----:B------:R-:W-:Y:S02]  /*2d20*/  IMAD.MOV.U32 R14, RZ, RZ, R44 ;  /* 0x000000ffff0e7224 */ /* 0x000fe400078e002c */
[----:B------:R-:W-:Y:S01]  /*2d30*/  IMAD.MOV.U32 R15, RZ, RZ, R45 ;  /* 0x000000ffff0f7224 */ /* 0x000fe200078e002d */
[----:B------:R-:W-:Y:S01]  /*2d40*/  PRMT R48, R12, 0x5410, R13 ;  /* 0x000054100c307816 */ /* 0x000fe2000000000d */
[----:B------:R-:W-:Y:S01]  /*2d50*/  IMAD.MOV.U32 R13, RZ, RZ, R39 ;  /* 0x000000ffff0d7224 */ /* 0x000fe200078e0027 */
[----:B------:R-:W-:-:S02]  /*2d60*/  MOV R12, R38 ;  /* 0x00000026000c7202 */ /* 0x000fc40000000f00 */
[----:B------:R-:W-:Y:S01]  /*2d70*/  PRMT R50, R14, 0x5410, R15 ;  /* 0x000054100e327816 */ /* 0x000fe2000000000f */
[----:B------:R-:W-:Y:S01]  /*2d80*/  IMAD.MOV.U32 R14, RZ, RZ, R46 ;  /* 0x000000ffff0e7224 */ /* 0x000fe200078e002e */
[----:B------:R-:W-:Y:S01]  /*2d90*/  PRMT R49, R12, 0x5410, R13 ;  /* 0x000054100c317816 */ /* 0x000fe2000000000d */
[----:B------:R-:W-:-:S05]  /*2da0*/  IMAD.MOV.U32 R15, RZ, RZ, R47 ;  /* 0x000000ffff0f7224 */ /* 0x000fca00078e002f */
[----:B------:R-:W-:Y:S01]  /*2db0*/  PRMT R51, R14, 0x5410, R15 ;  /* 0x000054100e337816 */ /* 0x000fe2000000000f */
[----:B------:R-:W-:Y:S06]  /*2dc0*/  @!P3 BRA `(.L_x_1345) ;  /* 0x000000000004b947 */ /* 0x000fec0003800000 */
[----:B------:R-:W-:Y:S01]  /*2dd0*/  BPT.TRAP 0x1 ;  /* 0x000000040000795c */ /* 0x000fe20000300000 */
.L_x_1345:
[----:B------:R-:W2:Y:S01]  /*2de0*/  LDL R12, [R1+0x10] ;  /* 0x00001000010c7983 */ /* 0x000ea20000100800 */
[----:B------:R-:W-:Y:S01]  /*2df0*/  IMAD R79, R22, 0x8, R2 ;  /* 0x00000008164f7824 */ /* 0x000fe200078e0202 */
[----:B------:R-:W-:Y:S01]  /*2e00*/  BSSY B1, `(.L_x_1346) ;  /* 0x0000004000017945 */ /* 0x000fe20003800000 */
[----:B--2---:R-:W-:-:S04]  /*2e10*/  SHF.L.U32 R91, R12, 0x1f, RZ ;  /* 0x0000001f0c5b7819 */ /* 0x004fc800000006ff */
[----:B------:R-:W0:Y:S02]  /*2e20*/  SYNCS.PHASECHK.TRANS64.TRYWAIT P6, [R79+URZ+0x16890], R91 ;  /* 0x0168905b4f0075a7 */ /* 0x000e2400080c017f */
[----:B0-----:R-:W-:Y:S05]  /*2e30*/  @!P6 BRA `(.L_x_1347) ;  /* 0x000001c400f4e947 */ /* 0x001fea0003800000 */
.L_x_1672:
[----:B------:R-:W-:Y:S05]  /*2e40*/  BSYNC B1 ;  /* 0x0000000000017941 */ /* 0x000fea0003800000 */
.L_x_1346:
        /* <DEDUP_REMOVED lines=20> */
[----:B------:R-:W-:Y:S02]  /*2f90*/  HADD2.F32 R15, -RZ, R15.H0_H0 ;  /* 0x2000000fff0f7230 */ /* 0x000fe40000004100 */
[----:B------:R-:W-:Y:S01]  /*2fa0*/  FMUL.FTZ R85, R13, R85 ;  /* 0x000000550d557220 */ /* 0x000fe20000410000 */
[----:B------:R-:W-:Y:S02]  /*2fb0*/  HADD2.F32 R94, -RZ, R94.H0_H0 ;  /* 0x2000005eff5e7230 */ /* 0x000fe40000004100 */
[----:B------:R-:W-:Y:S01]  /*2fc0*/  FMUL.FTZ R100, R81, R96 ;  /* 0x0000006051647220 */ /* 0x000fe20000410000 */
[----:B------:R-:W-:Y:S01]  /*2fd0*/  FFMA.FTZ R98, R13, R84, -R98 ;  /* 0x000000540d627223 */ /* 0x000fe20000010862 */
[----:B------:R-:W-:Y:S01]  /*2fe0*/  FMUL.FTZ R96, R15, R96 ;  /* 0x000000600f607220 */ /* 0x000fe20000410000 */
[----:B------:R-:W-:Y:S01]  /*2ff0*/  FFMA.FTZ R95, R14, R84, R85 ;  /* 0x000000540e5f7223 */ /* 0x000fe20000010055 */
[----:B------:R-:W-:-:S02]  /*3000*/  HADD2.F32 R84, -RZ, R101.H0_H0 ;  /* 0x20000065ff547230 */ /* 0x000fc40000004100 */
[-C--:B------:R-:W-:Y:S01]  /*3010*/  FFMA.FTZ R100, R15, R94.reuse, -R100 ;  /* 0x0000005e0f647223 */ /* 0x080fe20000010864 */
[----:B------:R-:W-:Y:S02]  /*3020*/  HADD2.F32 R85, -RZ, R101.H1_H1 ;  /* 0x30000065ff557230 */ /* 0x000fe40000004100 */
[----:B------:R-:W-:Y:S01]  /*3030*/  FFMA.FTZ R99, R81, R94, R96 ;  /* 0x0000005e51637223 */ /* 0x000fe20000010060 */
[----:B------:R-:W-:Y:S02]  /*3040*/  HADD2.F32 R13, -RZ, R12.H1_H1 ;  /* 0x3000000cff0d7230 */ /* 0x000fe40000004100 */
[----:B------:R-:W-:Y:S02]  /*3050*/  HADD2.F32 R14, -RZ, R80.H1_H1 ;  /* 0x30000050ff0e7230 */ /* 0x000fe40000004100 */
[----:B------:R-:W-:Y:S02]  /*3060*/  HADD2.F32 R12, -RZ, R12.H0_H0 ;  /* 0x2000000cff0c7230 */ /* 0x000fe40000004100 */
[----:B------:R-:W-:Y:S01]  /*3070*/  FMUL.FTZ R89, R13, R84 ;  /* 0x000000540d597220 */ /* 0x000fe20000410000 */
[----:B------:R-:W-:-:S02]  /*3080*/  HADD2.F32 R80, -RZ, R80.H0_H0 ;  /* 0x20000050ff507230 */ /* 0x000fc40000004100 */
[--C-:B------:R-:W-:Y:S02]  /*3090*/  HADD2.F32 R15, -RZ, R97.reuse.H0_H0 ;  /* 0x20000061ff0f7230 */ /* 0x100fe40000004100 */
[----:B------:R-:W-:Y:S01]  /*30a0*/  FMUL.FTZ R84, R12, R84 ;  /* 0x000000540c547220 */ /* 0x000fe20000410000 */
[----:B------:R-:W-:Y:S02]  /*30b0*/  HADD2.F32 R81, -RZ, R97.H1_H1 ;  /* 0x30000061ff517230 */ /* 0x000fe40000004100 */
[-C--:B------:R-:W-:Y:S01]  /*30c0*/  FMUL.FTZ R97, R14, R85.reuse ;  /* 0x000000550e617220 */ /* 0x080fe20000410000 */
        /* <DEDUP_REMOVED lines=9> */
.L_x_1353:
[----:B------:R-:W-:Y:S05]  /*3160*/  BSYNC B3 ;  /* 0x0000000000037941 */ /* 0x000fea0003800000 */
.L_x_1352:
[----:B--2---:R1:W-:Y:S02]  /*3170*/  STG.E.128 desc[UR38][R42.64], R12 ;  /* 0x0000000c2a007986 */ /* 0x0043e4000c101d26 */
.L_x_1351:
[----:B------:R-:W-:Y:S05]  /*3180*/  BSYNC B2 ;  /* 0x0000000000027941 */ /* 0x000fea0003800000 */
.L_x_1350:
[----:B------:R-:W-:Y:S05]  /*3190*/  @P2 BRA `(.L_x_1349) ;  /* 0x0000000000c02947 */ /* 0x000fea0003800000 */
[----:B------:R-:W2:Y:S01]  /*31a0*/  LDL R80, [R1+0x14] ;  /* 0x0000140001507983 */ /* 0x000ea20000100800 */
[----:B------:R-:W-:Y:S03]  /*31b0*/  BSSY B2, `(.L_x_1354) ;  /* 0x000002d000027945 */ /* 0x000fe60003800000 */
[----:B-1----:R1:W3:Y:S01]  /*31c0*/  LDS.128 R12, [R82+0xe000] ;  /* 0x00e00000520c7984 */ /* 0x0022e20000000c00 */
[----:B--2---:R-:W-:-:S13]  /*31d0*/  ISETP.GE.AND P4, PT, R80, R88, PT ;  /* 0x000000585000720c */ /* 0x004fda0003f86270 */
[----:B-1-3--:R-:W-:Y:S05]  /*31e0*/  @P4 BRA `(.L_x_1355) ;  /* 0x0000000000a44947 */ /* 0x00afea0003800000 */
[--C-:B------:R-:W-:Y:S01]  /*31f0*/  SHF.R.U64 R81, R52, 0x10, R53.reuse ;  /* 0x0000001034517819 */ /* 0x100fe20000001235 */
[----:B------:R-:W-:Y:S01]  /*3200*/  IMAD.MOV.U32 R52, RZ, RZ, R14 ;  /* 0x000000ffff347224 */ /* 0x000fe200078e000e */
        /* <DEDUP_REMOVED lines=39> */
.L_x_1355:
[----:B------:R-:W-:Y:S05]  /*3480*/  BSYNC B2 ;  /* 0x0000000000027941 */ /* 0x000fea0003800000 */
.L_x_1354:
[----:B------:R2:W-:Y:S02]  /*3490*/  STG.E.128 desc[UR38][R42.64+0x40], R12 ;  /* 0x0000400c2a007986 */ /* 0x0005e4000c101d26 */
.L_x_1349:
[----:B------:R-:W-:Y:S05]  /*34a0*/  BSYNC B1 ;  /* 0x0000000000017941 */ /* 0x000fea0003800000 */
.L_x_1348:
        /* <DEDUP_REMOVED lines=48> */
.L_x_1360:
[----:B------:R-:W-:Y:S05]  /*37b0*/  BSYNC B2 ;  /* 0x0000000000027941 */ /* 0x000fea0003800000 */
.L_x_1359:
[----:B--2---:R3:W-:Y:S02]  /*37c0*/  STG.E.128 desc[UR38][R40.64], R12 ;  /* 0x0000000c28007986 */ /* 0x0047e4000c101d26 */
.L_x_1358:
[----:B------:R-:W-:Y:S05]  /*37d0*/  BSYNC B1 ;  /* 0x0000000000017941 */ /* 0x000fea0003800000 */
.L_x_1357:
[----:B------:R-:W-:Y:S05]  /*37e0*/  @P2 BRA `(.L_x_1356) ;  /* 0x0000001800b02947 */ /* 0x000fea0003800000 */
[----:B-12---:R-:W2:Y:S01]  /*37f0*/  LDL R42, [R1+0x14] ;  /* 0x00001400012a7983 */ /* 0x006ea20000100800 */
[----:B------:R-:W-:Y:S03]  /*3800*/  BSSY B1, `(.L_x_1361) ;  /* 0x000002d000017945 */ /* 0x000fe60003800000 */
[----:B---3--:R1:W3:Y:S01]  /*3810*/  LDS.128 R12, [R82+0x11000] ;  /* 0x01100000520c7984 */ /* 0x0082e20000000c00 */
        /* <DEDUP_REMOVED lines=43> */
.L_x_1362:
[----:B------:R-:W-:Y:S05]  /*3ad0*/  BSYNC B1 ;  /* 0x0000000000017941 */ /* 0x000fea0003800000 */
.L_x_1361:
[----:B------:R4:W-:Y:S01]  /*3ae0*/  STG.E.128 desc[UR38][R40.64+0x40], R12 ;  /* 0x0000400c28007986 */ /* 0x0009e2000c101d26 */
[----:B------:R-:W-:Y:S05]  /*3af0*/  BRA `(.L_x_1356) ;  /* 0x0000001400ec7947 */ /* 0x000fea0003800000 */
.L_x_1340:
        /* <DEDUP_REMOVED lines=29> */
[----:B------:R-:W-:Y:S01]  /*3cd0*/  IMAD.MOV.U32 R51, RZ, RZ, R89 ;  /* 0x000000ffff337224 */ /* 0x000fe200078e0059 */
[----:B------:R-:W-:Y:S01]  /*3ce0*/  MOV R49, R79 ;  /* 0x0000004f00317202 */ /* 0x000fe20000000f00 */
        /* <DEDUP_REMOVED lines=17> */
.L_x_1364:
[----:B------:R-:W-:Y:S05]  /*3e00*/  BSYNC B1 ;  /* 0x0000000000017941 */ /* 0x000fea0003800000 */
.L_x_1363:
[----:B-----5:R-:W-:Y:S01]  /*3e10*/  IMAD.MOV.U32 R48, RZ, RZ, R42 ;  /* 0x000000ffff307224 */ /* 0x020fe200078e002a */
[----:B------:R-:W-:Y:S01]  /*3e20*/  UISETP.NE.AND UP0, UPT, UR37, 0x3, UPT ;  /* 0x000000032500788c */ /* 0x000fe2000bf05270 */
[----:B------:R-:W-:Y:S02]  /*3e30*/  IMAD.MOV.U32 R49, RZ, RZ, R43 ;  /* 0x000000ffff317224 */ /* 0x000fe400078e002b */
[----:B------:R-:W-:Y:S02]  /*3e40*/  IMAD.MOV.U32 R50, RZ, RZ, R40 ;  /* 0x000000ffff327224 */ /* 0x000fe400078e0028 */
[----:B------:R-:W-:Y:S01]  /*3e50*/  IMAD.MOV.U32 R51, RZ, RZ, R41 ;  /* 0x000000ffff337224 */ /* 0x000fe200078e0029 */
[----:B------:R-:W-:Y:S02]  /*3e60*/  PLOP3.LUT P3, PT, PT, PT, UP0, 0x80, 0x0 ;  /* 0x000000000000781c */ /* 0x000fe40003f6f008 */
[----:B------:R-:W-:Y:S01]  /*3e70*/  PRMT R100, R50, 0x5410, R49 ;  /* 0x0000541032647816 */ /* 0x000fe20000000031 */
[----:B------:R-:W-:Y:S01]  /*3e80*/  IMAD.MOV.U32 R49, RZ, RZ, R47 ;  /* 0x000000ffff317224 */ /* 0x000fe200078e002f */
[----:B------:R-:W-:Y:S01]  /*3e90*/  PRMT R102, R48, 0x5410, R51 ;  /* 0x0000541030667816 */ /* 0x000fe20000000033 */
[----:B------:R-:W-:-:S02]  /*3ea0*/  IMAD.MOV.U32 R48, RZ, RZ, R46 ;  /* 0x000000ffff307224 */ /* 0x000fc400078e002e */
[----:B------:R-:W-:Y:S02]  /*3eb0*/  IMAD.MOV.U32 R50, RZ, RZ, R44 ;  /* 0x000000ffff327224 */ /* 0x000fe400078e002c */
[----:B------:R-:W-:-:S03]  /*3ec0*/  IMAD.MOV.U32 R51, RZ, RZ, R45 ;  /* 0x000000ffff337224 */ /* 0x000fc600078e002d */
[----:B------:R-:W-:Y:S01]  /*3ed0*/  PRMT R101, R50, 0x5410, R48 ;  /* 0x0000541032657816 */ /* 0x000fe20000000030 */
        /* <DEDUP_REMOVED lines=8> */
[----:B------:R-:W-:Y:S01]  /*3f60*/  PRMT R110, R51, 0x7610, R110 ;  /* 0x00007610336e7816 */ /* 0x000fe2000000006e */
[----:B------:R-:W-:Y:S01]  /*3f70*/  IMAD.MOV.U32 R50, RZ, RZ, R36 ;  /* 0x000000ffff327224 */ /* 0x000fe200078e0024 */
[----:B------:R-:W-:Y:S01]  /*3f80*/  PRMT R105, R48, 0x7610, R105 ;  /* 0x0000761030697816 */ /* 0x000fe20000000069 */
[----:B------:R-:W-:Y:S01]  /*3f90*/  IMAD.MOV.U32 R51, RZ, RZ, R37 ;  /* 0x000000ffff337224 */ /* 0x000fe200078e0025 */
[----:B------:R-:W-:-:S02]  /*3fa0*/  MOV R48, R38 ;  /* 0x0000002600307202 */ /* 0x000fc40000000f00 */
[----:B------:R-:W-:Y:S02]  /*3fb0*/  PRMT R108, R49, 0x7610, R108 ;  /* 0x00007610316c7816 */ /* 0x000fe4000000006c */
[----:B------:R-:W-:Y:S02]  /*3fc0*/  PRMT R105, R105, 0x5410, R48 ;  /* 0x0000541069697816 */ /* 0x000fe40000000030 */
[----:B------:R-:W-:Y:S02]  /*3fd0*/  PRMT R107, R50, 0x7610, R107 ;  /* 0x00007610326b7816 */ /* 0x000fe4000000006b */
[----:B------:R-:W-:Y:S01]  /*3fe0*/  PRMT R111, R51, 0x7610, R111 ;  /* 0x00007610336f7816 */ /* 0x000fe2000000006f */
[----:B------:R-:W-:Y:S06]  /*3ff0*/  @!P3 BRA `(.L_x_1365) ;  /* 0x000000000004b947 */ /* 0x000fec0003800000 */
[----:B------:R-:W-:Y:S01]  /*4000*/  BPT.TRAP 0x1 ;  /* 0x000000040000795c */ /* 0x000fe20000300000 */
.L_x_1365:
[----:B------:R-:W2:Y:S01]  /*4010*/  LDL R48, [R1+0x10] ;  /* 0x0000100001307983 */ /* 0x000ea20000100800 */
[----:B------:R-:W-:Y:S01]  /*4020*/  IMAD R79, R22, 0x8, R2 ;  /* 0x00000008164f7824 */ /* 0x000fe200078e0202 */
[----:B------:R-:W0:Y:S01]  /*4030*/  LDC R95, c[0x0][0x2f4] ;  /* 0x0000bd00ff5f7b82 */ /* 0x000e220000000800 */
[----:B------:R-:W-:Y:S01]  /*4040*/  BSSY B1, `(.L_x_1366) ;  /* 0x0000005000017945 */ /* 0x000fe20003800000 */
[----:B0-----:R-:W-:Y:S01]  /*4050*/  IMAD.IADD R97, R95, 0x1, -R64 ;  /* 0x000000015f617824 */ /* 0x001fe200078e0a40 */
[----:B--2---:R-:W-:-:S04]  /*4060*/  SHF.L.U32 R91, R48, 0x1f, RZ ;  /* 0x0000001f305b7819 */ /* 0x004fc800000006ff */
[----:B------:R-:W0:Y:S02]  /*4070*/  SYNCS.PHASECHK.TRANS64.TRYWAIT P5, [R79+URZ+0x16890], R91 ;  /* 0x0168905b4f0075a7 */ /* 0x000e2400080a017f */
[----:B0-----:R-:W-:Y:S05]  /*4080*/  @!P5 BRA `(.L_x_1367) ;  /* 0x000001b40074d947 */ /* 0x001fea0003800000 */
.L_x_1673:
[----:B------:R-:W-:Y:S05]  /*4090*/  BSYNC B1 ;  /* 0x0000000000017941 */ /* 0x000fea0003800000 */
.L_x_1366:
        /* <DEDUP_REMOVED lines=10> */
[----:B------:R-:W-:-:S03]  /*4140*/  SEL R48, R64, R97, !P0 ;  /* 0x0000006140307207 */ /* 0x000fc60004000000 */
[----:B------:R-:W-:-:S05]  /*4150*/  IMAD.IADD R99, R99, 0x1, R89 ;  /* 0x0000000163637824 */ /* 0x000fca00078e0259 */
[----:B------:R-:W-:Y:S01]  /*4160*/  IADD3.X R96, R78, R99, R5, P5, P6 ;  /* 0x000000634e607210 */ /* 0x000fe20002fec405 */
[----:B-1----:R-:W-:Y:S01]  /*4170*/  VIADD R51, R49, 0xffffff80 ;  /* 0xffffff8031337836 */ /* 0x002fe20000000000 */
[----:B------:R-:W-:-:S04]  /*4180*/  SHF.R.S32.HI R49, RZ, 0x1f, R48 ;  /* 0x0000001fff317819 */ /* 0x000fc80000011430 */
[----:B------:R-:W-:Y:S02]  /*4190*/  LEA.HI R49, R49, R48, RZ, 0x4 ;  /* 0x0000003031317211 */ /* 0x000fe400078f20ff */
[----:B------:R-:W-:Y:S02]  /*41a0*/  SHF.R.S32.HI R50, RZ, 0x1f, R51 ;  /* 0x0000001fff327819 */ /* 0x000fe40000011433 */
[----:B------:R-:W-:Y:S02]  /*41b0*/  LEA.HI.SX32 R49, R49, R6, 0x1c ;  /* 0x0000000631317211 */ /* 0x000fe400078fe2ff */
[----:B------:R-:W-:-:S03]  /*41c0*/  LEA.HI R50, R50, R51, RZ, 0x5 ;  /* 0x0000003332327211 */ /* 0x000fc600078f28ff */
[----:B------:R-:W-:Y:S01]  /*41d0*/  IMAD.SHL.U32 R98, R49, 0x8, RZ ;  /* 0x0000000831627824 */ /* 0x000fe200078e00ff */
[----:B------:R-:W-:-:S04]  /*41e0*/  SHF.R.S32.HI R50, RZ, 0x5, R50 ;  /* 0x00000005ff327819 */ /* 0x000fc80000011432 */
[----:B------:R-:W-:-:S04]  /*41f0*/  LOP3.LUT R49, R71, 0x38, R98, 0xf8, !PT ;  /* 0x0000003847317812 */ /* 0x000fc800078ef862 */
[----:B------:R-:W-:-:S05]  /*4200*/  LOP3.LUT R49, R49, R68, RZ, 0x3c, !PT ;  /* 0x0000004431317212 */ /* 0x000fca00078e3cff */
[----:B------:R-:W-:Y:S02]  /*4210*/  IMAD R51, R50, 0x200, R49 ;  /* 0x0000020032337824 */ /* 0x000fe400078e0231 */
[C---:B------:R-:W-:Y:S02]  /*4220*/  IMAD R49, R22.reuse, 0x2000, R4 ;  /* 0x0000200016317824 */ /* 0x040fe400078e0204 */
[----:B------:R-:W-:Y:S02]  /*4230*/  IMAD R51, R22, 0x2000, R51 ;  /* 0x0000200016337824 */ /* 0x000fe400078e0233 */
[----:B------:R-:W-:-:S03]  /*4240*/  IMAD R49, R49, 0x2, R2 ;  /* 0x0000000231317824 */ /* 0x000fc600078e0202 */
[----:B------:R-:W-:-:S03]  /*4250*/  LEA R52, R51, R2, 0x1 ;  /* 0x0000000233347211 */ /* 0x000fc600078e08ff */
[----:B------:R-:W1:Y:S04]  /*4260*/  LDS.128 R48, [R49+0xe400] ;  /* 0x00e4000031307984 */ /* 0x000e680000000c00 */
[----:B------:R-:W2:Y:S01]  /*4270*/  LDS.128 R52, [R52+0xe400] ;  /* 0x00e4000034347984 */ /* 0x000ea20000000c00 */
[----:B------:R-:W-:Y:S05]  /*4280*/  @P4 BRA `(.L_x_1371) ;  /* 0x00000004004c4947 */ /* 0x000fea0003800000 */
[--C-:B------:R-:W-:Y:S01]  /*4290*/  SHF.R.U64 R12, R12, 0x10, R13.reuse ;  /* 0x000000100c0c7819 */ /* 0x100fe2000000120d */
[----:B------:R-:W-:Y:S01]  /*42a0*/  HADD2.F32 R111, -RZ, R111.H0_H0 ;  /* 0x2000006fff6f7230 */ /* 0x000fe20000004100 */
[----:B------:R-:W-:Y:S01]  /*42b0*/  SHF.R.U32.HI R104, RZ, 0x10, R13 ;  /* 0x00000010ff687819 */ /* 0x000fe2000001160d */
[--C-:B--2---:R-:W-:Y:S01]  /*42c0*/  HADD2.F32 R109, -RZ, R53.reuse.H0_H0 ;  /* 0x20000035ff6d7230 */ /* 0x104fe20000004100 */
[--C-:B------:R-:W-:Y:S01]  /*42d0*/  SHF.R.U64 R13, R36, 0x10, R37.reuse ;  /* 0x00000010240d7819 */ /* 0x100fe20000001225 */
[----:B------:R-:W-:Y:S01]  /*42e0*/  HADD2.F32 R53, -RZ, R53.H1_H1 ;  /* 0x30000035ff357230 */ /* 0x000fe20000004100 */
[----:B------:R-:W-:Y:S01]  /*42f0*/  SHF.R.U32.HI R37, RZ, 0x10, R37 ;  /* 0x00000010ff257819 */ /* 0x000fe20000011625 */
[----:B------:R-:W-:Y:S01]  /*4300*/  HADD2.F32 R110, -RZ, R110.H0_H0 ;  /* 0x2000006eff6e7230 */ /* 0x000fe20000004100 */
[--C-:B------:R-:W-:Y:S01]  /*4310*/  SHF.R.U64 R14, R14, 0x10, R15.reuse ;  /* 0x000000100e0e7819 */ /* 0x100fe2000000120f */
[----:B------:R-:W-:Y:S01]  /*4320*/  HADD2.F32 R104, -RZ, R104.H0_H0 ;  /* 0x20000068ff687230 */ /* 0x000fe20000004100 */
[----:B------:R-:W-:Y:S01]  /*4330*/  SHF.R.U32.HI R36, RZ, 0x10, R15 ;  /* 0x00000010ff247819 */ /* 0x000fe2000001160f */
[----:B------:R-:W-:Y:S01]  /*4340*/  HADD2.F32 R112, -RZ, R37.H0_H0 ;  /* 0x20000025ff707230 */ /* 0x000fe20000004100 */
[--C-:B------:R-:W-:Y:S01]  /*4350*/  SHF.R.U64 R15, R38, 0x10, R39.reuse ;  /* 0x00000010260f7819 */ /* 0x100fe20000001227 */
[--C-:B-1----:R-:W-:Y:S01]  /*4360*/  HADD2.F32 R38, -RZ, R49.reuse.H0_H0 ;  /* 0x20000031ff267230 */ /* 0x102fe20000004100 */
[----:B------:R-:W-:Y:S01]  /*4370*/  SHF.R.U32.HI R106, RZ, 0x10, R39 ;  /* 0x00000010ff6a7819 */ /* 0x000fe20000011627 */
[----:B------:R-:W-:-:S02]  /*4380*/  HADD2.F32 R39, -RZ, R49.H1_H1 ;  /* 0x30000031ff277230 */ /* 0x000fc40000004100 */
[-C--:B------:R-:W-:Y:S01]  /*4390*/  FMUL.FTZ R37, R109, R111.reuse ;  /* 0x0000006f6d257220 */ /* 0x080fe20000410000 */
[-C--:B------:R-:W-:Y:S01]  /*43a0*/  FMUL.FTZ R116, R53, R112.reuse ;  /* 0x0000007035747220 */ /* 0x080fe20000410000 */
[C---:B------:R-:W-:Y:S01]  /*43b0*/  FMUL.FTZ R114, R38.reuse, R111 ;  /* 0x0000006f26727220 */ /* 0x040fe20000410000 */
[----:B------:R-:W-:Y:S02]  /*43c0*/  HADD2.F32 R49, -RZ, R51.H0_H0 ;  /* 0x20000033ff317230 */ /* 0x000fe40000004100 */
[----:B------:R-:W-:Y:S01]  /*43d0*/  FMUL.FTZ R112, R39, R112 ;  /* 0x0000007027707220 */ /* 0x000fe20000410000 */
[-C--:B------:R-:W-:Y:S01]  /*43e0*/  FFMA.FTZ R38, R38, R110.reuse, -R37 ;  /* 0x0000006e26267223 */ /* 0x080fe20000010825 */
[----:B------:R-:W-:Y:S01]  /*43f0*/  FFMA.FTZ R37, R109, R110, R114 ;  /* 0x0000006e6d257223 */ /* 0x000fe20000010072 */
[-C--:B------:R-:W-:Y:S01]  /*4400*/  FFMA.FTZ R39, R39, R104.reuse, -R116 ;  /* 0x0000006827277223 */ /* 0x080fe20000010874 */
[----:B------:R-:W-:Y:S01]  /*4410*/  FFMA.FTZ R104, R53, R104, R112 ;  /* 0x0000006835687223 */ /* 0x000fe20000010070 */
[----:B------:R-:W-:-:S02]  /*4420*/  HADD2.F32 R110, -RZ, R108.H1_H1 ;  /* 0x3000006cff6e7230 */ /* 0x000fc40000004100 */
[----:B------:R-:W-:Y:S01]  /*4430*/  HADD2.F32 R108, -RZ, R108.H0_H0 ;  /* 0x2000006cff6c7230 */ /* 0x000fe20000004100 */
[----:B------:R-:W-:Y:S01]  /*4440*/  F2FP.F16.F32.PACK_AB R38, R39, R38 ;  /* 0x000000262726723e */ /* 0x000fe200000000ff */
[--C-:B------:R-:W-:Y:S01]  /*4450*/  HADD2.F32 R53, -RZ, R55.reuse.H0_H0 ;  /* 0x20000037ff357230 */ /* 0x100fe20000004100 */
[----:B------:R-:W-:Y:S01]  /*4460*/  F2FP.F16.F32.PACK_AB R37, R104, R37 ;  /* 0x000000256825723e */ /* 0x000fe200000000ff */
[----:B------:R-:W-:Y:S02]  /*4470*/  HADD2.F32 R112, -RZ, R106.H0_H0 ;  /* 0x2000006aff707230 */ /* 0x000fe40000004100 */
[----:B------:R-:W-:Y:S02]  /*4480*/  HADD2.F32 R106, -RZ, R36.H0_H0 ;  /* 0x20000024ff6a7230 */ /* 0x000fe40000004100 */
[-C--:B------:R-:W-:Y:S01]  /*4490*/  FMUL.FTZ R36, R53, R108.reuse ;  /* 0x0000006c35247220 */ /* 0x080fe20000410000 */
[----:B------:R-:W-:Y:S02]  /*44a0*/  HADD2.F32 R55, -RZ, R55.H1_H1 ;  /* 0x30000037ff377230 */ /* 0x000fe40000004100 */
[----:B------:R-:W-:Y:S01]  /*44b0*/  FMUL.FTZ R108, R49, R108 ;  /* 0x0000006c316c7220 */ /* 0x000fe20000410000 */
[----:B------:R-:W-:-:S02]  /*44c0*/  HADD2.F32 R51, -RZ, R51.H1_H1 ;  /* 0x30000033ff337230 */ /* 0x000fc40000004100 */
[----:B------:R-:W-:Y:S01]  /*44d0*/  FFMA.FTZ R36, R49, R110, -R36 ;  /* 0x0000006e31247223 */ /* 0x000fe20000010824 */
[----:B------:R-:W-:Y:S01]  /*44e0*/  FMUL.FTZ R114, R55, R112 ;  /* 0x0000007037727220 */ /* 0x000fe20000410000 */
[----:B------:R-:W-:Y:S01]  /*44f0*/  FFMA.FTZ R49, R53, R110, R108 ;  /* 0x0000006e35317223 */ /* 0x000fe2000001006c */
[C---:B------:R-:W-:Y:S01]  /*4500*/  FMUL.FTZ R112, R51.reuse, R112 ;  /* 0x0000007033707220 */ /* 0x040fe20000410000 */
[--C-:B------:R-:W-:Y:S02]  /*4510*/  HADD2.F32 R108, -RZ, R107.reuse.H1_H1 ;  /* 0x3000006bff6c7230 */ /* 0x100fe40000004100 */
[-C--:B------:R-:W-:Y:S01]  /*4520*/  FFMA.FTZ R51, R51, R106.reuse, -R114 ;  /* 0x0000006a33337223 */ /* 0x080fe20000010872 */
[----:B------:R-:W-:Y:S02]  /*4530*/  HADD2.F32 R110, -RZ, R107.H0_H0 ;  /* 0x2000006bff6e7230 */ /* 0x000fe40000004100 */
[----:B------:R-:W-:Y:S01]  /*4540*/  FFMA.FTZ R106, R55, R106, R112 ;  /* 0x0000006a376a7223 */ /* 0x000fe20000010070 */
[----:B------:R-:W-:-:S02]  /*4550*/  HADD2.F32 R107, -RZ, R13.H0_H0 ;  /* 0x2000000dff6b7230 */ /* 0x000fc40000004100 */
[----:B------:R-:W-:Y:S01]  /*4560*/  HADD2.F32 R53, -RZ, R52.H0_H0 ;  /* 0x20000034ff357230 */ /* 0x000fe20000004100 */
[----:B------:R-:W-:Y:S01]  /*4570*/  F2FP.F16.F32.PACK_AB R51, R51, R36 ;  /* 0x000000243333723e */ /* 0x000fe200000000ff */
[----:B------:R-:W-:Y:S02]  /*4580*/  HADD2.F32 R13, -RZ, R48.H0_H0 ;  /* 0x20000030ff0d7230 */ /* 0x000fe40000004100 */
[----:B------:R-:W-:Y:S02]  /*4590*/  HADD2.F32 R52, -RZ, R52.H1_H1 ;  /* 0x30000034ff347230 */ /* 0x000fe40000004100 */
[----:B------:R-:W-:Y:S02]  /*45a0*/  HADD2.F32 R48, -RZ, R48.H1_H1 ;  /* 0x30000030ff307230 */ /* 0x000fe40000004100 */
[----:B------:R-:W-:Y:S02]  /*45b0*/  HADD2.F32 R55, -RZ, R12.H0_H0 ;  /* 0x2000000cff377230 */ /* 0x000fe40000004100 */
[-C--:B------:R-:W-:Y:S01]  /*45c0*/  FMUL.FTZ R12, R53, R110.reuse ;  /* 0x0000006e350c7220 */ /* 0x080fe20000410000 */
[C---:B------:R-:W-:Y:S01]  /*45d0*/  FMUL.FTZ R110, R13.reuse, R110 ;  /* 0x0000006e0d6e7220 */ /* 0x040fe20000410000 */
[-C--:B------:R-:W-:Y:S01]  /*45e0*/  FMUL.FTZ R109, R52, R107.reuse ;  /* 0x0000006b346d7220 */ /* 0x080fe20000410000 */
[C---:B------:R-:W-:Y:S01]  /*45f0*/  FMUL.FTZ R107, R48.reuse, R107 ;  /* 0x0000006b306b7220 */ /* 0x040fe20000410000 */
[-C--:B------:R-:W-:Y:S01]  /*4600*/  FFMA.FTZ R12, R13, R108.reuse, -R12 ;  /* 0x0000006c0d0c7223 */ /* 0x080fe2000001080c */
[----:B------:R-:W-:Y:S01]  /*4610*/  FFMA.FTZ R13, R53, R108, R110 ;  /* 0x0000006c350d7223 */ /* 0x000fe2000001006e */
[-C--:B------:R-:W-:Y:S01]  /*4620*/  FFMA.FTZ R53, R48, R55.reuse, -R109 ;  /* 0x0000003730357223 */ /* 0x080fe2000001086d */
[----:B------:R-:W-:Y:S01]  /*4630*/  FFMA.FTZ R48, R52, R55, R107 ;  /* 0x0000003734307223 */ /* 0x000fe2000001006b */
[----:B------:R-:W-:-:S02]  /*4640*/  HADD2.F32 R109, -RZ, R15.H0_H0 ;  /* 0x2000000fff6d7230 */ /* 0x000fc40000004100 */
[----:B------:R-:W-:Y:S01]  /*4650*/  HADD2.F32 R52, -RZ, R54.H0_H0 ;  /* 0x20000036ff347230 */ /* 0x000fe20000004100 */
[----:B------:R-:W-:Y:S01]  /*4660*/  F2FP.F16.F32.PACK_AB R53, R53, R12 ;  /* 0x0000000c3535723e */ /* 0x000fe200000000ff */
[--C-:B------:R-:W-:Y:S02]  /*4670*/  HADD2.F32 R107, -RZ, R105.reuse.H1_H1 ;  /* 0x30000069ff6b7230 */ /* 0x100fe40000004100 */
[----:B------:R-:W-:Y:S02]  /*4680*/  HADD2.F32 R15, -RZ, R50.H0_H0 ;  /* 0x20000032ff0f7230 */ /* 0x000fe40000004100 */
[----:B------:R-:W-:Y:S02]  /*4690*/  HADD2.F32 R54, -RZ, R54.H1_H1 ;  /* 0x30000036ff367230 */ /* 0x000fe40000004100 */
[----:B------:R-:W-:Y:S02]  /*46a0*/  HADD2.F32 R50, -RZ, R50.H1_H1 ;  /* 0x30000032ff327230 */ /* 0x000fe40000004100 */
[----:B------:R-:W-:-:S02]  /*46b0*/  HADD2.F32 R55, -RZ, R105.H0_H0 ;  /* 0x20000069ff377230 */ /* 0x000fc40000004100 */
[----:B------:R-:W-:Y:S01]  /*46c0*/  FMUL.FTZ R111, R54, R109 ;  /* 0x0000006d366f7220 */ /* 0x000fe20000410000 */
[----:B------:R-:W-:Y:S02]  /*46d0*/  HADD2.F32 R105, -RZ, R14.H0_H0 ;  /* 0x2000000eff697230 */ /* 0x000fe40000004100 */
[-C--:B------:R-:W-:Y:S01]  /*46e0*/  FMUL.FTZ R14, R52, R107.reuse ;  /* 0x0000006b340e7220 */ /* 0x080fe20000410000 */
[C---:B------:R-:W-:Y:S01]  /*46f0*/  FMUL.FTZ R107, R15.reuse, R107 ;  /* 0x0000006b0f6b7220 */ /* 0x040fe20000410000 */
[----:B------:R-:W-:Y:S02]  /*4700*/  FMUL.FTZ R109, R50, R109 ;  /* 0x0000006d326d7220 */ /* 0x000fe40000410000 */
[-C--:B------:R-:W-:Y:S01]  /*4710*/  FFMA.FTZ R14, R15, R55.reuse, -R14 ;  /* 0x000000370f0e7223 */ /* 0x080fe2000001080e */
[----:B------:R-:W-:Y:S01]  /*4720*/  FFMA.FTZ R107, R52, R55, R107 ;  /* 0x00000037346b7223 */ /* 0x000fe2000001006b */
[-C--:B------:R-:W-:Y:S01]  /*4730*/  FFMA.FTZ R111, R50, R105.reuse, -R111 ;  /* 0x00000069326f7223 */ /* 0x080fe2000001086f */
[----:B------:R-:W-:Y:S01]  /*4740*/  FFMA.FTZ R54, R54, R105, R109 ;  /* 0x0000006936367223 */ /* 0x000fe2000001006d */
[----:B------:R-:W-:Y:S01]  /*4750*/  F2FP.F16.F32.PACK_AB R52, R48, R13 ;  /* 0x0000000d3034723e */ /* 0x000fe200000000ff */
[----:B------:R-:W-:Y:S01]  /*4760*/  IMAD.MOV.U32 R48, RZ, RZ, R53 ;  /* 0x000000ffff307224 */ /* 0x000fe200078e0035 */
[----:B------:R-:W-:Y:S01]  /*4770*/  F2FP.F16.F32.PACK_AB R55, R106, R49 ;  /* 0x000000316a37723e */ /* 0x000fe200000000ff */
[----:B------:R-:W-:Y:S01]  /*4780*/  IMAD.MOV.U32 R49, RZ, RZ, R38 ;  /* 0x000000ffff317224 */ /* 0x000fe200078e0026 */
[----:B------:R-:W-:Y:S01]  /*4790*/  F2FP.F16.F32.PACK_AB R50, R111, R14 ;  /* 0x0000000e6f32723e */ /* 0x000fe200000000ff */
[----:B------:R-:W-:Y:S01]  /*47a0*/  IMAD.MOV.U32 R53, RZ, RZ, R37 ;  /* 0x000000ffff357224 */ /* 0x000fe200078e0025 */
[----:B------:R-:W-:-:S07]  /*47b0*/  F2FP.F16.F32.PACK_AB R54, R54, R107 ;  /* 0x0000006b3636723e */ /* 0x000fce00000000ff */
.L_x_1371:
[----:B------:R-:W-:Y:S05]  /*47c0*/  BSYNC B2 ;  /* 0x0000000000027941 */ /* 0x000fea0003800000 */
.L_x_1370:
[----:B------:R-:W-:Y:S02]  /*47d0*/  ISETP.GE.AND P5, PT, R98, R95, PT ;  /* 0x0000005f6200720c */ /* 0x000fe40003fa6270 */
[----:B------:R-:W-:-:S11]  /*47e0*/  P2R R13, PR, RZ, 0x1 ;  /* 0x00000001ff0d7803 */ /* 0x000fd60000000000 */
[--C-:B------:R-:W-:Y:S02]  /*47f0*/  @!P5 SHF.R.S32.HI R12, RZ, 0x1f, R98.reuse ;  /* 0x0000001fff0cd819 */ /* 0x100fe40000011462 */
[----:B------:R-:W-:-:S04]  /*4800*/  @!P5 IADD3 R88, P0, P6, R8, R88, R98 ;  /* 0x000000580858d210 */ /* 0x000fc80007e1e062 */
[----:B------:R-:W-:Y:S02]  /*4810*/  @!P5 IADD3.X R99, R78, R99, R12, P0, P6 ;  /* 0x000000634e63d210 */ /* 0x000fe400007ec40c */
[CC--:B------:R-:W-:Y:S02]  /*4820*/  LEA R12, P6, R94.reuse, R80.reuse, 0x1 ;  /* 0x000000505e0c7211 */ /* 0x0c0fe400078c08ff */
[----:B------:R-:W-:Y:S02]  /*4830*/  ISETP.NE.AND P0, PT, R13, RZ, PT ;  /* 0x000000ff0d00720c */ /* 0x000fe40003f05270 */
[----:B------:R-:W-:Y:S02]  /*4840*/  LEA.HI.X R13, R94, R81, R96, 0x1, P6 ;  /* 0x000000515e0d7211 */ /* 0x000fe400030f0c60 */
[----:B------:R-:W-:-:S03]  /*4850*/  @!P5 LEA R14, P6, R88, R80, 0x1 ;  /* 0x00000050580ed211 */ /* 0x000fc600078c08ff */
[----:B-1----:R1:W-:Y:S01]  /*4860*/  STG.E.128 desc[UR38][R12.64], R48 ;  /* 0x000000300c007986 */ /* 0x0023e2000c101d26 */
[----:B------:R-:W-:-:S05]  /*4870*/  @!P5 LEA.HI.X R15, R88, R81, R99, 0x1, P6 ;  /* 0x00000051580fd211 */ /* 0x000fca00030f0c63 */
[----:B--2---:R1:W-:Y:S04]  /*4880*/  @!P5 STG.E.128 desc[UR38][R14.64], R52 ;  /* 0x000000340e00d986 */ /* 0x0043e8000c101d26 */
.L_x_1369:
[----:B------:R-:W-:Y:S05]  /*4890*/  BSYNC B1 ;  /* 0x0000000000017941 */ /* 0x000fea0003800000 */
.L_x_1368:
        /* <DEDUP_REMOVED lines=13> */
[----:B------:R-:W-:Y:S01]  /*4970*/  IMAD.SHL.U32 R15, R15, 0x40, RZ ;  /* 0x000000400f0f7824 */ /* 0x000fe200078e00ff */
[----:B------:R-:W-:Y:S01]  /*4980*/  LEA R48, P5, R12, R80, 0x1 ;  /* 0x000000500c307211 */ /* 0x000fe200078a08ff */
[----:B------:R-:W-:Y:S01]  /*4990*/  IMAD.SHL.U32 R36, R36, 0x40, RZ ;  /* 0x0000004024247824 */ /* 0x000fe200078e00ff */
[----:B------:R-:W-:Y:S02]  /*49a0*/  BSSY B1, `(.L_x_1372) ;  /* 0x000006a000017945 */ /* 0x000fe40003800000 */
[----:B------:R-:W-:Y:S01]  /*49b0*/  LEA.HI.X R49, R12, R81, R13, 0x1, P5 ;  /* 0x000000510c317211 */ /* 0x000fe200028f0c0d */
[----:B------:R-:W-:Y:S01]  /*49c0*/  IMAD R13, R22, 0x2000, R3 ;  /* 0x00002000160d7824 */ /* 0x000fe200078e0203 */
[----:B------:R-:W-:-:S02]  /*49d0*/  SHF.R.S32.HI R12, RZ, 0x1f, R97 ;  /* 0x0000001fff0c7819 */ /* 0x000fc40000011461 */
[----:B------:R-:W-:Y:S01]  /*49e0*/  LOP3.LUT R15, R15, 0x1c0, RZ, 0xc0, !PT ;  /* 0x000001c00f0f7812 */ /* 0x000fe200078ec0ff */
[----:B------:R-:W-:Y:S01]  /*49f0*/  IMAD R13, R13, 0x2, R2 ;  /* 0x000000020d0d7824 */ /* 0x000fe200078e0202 */
[----:B------:R-:W-:Y:S02]  /*4a00*/  LEA.HI R97, R12, R97, RZ, 0x4 ;  /* 0x000000610c617211 */ /* 0x000fe400078f20ff */
[----:B------:R-:W-:Y:S02]  /*4a10*/  LOP3.LUT R36, R36, 0x1c0, RZ, 0xc0, !PT ;  /* 0x000001c024247812 */ /* 0x000fe400078ec0ff */
[----:B------:R-:W-:Y:S02]  /*4a20*/  LEA.HI.SX32 R53, R97, R6, 0x1c ;  /* 0x0000000661357211 */ /* 0x000fe400078fe2ff */
[----:B------:R-:W-:-:S03]  /*4a30*/  SHF.R.U32.HI R15, RZ, 0x3, R15 ;  /* 0x00000003ff0f7819 */ /* 0x000fc6000001160f */
[----:B------:R-:W-:-:S05]  /*4a40*/  IMAD.SHL.U32 R53, R53, 0x8, RZ ;  /* 0x0000000835357824 */ /* 0x000fca00078e00ff */
[----:B------:R-:W-:-:S04]  /*4a50*/  LOP3.LUT R12, R36, 0x38, R53, 0xf8, !PT ;  /* 0x00000038240c7812 */ /* 0x000fc800078ef835 */
[----:B------:R-:W-:-:S05]  /*4a60*/  LOP3.LUT R12, R12, R15, RZ, 0x3c, !PT ;  /* 0x0000000f0c0c7212 */ /* 0x000fca00078e3cff */
[----:B--2---:R-:W-:-:S05]  /*4a70*/  IMAD.IADD R15, R14, 0x1, R12 ;  /* 0x000000010e0f7824 */ /* 0x004fca00078e020c */
[----:B------:R-:W-:-:S05]  /*4a80*/  LEA R15, R22, R15, 0xd ;  /* 0x0000000f160f7211 */ /* 0x000fca00078e68ff */
[----:B------:R-:W-:Y:S02]  /*4a90*/  IMAD R36, R15, 0x2, R2 ;  /* 0x000000020f247824 */ /* 0x000fe400078e0202 */
[----:B------:R-:W1:Y:S04]  /*4aa0*/  LDS.128 R12, [R13+0xe400] ;  /* 0x00e400000d0c7984 */ /* 0x000e680000000c00 */
[----:B------:R-:W2:Y:S01]  /*4ab0*/  LDS.128 R36, [R36+0xe400] ;  /* 0x00e4000024247984 */ /* 0x000ea20000000c00 */
[----:B------:R-:W-:Y:S05]  /*4ac0*/  @P4 BRA `(.L_x_1373) ;  /* 0x00000004005c4947 */ /* 0x000fea0003800000 */
[----:B------:R-:W-:Y:S01]  /*4ad0*/  SHF.R.U64 R50, R40, 0x10, R41 ;  /* 0x0000001028327819 */ /* 0x000fe20000001229 */
[----:B------:R-:W-:Y:S01]  /*4ae0*/  HADD2.F32 R55, -RZ, R103.H1_H1 ;  /* 0x30000067ff377230 */ /* 0x000fe20000004100 */
[----:B------:R-:W-:Y:S01]  /*4af0*/  SHF.R.U64 R40, R42, 0x10, R43 ;  /* 0x000000102a287819 */ /* 0x000fe2000000122b */
[----:B-1----:R-:W-:Y:S01]  /*4b00*/  IMAD.MOV.U32 R42, RZ, RZ, R12 ;  /* 0x000000ffff2a7224 */ /* 0x002fe200078e000c */
[----:B------:R-:W-:Y:S01]  /*4b10*/  SHF.R.U32.HI R52, RZ, 0x10, R45 ;  /* 0x00000010ff347819 */ /* 0x000fe2000001162d */
[----:B--2---:R-:W-:Y:S01]  /*4b20*/  IMAD.MOV.U32 R12, RZ, RZ, R37 ;  /* 0x000000ffff0c7224 */ /* 0x004fe200078e0025 */
[----:B------:R-:W-:Y:S01]  /*4b30*/  SHF.R.U64 R44, R44, 0x10, R45 ;  /* 0x000000102c2c7819 */ /* 0x000fe2000000122d */
[----:B------:R-:W-:Y:S01]  /*4b40*/  IMAD.MOV.U32 R45, RZ, RZ, R39 ;  /* 0x000000ffff2d7224 */ /* 0x000fe200078e0027 */
[----:B------:R-:W-:Y:S01]  /*4b50*/  SHF.R.U32.HI R87, RZ, 0x10, R43 ;  /* 0x00000010ff577819 */ /* 0x000fe2000001162b */
[----:B------:R-:W-:Y:S01]  /*4b60*/  IMAD.MOV.U32 R43, RZ, RZ, R36 ;  /* 0x000000ffff2b7224 */ /* 0x000fe200078e0024 */
[----:B------:R-:W-:Y:S01]  /*4b70*/  SHF.R.U32.HI R54, RZ, 0x10, R41 ;  /* 0x00000010ff367819 */ /* 0x000fe20000011629 */
[--C-:B------:R-:W-:Y:S01]  /*4b80*/  HADD2.F32 R36, -RZ, R12.reuse.H0_H0 ;  /* 0x2000000cff247230 */ /* 0x100fe20000004100 */
[--C-:B------:R-:W-:Y:S01]  /*4b90*/  SHF.R.U64 R41, R46, 0x10, R47.reuse ;  /* 0x000000102e297819 */ /* 0x100fe2000000122f */
[----:B------:R-:W-:Y:S01]  /*4ba0*/  HADD2.F32 R39, -RZ, R12.H1_H1 ;  /* 0x3000000cff277230 */ /* 0x000fe20000004100 */
[----:B------:R-:W-:Y:S01]  /*4bb0*/  SHF.R.U32.HI R86, RZ, 0x10, R47 ;  /* 0x00000010ff567819 */ /* 0x000fe2000001162f */
[----:B------:R-:W-:-:S02]  /*4bc0*/  IMAD.MOV.U32 R37, RZ, RZ, R15 ;  /* 0x000000ffff257224 */ /* 0x000fc400078e000f */
[--C-:B------:R-:W-:Y:S02]  /*4bd0*/  HADD2.F32 R12, -RZ, R13.reuse.H0_H0 ;  /* 0x2000000dff0c7230 */ /* 0x100fe40000004100 */
[----:B------:R-:W-:Y:S02]  /*4be0*/  HADD2.F32 R52, -RZ, R52.H0_H0 ;  /* 0x20000034ff347230 */ /* 0x000fe40000004100 */
[----:B------:R-:W-:Y:S02]  /*4bf0*/  HADD2.F32 R15, -RZ, R13.H1_H1 ;  /* 0x3000000dff0f7230 */ /* 0x000fe40000004100 */
[-C--:B------:R-:W-:Y:S01]  /*4c00*/  FMUL.FTZ R13, R36, R55.reuse ;  /* 0x00000037240d7220 */ /* 0x080fe20000410000 */
[----:B------:R-:W-:Y:S02]  /*4c10*/  HADD2.F32 R47, -RZ, R102.H1_H1 ;  /* 0x30000066ff2f7230 */ /* 0x000fe40000004100 */
[----:B------:R-:W-:Y:S01]  /*4c20*/  FMUL.FTZ R55, R12, R55 ;  /* 0x000000370c377220 */ /* 0x000fe20000410000 */
[----:B------:R-:W-:-:S02]  /*4c30*/  HADD2.F32 R46, -RZ, R54.H0_H0 ;  /* 0x20000036ff2e7230 */ /* 0x000fc40000004100 */
[-C--:B------:R-:W-:Y:S01]  /*4c40*/  FMUL.FTZ R54, R39, R52.reuse ;  /* 0x0000003427367220 */ /* 0x080fe20000410000 */
[C---:B------:R-:W-:Y:S01]  /*4c50*/  FMUL.FTZ R52, R15.reuse, R52 ;  /* 0x000000340f347220 */ /* 0x040fe20000410000 */
[-C--:B------:R-:W-:Y:S01]  /*4c60*/  FFMA.FTZ R12, R12, R47.reuse, -R13 ;  /* 0x0000002f0c0c7223 */ /* 0x080fe2000001080d */
[----:B------:R-:W-:Y:S01]  /*4c70*/  FFMA.FTZ R13, R36, R47, R55 ;  /* 0x0000002f240d7223 */ /* 0x000fe20000010037 */
[-C--:B------:R-:W-:Y:S01]  /*4c80*/  FFMA.FTZ R15, R15, R46.reuse, -R54 ;  /* 0x0000002e0f0f7223 */ /* 0x080fe20000010836 */
[----:B------:R-:W-:Y:S01]  /*4c90*/  FFMA.FTZ R36, R39, R46, R52 ;  /* 0x0000002e27247223 */ /* 0x000fe20000010034 */
[----:B------:R-:W-:Y:S02]  /*4ca0*/  HADD2.F32 R103, -RZ, R103.H0_H0 ;  /* 0x20000067ff677230 */ /* 0x000fe40000004100 */
[--C-:B------:R-:W-:Y:S01]  /*4cb0*/  HADD2.F32 R46, -RZ, R45.reuse.H0_H0 ;  /* 0x2000002dff2e7230 */ /* 0x100fe20000004100 */
[----:B------:R-:W-:Y:S01]  /*4cc0*/  F2FP.F16.F32.PACK_AB R15, R15, R12 ;  /* 0x0000000c0f0f723e */ /* 0x000fe200000000ff */
[----:B------:R-:W-:-:S02]  /*4cd0*/  HADD2.F32 R47, -RZ, R45.H1_H1 ;  /* 0x3000002dff2f7230 */ /* 0x000fc40000004100 */
[----:B------:R-:W-:Y:S02]  /*4ce0*/  HADD2.F32 R86, -RZ, R86.H0_H0 ;  /* 0x20000056ff567230 */ /* 0x000fe40000004100 */
[-C--:B------:R-:W-:Y:S01]  /*4cf0*/  FMUL.FTZ R88, R46, R103.reuse ;  /* 0x000000672e587220 */ /* 0x080fe20000410000 */
[--C-:B------:R-:W-:Y:S02]  /*4d00*/  HADD2.F32 R39, -RZ, R37.reuse.H0_H0 ;  /* 0x20000025ff277230 */ /* 0x100fe40000004100 */
[----:B------:R-:W-:Y:S02]  /*4d10*/  HADD2.F32 R45, -RZ, R37.H1_H1 ;  /* 0x30000025ff2d7230 */ /* 0x000fe40000004100 */
[----:B------:R-:W-:Y:S01]  /*4d20*/  FMUL.FTZ R94, R47, R86 ;  /* 0x000000562f5e7220 */ /* 0x000fe20000410000 */
[----:B------:R-:W-:Y:S02]  /*4d30*/  HADD2.F32 R52, -RZ, R100.H1_H1 ;  /* 0x30000064ff347230 */ /* 0x000fe40000004100 */
[----:B------:R-:W-:Y:S01]  /*4d40*/  FMUL.FTZ R103, R39, R103 ;  /* 0x0000006727677220 */ /* 0x000fe20000410000 */
[----:B------:R-:W-:-:S02]  /*4d50*/  HADD2.F32 R54, -RZ, R87.H0_H0 ;  /* 0x20000057ff367230 */ /* 0x000fc40000004100 */
[----:B------:R-:W-:Y:S01]  /*4d60*/  FMUL.FTZ R86, R45, R86 ;  /* 0x000000562d567220 */ /* 0x000fe20000410000 */
[----:B------:R-:W-:Y:S02]  /*4d70*/  HADD2.F32 R100, -RZ, R100.H0_H0 ;  /* 0x20000064ff647230 */ /* 0x000fe40000004100 */
[-C--:B------:R-:W-:Y:S01]  /*4d80*/  FFMA.FTZ R37, R39, R52.reuse, -R88 ;  /* 0x0000003427257223 */ /* 0x080fe20000010858 */
[----:B------:R-:W-:Y:S01]  /*4d90*/  FFMA.FTZ R39, R46, R52, R103 ;  /* 0x000000342e277223 */ /* 0x000fe20000010067 */
[-C--:B------:R-:W-:Y:S01]  /*4da0*/  FFMA.FTZ R94, R45, R54.reuse, -R94 ;  /* 0x000000362d5e7223 */ /* 0x080fe2000001085e */
[----:B------:R-:W-:Y:S01]  /*4db0*/  FFMA.FTZ R86, R47, R54, R86 ;  /* 0x000000362f567223 */ /* 0x000fe20000010056 */
[----:B------:R-:W-:Y:S02]  /*4dc0*/  HADD2.F32 R46, -RZ, R101.H0_H0 ;  /* 0x20000065ff2e7230 */ /* 0x000fe40000004100 */
[----:B------:R-:W-:Y:S01]  /*4dd0*/  HADD2.F32 R47, -RZ, R44.H0_H0 ;  /* 0x2000002cff2f7230 */ /* 0x000fe20000004100 */
[----:B------:R-:W-:Y:S01]  /*4de0*/  F2FP.F16.F32.PACK_AB R94, R94, R37 ;  /* 0x000000255e5e723e */ /* 0x000fe200000000ff */
[--C-:B------:R-:W-:Y:S01]  /*4df0*/  HADD2.F32 R45, -RZ, R43.reuse.H0_H0 ;  /* 0x2000002bff2d7230 */ /* 0x100fe20000004100 */
[----:B------:R-:W-:Y:S01]  /*4e00*/  F2FP.F16.F32.PACK_AB R37, R36, R13 ;  /* 0x0000000d2425723e */ /* 0x000fe200000000ff */
[----:B------:R-:W-:Y:S01]  /*4e10*/  HADD2.F32 R44, -RZ, R42.H0_H0 ;  /* 0x2000002aff2c7230 */ /* 0x000fe20000004100 */
[----:B------:R-:W-:Y:S01]  /*4e20*/  F2FP.F16.F32.PACK_AB R39, R86, R39 ;  /* 0x000000275627723e */ /* 0x000fe200000000ff */
[----:B------:R-:W-:-:S02]  /*4e30*/  HADD2.F32 R43, -RZ, R43.H1_H1 ;  /* 0x3000002bff2b7230 */ /* 0x000fc40000004100 */
[-C--:B------:R-:W-:Y:S01]  /*4e40*/  FMUL.FTZ R55, R45, R46.reuse ;  /* 0x0000002e2d377220 */ /* 0x080fe20000410000 */
[----:B------:R-:W-:Y:S02]  /*4e50*/  HADD2.F32 R42, -RZ, R42.H1_H1 ;  /* 0x3000002aff2a7230 */ /* 0x000fe40000004100 */
[C---:B------:R-:W-:Y:S01]  /*4e60*/  FMUL.FTZ R46, R44.reuse, R46 ;  /* 0x0000002e2c2e7220 */ /* 0x040fe20000410000 */
[----:B------:R-:W-:Y:S02]  /*4e70*/  HADD2.F32 R50, -RZ, R50.H0_H0 ;  /* 0x20000032ff327230 */ /* 0x000fe40000004100 */
[-C--:B------:R-:W-:Y:S01]  /*4e80*/  FMUL.FTZ R87, R43, R47.reuse ;  /* 0x0000002f2b577220 */ /* 0x080fe20000410000 */
[-C--:B------:R-:W-:Y:S01]  /*4e90*/  FFMA.FTZ R55, R44, R100.reuse, -R55 ;  /* 0x000000642c377223 */ /* 0x080fe20000010837 */
[C---:B------:R-:W-:Y:S01]  /*4ea0*/  FMUL.FTZ R52, R42.reuse, R47 ;  /* 0x0000002f2a347220 */ /* 0x040fe20000410000 */
[----:B------:R-:W-:Y:S01]  /*4eb0*/  FFMA.FTZ R46, R45, R100, R46 ;  /* 0x000000642d2e7223 */ /* 0x000fe2000001002e */
[----:B------:R-:W-:Y:S01]  /*4ec0*/  FFMA.FTZ R44, R42, R50, -R87 ;  /* 0x000000322a2c7223 */ /* 0x000fe20000010857 */
[----:B------:R-:W-:-:S02]  /*4ed0*/  HADD2.F32 R45, -RZ, R41.H0_H0 ;  /* 0x20000029ff2d7230 */ /* 0x000fc40000004100 */
[----:B------:R-:W-:Y:S01]  /*4ee0*/  FFMA.FTZ R47, R43, R50, R52 ;  /* 0x000000322b2f7223 */ /* 0x000fe20000010034 */
[----:B------:R-:W-:Y:S02]  /*4ef0*/  HADD2.F32 R42, -RZ, R38.H0_H0 ;  /* 0x20000026ff2a7230 */ /* 0x000fe40000004100 */
[----:B------:R-:W-:Y:S01]  /*4f00*/  HADD2.F32 R101, -RZ, R101.H1_H1 ;  /* 0x30000065ff657230 */ /* 0x000fe20000004100 */
[----:B------:R-:W-:Y:S01]  /*4f10*/  F2FP.F16.F32.PACK_AB R12, R44, R55 ;  /* 0x000000372c0c723e */ /* 0x000fe200000000ff */
[----:B------:R-:W-:Y:S01]  /*4f20*/  HADD2.F32 R41, -RZ, R14.H0_H0 ;  /* 0x2000000eff297230 */ /* 0x000fe20000004100 */
[----:B------:R-:W-:Y:S01]  /*4f30*/  F2FP.F16.F32.PACK_AB R36, R47, R46 ;  /* 0x0000002e2f24723e */ /* 0x000fe200000000ff */
[----:B------:R-:W-:Y:S02]  /*4f40*/  HADD2.F32 R38, -RZ, R38.H1_H1 ;  /* 0x30000026ff267230 */ /* 0x000fe40000004100 */
[----:B------:R-:W-:Y:S02]  /*4f50*/  HADD2.F32 R14, -RZ, R14.H1_H1 ;  /* 0x3000000eff0e7230 */ /* 0x000fe40000004100 */
[----:B------:R-:W-:-:S02]  /*4f60*/  HADD2.F32 R43, -RZ, R40.H0_H0 ;  /* 0x20000028ff2b7230 */ /* 0x000fc40000004100 */
[----:B------:R-:W-:Y:S01]  /*4f70*/  FMUL.FTZ R40, R42, R101 ;  /* 0x000000652a287220 */ /* 0x000fe20000410000 */
[----:B------:R-:W-:Y:S02]  /*4f80*/  HADD2.F32 R102, -RZ, R102.H0_H0 ;  /* 0x20000066ff667230 */ /* 0x000fe40000004100 */
[----:B------:R-:W-:Y:S01]  /*4f90*/  FMUL.FTZ R87, R38, R45 ;  /* 0x0000002d26577220 */ /* 0x000fe20000410000 */
[C---:B------:R-:W-:Y:S01]  /*4fa0*/  FMUL.FTZ R101, R41.reuse, R101 ;  /* 0x0000006529657220 */ /* 0x040fe20000410000 */
[----:B------:R-:W-:Y:S01]  /*4fb0*/  FMUL.FTZ R45, R14, R45 ;  /* 0x0000002d0e2d7220 */ /* 0x000fe20000410000 */
[----:B------:R-:W-:Y:S02]  /*4fc0*/  IMAD.MOV.U32 R13, RZ, RZ, R15 ;  /* 0x000000ffff0d7224 */ /* 0x000fe400078e000f */
[-C--:B------:R-:W-:Y:S01]  /*4fd0*/  FFMA.FTZ R40, R41, R102.reuse, -R40 ;  /* 0x0000006629287223 */ /* 0x080fe20000010828 */
[----:B------:R-:W-:Y:S01]  /*4fe0*/  FFMA.FTZ R101, R42, R102, R101 ;  /* 0x000000662a657223 */ /* 0x000fe20000010065 */
[-C--:B------:R-:W-:Y:S01]  /*4ff0*/  FFMA.FTZ R87, R14, R43.reuse, -R87 ;  /* 0x0000002b0e577223 */ /* 0x080fe20000010857 */
[----:B------:R-:W-:Y:S01]  /*5000*/  FFMA.FTZ R38, R38, R43, R45 ;  /* 0x0000002b26267223 */ /* 0x000fe2000001002d */
[----:B------:R-:W-:-:S03]  /*5010*/  IMAD.MOV.U32 R15, RZ, RZ, R94 ;  /* 0x000000ffff0f7224 */ /* 0x000fc600078e005e */
[----:B------:R-:W-:Y:S02]  /*5020*/  F2FP.F16.F32.PACK_AB R14, R87, R40 ;  /* 0x00000028570e723e */ /* 0x000fe400000000ff */
[----:B------:R-:W-:-:S07]  /*5030*/  F2FP.F16.F32.PACK_AB R38, R38, R101 ;  /* 0x000000652626723e */ /* 0x000fce00000000ff */
.L_x_1373:
[----:B------:R-:W-:Y:S05]  /*5040*/  BSYNC B1 ;  /* 0x0000000000017941 */ /* 0x000fea0003800000 */
.L_x_1372:
[----:B-1----:R1:W-:Y:S01]  /*5050*/  STG.E.128 desc[UR38][R48.64], R12 ;  /* 0x0000000c30007986 */ /* 0x0023e2000c101d26 */
[----:B------:R-:W-:-:S13]  /*5060*/  ISETP.GE.AND P4, PT, R53, R95, PT ;  /* 0x0000005f3500720c */ /* 0x000fda0003f86270 */
[----:B------:R-:W-:Y:S05]  /*5070*/  @P4 BRA `(.L_x_1356) ;  /* 0x00000000008c4947 */ /* 0x000fea0003800000 */
[--C-:B-1----:R-:W-:Y:S02]  /*5080*/  SHF.R.S32.HI R12, RZ, 0x1f, R53.reuse ;  /* 0x0000001fff0c7819 */ /* 0x102fe40000011435 */
[----:B------:R-:W-:-:S04]  /*5090*/  IADD3 R53, P4, P5, R8, R84, R53 ;  /* 0x0000005408357210 */ /* 0x000fc80007d9e035 */
[----:B------:R-:W-:Y:S02]  /*50a0*/  IADD3.X R12, R78, R51, R12, P4, P5 ;  /* 0x000000334e0c7210 */ /* 0x000fe400027ea40c */
[----:B------:R-:W-:-:S04]  /*50b0*/  LEA R80, P4, R53, R80, 0x1 ;  /* 0x0000005035507211 */ /* 0x000fc800078808ff */
[----:B------:R-:W-:-:S05]  /*50c0*/  LEA.HI.X R81, R53, R81, R12, 0x1, P4 ;  /* 0x0000005135517211 */ /* 0x000fca00020f0c0c */
[----:B--2---:R1:W-:Y:S01]  /*50d0*/  STG.E.128 desc[UR38][R80.64], R36 ;  /* 0x0000002450007986 */ /* 0x0043e2000c101d26 */
[----:B------:R-:W-:Y:S05]  /*50e0*/  BRA `(.L_x_1356) ;  /* 0x0000000000707947 */ /* 0x000fea0003800000 */
.L_x_1339:
[----:B------:R-:W-:-:S06]  /*50f0*/  UISETP.NE.AND UP0, UPT, UR37, 0x3, UPT ;  /* 0x000000032500788c */ /* 0x000fcc000bf05270 */
[----:B------:R-:W-:-:S13]  /*5100*/  PLOP3.LUT P3, PT, PT, PT, UP0, 0x80, 0x0 ;  /* 0x000000000000781c */ /* 0x000fda0003f6f008 */
[----:B------:R-:W-:Y:S05]  /*5110*/  @!P3 BRA `(.L_x_1374) ;  /* 0x000000000004b947 */ /* 0x000fea0003800000 */
[----:B------:R-:W-:Y:S01]  /*5120*/  BPT.TRAP 0x1 ;  /* 0x000000040000795c */ /* 0x000fe20000300000 */
.L_x_1374:
[----:B------:R-:W2:Y:S01]  /*5130*/  LDL R12, [R1+0x10] ;  /* 0x00001000010c7983 */ /* 0x000ea20000100800 */
[----:B------:R-:W-:Y:S01]  /*5140*/  IMAD R79, R22, 0x8, R2 ;  /* 0x00000008164f7824 */ /* 0x000fe200078e0202 */
[----:B------:R-:W-:Y:S01]  /*5150*/  BSSY B1, `(.L_x_1375) ;  /* 0x0000006000017945 */ /* 0x000fe20003800000 */
[----:B------:R-:W-:-:S05]  /*5160*/  IMAD R90, R26, -0x80, R29 ;  /* 0xffffff801a5a7824 */ /* 0x000fca00078e021d */
[----:B------:R-:W-:Y:S02]  /*5170*/  VIMNMX R90, R90, 0x80, PT ;  /* 0x000000805a5a7848 */ /* 0x000fe40003fe0100 */
[----:B--2---:R-:W-:-:S04]  /*5180*/  SHF.L.U32 R91, R12, 0x1f, RZ ;  /* 0x0000001f0c5b7819 */ /* 0x004fc800000006ff */
[----:B------:R-:W1:Y:S02]  /*5190*/  SYNCS.PHASECHK.TRANS64.TRYWAIT P4, [R79+URZ+0x16890], R91 ;  /* 0x0168905b4f0075a7 */ /* 0x000e64000808017f */
[----:B-1----:R-:W-:Y:S05]  /*51a0*/  @!P4 BRA `(.L_x_1376) ;  /* 0x000001a40040c947 */ /* 0x002fea0003800000 */
.L_x_1674:
[----:B------:R-:W-:Y:S05]  /*51b0*/  BSYNC B1 ;  /* 0x0000000000017941 */ /* 0x000fea0003800000 */
.L_x_1375:
[----:B------:R-:W-:Y:S01]  /*51c0*/  ISETP.GE.AND P4, PT, R17, R90, PT ;  /* 0x0000005a1100720c */ /* 0x000fe20003f86270 */
[----:B------:R-:W-:-:S12]  /*51d0*/  BSSY B1, `(.L_x_1377) ;  /* 0x0000006000017945 */ /* 0x000fd80003800000 */
[----:B------:R-:W-:Y:S05]  /*51e0*/  @P4 BRA `(.L_x_1378) ;  /* 0x0000000000104947 */ /* 0x000fea0003800000 */
[----:B------:R-:W2:Y:S04]  /*51f0*/  @!P1 LDS.128 R12, [R83+0xe000] ;  /* 0x00e00000530c9984 */ /* 0x000ea80000000c00 */
[----:B0-----:R-:W0:Y:S04]  /*5200*/  @!P2 LDS.128 R36, [R82+0xe000] ;  /* 0x00e000005224a984 */ /* 0x001e280000000c00 */
[----:B--2---:R2:W-:Y:S04]  /*5210*/  @!P1 STG.E.128 desc[UR38][R42.64], R12 ;  /* 0x0000000c2a009986 */ /* 0x0045e8000c101d26 */
[----:B0-----:R2:W-:Y:S02]  /*5220*/  @!P2 STG.E.128 desc[UR38][R42.64+0x40], R36 ;  /* 0x000040242a00a986 */ /* 0x0015e4000c101d26 */
.L_x_1378:
[----:B------:R-:W-:Y:S05]  /*5230*/  BSYNC B1 ;  /* 0x0000000000017941 */ /* 0x000fea0003800000 */
.L_x_1377:
[----:B--2---:R-:W-:-:S05]  /*5240*/  VIADD R12, R17, 0x60 ;  /* 0x00000060110c7836 */ /* 0x004fca0000000000 */
[----:B------:R-:W-:-:S13]  /*5250*/  ISETP.GE.AND P4, PT, R12, R90, PT ;  /* 0x0000005a0c00720c */ /* 0x000fda0003f86270 */
[----:B------:R-:W-:Y:S05]  /*5260*/  @P4 BRA `(.L_x_1356) ;  /* 0x0000000000104947 */ /* 0x000fea0003800000 */
[----:B------:R-:W2:Y:S04]  /*5270*/  @!P1 LDS.128 R12, [R83+0x11000] ;  /* 0x01100000530c9984 */ /* 0x000ea80000000c00 */
[----:B0-----:R-:W0:Y:S04]  /*5280*/  @!P2 LDS.128 R36, [R82+0x11000] ;  /* 0x011000005224a984 */ /* 0x001e280000000c00 */
[----:B--2---:R2:W-:Y:S04]  /*5290*/  @!P1 STG.E.128 desc[UR38][R40.64], R12 ;  /* 0x0000000c28009986 */ /* 0x0045e8000c101d26 */
[----:B0-----:R2:W-:Y:S02]  /*52a0*/  @!P2 STG.E.128 desc[UR38][R40.64+0x40], R36 ;  /* 0x000040242800a986 */ /* 0x0015e4000c101d26 */
.L_x_1356:
[----:B------:R-:W-:Y:S05]  /*52b0*/  BSYNC B0 ;  /* 0x0000000000007941 */ /* 0x000fea0003800000 */
.L_x_1338:
[----:B-1234-:R-:W1:Y:S01]  /*52c0*/  S2R R12, SR_TID.X ;  /* 0x00000000000c7919 */ /* 0x01ee620000002100 */
        /* <DEDUP_REMOVED lines=16> */
.L_x_1380:
[----:B------:R-:W-:Y:S05]  /*53d0*/  BSYNC B0 ;  /* 0x0000000000007941 */ /* 0x000fea0003800000 */
.L_x_1379:
[----:B------:R-:W2:Y:S01]  /*53e0*/  SYNCS.PHASECHK.TRANS64.TRYWAIT P3, [R79+URZ+0x168b0], R91 ;  /* 0x0168b05b4f0075a7 */ /* 0x000ea2000806017f */
[----:B------:R-:W-:Y:S01]  /*53f0*/  ULDC UR40, c[0x0][0x2f4] ;  /* 0x0000bd0000287ab9 */ /* 0x000fe20000000800 */
[----:B------:R-:W-:Y:S01]  /*5400*/  ULDC.64 UR44, c[0x0][0x328] ;  /* 0x0000ca00002c7ab9 */ /* 0x000fe20000000a00 */
[----:B------:R-:W-:Y:S01]  /*5410*/  ULDC.64 UR42, c[0x0][0x318] ;  /* 0x0000c600002a7ab9 */ /* 0x000fe20000000a00 */
[----:B------:R-:W-:Y:S01]  /*5420*/  BSSY B0, `(.L_x_1381) ;  /* 0x0000003000007945 */ /* 0x000fe20003800000 */
[----:B------:R-:W-:-:S03]  /*5430*/  IMAD.WIDE R36, R26, 0x80, R10 ;  /* 0x000000801a247825 */ /* 0x000fc600078e020a */
[----:B--2---:R-:W-:Y:S05]  /*5440*/  @!P3 BRA `(.L_x_1382) ;  /* 0x000001a000acb947 */ /* 0x004fea0003800000 */
.L_x_1675:
[----:B------:R-:W-:Y:S05]  /*5450*/  BSYNC B0 ;  /* 0x0000000000007941 */ /* 0x000fea0003800000 */
.L_x_1381:
[----:B------:R-:W-:Y:S01]  /*5460*/  ISETP.GE.AND P3, PT, R17, R90, PT ;  /* 0x0000005a1100720c */ /* 0x000fe20003f66270 */
[----:B------:R-:W-:-:S12]  /*5470*/  BSSY B0, `(.L_x_1383) ;  /* 0x0000010000007945 */ /* 0x000fd80003800000 */
[----:B------:R-:W-:Y:S05]  /*5480*/  @P3 BRA `(.L_x_1384) ;  /* 0x0000000000383947 */ /* 0x000fea0003800000 */
[----:B-1----:R-:W-:Y:S01]  /*5490*/  MOV R12, R58 ;  /* 0x0000003a000c7202 */ /* 0x002fe20000000f00 */
[----:B------:R-:W-:Y:S02]  /*54a0*/  IMAD R15, R37, UR44, RZ ;  /* 0x0000002c250f7c24 */ /* 0x000fe4000f8e02ff */
[----:B------:R-:W-:Y:S02]  /*54b0*/  IMAD.MOV.U32 R13, RZ, RZ, R0 ;  /* 0x000000ffff0d7224 */ /* 0x000fe400078e0000 */
[C---:B------:R-:W-:Y:S02]  /*54c0*/  IMAD R15, R36.reuse, UR45, R15 ;  /* 0x0000002d240f7c24 */ /* 0x040fe4000f8e020f */
[----:B------:R-:W-:-:S04]  /*54d0*/  IMAD.WIDE.U32 R12, R36, UR44, R12 ;  /* 0x0000002c240c7c25 */ /* 0x000fc8000f8e000c */
[----:B------:R-:W-:Y:S01]  /*54e0*/  IMAD.IADD R13, R13, 0x1, R15 ;  /* 0x000000010d0d7824 */ /* 0x000fe200078e020f */
        /* <DEDUP_REMOVED lines=8> */
.L_x_1384:
[----:B------:R-:W-:Y:S05]  /*5570*/  BSYNC B0 ;  /* 0x0000000000007941 */ /* 0x000fea0003800000 */
.L_x_1383:
[----:B-1-3--:R-:W-:Y:S01]  /*5580*/  VIADD R12, R17, 0x60 ;  /* 0x00000060110c7836 */ /* 0x00afe20000000000 */
[----:B------:R-:W-:Y:S04]  /*5590*/  BSSY B0, `(.L_x_1385) ;  /* 0x0000013000007945 */ /* 0x000fe80003800000 */
[----:B------:R-:W-:-:S13]  /*55a0*/  ISETP.GE.AND P3, PT, R12, R90, PT ;  /* 0x0000005a0c00720c */ /* 0x000fda0003f66270 */
[----:B------:R-:W-:Y:S05]  /*55b0*/  @P3 BRA `(.L_x_1386) ;  /* 0x0000000000403947 */ /* 0x000fea0003800000 */
[----:B------:R-:W-:Y:S01]  /*55c0*/  IADD3 R15, P3, R36, 0x60, RZ ;  /* 0x00000060240f7810 */ /* 0x000fe20007f7e0ff */
[----:B------:R-:W-:Y:S02]  /*55d0*/  IMAD.MOV.U32 R12, RZ, RZ, R58 ;  /* 0x000000ffff0c7224 */ /* 0x000fe400078e003a */
[----:B------:R-:W-:Y:S02]  /*55e0*/  IMAD.MOV.U32 R13, RZ, RZ, R0 ;  /* 0x000000ffff0d7224 */ /* 0x000fe400078e0000 */
        /* <DEDUP_REMOVED lines=13> */
.L_x_1386:
[----:B------:R-:W-:Y:S05]  /*56c0*/  BSYNC B0 ;  /* 0x0000000000007941 */ /* 0x000fea0003800000 */
.L_x_1385:
[----:B-1----:R-:W3:Y:S04]  /*56d0*/  LDL R12, [R1] ;  /* 0x00000000010c7983 */ /* 0x002ee80000100800 */
[----:B------:R-:W4:Y:S01]  /*56e0*/  LDL.LU R13, [R1+0x10] ;  /* 0x00001000010d7983 */ /* 0x000f220000300800 */
        /* <DEDUP_REMOVED lines=15> */
[----:B----4-:R-:W-:-:S05]  /*57e0*/  LOP3.LUT R13, R13, R12, RZ, 0x3c, !PT ;  /* 0x0000000c0d0d7212 */ /* 0x010fca00078e3cff */
[----:B------:R0:W-:Y:S02]  /*57f0*/  STL [R1+0x10], R13 ;  /* 0x0000100d01007387 */ /* 0x0001e40000100800 */
[----:B------:R-:W-:Y:S05]  /*5800*/  @P5 BRA `(.L_x_1387) ;  /* 0xffffffcc002c5947 */ /* 0x000fea000383ffff */
[----:B0-----:R-:W0:Y:S01]  /*5810*/  S2R R13, SR_TID.X ;  /* 0x00000000000d7919 */ /* 0x001e220000002100 */
[----:B------:R-:W-:Y:S02]  /*5820*/  PLOP3.LUT P0, PT, PT, PT, PT, 0x8, 0x0 ;  /* 0x000000000000781c */ /* 0x000fe40003f0e170 */
[----:B0-----:R-:W-:-:S04]  /*5830*/  SHF.R.U32.HI R13, RZ, 0x7, R13 ;  /* 0x00000007ff0d7819 */ /* 0x001fc8000001160d */
[----:B------:R-:W-:-:S13]  /*5840*/  ISETP.NE.AND P5, PT, R13, 0x1, PT ;  /* 0x000000010d00780c */ /* 0x000fda0003fa5270 */
[----:B------:R-:W-:Y:S06]  /*5850*/  @!P5 BAR.ARV 0x9, 0x100 ;  /* 0x024400000000db1d */ /* 0x000fec0000002000 */
.L_x_1333:
[----:B------:R-:W2:Y:S01]  /*5860*/  LDL R10, [R1+0x18] ;  /* 0x00001800010a7983 */ /* 0x000ea20000100800 */
[----:B------:R-:W1:Y:S08]  /*5870*/  LDC R0, c[0x0][0x448] ;  /* 0x00011200ff007b82 */ /* 0x000e700000000800 */
[----:B------:R-:W3:Y:S01]  /*5880*/  LDC.64 R6, c[0x0][0x9e0] ;  /* 0x00027800ff067b82 */ /* 0x000ee20000000a00 */
[----:B-1----:R-:W-:-:S02]  /*5890*/  ISETP.NE.AND P1, PT, R0, 0x1, PT ;  /* 0x000000010000780c */ /* 0x002fc40003f25270 */
[----:B---3--:R-:W-:-:S11]  /*58a0*/  ISETP.GE.AND P2, PT, R7, 0x1, PT ;  /* 0x000000010700780c */ /* 0x008fd60003f46270 */
[----:B------:R-:W1:Y:S08]  /*58b0*/  @P1 LDC R0, c[0x0][0x44c] ;  /* 0x00011300ff001b82 */ /* 0x000e700000000800 */
[----:B------:R-:W3:Y:S01]  /*58c0*/  @P1 LDC R5, c[0x0][0x450] ;  /* 0x00011400ff051b82 */ /* 0x000ee20000000800 */
[----:B--2---:R-:W-:-:S04]  /*58d0*/  VIADD R3, R10, 0xbf ;  /* 0x000000bf0a037836 */ /* 0x004fc80000000000 */
[----:B-1----:R-:W-:-:S05]  /*58e0*/  @P1 IMAD.HI.U32 R0, R3, R0, RZ ;  /* 0x0000000003001227 */ /* 0x002fca00078e00ff */
[----:B---3--:R-:W-:-:S05]  /*58f0*/  @P1 SHF.R.U32.HI R3, RZ, R5, R0 ;  /* 0x00000005ff031219 */ /* 0x008fca0000011600 */
[----:B------:R-:W-:Y:S01]  /*5900*/  IMAD.IADD R5, R28, 0x1, R3 ;  /* 0x000000011c057824 */ /* 0x000fe200078e0203 */
[----:B------:R-:W-:Y:S06]  /*5910*/  @P0 BRA `(.L_x_1388) ;  /* 0x00000000000c0947 */ /* 0x000fec0003800000 */
[----:B------:R-:W1:Y:S01]  /*5920*/  FENCE.VIEW.ASYNC.G ;  /* 0x00000000000073c6 */ /* 0x000e620000000100 */
[----:B------:R-:W-:Y:S05]  /*5930*/  WARPSYNC.ALL ;  /* 0x0000000000007948 */ /* 0x000fea0003800000 */
[----:B-1----:R-:W-:Y:S06]  /*5940*/  BAR.ARV 0xc, 0x200 ;  /* 0x0308000000007b1d */ /* 0x002fec0000002000 */
.L_x_1388:
[----:B------:R-:W-:Y:S01]  /*5950*/  IMAD.IADD R0, R5, 0x1, R6 ;  /* 0x0000000105007824 */ /* 0x000fe200078e0206 */
[----:B------:R-:W-:Y:S06]  /*5960*/  @!P2 BRA `(.L_x_1389) ;  /* 0x000000000048a947 */ /* 0x000fec0003800000 */
[C---:B------:R-:W-:Y:S01]  /*5970*/  ISETP.GT.AND P0, PT, R5.reuse, RZ, PT ;  /* 0x000000ff0500720c */ /* 0x040fe20003f04270 */
[----:B------:R-:W-:Y:S01]  /*5980*/  BSSY B0, `(.L_x_1390) ;  /* 0x000000e000007945 */ /* 0x000fe20003800000 */
[----:B------:R-:W-:-:S11]  /*5990*/  IADD3 R3, R5, -0x1, RZ ;  /* 0xffffffff05037810 */ /* 0x000fd60007ffe0ff */
[----:B------:R-:W-:Y:S05]  /*59a0*/  @P0 BRA `(.L_x_1391) ;  /* 0x00000000001c0947 */ /* 0x000fea0003800000 */
[----:B------:R-:W-:Y:S01]  /*59b0*/  ISETP.NE.AND P0, PT, R7, 0x1, PT ;  /* 0x000000010700780c */ /* 0x000fe20003f05270 */
[----:B------:R-:W-:-:S12]  /*59c0*/  IMAD.MOV R3, RZ, RZ, -R5 ;  /* 0x000000ffff037224 */ /* 0x000fd800078e0a05 */
[----:B------:R-:W1:Y:S02]  /*59d0*/  @P0 LDC.64 R8, c[0x0][0x9e8] ;  /* 0x00027a00ff080b82 */ /* 0x000e640000000a00 */
[----:B-1----:R-:W-:-:S05]  /*59e0*/  @P0 IMAD.HI.U32 R4, R3, R8, RZ ;  /* 0x0000000803040227 */ /* 0x002fca00078e00ff */
[----:B------:R-:W-:-:S04]  /*59f0*/  @P0 SHF.R.U32.HI R3, RZ, R9, R4 ;  /* 0x00000009ff030219 */ /* 0x000fc80000011604 */
[----:B------:R-:W-:Y:S01]  /*5a00*/  LOP3.LUT R3, RZ, R3, RZ, 0x33, !PT ;  /* 0x00000003ff037212 */ /* 0x000fe200078e33ff */
[----:B------:R-:W-:Y:S06]  /*5a10*/  BRA `(.L_x_1392) ;  /* 0x0000000000107947 */ /* 0x000fec0003800000 */
.L_x_1391:
[----:B------:R-:W-:-:S13]  /*5a20*/  ISETP.NE.AND P0, PT, R7, 0x1, PT ;  /* 0x000000010700780c */ /* 0x000fda0003f05270 */
[----:B------:R-:W1:Y:S02]  /*5a30*/  @P0 LDC.64 R4, c[0x0][0x9e8] ;  /* 0x00027a00ff040b82 */ /* 0x000e640000000a00 */
[----:B-1----:R-:W-:-:S05]  /*5a40*/  @P0 IMAD.HI.U32 R4, R3, R4, RZ ;  /* 0x0000000403040227 */ /* 0x002fca00078e00ff */
[----:B------:R-:W-:-:S07]  /*5a50*/  @P0 SHF.R.U32.HI R3, RZ, R5, R4 ;  /* 0x00000005ff030219 */ /* 0x000fce0000011604 */
.L_x_1392:
[----:B------:R-:W-:Y:S05]  /*5a60*/  BSYNC B0 ;  /* 0x0000000000007941 */ /* 0x000fea0003800000 */
.L_x_1390:
[----:B------:R-:W-:-:S05]  /*5a70*/  IMAD R3, R3, R7, R7 ;  /* 0x0000000703037224 */ /* 0x000fca00078e0207 */
[----:B------:R-:W-:-:S07]  /*5a80*/  VIMNMX R0, R0, R3, PT ;  /* 0x0000000300007248 */ /* 0x000fce0003fe0100 */
.L_x_1389:
[----:B------:R-:W1:Y:S01]  /*5a90*/  @P1 LDC R4, c[0x0][0x44c] ;  /* 0x00011300ff041b82 */ /* 0x000e620000000800 */
[----:B------:R-:W-:Y:S01]  /*5aa0*/  VIADD R0, R0, 0x7f ;  /* 0x0000007f00007836 */ /* 0x000fe20000000000 */
[----:B------:R-:W-:-:S04]  /*5ab0*/  ULDC UR4, c[0x0][0x9dc] ;  /* 0x0002770000047ab9 */ /* 0x000fc80000000800 */
[----:B------:R-:W-:Y:S02]  /*5ac0*/  SHF.R.S32.HI R3, RZ, 0x1f, R0 ;  /* 0x0000001fff037819 */ /* 0x000fe40000011400 */
[----:B------:R-:W2:Y:S02]  /*5ad0*/  @P1 LDC R6, c[0x0][0x450] ;  /* 0x00011400ff061b82 */ /* 0x000ea40000000800 */
[----:B------:R-:W-:-:S04]  /*5ae0*/  LEA.HI R3, R3, R0, RZ, 0x7 ;  /* 0x0000000003037211 */ /* 0x000fc800078f38ff */
[----:B------:R-:W-:-:S04]  /*5af0*/  SHF.R.S32.HI R3, RZ, 0x7, R3 ;  /* 0x00000007ff037819 */ /* 0x000fc80000011403 */
[----:B------:R-:W-:Y:S01]  /*5b00*/  VIMNMX R92, R92, R3, PT ;  /* 0x000000035c5c7248 */ /* 0x000fe20003fe0100 */
[----:B-1----:R-:W-:-:S04]  /*5b10*/  @P1 IMAD.HI.U32 R5, R10, R4, RZ ;  /* 0x000000040a051227 */ /* 0x002fc800078e00ff */
[----:B------:R-:W-:Y:S01]  /*5b20*/  IMAD.MOV.U32 R4, RZ, RZ, R10 ;  /* 0x000000ffff047224 */ /* 0x000fe200078e000a */
        /* <DEDUP_REMOVED lines=14> */
.L_x_1395:
[----:B------:R-:W-:-:S13]  /*5c10*/  ISETP.NE.AND P0, PT, R7, 0x1, PT ;  /* 0x000000010700780c */ /* 0x000fda0003f05270 */
[----:B------:R-:W1:Y:S02]  /*5c20*/  @P0 LDC.64 R4, c[0x0][0x9e8] ;  /* 0x00027a00ff040b82 */ /* 0x000e640000000a00 */
[----:B-1----:R-:W-:-:S05]  /*5c30*/  @P0 IMAD.HI.U32 R4, R0, R4, RZ ;  /* 0x0000000400040227 */ /* 0x002fca00078e00ff */
[----:B------:R-:W-:-:S07]  /*5c40*/  @P0 SHF.R.U32.HI R0, RZ, R5, R4 ;  /* 0x00000005ff000219 */ /* 0x000fce0000011604 */
.L_x_1396:
[----:B------:R-:W-:Y:S05]  /*5c50*/  BSYNC B0 ;  /* 0x0000000000007941 */ /* 0x000fea0003800000 */
.L_x_1394:
[----:B------:R-:W-:-:S05]  /*5c60*/  IMAD R0, R0, R7, RZ ;  /* 0x0000000700007224 */ /* 0x000fca00078e02ff */
[----:B------:R-:W-:-:S07]  /*5c70*/  VIMNMX R3, R3, R0, !PT ;  /* 0x0000000003037248 */ /* 0x000fce0007fe0100 */
.L_x_1393:
[----:B------:R-:W-:Y:S01]  /*5c80*/  SHF.R.S32.HI R4, RZ, 0x1f, R3 ;  /* 0x0000001fff047819 */ /* 0x000fe20000011403 */
[----:B------:R-:W-:Y:S01]  /*5c90*/  IMAD.MOV.U32 R0, RZ, RZ, RZ ;  /* 0x000000ffff007224 */ /* 0x000fe200078e00ff */
[----:B------:R-:W-:Y:S01]  /*5ca0*/  PLOP3.LUT P0, PT, PT, PT, PT, 0x80, 0x0 ;  /* 0x000000000000781c */ /* 0x000fe20003f0f070 */
[----:B------:R-:W-:Y:S01]  /*5cb0*/  IMAD.MOV.U32 R31, RZ, RZ, RZ ;  /* 0x000000ffff1f7224 */ /* 0x000fe200078e00ff */
[----:B------:R-:W-:Y:S02]  /*5cc0*/  LEA.HI R4, R4, R3, RZ, 0x7 ;  /* 0x0000000304047211 */ /* 0x000fe400078f38ff */
[----:B0-----:R-:W-:Y:S01]  /*5cd0*/  CS2R R14, SRZ ;  /* 0x00000000000e7805 */ /* 0x001fe2000001ff00 */
[----:B------:R-:W-:Y:S01]  /*5ce0*/  IMAD.MOV.U32 R118, RZ, RZ, RZ ;  /* 0x000000ffff767224 */ /* 0x000fe200078e00ff */
[----:B------:R-:W-:Y:S02]  /*5cf0*/  CS2R R114, SRZ ;  /* 0x0000000000727805 */ /* 0x000fe4000001ff00 */
[----:B------:R-:W-:Y:S01]  /*5d00*/  SHF.R.S32.HI R4, RZ, 0x7, R4 ;  /* 0x00000007ff047819 */ /* 0x000fe20000011404 */
[----:B------:R-:W-:Y:S01]  /*5d10*/  IMAD.MOV.U32 R117, RZ, RZ, RZ ;  /* 0x000000ffff757224 */ /* 0x000fe200078e00ff */
[----:B------:R-:W-:-:S02]  /*5d20*/  CS2R R112, SRZ ;  /* 0x0000000000707805 */ /* 0x000fc4000001ff00 */
[----:B------:R-:W-:Y:S02]  /*5d30*/  CS2R R110, SRZ ;  /* 0x00000000006e7805 */ /* 0x000fe4000001ff00 */
[----:B------:R-:W-:Y:S02]  /*5d40*/  VIMNMX R5, RZ, R4, !PT ;  /* 0x00000004ff057248 */ /* 0x000fe40007fe0100 */
[----:B------:R-:W-:Y:S02]  /*5d50*/  CS2R R108, SRZ ;  /* 0x00000000006c7805 */ /* 0x000fe4000001ff00 */
[----:B------:R-:W-:Y:S02]  /*5d60*/  CS2R R106, SRZ ;  /* 0x00000000006a7805 */ /* 0x000fe4000001ff00 */
[----:B------:R-:W-:Y:S02]  /*5d70*/  CS2R R104, SRZ ;  /* 0x0000000000687805 */ /* 0x000fe4000001ff00 */
[----:B------:R-:W-:Y:S01]  /*5d80*/  ISETP.GT.AND P1, PT, R92, R5, PT ;  /* 0x000000055c00720c */ /* 0x000fe20003f24270 */
[----:B------:R0:W-:Y:S01]  /*5d90*/  STL [R1+0x44], R5 ;  /* 0x0000440501007387 */ /* 0x0001e20000100800 */
[----:B------:R-:W-:-:S02]  /*5da0*/  CS2R R102, SRZ ;  /* 0x0000000000667805 */ /* 0x000fc4000001ff00 */
[----:B------:R-:W-:Y:S02]  /*5db0*/  CS2R R100, SRZ ;  /* 0x0000000000647805 */ /* 0x000fe4000001ff00 */
[----:B------:R-:W-:Y:S02]  /*5dc0*/  CS2R R98, SRZ ;  /* 0x0000000000627805 */ /* 0x000fe4000001ff00 */
[----:B------:R-:W-:Y:S02]  /*5dd0*/  CS2R R96, SRZ ;  /* 0x0000000000607805 */ /* 0x000fe4000001ff00 */
[----:B------:R-:W-:Y:S01]  /*5de0*/  CS2R R10, SRZ ;  /* 0x00000000000a7805 */ /* 0x000fe2000001ff00 */
[----:B------:R-:W-:Y:S01]  /*5df0*/  IMAD.MOV.U32 R94, RZ, RZ, RZ ;  /* 0x000000ffff5e7224 */ /* 0x000fe200078e00ff */
[----:B------:R-:W-:Y:S01]  /*5e00*/  CS2R R90, SRZ ;  /* 0x00000000005a7805 */ /* 0x000fe2000001ff00 */
[----:B------:R-:W-:Y:S01]  /*5e10*/  IMAD.MOV.U32 R25, RZ, RZ, RZ ;  /* 0x000000ffff197224 */ /* 0x000fe200078e00ff */
[----:B------:R-:W-:Y:S01]  /*5e20*/  CS2R R88, SRZ ;  /* 0x0000000000587805 */ /* 0x000fe2000001ff00 */
[----:B0-----:R-:W-:Y:S06]  /*5e30*/  @!P1 BRA `(.L_x_1397) ;  /* 0x0000011000209947 */ /* 0x001fec0003800000 */
[----:B------:R-:W-:-:S03]  /*5e40*/  UMOV UR4, 0xffffffff ;  /* 0xffffffff00047882 */ /* 0x000fc60000000000 */
[----:B------:R-:W-:Y:S05]  /*5e50*/  BRA.DIV UR4, `(.L_x_1398) ;  /* 0x0000019a043c7947 */ /* 0x000fea000b800000 */
[----:B------:R-:W0:Y:S02]  /*5e60*/  S2R R0, SR_TID.X ;  /* 0x0000000000007919 */ /* 0x000e240000002100 */
[----:B0-----:R-:W-:-:S05]  /*5e70*/  VIADD R3, R0, 0xffffff80 ;  /* 0xffffff8000037836 */ /* 0x001fca0000000000 */
[----:B------:R-:W-:-:S04]  /*5e80*/  SHF.R.S32.HI R0, RZ, 0x1f, R3 ;  /* 0x0000001fff007819 */ /* 0x000fc80000011403 */
[----:B------:R-:W-:-:S04]  /*5e90*/  LEA.HI R0, R0, R3, RZ, 0x7 ;  /* 0x0000000300007211 */ /* 0x000fc800078f38ff */
[----:B------:R-:W-:-:S06]  /*5ea0*/  SHF.R.S32.HI R0, RZ, 0x7, R0 ;  /* 0x00000007ff007819 */ /* 0x000fcc0000011400 */
[----:B------:R-:W0:Y:S04]  /*5eb0*/  SHFL.IDX PT, R0, R0, RZ, 0x1f ;  /* 0x00001fff00007589 */ /* 0x000e2800000e0000 */
[----:B0-----:R1:W-:Y:S02]  /*5ec0*/  STL [R1+0x20], R0 ;  /* 0x0000200001007387 */ /* 0x0013e40000100800 */
.L_x_1678:
[----:B------:R-:W1:Y:S01]  /*5ed0*/  LDL R3, [R1+0x20] ;  /* 0x0000200001037983 */ /* 0x000e620000100800 */
[----:B------:R-:W-:Y:S01]  /*5ee0*/  BSSY B6, `(.L_x_1399) ;  /* 0x000001b000067945 */ /* 0x000fe20003800000 */
[----:B-1----:R-:W-:-:S05]  /*5ef0*/  IMAD.HI R0, R3, 0x55555556, RZ ;  /* 0x5555555603007827 */ /* 0x002fca00078e02ff */
[----:B------:R-:W-:-:S05]  /*5f00*/  LEA.HI R0, R0, R0, RZ, 0x1 ;  /* 0x0000000000007211 */ /* 0x000fca00078f08ff */
[----:B------:R-:W-:Y:S01]  /*5f10*/  IMAD R0, R0, -0x3, R3 ;  /* 0xfffffffd00007824 */ /* 0x000fe200078e0203 */
[----:B------:R-:W-:-:S04]  /*5f20*/  IADD3 R3, R2, 0x8400, RZ ;  /* 0x0000840002037810 */ /* 0x000fc80007ffe0ff */
[----:B------:R-:W-:Y:S01]  /*5f30*/  LOP3.LUT P0, RZ, R3, 0x3ff, RZ, 0xc0, !PT ;  /* 0x000003ff03ff7812 */ /* 0x000fe2000780c0ff */
[----:B------:R-:W-:-:S03]  /*5f40*/  IMAD R0, R0, 0x2000, R3 ;  /* 0x0000200000007824 */ /* 0x000fc600078e0203 */
[----:B------:R-:W-:Y:S02]  /*5f50*/  P2R R25, PR, RZ, 0x1 ;  /* 0x00000001ff197803 */ /* 0x000fe40000000000 */
[----:B------:R-:W-:-:S04]  /*5f60*/  SHF.R.U32.HI R0, RZ, 0x4, R0 ;  /* 0x00000004ff007819 */ /* 0x000fc80000011600 */
[----:B------:R-:W-:-:S03]  /*5f70*/  LOP3.LUT R30, R0, 0x3fff, RZ, 0xc0, !PT ;  /* 0x00003fff001e7812 */ /* 0x000fc600078ec0ff */
        /* <DEDUP_REMOVED lines=16> */
[----:B-1---5:R-:W-:Y:S05]  /*6080*/  CALL.ABS.NOINC R14 ;  /* 0x000000000e007343 */ /* 0x022fea0003c00000 */
.L_x_1400:
[----:B------:R-:W-:Y:S05]  /*6090*/  BSYNC B6 ;  /* 0x0000000000067941 */ /* 0x000fea0003800000 */
.L_x_1399:
        /* <DEDUP_REMOVED lines=13> */
.L_x_1404:
[----:B--2---:R2:W3:Y:S02]  /*6170*/  SYNCS.PHASECHK.TRANS64.TRYWAIT P0, [R2+URZ+0x16800], R3 ;  /* 0x01680003020075a7 */ /* 0x0044e4000800017f */
[----:B---3--:R-:W-:Y:S05]  /*6180*/  @!P0 NANOSLEEP.SYNCS 0x989680 ;  /* 0x009896800000895d */ /* 0x008fea0003900000 */
[----:B------:R-:W3:Y:S02]  /*6190*/  @!P0 SYNCS.PHASECHK.TRANS64 P0, [R2+URZ+0x16800], R3 ;  /* 0x01680003020085a7 */ /* 0x000ee4000800007f */
[----:B---3--:R-:W-:Y:S05]  /*61a0*/  @!P0 BRA `(.L_x_1404) ;  /* 0xfffffffc00f08947 */ /* 0x008fea000383ffff */
.L_x_1403:
[----:B------:R-:W-:Y:S05]  /*61b0*/  BSYNC B0 ;  /* 0x0000000000007941 */ /* 0x000fea0003800000 */
.L_x_1402:
[----:B------:R-:W-:Y:S05]  /*61c0*/  BRA `(.L_x_1405) ;  /* 0x0000002c00947947 */ /* 0x000fea0003800000 */
.L_x_1401:
[----:B------:R-:W-:Y:S01]  /*61d0*/  ISETP.NE.AND P0, PT, R25, RZ, PT ;  /* 0x000000ff1900720c */ /* 0x000fe20003f05270 */
[----:B------:R-:W-:Y:S01]  /*61e0*/  ULDC.64 UR4, c[0x0][0x3f8] ;  /* 0x0000fe0000047ab9 */ /* 0x000fe20000000a00 */
[----:B-----5:R-:W-:Y:S01]  /*61f0*/  SHF.R.S32.HI R0, RZ, 0x1f, R24 ;  /* 0x0000001fff007819 */ /* 0x020fe20000011418 */
[----:B------:R-:W-:Y:S01]  /*6200*/  ULDC.64 UR6, c[0x0][0x408] ;  /* 0x0001020000067ab9 */ /* 0x000fe20000000a00 */
[----:B------:R-:W-:Y:S01]  /*6210*/  IMAD.WIDE.U32 R26, R24, UR4, RZ ;  /* 0x00000004181a7c25 */ /* 0x000fe2000f8e00ff */
[----:B------:R-:W-:Y:S03]  /*6220*/  BSSY B6, `(.L_x_1406) ;  /* 0x0000019000067945 */ /* 0x000fe60003800000 */
[C---:B------:R-:W-:Y:S02]  /*6230*/  IMAD R3, R0.reuse, UR4, RZ ;  /* 0x0000000400037c24 */ /* 0x040fe4000f8e02ff */
[----:B------:R-:W-:-:S02]  /*6240*/  IMAD R5, R0, UR6, RZ ;  /* 0x0000000600057c24 */ /* 0x000fc4000f8e02ff */
[C---:B------:R-:W-:Y:S02]  /*6250*/  IMAD R3, R24.reuse, UR5, R3 ;  /* 0x0000000518037c24 */ /* 0x040fe4000f8e0203 */
[C---:B------:R-:W-:Y:S02]  /*6260*/  IMAD R5, R24.reuse, UR7, R5 ;  /* 0x0000000718057c24 */ /* 0x040fe4000f8e0205 */
[----:B------:R-:W-:-:S04]  /*6270*/  IMAD.WIDE.U32 R24, R24, UR6, RZ ;  /* 0x0000000618187c25 */ /* 0x000fc8000f8e00ff */
[----:B------:R-:W-:Y:S01]  /*6280*/  IMAD.IADD R29, R3, 0x1, R27 ;  /* 0x00000001031d7824 */ /* 0x000fe200078e021b */
[----:B------:R-:W-:Y:S01]  /*6290*/  IADD3 R31, R5, R25, RZ ;  /* 0x00000019051f7210 */ /* 0x000fe20007ffe0ff */
[----:B------:R-:W-:Y:S06]  /*62a0*/  @!P0 BRA `(.L_x_1407) ;  /* 0x0000000000408947 */ /* 0x000fec0003800000 */
        /* <DEDUP_REMOVED lines=16> */
.L_x_1407:
[----:B------:R-:W-:Y:S05]  /*63b0*/  BSYNC B6 ;  /* 0x0000000000067941 */ /* 0x000fea0003800000 */
.L_x_1406:
[----:B------:R-:W2:Y:S01]  /*63c0*/  LDL R20, [R1+0x18] ;  /* 0x0000180001147983 */ /* 0x000ea20000100800 */
[----:B------:R-:W-:Y:S01]  /*63d0*/  ULDC.U8 UR4, c[0x0][0x410] ;  /* 0x0001040000047ab9 */ /* 0x000fe20000000000 */
[----:B------:R-:W-:Y:S01]  /*63e0*/  BSSY B0, `(.L_x_1408) ;  /* 0x00002bb000007945 */ /* 0x000fe20003800000 */
[----:B------:R-:W-:Y:S01]  /*63f0*/  ISETP.NE.AND P0, PT, RZ, UR4, PT ;  /* 0x00000004ff007c0c */ /* 0x000fe2000bf05270 */
[----:B--2---:R-:W-:-:S12]  /*6400*/  IMAD.IADD R39, R17, 0x1, R20 ;  /* 0x0000000111277824 */ /* 0x004fd800078e0214 */
[----:B------:R-:W-:Y:S05]  /*6410*/  @!P0 BRA `(.L_x_1409) ;  /* 0x0000001400a08947 */ /* 0x000fea0003800000 */
[----:B------:R-:W2:Y:S01]  /*6420*/  LDL R43, [R1+0x14] ;  /* 0x00001400012b7983 */ /* 0x000ea20000100800 */
[----:B------:R-:W1:Y:S01]  /*6430*/  LDC R32, c[0x0][0x448] ;  /* 0x00011200ff207b82 */ /* 0x000e620000000800 */
[----:B------:R-:W-:Y:S01]  /*6440*/  ULDC.64 UR4, c[0x0][0x3f8] ;  /* 0x0000fe0000047ab9 */ /* 0x000fe20000000a00 */
[----:B------:R-:W3:Y:S01]  /*6450*/  S2R R20, SR_TID.X ;  /* 0x0000000000147919 */ /* 0x000ee20000002100 */
[----:B------:R-:W-:Y:S01]  /*6460*/  MOV R6, R26 ;  /* 0x0000001a00067202 */ /* 0x000fe20000000f00 */
[----:B------:R-:W-:Y:S01]  /*6470*/  ULDC.64 UR6, c[0x0][0x408] ;  /* 0x0001020000067ab9 */ /* 0x000fe20000000a00 */
[----:B-1----:R-:W-:Y:S01]  /*6480*/  ISETP.NE.AND P0, PT, R32, 0x1, PT ;  /* 0x000000012000780c */ /* 0x002fe20003f05270 */
[----:B---3--:R-:W-:-:S12]  /*6490*/  VIADD R21, R20, 0xffffff80 ;  /* 0xffffff8014157836 */ /* 0x008fd80000000000 */
[----:B------:R-:W1:Y:S01]  /*64a0*/  @P0 LDC R0, c[0x0][0x44c] ;  /* 0x00011300ff000b82 */ /* 0x000e620000000800 */
[----:B------:R-:W-:-:S07]  /*64b0*/  SHF.R.S32.HI R20, RZ, 0x1f, R21 ;  /* 0x0000001fff147819 */ /* 0x000fce0000011415 */
[----:B------:R-:W3:Y:S01]  /*64c0*/  @P0 LDC R5, c[0x0][0x450] ;  /* 0x00011400ff050b82 */ /* 0x000ee20000000800 */
[----:B------:R-:W-:-:S04]  /*64d0*/  LEA.HI R20, R20, R21, RZ, 0x2 ;  /* 0x0000001514147211 */ /* 0x000fc800078f10ff */
[----:B------:R-:W-:-:S05]  /*64e0*/  LOP3.LUT R20, R20, 0xfffffffc, RZ, 0xc0, !PT ;  /* 0xfffffffc14147812 */ /* 0x000fca00078ec0ff */
[----:B------:R-:W-:-:S04]  /*64f0*/  IMAD.IADD R20, R21, 0x1, -R20 ;  /* 0x0000000115147824 */ /* 0x000fc800078e0a14 */
[----:B------:R-:W-:-:S04]  /*6500*/  IMAD R3, R20, 0x60, R39 ;  /* 0x0000006014037824 */ /* 0x000fc800078e0227 */
[----:B-1----:R-:W-:-:S05]  /*6510*/  @P0 IMAD.HI.U32 R0, R3, R0, RZ ;  /* 0x0000000003000227 */ /* 0x002fca00078e00ff */
[----:B---3--:R-:W-:-:S04]  /*6520*/  @P0 SHF.R.U32.HI R3, RZ, R5, R0 ;  /* 0x00000005ff030219 */ /* 0x008fc80000011600 */
[----:B------:R-:W-:Y:S01]  /*6530*/  SHF.R.S32.HI R0, RZ, 0x1f, R3 ;  /* 0x0000001fff007819 */ /* 0x000fe20000011403 */
[----:B------:R-:W-:Y:S02]  /*6540*/  IMAD.MOV.U32 R7, RZ, RZ, R29 ;  /* 0x000000ffff077224 */ /* 0x000fe400078e001d */
[----:B------:R-:W-:Y:S02]  /*6550*/  IMAD.MOV.U32 R8, RZ, RZ, R24 ;  /* 0x000000ffff087224 */ /* 0x000fe400078e0018 */
[C---:B------:R-:W-:Y:S02]  /*6560*/  IMAD R4, R0.reuse, UR4, RZ ;  /* 0x0000000400047c24 */ /* 0x040fe4000f8e02ff */
[----:B------:R-:W-:Y:S02]  /*6570*/  IMAD.MOV.U32 R9, RZ, RZ, R31 ;  /* 0x000000ffff097224 */ /* 0x000fe400078e001f */
[----:B------:R-:W-:Y:S02]  /*6580*/  IMAD R0, R0, UR6, RZ ;  /* 0x0000000600007c24 */ /* 0x000fe4000f8e02ff */
[----:B------:R-:W-:-:S04]  /*6590*/  IMAD.WIDE.U32 R6, R3, UR4, R6 ;  /* 0x0000000403067c25 */ /* 0x000fc8000f8e0006 */
[C---:B------:R-:W-:Y:S01]  /*65a0*/  IMAD R5, R3.reuse, UR5, R4 ;  /* 0x0000000503057c24 */ /* 0x040fe2000f8e0204 */
[----:B------:R-:W-:Y:S01]  /*65b0*/  ULDC.64 UR4, c[0x0][0x3e8] ;  /* 0x0000fa0000047ab9 */ /* 0x000fe20000000a00 */
[----:B------:R-:W-:-:S04]  /*65c0*/  IMAD.WIDE.U32 R8, R3, UR6, R8 ;  /* 0x0000000603087c25 */ /* 0x000fc8000f8e0008 */
[----:B------:R-:W-:Y:S01]  /*65d0*/  IMAD R3, R3, UR7, R0 ;  /* 0x0000000703037c24 */ /* 0x000fe2000f8e0200 */
[----:B------:R-:W-:Y:S01]  /*65e0*/  ULDC.64 UR6, c[0x0][0x400] ;  /* 0x0001000000067ab9 */ /* 0x000fe20000000a00 */
[----:B------:R-:W-:Y:S01]  /*65f0*/  IMAD.IADD R5, R7, 0x1, R5 ;  /* 0x0000000107057824 */ /* 0x000fe200078e0205 */
[----:B------:R-:W-:Y:S01]  /*6600*/  LEA R4, P0, R6, UR4, 0x1 ;  /* 0x0000000406047c11 */ /* 0x000fe2000f8008ff */
[----:B------:R-:W-:Y:S01]  /*6610*/  IMAD.IADD R3, R9, 0x1, R3 ;  /* 0x0000000109037824 */ /* 0x000fe200078e0203 */
[----:B------:R-:W-:Y:S01]  /*6620*/  LEA R7, P1, R8, UR6, 0x1 ;  /* 0x0000000608077c11 */ /* 0x000fe2000f8208ff */
[----:B------:R-:W-:Y:S01]  /*6630*/  UMOV UR4, 0xffffffff ;  /* 0xffffffff00047882 */ /* 0x000fe20000000000 */
[----:B------:R-:W-:Y:S02]  /*6640*/  LEA.HI.X R6, R6, UR5, R5, 0x1, P0 ;  /* 0x0000000506067c11 */ /* 0x000fe400080f0c05 */
[----:B------:R-:W-:Y:S02]  /*6650*/  LEA.HI.X R8, R8, UR7, R3, 0x1, P1 ;  /* 0x0000000708087c11 */ /* 0x000fe400088f0c03 */
[----:B--2---:R-:W-:Y:S01]  /*6660*/  SHF.R.S32.HI R38, RZ, 0x1f, R43 ;  /* 0x0000001fff267819 */ /* 0x004fe2000001142b */
[----:B------:R-:W-:Y:S06]  /*6670*/  BRA.DIV UR4, `(.L_x_1410) ;  /* 0x0000019204747947 */ /* 0x000fec000b800000 */
[----:B------:R1:W2:Y:S04]  /*6680*/  SHFL.IDX PT, R3, R6, RZ, 0x1c1f ;  /* 0x001c1fff06037589 */ /* 0x0002a800000e0000 */
[----:B------:R1:W3:Y:S04]  /*6690*/  SHFL.IDX PT, R0, R4, RZ, 0x1c1f ;  /* 0x001c1fff04007589 */ /* 0x0002e800000e0000 */
[----:B------:R1:W4:Y:S04]  /*66a0*/  SHFL.IDX PT, R5, R8, RZ, 0x1c1f ;  /* 0x001c1fff08057589 */ /* 0x00032800000e0000 */
[----:B0-----:R1:W0:Y:S02]  /*66b0*/  SHFL.IDX PT, R14, R7, RZ, 0x1c1f ;  /* 0x001c1fff070e7589 */ /* 0x00122400000e0000 */
.L_x_1684:
[----:B------:R-:W5:Y:S01]  /*66c0*/  LDL R9, [R1+0x4] ;  /* 0x0000040001097983 */ /* 0x000f620000100800 */
[----:B------:R-:W-:Y:S01]  /*66d0*/  BSSY B1, `(.L_x_1411) ;  /* 0x000001e000017945 */ /* 0x000fe20003800000 */
[----:B------:R-:W-:Y:S02]  /*66e0*/  CS2R R34, SRZ ;  /* 0x0000000000227805 */ /* 0x000fe4000001ff00 */
[----:B------:R-:W-:Y:S02]  /*66f0*/  CS2R R26, SRZ ;  /* 0x00000000001a7805 */ /* 0x000fe4000001ff00 */
[----:B------:R-:W-:Y:S02]  /*6700*/  CS2R R28, SRZ ;  /* 0x00000000001c7805 */ /* 0x000fe4000001ff00 */
[----:B------:R-:W-:Y:S01]  /*6710*/  CS2R R24, SRZ ;  /* 0x0000000000187805 */ /* 0x000fe2000001ff00 */
[----:B-----5:R-:W-:-:S05]  /*6720*/  IMAD R32, R9, R32, RZ ;  /* 0x0000002009207224 */ /* 0x020fca00078e02ff */
[----:B------:R-:W-:-:S13]  /*6730*/  ISETP.GE.AND P0, PT, R39, R32, PT ;  /* 0x000000202700720c */ /* 0x000fda0003f06270 */
[----:B------:R-:W-:Y:S05]  /*6740*/  @P0 BRA `(.L_x_1412) ;  /* 0x0000000000580947 */ /* 0x000fea0003800000 */
[----:B------:R-:W-:Y:S01]  /*6750*/  ULDC UR4, c[0x0][0x3f4] ;  /* 0x0000fd0000047ab9 */ /* 0x000fe20000000800 */
[----:B---3--:R-:W-:Y:S01]  /*6760*/  IMAD.MOV.U32 R10, RZ, RZ, R0 ;  /* 0x000000ffff0a7224 */ /* 0x008fe200078e0000 */
[----:B------:R-:W-:Y:S01]  /*6770*/  ISETP.GE.AND P3, PT, R43, UR4, PT ;  /* 0x000000042b007c0c */ /* 0x000fe2000bf66270 */
[----:B--2---:R-:W-:Y:S01]  /*6780*/  IMAD.MOV.U32 R11, RZ, RZ, R3 ;  /* 0x000000ffff0b7224 */ /* 0x004fe200078e0003 */
[----:B------:R-:W-:Y:S01]  /*6790*/  ISETP.GE.AND P2, PT, R152, UR4, PT ;  /* 0x0000000498007c0c */ /* 0x000fe2000bf46270 */
[----:B----4-:R-:W-:Y:S01]  /*67a0*/  IMAD.MOV.U32 R15, RZ, RZ, R5 ;  /* 0x000000ffff0f7224 */ /* 0x010fe200078e0005 */
[----:B------:R-:W-:-:S09]  /*67b0*/  CS2R R28, SRZ ;  /* 0x00000000001c7805 */ /* 0x000fd2000001ff00 */
[C---:B------:R-:W-:Y:S01]  /*67c0*/  @!P3 IMAD.SHL.U32 R37, R43.reuse, 0x2, RZ ;  /* 0x000000022b25b824 */ /* 0x040fe200078e00ff */
[----:B------:R-:W-:Y:S02]  /*67d0*/  @!P3 SHF.L.U64.HI R26, R43, 0x1, R38 ;  /* 0x000000012b1ab819 */ /* 0x000fe40000010226 */
[----:B------:R-:W-:Y:S02]  /*67e0*/  CS2R R34, SRZ ;  /* 0x0000000000227805 */ /* 0x000fe4000001ff00 */
[----:B------:R-:W-:Y:S01]  /*67f0*/  CS2R R24, SRZ ;  /* 0x0000000000187805 */ /* 0x000fe2000001ff00 */
[----:B------:R-:W-:Y:S01]  /*6800*/  @!P2 IMAD.WIDE R10, R152, 0x2, R10 ;  /* 0x00000002980aa825 */ /* 0x000fe200078e020a */
[-C--:B------:R-:W-:Y:S02]  /*6810*/  @!P3 IADD3 R20, P0, R0, R37.reuse, RZ ;  /* 0x000000250014b210 */ /* 0x080fe40007f1e0ff */
[----:B0-----:R-:W-:Y:S01]  /*6820*/  @!P3 IADD3 R36, P1, R14, R37, RZ ;  /* 0x000000250e24b210 */ /* 0x001fe20007f3e0ff */
[----:B------:R-:W-:Y:S01]  /*6830*/  @!P2 IMAD.WIDE R12, R152, 0x2, R14 ;  /* 0x00000002980ca825 */ /* 0x000fe200078e020e */
[----:B------:R0:W5:Y:S03]  /*6840*/  @!P2 LD.E.64 R28, desc[UR38][R10.64] ;  /* 0x000000260a1ca980 */ /* 0x000166000c101b00 */
[--C-:B------:R-:W-:Y:S01]  /*6850*/  @!P3 IMAD.X R21, R3, 0x1, R26.reuse, P0 ;  /* 0x000000010315b824 */ /* 0x100fe200000e061a */
[----:B------:R0:W5:Y:S01]  /*6860*/  @!P2 LD.E.64 R34, desc[UR38][R12.64] ;  /* 0x000000260c22a980 */ /* 0x000162000c101b00 */
[----:B------:R-:W-:Y:S01]  /*6870*/  @!P3 IMAD.X R37, R5, 0x1, R26, P1 ;  /* 0x000000010525b824 */ /* 0x000fe200008e061a */
[----:B------:R-:W-:-:S02]  /*6880*/  CS2R R26, SRZ ;  /* 0x00000000001a7805 */ /* 0x000fc4000001ff00 */
[----:B------:R0:W5:Y:S04]  /*6890*/  @!P3 LD.E.64 R24, desc[UR38][R20.64] ;  /* 0x000000261418b980 */ /* 0x000168000c101b00 */
[----:B------:R0:W5:Y:S02]  /*68a0*/  @!P3 LD.E.64 R26, desc[UR38][R36.64] ;  /* 0x00000026241ab980 */ /* 0x000164000c101b00 */
.L_x_1412:
[----:B------:R-:W-:Y:S05]  /*68b0*/  BSYNC B1 ;  /* 0x0000000000017941 */ /* 0x000fea0003800000 */
.L_x_1411:
[----:B---3-5:R-:W-:Y:S01]  /*68c0*/  IMAD.MOV.U32 R0, RZ, RZ, R34 ;  /* 0x000000ffff007224 */ /* 0x028fe200078e0022 */
[----:B--2---:R-:W-:Y:S01]  /*68d0*/  MOV R3, R35 ;  /* 0x0000002300037202 */ /* 0x004fe20000000f00 */
[----:B----4-:R-:W-:Y:S01]  /*68e0*/  IMAD.MOV.U32 R5, RZ, RZ, R26 ;  /* 0x000000ffff057224 */ /* 0x010fe200078e001a */
[----:B------:R-:W-:Y:S01]  /*68f0*/  UMOV UR4, 0xffffffff ;  /* 0xffffffff00047882 */ /* 0x000fe20000000000 */
[----:B------:R-:W-:Y:S01]  /*6900*/  IMAD.MOV.U32 R9, RZ, RZ, R27 ;  /* 0x000000ffff097224 */ /* 0x000fe200078e001b */
[----:B------:R-:W-:Y:S01]  /*6910*/  PRMT R40, R0, 0x7610, R40 ;  /* 0x0000761000287816 */ /* 0x000fe20000000028 */
[----:B------:R-:W-:Y:S01]  /*6920*/  IMAD.MOV.U32 R0, RZ, RZ, R28 ;  /* 0x000000ffff007224 */ /* 0x000fe200078e001c */
[----:B0-----:R-:W-:Y:S01]  /*6930*/  PRMT R37, R5, 0x5410, R3 ;  /* 0x0000541005257816 */ /* 0x001fe20000000003 */
[----:B------:R-:W-:Y:S01]  /*6940*/  IMAD.MOV.U32 R3, RZ, RZ, R29 ;  /* 0x000000ffff037224 */ /* 0x000fe200078e001d */
[----:B------:R-:W-:Y:S01]  /*6950*/  PRMT R36, R36, 0x5410, R9 ;  /* 0x0000541024247816 */ /* 0x000fe20000000009 */
[----:B------:R-:W-:Y:S01]  /*6960*/  IMAD.MOV.U32 R5, RZ, RZ, R24 ;  /* 0x000000ffff057224 */ /* 0x000fe200078e0018 */
[----:B------:R-:W-:Y:S01]  /*6970*/  PRMT R40, R40, 0x5410, R0 ;  /* 0x0000541028287816 */ /* 0x000fe20000000000 */
[----:B------:R-:W-:Y:S01]  /*6980*/  IMAD.MOV.U32 R9, RZ, RZ, R25 ;  /* 0x000000ffff097224 */ /* 0x000fe200078e0019 */
[----:B------:R-:W-:-:S02]  /*6990*/  CS2R R20, SRZ ;  /* 0x0000000000147805 */ /* 0x000fc4000001ff00 */
[----:B------:R-:W-:Y:S02]  /*69a0*/  PRMT R48, R3, 0x5410, R5 ;  /* 0x0000541003307816 */ /* 0x000fe40000000005 */
[----:B------:R-:W-:Y:S01]  /*69b0*/  PRMT R36, R9, 0x7610, R36 ;  /* 0x0000761009247816 */ /* 0x000fe20000000024 */
[----:B------:R-:W-:Y:S06]  /*69c0*/  BRA.DIV UR4, `(.L_x_1413) ;  /* 0x0000019204107947 */ /* 0x000fec000b800000 */
[----:B------:R0:W2:Y:S04]  /*69d0*/  SHFL.IDX PT, R3, R6, 0x1, 0x1c1f ;  /* 0x003c1f0006037f89 */ /* 0x0000a800000e0000 */
[----:B------:R0:W3:Y:S04]  /*69e0*/  SHFL.IDX PT, R0, R4, 0x1, 0x1c1f ;  /* 0x003c1f0004007f89 */ /* 0x0000e800000e0000 */
[----:B------:R0:W4:Y:S04]  /*69f0*/  SHFL.IDX PT, R5, R8, 0x1, 0x1c1f ;  /* 0x003c1f0008057f89 */ /* 0x00012800000e0000 */
[----:B------:R0:W0:Y:S02]  /*6a00*/  SHFL.IDX PT, R14, R7, 0x1, 0x1c1f ;  /* 0x003c1f00070e7f89 */ /* 0x00002400000e0000 */
.L_x_1690:
[----:B01----:R-:W5:Y:S04]  /*6a10*/  LDL R6, [R1+0x58] ;  /* 0x0000580001067983 */ /* 0x003f680000100800 */
[----:B------:R-:W2:Y:S01]  /*6a20*/  LDL R42, [R1+0x48] ;  /* 0x00004800012a7983 */ /* 0x000ea20000100800 */
[----:B------:R-:W-:Y:S01]  /*6a30*/  VIADD R39, R39, 0x60 ;  /* 0x0000006027277836 */ /* 0x000fe20000000000 */
[----:B------:R-:W-:Y:S01]  /*6a40*/  BSSY B1, `(.L_x_1414) ;  /* 0x0000021000017945 */ /* 0x000fe20003800000 */
[----:B------:R-:W-:Y:S02]  /*6a50*/  CS2R R10, SRZ ;  /* 0x00000000000a7805 */ /* 0x000fe4000001ff00 */
[----:B------:R-:W-:Y:S02]  /*6a60*/  CS2R R12, SRZ ;  /* 0x00000000000c7805 */ /* 0x000fe4000001ff00 */
[----:B------:R-:W-:-:S02]  /*6a70*/  CS2R R8, SRZ ;  /* 0x0000000000087805 */ /* 0x000fc4000001ff00 */
[----:B------:R-:W-:Y:S02]  /*6a80*/  ISETP.GE.AND P0, PT, R39, R32, PT ;  /* 0x000000202700720c */ /* 0x000fe40003f06270 */
[----:B-----5:R-:W-:-:S04]  /*6a90*/  LEA.HI R4, R6, R6, RZ, 0x1 ;  /* 0x0000000606047211 */ /* 0x020fc800078f08ff */
[----:B------:R-:W-:Y:S01]  /*6aa0*/  LOP3.LUT R4, R4, 0xfffffffe, RZ, 0xc0, !PT ;  /* 0xfffffffe04047812 */ /* 0x000fe200078ec0ff */
[----:B--2---:R-:W-:-:S04]  /*6ab0*/  IMAD.SHL.U32 R31, R42, 0x40, RZ ;  /* 0x000000402a1f7824 */ /* 0x004fc800078e00ff */
[----:B------:R-:W-:-:S05]  /*6ac0*/  IMAD.IADD R4, R6, 0x1, -R4 ;  /* 0x0000000106047824 */ /* 0x000fca00078e0a04 */
[----:B------:R-:W-:Y:S01]  /*6ad0*/  SHF.L.U32 R41, R4, 0x1f, RZ ;  /* 0x0000001f04297819 */ /* 0x000fe200000006ff */
[----:B------:R-:W-:Y:S06]  /*6ae0*/  @P0 BRA `(.L_x_1415) ;  /* 0x0000000000580947 */ /* 0x000fec0003800000 */
[----:B------:R-:W-:Y:S01]  /*6af0*/  ULDC UR4, c[0x0][0x3f4] ;  /* 0x0000fd0000047ab9 */ /* 0x000fe20000000800 */
[----:B---3--:R-:W-:Y:S01]  /*6b00*/  IMAD.MOV.U32 R6, RZ, RZ, R0 ;  /* 0x000000ffff067224 */ /* 0x008fe200078e0000 */
[----:B------:R-:W-:Y:S01]  /*6b10*/  ISETP.GE.AND P3, PT, R43, UR4, PT ;  /* 0x000000042b007c0c */ /* 0x000fe2000bf66270 */
[----:B------:R-:W-:Y:S01]  /*6b20*/  IMAD.MOV.U32 R7, RZ, RZ, R3 ;  /* 0x000000ffff077224 */ /* 0x000fe200078e0003 */
[----:B------:R-:W-:Y:S02]  /*6b30*/  ISETP.GE.AND P2, PT, R152, UR4, PT ;  /* 0x0000000498007c0c */ /* 0x000fe4000bf46270 */
[----:B------:R-:W-:Y:S02]  /*6b40*/  CS2R R12, SRZ ;  /* 0x00000000000c7805 */ /* 0x000fe4000001ff00 */
[----:B----4-:R-:W-:-:S07]  /*6b50*/  MOV R15, R5 ;  /* 0x00000005000f7202 */ /* 0x010fce0000000f00 */
[C---:B------:R-:W-:Y:S01]  /*6b60*/  @!P3 IMAD.SHL.U32 R9, R43.reuse, 0x2, RZ ;  /* 0x000000022b09b824 */ /* 0x040fe200078e00ff */
[----:B------:R-:W-:Y:S02]  /*6b70*/  @!P3 SHF.L.U64.HI R10, R43, 0x1, R38 ;  /* 0x000000012b0ab819 */ /* 0x000fe40000010226 */
[----:B------:R-:W-:Y:S01]  /*6b80*/  CS2R R20, SRZ ;  /* 0x0000000000147805 */ /* 0x000fe2000001ff00 */
[----:B------:R-:W-:Y:S01]  /*6b90*/  @!P2 IMAD.WIDE R6, R152, 0x2, R6 ;  /* 0x000000029806a825 */ /* 0x000fe200078e0206 */
[-C--:B------:R-:W-:Y:S02]  /*6ba0*/  @!P3 IADD3 R38, P0, R0, R9.reuse, RZ ;  /* 0x000000090026b210 */ /* 0x080fe40007f1e0ff */
[----:B------:R-:W-:Y:S02]  /*6bb0*/  @!P3 IADD3 R4, P1, R14, R9, RZ ;  /* 0x000000090e04b210 */ /* 0x000fe40007f3e0ff */
[----:B------:R-:W-:Y:S01]  /*6bc0*/  CS2R R8, SRZ ;  /* 0x0000000000087805 */ /* 0x000fe2000001ff00 */
[----:B------:R0:W5:Y:S01]  /*6bd0*/  @!P2 LD.E.64 R12, desc[UR38][R6.64] ;  /* 0x00000026060ca980 */ /* 0x000162000c101b00 */
[----:B------:R-:W-:-:S02]  /*6be0*/  @!P3 IMAD.X R39, R3, 0x1, R10, P0 ;  /* 0x000000010327b824 */ /* 0x000fc400000e060a */
[----:B------:R-:W-:Y:S01]  /*6bf0*/  @!P3 IMAD.X R5, R5, 0x1, R10, P1 ;  /* 0x000000010505b824 */ /* 0x000fe200008e060a */
[----:B------:R-:W-:Y:S01]  /*6c00*/  CS2R R10, SRZ ;  /* 0x00000000000a7805 */ /* 0x000fe2000001ff00 */
[----:B------:R-:W-:Y:S01]  /*6c10*/  @!P2 IMAD.WIDE R14, R152, 0x2, R14 ;  /* 0x00000002980ea825 */ /* 0x000fe200078e020e */
[----:B------:R0:W5:Y:S04]  /*6c20*/  @!P3 LD.E.64 R8, desc[UR38][R38.64] ;  /* 0x000000262608b980 */ /* 0x000168000c101b00 */
[----:B------:R0:W5:Y:S04]  /*6c30*/  @!P2 LD.E.64 R20, desc[UR38][R14.64] ;  /* 0x000000260e14a980 */ /* 0x000168000c101b00 */
[----:B------:R0:W5:Y:S02]  /*6c40*/  @!P3 LD.E.64 R10, desc[UR38][R4.64] ;  /* 0x00000026040ab980 */ /* 0x000164000c101b00 */
.L_x_1415:
[----:B------:R-:W-:Y:S05]  /*6c50*/  BSYNC B1 ;  /* 0x0000000000017941 */ /* 0x000fea0003800000 */
.L_x_1414:
[----:B0-----:R-:W0:Y:S01]  /*6c60*/  S2R R7, SR_TID.X ;  /* 0x0000000000077919 */ /* 0x001e220000002100 */
[----:B------:R-:W1:Y:S01]  /*6c70*/  SYNCS.PHASECHK.TRANS64.TRYWAIT P0, [R2+URZ+0x16800], R41 ;  /* 0x01680029020075a7 */ /* 0x000e62000800017f */
[----:B------:R-:W-:Y:S01]  /*6c80*/  LOP3.LUT R31, R31, 0x1c0, RZ, 0xc0, !PT ;  /* 0x000001c01f1f7812 */ /* 0x000fe200078ec0ff */
[----:B-----5:R-:W-:Y:S01]  /*6c90*/  IMAD.MOV.U32 R3, RZ, RZ, R20 ;  /* 0x000000ffff037224 */ /* 0x020fe200078e0014 */
[----:B------:R-:W-:Y:S01]  /*6ca0*/  BSSY B1, `(.L_x_1416) ;  /* 0x000001e000017945 */ /* 0x000fe20003800000 */
[----:B------:R-:W-:Y:S01]  /*6cb0*/  IMAD R32, R33, -0xc0, R32 ;  /* 0xffffff4021207824 */ /* 0x000fe200078e0220 */
[----:B---3--:R-:W-:Y:S01]  /*6cc0*/  LOP3.LUT R0, R31, 0x18, R18, 0xf8, !PT ;  /* 0x000000181f007812 */ /* 0x008fe200078ef812 */
[----:B------:R-:W-:Y:S01]  /*6cd0*/  IMAD.MOV.U32 R4, RZ, RZ, R10 ;  /* 0x000000ffff047224 */ /* 0x000fe200078e000a */
[----:B------:R-:W-:Y:S01]  /*6ce0*/  SHF.R.U32.HI R31, RZ, 0x3, R31 ;  /* 0x00000003ff1f7819 */ /* 0x000fe2000001161f */
[----:B----4-:R-:W-:Y:S01]  /*6cf0*/  IMAD.MOV.U32 R5, RZ, RZ, R11 ;  /* 0x000000ffff057224 */ /* 0x010fe200078e000b */
[----:B------:R-:W-:Y:S01]  /*6d00*/  PRMT R33, R3, 0x7610, R33 ;  /* 0x0000761003217816 */ /* 0x000fe20000000021 */
[----:B------:R-:W-:Y:S01]  /*6d10*/  IMAD.MOV.U32 R3, RZ, RZ, R21 ;  /* 0x000000ffff037224 */ /* 0x000fe200078e0015 */
[----:B------:R-:W-:Y:S01]  /*6d20*/  LOP3.LUT R0, R0, R31, RZ, 0x3c, !PT ;  /* 0x0000001f00007212 */ /* 0x000fe200078e3cff */
[----:B------:R-:W-:Y:S01]  /*6d30*/  IMAD.MOV.U32 R6, RZ, RZ, R12 ;  /* 0x000000ffff067224 */ /* 0x000fe200078e000c */
[----:B------:R-:W-:Y:S01]  /*6d40*/  PRMT R14, R4, 0x5410, R5 ;  /* 0x00005410040e7816 */ /* 0x000fe20000000005 */
[----:B------:R-:W-:Y:S01]  /*6d50*/  IMAD.MOV.U32 R4, RZ, RZ, R8 ;  /* 0x000000ffff047224 */ /* 0x000fe200078e0008 */
[----:B------:R-:W-:-:S02]  /*6d60*/  PRMT R31, R3, 0x7610, R31 ;  /* 0x00007610031f7816 */ /* 0x000fc4000000001f */
[----:B------:R-:W-:Y:S02]  /*6d70*/  VIMNMX R32, R32, 0xc0, PT ;  /* 0x000000c020207848 */ /* 0x000fe40003fe0100 */
[----:B------:R-:W-:Y:S02]  /*6d80*/  PRMT R15, R4, 0x7610, R15 ;  /* 0x00007610040f7816 */ /* 0x000fe4000000000f */
[----:B------:R-:W-:Y:S02]  /*6d90*/  PRMT R33, R33, 0x5410, R6 ;  /* 0x0000541021217816 */ /* 0x000fe40000000006 */
[----:B------:R-:W-:Y:S02]  /*6da0*/  LOP3.LUT P2, RZ, R42, 0x4, RZ, 0xc0, !PT ;  /* 0x000000042aff7812 */ /* 0x000fe4000784c0ff */
[----:B------:R-:W-:Y:S02]  /*6db0*/  ISETP.GE.AND P1, PT, R17, R32, PT ;  /* 0x000000201100720c */ /* 0x000fe40003f26270 */
[----:B------:R-:W-:Y:S01]  /*6dc0*/  MOV R5, R9 ;  /* 0x0000000900057202 */ /* 0x000fe20000000f00 */
[----:B0-----:R-:W-:-:S05]  /*6dd0*/  VIADD R38, R7, 0xffffff80 ;  /* 0xffffff8007267836 */ /* 0x001fca0000000000 */
[----:B------:R-:W-:-:S04]  /*6de0*/  SHF.R.S32.HI R7, RZ, 0x1f, R38 ;  /* 0x0000001fff077819 */ /* 0x000fc80000011426 */
[----:B------:R-:W-:-:S04]  /*6df0*/  LEA.HI R7, R7, R38, RZ, 0x5 ;  /* 0x0000002607077211 */ /* 0x000fc800078f28ff */
[----:B------:R-:W-:-:S05]  /*6e00*/  SHF.R.S32.HI R7, RZ, 0x5, R7 ;  /* 0x00000005ff077819 */ /* 0x000fca0000011407 */
[----:B------:R-:W-:Y:S02]  /*6e10*/  IMAD R3, R7, 0x200, R0 ;  /* 0x0000020007037824 */ /* 0x000fe400078e0200 */
[----:B------:R-:W-:Y:S02]  /*6e20*/  IMAD.MOV.U32 R0, RZ, RZ, R13 ;  /* 0x000000ffff007224 */ /* 0x000fe400078e000d */
[----:B------:R-:W-:-:S03]  /*6e30*/  IMAD R3, R3, 0x2, R2 ;  /* 0x0000000203037824 */ /* 0x000fc600078e0202 */
[----:B------:R-:W-:Y:S01]  /*6e40*/  PRMT R31, R31, 0x5410, R0 ;  /* 0x000054101f1f7816 */ /* 0x000fe20000000000 */
[C---:B------:R-:W-:Y:S02]  /*6e50*/  VIADD R4, R3.reuse, 0x8400 ;  /* 0x0000840003047836 */ /* 0x040fe40000000000 */
[----:B------:R-:W-:Y:S01]  /*6e60*/  VIADD R0, R3, 0x8440 ;  /* 0x0000844003007836 */ /* 0x000fe20000000000 */
[----:B-1----:R-:W-:Y:S06]  /*6e70*/  @!P0 BRA `(.L_x_1417) ;  /* 0x0000018c00548947 */ /* 0x002fec0003800000 */
.L_x_1691:
[----:B------:R-:W-:Y:S05]  /*6e80*/  BSYNC B1 ;  /* 0x0000000000017941 */ /* 0x000fea0003800000 */
.L_x_1416:
[----:B------:R-:W-:Y:S01]  /*6e90*/  BSSY B1, `(.L_x_1418) ;  /* 0x0000060000017945 */ /* 0x000fe20003800000 */
[----:B------:R-:W-:Y:S01]  /*6ea0*/  PRMT R15, R15, 0x5410, R5 ;  /* 0x000054100f0f7816 */ /* 0x000fe20000000005 */
[----:B------:R-:W-:Y:S02]  /*6eb0*/  @P2 VIADD R0, R4, 0xffffffc0 ;  /* 0xffffffc004002836 */ /* 0x000fe40000000000 */
[----:B------:R-:W-:Y:S05]  /*6ec0*/  @P1 BRA `(.L_x_1419) ;  /* 0x0000000400701947 */ /* 0x000fea0003800000 */
[----:B------:R-:W2:Y:S01]  /*6ed0*/  LDL R6, [R1+0x14] ;  /* 0x0000140001067983 */ /* 0x000ea20000100800 */
[----:B------:R-:W1:Y:S01]  /*6ee0*/  LDC R5, c[0x0][0x3f4] ;  /* 0x0000fd00ff057b82 */ /* 0x000e620000000800 */
[----:B------:R-:W-:Y:S01]  /*6ef0*/  BSSY B2, `(.L_x_1420) ;  /* 0x000002e000027945 */ /* 0x000fe20003800000 */
[-C--:B-1----:R-:W-:Y:S02]  /*6f00*/  ISETP.GE.AND P0, PT, R152, R5.reuse, PT ;  /* 0x000000059800720c */ /* 0x082fe40003f06270 */
[----:B--2---:R-:W-:-:S11]  /*6f10*/  ISETP.GE.AND P1, PT, R6, R5, PT ;  /* 0x000000050600720c */ /* 0x004fd60003f26270 */
[----:B------:R-:W-:Y:S05]  /*6f20*/  @P0 BRA `(.L_x_1421) ;  /* 0x0000000000a80947 */ /* 0x000fea0003800000 */
[----:B------:R-:W1:Y:S01]  /*6f30*/  LDS.128 R4, [R3+0x8400] ;  /* 0x0084000003047984 */ /* 0x000e620000000c00 */
[----:B------:R-:W-:Y:S01]  /*6f40*/  SHF.R.U32.HI R39, RZ, 0x10, R29 ;  /* 0x00000010ff277819 */ /* 0x000fe2000001161d */
[--C-:B------:R-:W-:Y:S01]  /*6f50*/  HADD2.F32 R38, -RZ, R40.reuse.H1_H1 ;  /* 0x30000028ff267230 */ /* 0x100fe20000004100 */
[--C-:B0-----:R-:W-:Y:S01]  /*6f60*/  SHF.R.U32.HI R41, RZ, 0x10, R35.reuse ;  /* 0x00000010ff297819 */ /* 0x101fe20000011623 */
[----:B------:R-:W-:Y:S01]  /*6f70*/  HADD2.F32 R40, -RZ, R40.H0_H0 ;  /* 0x20000028ff287230 */ /* 0x000fe20000004100 */
[----:B------:R-:W-:Y:S01]  /*6f80*/  SHF.R.U64 R45, R34, 0x10, R35 ;  /* 0x00000010222d7819 */ /* 0x000fe20000001223 */
[----:B------:R-:W-:Y:S01]  /*6f90*/  HADD2.F32 R39, -RZ, R39.H0_H0 ;  /* 0x20000027ff277230 */ /* 0x000fe20000004100 */
[----:B------:R-:W-:Y:S01]  /*6fa0*/  SHF.R.U64 R47, R28, 0x10, R29 ;  /* 0x000000101c2f7819 */ /* 0x000fe2000000121d */
[----:B------:R-:W-:Y:S02]  /*6fb0*/  HADD2.F32 R41, -RZ, R41.H0_H0 ;  /* 0x20000029ff297230 */ /* 0x000fe40000004100 */
[----:B-1----:R-:W-:-:S02]  /*6fc0*/  HADD2.F32 R34, -RZ, R7.H0_H0 ;  /* 0x20000007ff227230 */ /* 0x002fc40000004100 */
[----:B------:R-:W-:Y:S02]  /*6fd0*/  HADD2.F32 R35, -RZ, R7.H1_H1 ;  /* 0x30000007ff237230 */ /* 0x000fe40000004100 */
[--C-:B------:R-:W-:Y:S02]  /*6fe0*/  HADD2.F32 R7, -RZ, R4.reuse.H0_H0 ;  /* 0x20000004ff077230 */ /* 0x100fe40000004100 */
[----:B------:R-:W-:Y:S02]  /*6ff0*/  HADD2.F32 R4, -RZ, R4.H1_H1 ;  /* 0x30000004ff047230 */ /* 0x000fe40000004100 */
[C---:B------:R-:W-:Y:S01]  /*7000*/  FMUL.FTZ R44, R35.reuse, R39 ;  /* 0x00000027232c7220 */ /* 0x040fe20000410000 */
[-C--:B------:R-:W-:Y:S01]  /*7010*/  FMUL.FTZ R43, R35, R41.reuse ;  /* 0x00000029232b7220 */ /* 0x080fe20000410000 */
[--C-:B------:R-:W-:Y:S02]  /*7020*/  HADD2.F32 R28, -RZ, R6.reuse.H0_H0 ;  /* 0x20000006ff1c7230 */ /* 0x100fe40000004100 */
[----:B------:R-:W-:Y:S01]  /*7030*/  FMUL.FTZ R42, R4, R40 ;  /* 0x00000028042a7220 */ /* 0x000fe20000410000 */
[----:B------:R-:W-:Y:S01]  /*7040*/  FFMA.FTZ R46, R34, R41, R44 ;  /* 0x00000029222e7223 */ /* 0x000fe2000001002c */
[----:B------:R-:W-:-:S02]  /*7050*/  HADD2.F32 R29, -RZ, R6.H1_H1 ;  /* 0x30000006ff1d7230 */ /* 0x000fc40000004100 */
[-C--:B------:R-:W-:Y:S01]  /*7060*/  FMUL.FTZ R44, R4, R38.reuse ;  /* 0x00000026042c7220 */ /* 0x080fe20000410000 */
[C---:B------:R-:W-:Y:S01]  /*7070*/  FFMA.FTZ R42, R7.reuse, R38, -R42 ;  /* 0x00000026072a7223 */ /* 0x040fe2000001082a */
[----:B------:R-:W-:Y:S02]  /*7080*/  HADD2.F32 R6, -RZ, R5.H0_H0 ;  /* 0x20000005ff067230 */ /* 0x000fe40000004100 */
[----:B------:R-:W-:Y:S01]  /*7090*/  FFMA.FTZ R43, R34, R39, -R43 ;  /* 0x00000027222b7223 */ /* 0x000fe2000001082b */
[----:B------:R-:W-:Y:S02]  /*70a0*/  HADD2.F32 R38, -RZ, R37.H1_H1 ;  /* 0x30000025ff267230 */ /* 0x000fe40000004100 */
[----:B------:R-:W-:Y:S01]  /*70b0*/  FFMA.FTZ R39, R7, R40, R44 ;  /* 0x0000002807277223 */ /* 0x000fe2000001002c */
[----:B------:R-:W-:Y:S02]  /*70c0*/  HADD2.F32 R5, -RZ, R5.H1_H1 ;  /* 0x30000005ff057230 */ /* 0x000fe40000004100 */
[----:B------:R-:W-:-:S02]  /*70d0*/  HADD2.F32 R34, -RZ, R48.H0_H0 ;  /* 0x20000030ff227230 */ /* 0x000fc40000004100 */
[C---:B------:R-:W-:Y:S01]  /*70e0*/  FMUL.FTZ R41, R29.reuse, R38 ;  /* 0x000000261d297220 */ /* 0x040fe20000410000 */
[----:B------:R-:W-:Y:S02]  /*70f0*/  HADD2.F32 R35, -RZ, R45.H0_H0 ;  /* 0x2000002dff237230 */ /* 0x000fe40000004100 */
[----:B------:R-:W-:Y:S02]  /*7100*/  HADD2.F32 R4, -RZ, R47.H0_H0 ;  /* 0x2000002fff047230 */ /* 0x000fe40000004100 */
[-C--:B------:R-:W-:Y:S01]  /*7110*/  FMUL.FTZ R29, R29, R34.reuse ;  /* 0x000000221d1d7220 */ /* 0x080fe20000410000 */
[C---:B------:R-:W-:Y:S01]  /*7120*/  FFMA.FTZ R41, R28.reuse, R34, -R41 ;  /* 0x000000221c297223 */ /* 0x040fe20000010829 */
[C---:B------:R-:W-:Y:S01]  /*7130*/  FMUL.FTZ R7, R5.reuse, R35 ;  /* 0x0000002305077220 */ /* 0x040fe20000410000 */
[----:B------:R-:W-:Y:S01]  /*7140*/  FMUL.FTZ R40, R5, R4 ;  /* 0x0000000405287220 */ /* 0x000fe20000410000 */
[----:B------:R-:W-:Y:S02]  /*7150*/  FFMA.FTZ R28, R28, R38, R29 ;  /* 0x000000261c1c7223 */ /* 0x000fe4000001001d */
[----:B------:R-:W-:Y:S01]  /*7160*/  FFMA.FTZ R5, R6, R4, -R7 ;  /* 0x0000000406057223 */ /* 0x000fe20000010807 */
[----:B------:R-:W-:Y:S01]  /*7170*/  F2FP.F16.F32.PACK_AB R7, R46, R43 ;  /* 0x0000002b2e07723e */ /* 0x000fe200000000ff */
[----:B------:R-:W-:Y:S01]  /*7180*/  FFMA.FTZ R40, R6, R35, R40 ;  /* 0x0000002306287223 */ /* 0x000fe20000010028 */
[----:B------:R-:W-:-:S02]  /*7190*/  F2FP.F16.F32.PACK_AB R4, R39, R42 ;  /* 0x0000002a2704723e */ /* 0x000fc400000000ff */
[----:B------:R-:W-:Y:S02]  /*71a0*/  F2FP.F16.F32.PACK_AB R6, R28, R41 ;  /* 0x000000291c06723e */ /* 0x000fe400000000ff */
[----:B------:R-:W-:-:S05]  /*71b0*/  F2FP.F16.F32.PACK_AB R5, R40, R5 ;  /* 0x000000052805723e */ /* 0x000fca00000000ff */
[----:B------:R1:W-:Y:S02]  /*71c0*/  STS.128 [R3+0x8400], R4 ;  /* 0x0084000403007388 */ /* 0x0003e40000000c00 */
.L_x_1421:
[----:B------:R-:W-:Y:S05]  /*71d0*/  BSYNC B2 ;  /* 0x0000000000027941 */ /* 0x000fea0003800000 */
.L_x_1420:
[----:B------:R-:W-:Y:S05]  /*71e0*/  @P1 BRA `(.L_x_1419) ;  /* 0x0000000000a81947 */ /* 0x000fea0003800000 */
[----:B-1----:R-:W1:Y:S01]  /*71f0*/  LDS.128 R4, [R0] ;  /* 0x0000000000047984 */ /* 0x002e620000000c00 */
[----:B------:R-:W-:Y:S01]  /*7200*/  SHF.R.U32.HI R34, RZ, 0x10, R27 ;  /* 0x00000010ff227819 */ /* 0x000fe2000001161b */
[----:B------:R-:W-:Y:S01]  /*7210*/  HADD2.F32 R28, -RZ, R48.H1_H1 ;  /* 0x30000030ff1c7230 */ /* 0x000fe20000004100 */
[----:B------:R-:W-:Y:S01]  /*7220*/  SHF.R.U32.HI R29, RZ, 0x10, R25 ;  /* 0x00000010ff1d7819 */ /* 0x000fe20000011619 */
[----:B------:R-:W-:Y:S01]  /*7230*/  HADD2.F32 R37, -RZ, R37.H0_H0 ;  /* 0x20000025ff257230 */ /* 0x000fe20000004100 */
[----:B------:R-:W-:Y:S01]  /*7240*/  SHF.R.U64 R39, R26, 0x10, R27 ;  /* 0x000000101a277819 */ /* 0x000fe2000000121b */
[----:B------:R-:W-:Y:S01]  /*7250*/  HADD2.F32 R34, -RZ, R34.H0_H0 ;  /* 0x20000022ff227230 */ /* 0x000fe20000004100 */
[----:B0-----:R-:W-:Y:S01]  /*7260*/  SHF.R.U64 R41, R24, 0x10, R25 ;  /* 0x0000001018297819 */ /* 0x001fe20000001219 */
[----:B------:R-:W-:Y:S02]  /*7270*/  HADD2.F32 R29, -RZ, R29.H0_H0 ;  /* 0x2000001dff1d7230 */ /* 0x000fe40000004100 */
[----:B-1----:R-:W-:-:S02]  /*7280*/  HADD2.F32 R27, -RZ, R7.H1_H1 ;  /* 0x30000007ff1b7230 */ /* 0x002fc40000004100 */
[----:B------:R-:W-:Y:S02]  /*7290*/  HADD2.F32 R26, -RZ, R7.H0_H0 ;  /* 0x20000007ff1a7230 */ /* 0x000fe40000004100 */
[--C-:B------:R-:W-:Y:S02]  /*72a0*/  HADD2.F32 R7, -RZ, R4.reuse.H0_H0 ;  /* 0x20000004ff077230 */ /* 0x100fe40000004100 */
[CC--:B------:R-:W-:Y:S01]  /*72b0*/  FMUL.FTZ R35, R27.reuse, R34.reuse ;  /* 0x000000221b237220 */ /* 0x0c0fe20000410000 */
[----:B------:R-:W-:Y:S01]  /*72c0*/  FMUL.FTZ R27, R27, R29 ;  /* 0x0000001d1b1b7220 */ /* 0x000fe20000410000 */
[----:B------:R-:W-:Y:S02]  /*72d0*/  HADD2.F32 R4, -RZ, R4.H1_H1 ;  /* 0x30000004ff047230 */ /* 0x000fe40000004100 */
[--C-:B------:R-:W-:Y:S02]  /*72e0*/  HADD2.F32 R24, -RZ, R6.reuse.H0_H0 ;  /* 0x20000006ff187230 */ /* 0x100fe40000004100 */
[----:B------:R-:W-:Y:S01]  /*72f0*/  FFMA.FTZ R40, R26, R34, R27 ;  /* 0x000000221a287223 */ /* 0x000fe2000001001b */
[----:B------:R-:W-:-:S02]  /*7300*/  HADD2.F32 R25, -RZ, R6.H1_H1 ;  /* 0x30000006ff197230 */ /* 0x000fc40000004100 */
[----:B------:R-:W-:Y:S01]  /*7310*/  FMUL.FTZ R38, R4, R37 ;  /* 0x0000002504267220 */ /* 0x000fe20000410000 */
[--C-:B------:R-:W-:Y:S02]  /*7320*/  HADD2.F32 R27, -RZ, R36.reuse.H1_H1 ;  /* 0x30000024ff1b7230 */ /* 0x100fe40000004100 */
[----:B------:R-:W-:Y:S01]  /*7330*/  FFMA.FTZ R35, R26, R29, -R35 ;  /* 0x0000001d1a237223 */ /* 0x000fe20000010823 */
[--C-:B------:R-:W-:Y:S02]  /*7340*/  HADD2.F32 R6, -RZ, R5.reuse.H0_H0 ;  /* 0x20000005ff067230 */ /* 0x100fe40000004100 */
[-C--:B------:R-:W-:Y:S01]  /*7350*/  FMUL.FTZ R34, R4, R28.reuse ;  /* 0x0000001c04227220 */ /* 0x080fe20000410000 */
[----:B------:R-:W-:Y:S02]  /*7360*/  HADD2.F32 R36, -RZ, R36.H0_H0 ;  /* 0x20000024ff247230 */ /* 0x000fe40000004100 */
[----:B------:R-:W-:Y:S01]  /*7370*/  FFMA.FTZ R38, R7, R28, -R38 ;  /* 0x0000001c07267223 */ /* 0x000fe20000010826 */
[----:B------:R-:W-:-:S02]  /*7380*/  HADD2.F32 R5, -RZ, R5.H1_H1 ;  /* 0x30000005ff057230 */ /* 0x000fc40000004100 */
[----:B------:R-:W-:Y:S01]  /*7390*/  FFMA.FTZ R37, R7, R37, R34 ;  /* 0x0000002507257223 */ /* 0x000fe20000010022 */
[----:B------:R-:W-:Y:S02]  /*73a0*/  HADD2.F32 R26, -RZ, R39.H0_H0 ;  /* 0x20000027ff1a7230 */ /* 0x000fe40000004100 */
[CC--:B------:R-:W-:Y:S01]  /*73b0*/  FMUL.FTZ R29, R25.reuse, R27.reuse ;  /* 0x0000001b191d7220 */ /* 0x0c0fe20000410000 */
[----:B------:R-:W-:Y:S02]  /*73c0*/  HADD2.F32 R4, -RZ, R41.H0_H0 ;  /* 0x20000029ff047230 */ /* 0x000fe40000004100 */
[----:B------:R-:W-:Y:S01]  /*73d0*/  FMUL.FTZ R28, R25, R36 ;  /* 0x00000024191c7220 */ /* 0x000fe20000410000 */
[C---:B------:R-:W-:Y:S01]  /*73e0*/  FMUL.FTZ R7, R5.reuse, R26 ;  /* 0x0000001a05077220 */ /* 0x040fe20000410000 */
[C---:B------:R-:W-:Y:S01]  /*73f0*/  FFMA.FTZ R29, R24.reuse, R36, -R29 ;  /* 0x00000024181d7223 */ /* 0x040fe2000001081d */
[-C--:B------:R-:W-:Y:S01]  /*7400*/  FMUL.FTZ R25, R5, R4.reuse ;  /* 0x0000000405197220 */ /* 0x080fe20000410000 */
[----:B------:R-:W-:Y:S01]  /*7410*/  FFMA.FTZ R28, R24, R27, R28 ;  /* 0x0000001b181c7223 */ /* 0x000fe2000001001c */
[----:B------:R-:W-:Y:S01]  /*7420*/  FFMA.FTZ R5, R6, R4, -R7 ;  /* 0x0000000406057223 */ /* 0x000fe20000010807 */
[----:B------:R-:W-:Y:S01]  /*7430*/  F2FP.F16.F32.PACK_AB R7, R40, R35 ;  /* 0x000000232807723e */ /* 0x000fe200000000ff */
[----:B------:R-:W-:Y:S01]  /*7440*/  FFMA.FTZ R26, R6, R26, R25 ;  /* 0x0000001a061a7223 */ /* 0x000fe20000010019 */
[----:B------:R-:W-:-:S02]  /*7450*/  F2FP.F16.F32.PACK_AB R4, R37, R38 ;  /* 0x000000262504723e */ /* 0x000fc400000000ff */
[----:B------:R-:W-:Y:S02]  /*7460*/  F2FP.F16.F32.PACK_AB R6, R28, R29 ;  /* 0x0000001d1c06723e */ /* 0x000fe400000000ff */
[----:B------:R-:W-:-:S05]  /*7470*/  F2FP.F16.F32.PACK_AB R5, R26, R5 ;  /* 0x000000051a05723e */ /* 0x000fca00000000ff */
[----:B------:R2:W-:Y:S02]  /*7480*/  STS.128 [R0], R4 ;  /* 0x0000000400007388 */ /* 0x0005e40000000c00 */
.L_x_1419:
[----:B------:R-:W-:Y:S05]  /*7490*/  BSYNC B1 ;  /* 0x0000000000017941 */ /* 0x000fea0003800000 */
.L_x_1418:
[----:B-12---:R-:W-:-:S05]  /*74a0*/  VIADD R4, R17, 0x60 ;  /* 0x0000006011047836 */ /* 0x006fca0000000000 */
[----:B------:R-:W-:-:S13]  /*74b0*/  ISETP.GE.AND P0, PT, R4, R32, PT ;  /* 0x000000200400720c */ /* 0x000fda0003f06270 */
        /* <DEDUP_REMOVED lines=10> */
[----:B------:R-:W-:Y:S01]  /*7560*/  SHF.R.U32.HI R25, RZ, 0x10, R13 ;  /* 0x00000010ff197819 */ /* 0x000fe2000001160d */
[----:B------:R-:W-:Y:S01]  /*7570*/  HADD2.F32 R33, -RZ, R33.H0_H0 ;  /* 0x20000021ff217230 */ /* 0x000fe20000004100 */
[----:B------:R-:W-:Y:S01]  /*7580*/  SHF.R.U64 R29, R20, 0x10, R21 ;  /* 0x00000010141d7819 */ /* 0x000fe20000001215 */
[----:B------:R-:W-:Y:S01]  /*7590*/  HADD2.F32 R26, -RZ, R26.H0_H0 ;  /* 0x2000001aff1a7230 */ /* 0x000fe20000004100 */
[----:B------:R-:W-:Y:S01]  /*75a0*/  SHF.R.U64 R34, R12, 0x10, R13 ;  /* 0x000000100c227819 */ /* 0x000fe2000000120d */
        /* <DEDUP_REMOVED lines=11> */
[----:B------:R-:W-:Y:S02]  /*7660*/  HADD2.F32 R21, -RZ, R31.H0_H0 ;  /* 0x2000001fff157230 */ /* 0x000fe40000004100 */
[----:B------:R-:W-:Y:S01]  /*7670*/  FFMA.FTZ R27, R20, R25, -R27 ;  /* 0x00000019141b7223 */ /* 0x000fe2000001081b */
[----:B------:R-:W-:Y:S02]  /*7680*/  HADD2.F32 R6, -RZ, R5.H0_H0 ;  /* 0x20000005ff067230 */ /* 0x000fe40000004100 */
[-C--:B------:R-:W-:Y:S01]  /*7690*/  FMUL.FTZ R26, R4, R24.reuse ;  /* 0x00000018041a7220 */ /* 0x080fe20000410000 */
[----:B------:R-:W-:Y:S02]  /*76a0*/  HADD2.F32 R31, -RZ, R31.H1_H1 ;  /* 0x3000001fff1f7230 */ /* 0x000fe40000004100 */
[----:B------:R-:W-:Y:S01]  /*76b0*/  FFMA.FTZ R28, R7, R24, -R28 ;  /* 0x00000018071c7223 */ /* 0x000fe2000001081c */
[----:B------:R-:W-:-:S02]  /*76c0*/  HADD2.F32 R5, -RZ, R5.H1_H1 ;  /* 0x30000005ff057230 */ /* 0x000fc40000004100 */
[----:B------:R-:W-:Y:S01]  /*76d0*/  FFMA.FTZ R33, R7, R33, R26 ;  /* 0x0000002107217223 */ /* 0x000fe2000001001a */
[----:B------:R-:W-:Y:S02]  /*76e0*/  HADD2.F32 R20, -RZ, R29.H0_H0 ;  /* 0x2000001dff147230 */ /* 0x000fe40000004100 */
[C---:B------:R-:W-:Y:S01]  /*76f0*/  FMUL.FTZ R25, R13.reuse, R21 ;  /* 0x000000150d197220 */ /* 0x040fe20000410000 */
[----:B------:R-:W-:Y:S02]  /*7700*/  HADD2.F32 R4, -RZ, R34.H0_H0 ;  /* 0x20000022ff047230 */ /* 0x000fe40000004100 */
[-C--:B------:R-:W-:Y:S01]  /*7710*/  FMUL.FTZ R24, R13, R31.reuse ;  /* 0x0000001f0d187220 */ /* 0x080fe20000410000 */
        /* <DEDUP_REMOVED lines=10> */
[----:B------:R1:W-:Y:S02]  /*77c0*/  STS.128 [R3+0xb400], R4 ;  /* 0x00b4000403007388 */ /* 0x0003e40000000c00 */
.L_x_1424:
[----:B------:R-:W-:Y:S05]  /*77d0*/  BSYNC B1 ;  /* 0x0000000000017941 */ /* 0x000fea0003800000 */
.L_x_1423:
[----:B------:R-:W-:Y:S05]  /*77e0*/  @P1 BRA `(.L_x_1422) ;  /* 0x0000001400e81947 */ /* 0x000fea0003800000 */
[----:B-1----:R-:W1:Y:S01]  /*77f0*/  LDS.128 R4, [R0+0x3000] ;  /* 0x0030000000047984 */ /* 0x002e620000000c00 */
[----:B------:R-:W-:Y:S01]  /*7800*/  SHF.R.U32.HI R20, RZ, 0x10, R11 ;  /* 0x00000010ff147819 */ /* 0x000fe2000001160b */
[--C-:B------:R-:W-:Y:S01]  /*7810*/  HADD2.F32 R13, -RZ, R14.reuse.H0_H0 ;  /* 0x2000000eff0d7230 */ /* 0x100fe20000004100 */
[----:B------:R-:W-:Y:S01]  /*7820*/  SHF.R.U32.HI R12, RZ, 0x10, R9 ;  /* 0x00000010ff0c7819 */ /* 0x000fe20000011609 */
[----:B------:R-:W-:Y:S01]  /*7830*/  HADD2.F32 R14, -RZ, R14.H1_H1 ;  /* 0x3000000eff0e7230 */ /* 0x000fe20000004100 */
[----:B------:R-:W-:Y:S01]  /*7840*/  SHF.R.U64 R25, R10, 0x10, R11 ;  /* 0x000000100a197819 */ /* 0x000fe2000000120b */
[----:B------:R-:W-:Y:S01]  /*7850*/  HADD2.F32 R20, -RZ, R20.H0_H0 ;  /* 0x20000014ff147230 */ /* 0x000fe20000004100 */
[----:B------:R-:W-:Y:S01]  /*7860*/  SHF.R.U64 R26, R8, 0x10, R9 ;  /* 0x00000010081a7819 */ /* 0x000fe20000001209 */
[----:B------:R-:W-:Y:S02]  /*7870*/  HADD2.F32 R12, -RZ, R12.H0_H0 ;  /* 0x2000000cff0c7230 */ /* 0x000fe40000004100 */
[----:B------:R-:W-:-:S02]  /*7880*/  HADD2.F32 R11, -RZ, R15.H0_H0 ;  /* 0x2000000fff0b7230 */ /* 0x000fc40000004100 */
[----:B------:R-:W-:Y:S02]  /*7890*/  HADD2.F32 R15, -RZ, R15.H1_H1 ;  /* 0x3000000fff0f7230 */ /* 0x000fe40000004100 */
[--C-:B-1----:R-:W-:Y:S02]  /*78a0*/  HADD2.F32 R10, -RZ, R7.reuse.H1_H1 ;  /* 0x30000007ff0a7230 */ /* 0x102fe40000004100 */
[--C-:B------:R-:W-:Y:S02]  /*78b0*/  HADD2.F32 R3, -RZ, R4.reuse.H0_H0 ;  /* 0x20000004ff037230 */ /* 0x100fe40000004100 */
[----:B------:R-:W-:Y:S02]  /*78c0*/  HADD2.F32 R9, -RZ, R7.H0_H0 ;  /* 0x20000007ff097230 */ /* 0x000fe40000004100 */
[C---:B------:R-:W-:Y:S01]  /*78d0*/  FMUL.FTZ R24, R10.reuse, R20 ;  /* 0x000000140a187220 */ /* 0x040fe20000410000 */
[----:B------:R-:W-:Y:S02]  /*78e0*/  HADD2.F32 R4, -RZ, R4.H1_H1 ;  /* 0x30000004ff047230 */ /* 0x000fe40000004100 */
[----:B------:R-:W-:Y:S01]  /*78f0*/  FMUL.FTZ R21, R10, R12 ;  /* 0x0000000c0a157220 */ /* 0x000fe20000410000 */
[----:B------:R-:W-:-:S02]  /*7900*/  HADD2.F32 R7, -RZ, R6.H0_H0 ;  /* 0x20000006ff077230 */ /* 0x000fc40000004100 */
[C---:B------:R-:W-:Y:S01]  /*7910*/  FFMA.FTZ R24, R9.reuse, R12, -R24 ;  /* 0x0000000c09187223 */ /* 0x040fe20000010818 */
[----:B------:R-:W-:Y:S02]  /*7920*/  HADD2.F32 R8, -RZ, R6.H1_H1 ;  /* 0x30000006ff087230 */ /* 0x000fe40000004100 */
[C---:B------:R-:W-:Y:S01]  /*7930*/  FMUL.FTZ R10, R4.reuse, R13 ;  /* 0x0000000d040a7220 */ /* 0x040fe20000410000 */
[--C-:B------:R-:W-:Y:S02]  /*7940*/  HADD2.F32 R6, -RZ, R5.reuse.H0_H0 ;  /* 0x20000005ff067230 */ /* 0x100fe40000004100 */
[----:B------:R-:W-:Y:S01]  /*7950*/  FFMA.FTZ R21, R9, R20, R21 ;  /* 0x0000001409157223 */ /* 0x000fe20000010015 */
[-C--:B------:R-:W-:Y:S01]  /*7960*/  FMUL.FTZ R12, R4, R11.reuse ;  /* 0x0000000b040c7220 */ /* 0x080fe20000410000 */
[----:B------:R-:W-:Y:S02]  /*7970*/  HADD2.F32 R5, -RZ, R5.H1_H1 ;  /* 0x30000005ff057230 */ /* 0x000fe40000004100 */
[----:B------:R-:W-:Y:S01]  /*7980*/  FFMA.FTZ R10, R3, R11, -R10 ;  /* 0x0000000b030a7223 */ /* 0x000fe2000001080a */
[----:B------:R-:W-:-:S02]  /*7990*/  HADD2.F32 R9, -RZ, R25.H0_H0 ;  /* 0x20000019ff097230 */ /* 0x000fc40000004100 */
[----:B------:R-:W-:Y:S01]  /*79a0*/  FFMA.FTZ R3, R3, R13, R12 ;  /* 0x0000000d03037223 */ /* 0x000fe2000001000c */
[----:B------:R-:W-:Y:S02]  /*79b0*/  HADD2.F32 R4, -RZ, R26.H0_H0 ;  /* 0x2000001aff047230 */ /* 0x000fe40000004100 */
[C---:B------:R-:W-:Y:S01]  /*79c0*/  FMUL.FTZ R12, R8.reuse, R14 ;  /* 0x0000000e080c7220 */ /* 0x040fe20000410000 */
[----:B------:R-:W-:Y:S01]  /*79d0*/  FMUL.FTZ R13, R8, R15 ;  /* 0x0000000f080d7220 */ /* 0x000fe20000410000 */
[C---:B------:R-:W-:Y:S01]  /*79e0*/  FMUL.FTZ R11, R5.reuse, R9 ;  /* 0x00000009050b7220 */ /* 0x040fe20000410000 */
[----:B------:R-:W-:Y:S01]  /*79f0*/  FMUL.FTZ R8, R5, R4 ;  /* 0x0000000405087220 */ /* 0x000fe20000410000 */
[C---:B------:R-:W-:Y:S01]  /*7a00*/  FFMA.FTZ R12, R7.reuse, R15, -R12 ;  /* 0x0000000f070c7223 */ /* 0x040fe2000001080c */
[----:B------:R-:W-:Y:S01]  /*7a10*/  FFMA.FTZ R13, R7, R14, R13 ;  /* 0x0000000e070d7223 */ /* 0x000fe2000001000d */
[C---:B------:R-:W-:Y:S01]  /*7a20*/  FFMA.FTZ R5, R6.reuse, R4, -R11 ;  /* 0x0000000406057223 */ /* 0x040fe2000001080b */
[----:B------:R-:W-:Y:S01]  /*7a30*/  FFMA.FTZ R8, R6, R9, R8 ;  /* 0x0000000906087223 */ /* 0x000fe20000010008 */
[----:B------:R-:W-:-:S02]  /*7a40*/  F2FP.F16.F32.PACK_AB R7, R21, R24 ;  /* 0x000000181507723e */ /* 0x000fc400000000ff */
[----:B------:R-:W-:Y:S02]  /*7a50*/  F2FP.F16.F32.PACK_AB R6, R13, R12 ;  /* 0x0000000c0d06723e */ /* 0x000fe400000000ff */
[----:B------:R-:W-:Y:S02]  /*7a60*/  F2FP.F16.F32.PACK_AB R4, R3, R10 ;  /* 0x0000000a0304723e */ /* 0x000fe400000000ff */
[----:B------:R-:W-:-:S05]  /*7a70*/  F2FP.F16.F32.PACK_AB R5, R8, R5 ;  /* 0x000000050805723e */ /* 0x000fca00000000ff */
[----:B------:R2:W-:Y:S01]  /*7a80*/  STS.128 [R0+0x3000], R4 ;  /* 0x0030000400007388 */ /* 0x0005e20000000c00 */
[----:B------:R-:W-:Y:S05]  /*7a90*/  BRA `(.L_x_1422) ;  /* 0x00000014003c7947 */ /* 0x000fea0003800000 */
.L_x_1409:
[----:B------:R-:W1:Y:S01]  /*7aa0*/  S2R R0, SR_TID.X ;  /* 0x0000000000007919 */ /* 0x000e620000002100 */
[----:B------:R-:W2:Y:S01]  /*7ab0*/  LDC R32, c[0x0][0x448] ;  /* 0x00011200ff207b82 */ /* 0x000ea20000000800 */
[----:B------:R-:W-:Y:S01]  /*7ac0*/  ULDC.64 UR4, c[0x0][0x3f8] ;  /* 0x0000fe0000047ab9 */ /* 0x000fe20000000a00 */
[----:B------:R-:W-:Y:S01]  /*7ad0*/  ULDC.64 UR6, c[0x0][0x408] ;  /* 0x0001020000067ab9 */ /* 0x000fe20000000a00 */
[----:B------:R-:W-:Y:S01]  /*7ae0*/  IMAD.MOV.U32 R27, RZ, RZ, R29 ;  /* 0x000000ffff1b7224 */ /* 0x000fe200078e001d */
[----:B------:R-:W-:Y:S01]  /*7af0*/  SHF.R.S32.HI R43, RZ, 0x1f, R18 ;  /* 0x0000001fff2b7819 */ /* 0x000fe20000011412 */
[----:B------:R-:W-:Y:S01]  /*7b00*/  IMAD.MOV.U32 R4, RZ, RZ, R24 ;  /* 0x000000ffff047224 */ /* 0x000fe200078e0018 */
[----:B--2---:R-:W-:Y:S01]  /*7b10*/  ISETP.NE.AND P0, PT, R32, 0x1, PT ;  /* 0x000000012000780c */ /* 0x004fe20003f05270 */
[----:B-1----:R-:W-:-:S05]  /*7b20*/  VIADD R0, R0, 0xffffff80 ;  /* 0xffffff8000007836 */ /* 0x002fca0000000000 */
[----:B------:R-:W-:-:S07]  /*7b30*/  SHF.R.S32.HI R3, RZ, 0x1f, R0 ;  /* 0x0000001fff037819 */ /* 0x000fce0000011400 */
[----:B------:R-:W1:Y:S01]  /*7b40*/  @P0 LDC R5, c[0x0][0x450] ;  /* 0x00011400ff050b82 */ /* 0x000e620000000800 */
[----:B------:R-:W-:-:S04]  /*7b50*/  LEA.HI R3, R3, R0, RZ, 0x2 ;  /* 0x0000000003037211 */ /* 0x000fc800078f10ff */
[----:B------:R-:W-:-:S05]  /*7b60*/  LOP3.LUT R3, R3, 0xfffffffc, RZ, 0xc0, !PT ;  /* 0xfffffffc03037812 */ /* 0x000fca00078ec0ff */
[----:B------:R-:W-:Y:S02]  /*7b70*/  IMAD.IADD R3, R0, 0x1, -R3 ;  /* 0x0000000100037824 */ /* 0x000fe400078e0a03 */
[----:B------:R-:W2:Y:S02]  /*7b80*/  @P0 LDC R0, c[0x0][0x44c] ;  /* 0x00011300ff000b82 */ /* 0x000ea40000000800 */
[----:B------:R-:W-:-:S04]  /*7b90*/  IMAD R3, R3, 0x60, R39 ;  /* 0x0000006003037824 */ /* 0x000fc800078e0227 */
[----:B--2---:R-:W-:-:S05]  /*7ba0*/  @P0 IMAD.HI.U32 R0, R3, R0, RZ ;  /* 0x0000000003000227 */ /* 0x004fca00078e00ff */
[----:B-1----:R-:W-:Y:S01]  /*7bb0*/  @P0 SHF.R.U32.HI R3, RZ, R5, R0 ;  /* 0x00000005ff030219 */ /* 0x002fe20000011600 */
[----:B------:R-:W-:-:S03]  /*7bc0*/  IMAD.MOV.U32 R5, RZ, RZ, R31 ;  /* 0x000000ffff057224 */ /* 0x000fc600078e001f */
[----:B------:R-:W-:Y:S01]  /*7bd0*/  SHF.R.S32.HI R0, RZ, 0x1f, R3 ;  /* 0x0000001fff007819 */ /* 0x000fe20000011403 */
[----:B------:R-:W-:-:S04]  /*7be0*/  IMAD.WIDE.U32 R26, R3, UR4, R26 ;  /* 0x00000004031a7c25 */ /* 0x000fc8000f8e001a */
[C---:B------:R-:W-:Y:S02]  /*7bf0*/  IMAD R6, R0.reuse, UR4, RZ ;  /* 0x0000000400067c24 */ /* 0x040fe4000f8e02ff */
[----:B------:R-:W-:Y:S02]  /*7c00*/  IMAD R0, R0, UR6, RZ ;  /* 0x0000000600007c24 */ /* 0x000fe4000f8e02ff */
[C---:B------:R-:W-:Y:S01]  /*7c10*/  IMAD R7, R3.reuse, UR5, R6 ;  /* 0x0000000503077c24 */ /* 0x040fe2000f8e0206 */
[----:B------:R-:W-:Y:S01]  /*7c20*/  ULDC.64 UR4, c[0x0][0x3e8] ;  /* 0x0000fa0000047ab9 */ /* 0x000fe20000000a00 */
[C---:B------:R-:W-:Y:S01]  /*7c30*/  IMAD.WIDE.U32 R4, R3.reuse, UR6, R4 ;  /* 0x0000000603047c25 */ /* 0x040fe2000f8e0004 */
[----:B------:R-:W-:Y:S01]  /*7c40*/  LEA R25, P0, R26, UR4, 0x1 ;  /* 0x000000041a197c11 */ /* 0x000fe2000f8008ff */
[----:B------:R-:W-:Y:S02]  /*7c50*/  UMOV UR4, 0xffffffff ;  /* 0xffffffff00047882 */ /* 0x000fe40000000000 */
[----:B------:R-:W-:Y:S01]  /*7c60*/  IMAD R3, R3, UR7, R0 ;  /* 0x0000000703037c24 */ /* 0x000fe2000f8e0200 */
[----:B------:R-:W-:Y:S01]  /*7c70*/  ULDC.64 UR6, c[0x0][0x400] ;  /* 0x0001000000067ab9 */ /* 0x000fe20000000a00 */
[----:B------:R-:W-:Y:S01]  /*7c80*/  IMAD.IADD R7, R27, 0x1, R7 ;  /* 0x000000011b077824 */ /* 0x000fe200078e0207 */
[----:B------:R-:W-:Y:S01]  /*7c90*/  LEA R27, P1, R4, UR6, 0x1 ;  /* 0x00000006041b7c11 */ /* 0x000fe2000f8208ff */
[----:B------:R-:W-:-:S03]  /*7ca0*/  IMAD.IADD R3, R5, 0x1, R3 ;  /* 0x0000000105037824 */ /* 0x000fc600078e0203 */
[----:B------:R-:W-:Y:S02]  /*7cb0*/  LEA.HI.X R26, R26, UR5, R7, 0x1, P0 ;  /* 0x000000051a1a7c11 */ /* 0x000fe400080f0c07 */
[----:B------:R-:W-:Y:S01]  /*7cc0*/  LEA.HI.X R24, R4, UR7, R3, 0x1, P1 ;  /* 0x0000000704187c11 */ /* 0x000fe200088f0c03 */
[----:B------:R-:W-:Y:S06]  /*7cd0*/  BRA.DIV UR4, `(.L_x_1425) ;  /* 0x0000017e04d07947 */ /* 0x000fec000b800000 */
[----:B------:R-:W2:Y:S01]  /*7ce0*/  LDL R6, [R1+0x4] ;  /* 0x0000040001067983 */ /* 0x000ea20000100800 */
[----:B------:R-:W1:Y:S03]  /*7cf0*/  LDC R41, c[0x0][0x3f4] ;  /* 0x0000fd00ff297b82 */ /* 0x000e660000000800 */
[----:B------:R-:W3:Y:S04]  /*7d00*/  SHFL.IDX PT, R3, R25, RZ, 0x1c1f ;  /* 0x001c1fff19037589 */ /* 0x000ee800000e0000 */
[----:B------:R-:W4:Y:S04]  /*7d10*/  SHFL.IDX PT, R0, R26, RZ, 0x1c1f ;  /* 0x001c1fff1a007589 */ /* 0x000f2800000e0000 */
[----:B0-----:R-:W0:Y:S04]  /*7d20*/  SHFL.IDX PT, R14, R27, RZ, 0x1c1f ;  /* 0x001c1fff1b0e7589 */ /* 0x001e2800000e0000 */
[----:B------:R-:W5:Y:S01]  /*7d30*/  SHFL.IDX PT, R4, R24, RZ, 0x1c1f ;  /* 0x001c1fff18047589 */ /* 0x000f6200000e0000 */
[----:B-1----:R-:W-:Y:S01]  /*7d40*/  ISETP.GE.AND P0, PT, R18, R41, PT ;  /* 0x000000291200720c */ /* 0x002fe20003f06270 */
[----:B--2---:R-:W-:-:S05]  /*7d50*/  IMAD R32, R6, R32, RZ ;  /* 0x0000002006207224 */ /* 0x004fca00078e02ff */
[----:B------:R-:W-:-:S13]  /*7d60*/  ISETP.GE.OR P1, PT, R39, R32, P0 ;  /* 0x000000202700720c */ /* 0x000fda0000726670 */
[C---:B------:R-:W-:Y:S01]  /*7d70*/  @!P1 IMAD.SHL.U32 R5, R18.reuse, 0x2, RZ ;  /* 0x0000000212059824 */ /* 0x040fe200078e00ff */
[----:B------:R-:W-:-:S04]  /*7d80*/  @!P1 SHF.L.U64.HI R21, R18, 0x1, R43 ;  /* 0x0000000112159819 */ /* 0x000fc8000001022b */
[----:B---3--:R-:W-:-:S04]  /*7d90*/  @!P1 IADD3 R6, P2, R3, R5, RZ ;  /* 0x0000000503069210 */ /* 0x008fc80007f5e0ff */
[----:B----4-:R-:W-:-:S05]  /*7da0*/  @!P1 IADD3.X R7, R0, R21, RZ, P2, !PT ;  /* 0x0000001500079210 */ /* 0x010fca00017fe4ff */
[----:B------:R-:W2:Y:S01]  /*7db0*/  @!P1 LD.E.128 R8, desc[UR38][R6.64] ;  /* 0x0000002606089980 */ /* 0x000ea2000c101d00 */
[----:B0-----:R-:W-:-:S05]  /*7dc0*/  @!P1 IADD3 R14, P2, R14, R5, RZ ;  /* 0x000000050e0e9210 */ /* 0x001fca0007f5e0ff */
[----:B-----5:R-:W-:-:S04]  /*7dd0*/  @!P1 IMAD.X R3, R4, 0x1, R21, P2 ;  /* 0x0000000104039824 */ /* 0x020fc800010e0615 */
[----:B------:R-:W-:-:S05]  /*7de0*/  @!P1 IMAD.MOV.U32 R15, RZ, RZ, R3 ;  /* 0x000000ffff0f9224 */ /* 0x000fca00078e0003 */
[----:B------:R0:W3:Y:S01]  /*7df0*/  @!P1 LD.E.128 R4, desc[UR38][R14.64] ;  /* 0x000000260e049980 */ /* 0x0000e2000c101d00 */
[----:B------:R-:W-:Y:S02]  /*7e00*/  CS2R R34, SRZ ;  /* 0x0000000000227805 */ /* 0x000fe4000001ff00 */
[----:B------:R-:W-:Y:S02]  /*7e10*/  CS2R R28, SRZ ;  /* 0x00000000001c7805 */ /* 0x000fe4000001ff00 */
[----:B------:R-:W-:Y:S01]  /*7e20*/  CS2R R20, SRZ ;  /* 0x0000000000147805 */ /* 0x000fe2000001ff00 */
[----:B------:R-:W1:Y:S01]  /*7e30*/  SHFL.IDX PT, R24, R24, 0x1, 0x1c1f ;  /* 0x003c1f0018187f89 */ /* 0x000e6200000e0000 */
[----:B------:R-:W-:-:S03]  /*7e40*/  CS2R R36, SRZ ;  /* 0x0000000000247805 */ /* 0x000fc6000001ff00 */
[----:B0-----:R0:W4:Y:S01]  /*7e50*/  SHFL.IDX PT, R14, R27, 0x1, 0x1c1f ;  /* 0x003c1f001b0e7f89 */ /* 0x00112200000e0000 */
[----:B--2---:R-:W-:Y:S02]  /*7e60*/  @!P1 IMAD.MOV.U32 R34, RZ, RZ, R8 ;  /* 0x000000ffff229224 */ /* 0x004fe400078e0008 */
[----:B------:R-:W-:Y:S02]  /*7e70*/  @!P1 IMAD.MOV.U32 R35, RZ, RZ, R9 ;  /* 0x000000ffff239224 */ /* 0x000fe400078e0009 */
[----:B------:R-:W-:Y:S02]  /*7e80*/  IMAD.MOV.U32 R0, RZ, RZ, R34 ;  /* 0x000000ffff007224 */ /* 0x000fe400078e0022 */
[----:B------:R-:W-:Y:S02]  /*7e90*/  IMAD.MOV.U32 R3, RZ, RZ, R35 ;  /* 0x000000ffff037224 */ /* 0x000fe400078e0023 */
[----:B------:R-:W-:Y:S01]  /*7ea0*/  @!P1 IMAD.MOV.U32 R36, RZ, RZ, R10 ;  /* 0x000000ffff249224 */ /* 0x000fe200078e000a */
[----:B------:R-:W-:Y:S01]  /*7eb0*/  PRMT R42, R0, 0x7610, R42 ;  /* 0x00007610002a7816 */ /* 0x000fe2000000002a */
[----:B------:R-:W-:Y:S01]  /*7ec0*/  @!P1 IMAD.MOV.U32 R37, RZ, RZ, R11 ;  /* 0x000000ffff259224 */ /* 0x000fe200078e000b */
[----:B------:R-:W-:Y:S01]  /*7ed0*/  PRMT R45, R45, 0x5410, R3 ;  /* 0x000054102d2d7816 */ /* 0x000fe20000000003 */
[----:B------:R0:W2:Y:S01]  /*7ee0*/  SHFL.IDX PT, R0, R26, 0x1, 0x1c1f ;  /* 0x003c1f001a007f89 */ /* 0x0000a200000e0000 */
[----:B------:R-:W-:Y:S01]  /*7ef0*/  IMAD.MOV.U32 R8, RZ, RZ, R36 ;  /* 0x000000ffff087224 */ /* 0x000fe200078e0024 */
[----:B---3--:R-:W-:-:S02]  /*7f00*/  @!P1 MOV R28, R6 ;  /* 0x00000006001c9202 */ /* 0x008fc40000000f00 */
[----:B------:R0:W3:Y:S01]  /*7f10*/  SHFL.IDX PT, R3, R25, 0x1, 0x1c1f ;  /* 0x003c1f0019037f89 */ /* 0x0000e200000e0000 */
[----:B------:R-:W-:Y:S02]  /*7f20*/  @!P1 IMAD.MOV.U32 R20, RZ, RZ, R4 ;  /* 0x000000ffff149224 */ /* 0x000fe400078e0004 */
[----:B------:R-:W-:Y:S02]  /*7f30*/  @!P1 IMAD.MOV.U32 R21, RZ, RZ, R5 ;  /* 0x000000ffff159224 */ /* 0x000fe400078e0005 */
[----:B------:R-:W-:Y:S02]  /*7f40*/  @!P1 IMAD.MOV.U32 R29, RZ, RZ, R7 ;  /* 0x000000ffff1d9224 */ /* 0x000fe400078e0007 */
[----:B------:R-:W-:Y:S02]  /*7f50*/  IMAD.MOV.U32 R4, RZ, RZ, R20 ;  /* 0x000000ffff047224 */ /* 0x000fe400078e0014 */
[----:B------:R-:W-:Y:S02]  /*7f60*/  IMAD.MOV.U32 R5, RZ, RZ, R21 ;  /* 0x000000ffff057224 */ /* 0x000fe400078e0015 */
[----:B------:R-:W-:-:S02]  /*7f70*/  IMAD.MOV.U32 R6, RZ, RZ, R28 ;  /* 0x000000ffff067224 */ /* 0x000fc400078e001c */
[----:B------:R-:W-:Y:S01]  /*7f80*/  IMAD.MOV.U32 R9, RZ, RZ, R37 ;  /* 0x000000ffff097224 */ /* 0x000fe200078e0025 */
[----:B------:R-:W-:Y:S01]  /*7f90*/  PRMT R45, R5, 0x7610, R45 ;  /* 0x00007610052d7816 */ /* 0x000fe2000000002d */
[----:B------:R-:W-:Y:S01]  /*7fa0*/  IMAD.MOV.U32 R7, RZ, RZ, R29 ;  /* 0x000000ffff077224 */ /* 0x000fe200078e001d */
[----:B------:R-:W-:Y:S02]  /*7fb0*/  PRMT R56, R4, 0x5410, R6 ;  /* 0x0000541004387816 */ /* 0x000fe40000000006 */
[----:B------:R-:W-:Y:S02]  /*7fc0*/  CS2R R4, SRZ ;  /* 0x0000000000047805 */ /* 0x000fe4000001ff00 */
[----:B------:R-:W-:Y:S02]  /*7fd0*/  PRMT R31, R8, 0x5410, R9 ;  /* 0x00005410081f7816 */ /* 0x000fe40000000009 */
[----:B012-4-:R-:W-:-:S07]  /*7fe0*/  PRMT R42, R42, 0x5410, R7 ;  /* 0x000054102a2a7816 */ /* 0x017fce0000000007 */
.L_x_1701:
[----:B------:R-:W2:Y:S01]  /*7ff0*/  LDL R7, [R1+0x58] ;  /* 0x0000580001077983 */ /* 0x000ea20000100800 */
[----:B------:R-:W-:Y:S01]  /*8000*/  VIADD R39, R39, 0x60 ;  /* 0x0000006027277836 */ /* 0x000fe20000000000 */
[----:B------:R-:W-:Y:S01]  /*8010*/  BSSY B1, `(.L_x_1426) ;  /* 0x0000016000017945 */ /* 0x000fe20003800000 */
[----:B------:R-:W-:Y:S02]  /*8020*/  CS2R R8, SRZ ;  /* 0x0000000000087805 */ /* 0x000fe4000001ff00 */
[----:B------:R-:W-:Y:S02]  /*8030*/  CS2R R10, SRZ ;  /* 0x00000000000a7805 */ /* 0x000fe4000001ff00 */
[----:B------:R-:W-:Y:S02]  /*8040*/  ISETP.GE.AND P1, PT, R39, R32, PT ;  /* 0x000000202700720c */ /* 0x000fe40003f26270 */
[----:B--2---:R-:W-:-:S04]  /*8050*/  LEA.HI R6, R7, R7, RZ, 0x1 ;  /* 0x0000000707067211 */ /* 0x004fc800078f08ff */
[----:B------:R-:W-:-:S05]  /*8060*/  LOP3.LUT R6, R6, 0xfffffffe, RZ, 0xc0, !PT ;  /* 0xfffffffe06067812 */ /* 0x000fca00078ec0ff */
[----:B------:R-:W-:Y:S01]  /*8070*/  IMAD.IADD R13, R7, 0x1, -R6 ;  /* 0x00000001070d7824 */ /* 0x000fe200078e0a06 */
[----:B------:R-:W-:-:S04]  /*8080*/  CS2R R6, SRZ ;  /* 0x0000000000067805 */ /* 0x000fc8000001ff00 */
[----:B------:R-:W-:Y:S01]  /*8090*/  SHF.L.U32 R13, R13, 0x1f, RZ ;  /* 0x0000001f0d0d7819 */ /* 0x000fe200000006ff */
[----:B------:R-:W-:Y:S06]  /*80a0*/  @P1 BRA `(.L_x_1427) ;  /* 0x0000000000301947 */ /* 0x000fec0003800000 */
[----:B------:R-:W-:Y:S02]  /*80b0*/  CS2R R6, SRZ ;  /* 0x0000000000067805 */ /* 0x000fe4000001ff00 */
[----:B------:R-:W-:Y:S02]  /*80c0*/  CS2R R8, SRZ ;  /* 0x0000000000087805 */ /* 0x000fe4000001ff00 */
[----:B------:R-:W-:Y:S01]  /*80d0*/  CS2R R10, SRZ ;  /* 0x00000000000a7805 */ /* 0x000fe2000001ff00 */
[----:B------:R-:W-:Y:S06]  /*80e0*/  @P0 BRA `(.L_x_1427) ;  /* 0x0000000000200947 */ /* 0x000fec0003800000 */
[C---:B------:R-:W-:Y:S01]  /*80f0*/  IMAD.SHL.U32 R4, R18.reuse, 0x2, RZ ;  /* 0x0000000212047824 */ /* 0x040fe200078e00ff */
[----:B------:R-:W-:-:S04]  /*8100*/  SHF.L.U64.HI R5, R18, 0x1, R43 ;  /* 0x0000000112057819 */ /* 0x000fc8000001022b */
[-C--:B---3--:R-:W-:Y:S02]  /*8110*/  IADD3 R8, P1, R3, R4.reuse, RZ ;  /* 0x0000000403087210 */ /* 0x088fe40007f3e0ff */
[----:B------:R-:W-:-:S03]  /*8120*/  IADD3 R4, P2, R14, R4, RZ ;  /* 0x000000040e047210 */ /* 0x000fc60007f5e0ff */
[--C-:B------:R-:W-:Y:S02]  /*8130*/  IMAD.X R9, R0, 0x1, R5.reuse, P1 ;  /* 0x0000000100097824 */ /* 0x100fe400008e0605 */
[----:B------:R-:W-:-:S04]  /*8140*/  IMAD.X R5, R24, 0x1, R5, P2 ;  /* 0x0000000118057824 */ /* 0x000fc800010e0605 */
[----:B------:R-:W5:Y:S04]  /*8150*/  LD.E.128 R8, desc[UR38][R8.64] ;  /* 0x0000002608087980 */ /* 0x000f68000c101d00 */
[----:B------:R-:W5:Y:S02]  /*8160*/  LD.E.128 R4, desc[UR38][R4.64] ;  /* 0x0000002604047980 */ /* 0x000f64000c101d00 */
.L_x_1427:
[----:B------:R-:W-:Y:S05]  /*8170*/  BSYNC B1 ;  /* 0x0000000000017941 */ /* 0x000fea0003800000 */
.L_x_1426:
[----:B------:R-:W0:Y:S01]  /*8180*/  SYNCS.PHASECHK.TRANS64.TRYWAIT P1, [R2+URZ+0x16800], R13 ;  /* 0x0168000d020075a7 */ /* 0x000e22000802017f */
[----:B------:R-:W-:Y:S01]  /*8190*/  IMAD R32, R33, -0xc0, R32 ;  /* 0xffffff4021207824 */ /* 0x000fe200078e0220 */
[----:B---3-5:R-:W-:Y:S01]  /*81a0*/  MOV R3, R5 ;  /* 0x0000000500037202 */ /* 0x028fe20000000f00 */
[----:B------:R-:W-:Y:S01]  /*81b0*/  IMAD.MOV.U32 R0, RZ, RZ, R4 ;  /* 0x000000ffff007224 */ /* 0x000fe200078e0004 */
[----:B------:R-:W-:Y:S01]  /*81c0*/  BSSY B1, `(.L_x_1428) ;  /* 0x0000010000017945 */ /* 0x000fe20003800000 */
[----:B------:R-:W-:Y:S01]  /*81d0*/  VIADD R12, R17, 0x60 ;  /* 0x00000060110c7836 */ /* 0x000fe20000000000 */
[----:B------:R-:W-:Y:S01]  /*81e0*/  VIMNMX R32, R32, 0xc0, PT ;  /* 0x000000c020207848 */ /* 0x000fe20003fe0100 */
[----:B------:R-:W-:Y:S01]  /*81f0*/  IMAD.MOV.U32 R14, RZ, RZ, R8 ;  /* 0x000000ffff0e7224 */ /* 0x000fe200078e0008 */
[----:B------:R-:W-:Y:S01]  /*8200*/  PRMT R3, R3, 0x5410, R0 ;  /* 0x0000541003037816 */ /* 0x000fe20000000000 */
[----:B------:R-:W-:Y:S01]  /*8210*/  IMAD.MOV.U32 R0, RZ, RZ, R6 ;  /* 0x000000ffff007224 */ /* 0x000fe200078e0006 */
[-C--:B------:R-:W-:Y:S01]  /*8220*/  ISETP.GE.OR P2, PT, R17, R32.reuse, P0 ;  /* 0x000000201100720c */ /* 0x080fe20000746670 */
[----:B------:R-:W-:Y:S01]  /*8230*/  IMAD.MOV.U32 R15, RZ, RZ, R9 ;  /* 0x000000ffff0f7224 */ /* 0x000fe200078e0009 */
[----:B------:R-:W-:Y:S01]  /*8240*/  ISETP.GE.OR P0, PT, R12, R32, P0 ;  /* 0x000000200c00720c */ /* 0x000fe20000706670 */
[----:B------:R-:W-:Y:S01]  /*8250*/  IMAD.MOV.U32 R12, RZ, RZ, R7 ;  /* 0x000000ffff0c7224 */ /* 0x000fe200078e0007 */
[----:B------:R-:W-:Y:S01]  /*8260*/  PRMT R32, R3, 0x7610, R32 ;  /* 0x0000761003207816 */ /* 0x000fe20000000020 */
[----:B------:R-:W-:Y:S01]  /*8270*/  IMAD.IADD R39, R18, 0x1, R41 ;  /* 0x0000000112277824 */ /* 0x000fe200078e0229 */
[----:B------:R-:W-:-:S02]  /*8280*/  PRMT R3, R14, 0x7610, R3 ;  /* 0x000076100e037816 */ /* 0x000fc40000000003 */
[----:B------:R-:W-:Y:S02]  /*8290*/  PRMT R0, R0, 0x5410, R12 ;  /* 0x0000541000007816 */ /* 0x000fe4000000000c */
[----:B------:R-:W-:Y:S01]  /*82a0*/  PRMT R32, R32, 0x5410, R15 ;  /* 0x0000541020207816 */ /* 0x000fe2000000000f */
[----:B0-----:R-:W-:Y:S06]  /*82b0*/  @!P1 BRA `(.L_x_1429) ;  /* 0x0000017c00c49947 */ /* 0x001fec0003800000 */
.L_x_1702:
[----:B------:R-:W-:Y:S05]  /*82c0*/  BSYNC B1 ;  /* 0x0000000000017941 */ /* 0x000fea0003800000 */
.L_x_1428:
[----:B------:R-:W-:Y:S01]  /*82d0*/  BSSY B1, `(.L_x_1430) ;  /* 0x0000069000017945 */ /* 0x000fe20003800000 */
[----:B------:R-:W-:Y:S01]  /*82e0*/  IMAD.MOV.U32 R33, RZ, RZ, R10 ;  /* 0x000000ffff217224 */ /* 0x000fe200078e000a */
[----:B------:R-:W-:Y:S01]  /*82f0*/  LOP3.LUT R39, R39, 0x38, RZ, 0xc0, !PT ;  /* 0x0000003827277812 */ /* 0x000fe200078ec0ff */
[----:B------:R-:W-:Y:S01]  /*8300*/  IMAD.MOV.U32 R38, RZ, RZ, R11 ;  /* 0x000000ffff267224 */ /* 0x000fe200078e000b */
[----:B------:R-:W-:Y:S06]  /*8310*/  @P2 BRA `(.L_x_1431) ;  /* 0x0000000400902947 */ /* 0x000fec0003800000 */
[----:B------:R-:W2:Y:S01]  /*8320*/  LDL R12, [R1+0x48] ;  /* 0x00004800010c7983 */ /* 0x000ea20000100800 */
[----:B------:R-:W1:Y:S02]  /*8330*/  S2R R14, SR_TID.X ;  /* 0x00000000000e7919 */ /* 0x000e640000002100 */
[----:B-1----:R-:W-:-:S05]  /*8340*/  VIADD R14, R14, 0xffffff80 ;  /* 0xffffff800e0e7836 */ /* 0x002fca0000000000 */
[----:B------:R-:W-:-:S04]  /*8350*/  SHF.R.S32.HI R25, RZ, 0x1f, R14 ;  /* 0x0000001fff197819 */ /* 0x000fc8000001140e */
[----:B------:R-:W-:-:S04]  /*8360*/  LEA.HI R25, R25, R14, RZ, 0x5 ;  /* 0x0000000e19197211 */ /* 0x000fc800078f28ff */
[----:B------:R-:W-:Y:S01]  /*8370*/  SHF.R.S32.HI R25, RZ, 0x5, R25 ;  /* 0x00000005ff197819 */ /* 0x000fe20000011419 */
[--C-:B------:R-:W-:Y:S01]  /*8380*/  HADD2.F32 R43, -RZ, R45.reuse.H1_H1 ;  /* 0x3000002dff2b7230 */ /* 0x100fe20000004100 */
[----:B------:R-:W-:Y:S01]  /*8390*/  SHF.R.U64 R55, R34, 0x10, R35 ;  /* 0x0000001022377819 */ /* 0x000fe20000001223 */
[----:B------:R-:W-:Y:S01]  /*83a0*/  HADD2.F32 R45, -RZ, R45.H0_H0 ;  /* 0x2000002dff2d7230 */ /* 0x000fe20000004100 */
[--C-:B------:R-:W-:Y:S02]  /*83b0*/  SHF.R.U32.HI R44, RZ, 0x10, R21.reuse ;  /* 0x00000010ff2c7819 */ /* 0x100fe40000011615 */
[----:B------:R-:W-:Y:S02]  /*83c0*/  SHF.R.U64 R53, R20, 0x10, R21 ;  /* 0x0000001014357819 */ /* 0x000fe40000001215 */
[----:B------:R-:W-:Y:S01]  /*83d0*/  SHF.R.U32.HI R46, RZ, 0x10, R35 ;  /* 0x00000010ff2e7819 */ /* 0x000fe20000011623 */
[----:B------:R-:W-:Y:S01]  /*83e0*/  HADD2.F32 R44, -RZ, R44.H0_H0 ;  /* 0x2000002cff2c7230 */ /* 0x000fe20000004100 */
[----:B------:R-:W-:-:S02]  /*83f0*/  SHF.R.U64 R54, R36, 0x10, R37 ;  /* 0x0000001024367819 */ /* 0x000fc40000001225 */
[--C-:B------:R-:W-:Y:S02]  /*8400*/  SHF.R.U32.HI R50, RZ, 0x10, R29.reuse ;  /* 0x00000010ff327819 */ /* 0x100fe4000001161d */
[----:B------:R-:W-:Y:S02]  /*8410*/  SHF.R.U64 R51, R28, 0x10, R29 ;  /* 0x000000101c337819 */ /* 0x000fe4000000121d */
[----:B------:R-:W-:Y:S01]  /*8420*/  SHF.R.U32.HI R52, RZ, 0x10, R37 ;  /* 0x00000010ff347819 */ /* 0x000fe20000011625 */
[----:B--2---:R-:W-:-:S05]  /*8430*/  IMAD.SHL.U32 R12, R12, 0x40, RZ ;  /* 0x000000400c0c7824 */ /* 0x004fca00078e00ff */
[----:B------:R-:W-:-:S04]  /*8440*/  LOP3.LUT R24, R12, 0x1c0, RZ, 0xc0, !PT ;  /* 0x000001c00c187812 */ /* 0x000fc800078ec0ff */
[----:B------:R-:W-:Y:S02]  /*8450*/  SHF.R.U32.HI R15, RZ, 0x3, R24 ;  /* 0x00000003ff0f7819 */ /* 0x000fe40000011618 */
[----:B------:R-:W-:Y:S02]  /*8460*/  LOP3.LUT R12, R24, 0x38, R18, 0xf8, !PT ;  /* 0x00000038180c7812 */ /* 0x000fe400078ef812 */
[----:B------:R-:W-:Y:S02]  /*8470*/  LOP3.LUT R24, R15, R39, R24, 0x1e, !PT ;  /* 0x000000270f187212 */ /* 0x000fe400078e1e18 */
[----:B------:R-:W-:-:S03]  /*8480*/  LOP3.LUT R12, R12, R15, RZ, 0x3c, !PT ;  /* 0x0000000f0c0c7212 */ /* 0x000fc600078e3cff */
[C---:B------:R-:W-:Y:S02]  /*8490*/  IMAD R41, R25.reuse, 0x200, R24 ;  /* 0x0000020019297824 */ /* 0x040fe400078e0218 */
[----:B0-----:R-:W-:-:S03]  /*84a0*/  IMAD R13, R25, 0x200, R12 ;  /* 0x00000200190d7824 */ /* 0x001fc600078e020c */
[----:B------:R-:W-:Y:S01]  /*84b0*/  LEA R41, R41, R2, 0x1 ;  /* 0x0000000229297211 */ /* 0x000fe200078e08ff */
[----:B------:R-:W-:-:S04]  /*84c0*/  IMAD R40, R13, 0x2, R2 ;  /* 0x000000020d287824 */ /* 0x000fc800078e0202 */
[----:B------:R-:W0:Y:S04]  /*84d0*/  LDS.128 R24, [R41+0x8400] ;  /* 0x0084000029187984 */ /* 0x000e280000000c00 */
[----:B------:R-:W1:Y:S01]  /*84e0*/  LDS.128 R12, [R40+0x8400] ;  /* 0x00840000280c7984 */ /* 0x000e620000000c00 */
[--C-:B0-----:R-:W-:Y:S02]  /*84f0*/  HADD2.F32 R34, -RZ, R25.reuse.H0_H0 ;  /* 0x20000019ff227230 */ /* 0x101fe40000004100 */
[----:B------:R-:W-:Y:S02]  /*8500*/  HADD2.F32 R35, -RZ, R25.H1_H1 ;  /* 0x30000019ff237230 */ /* 0x000fe40000004100 */
[----:B-1----:R-:W-:Y:S02]  /*8510*/  HADD2.F32 R20, -RZ, R13.H0_H0 ;  /* 0x2000000dff147230 */ /* 0x002fe40000004100 */
[C---:B------:R-:W-:Y:S01]  /*8520*/  FMUL.FTZ R47, R34.reuse, R45 ;  /* 0x0000002d222f7220 */ /* 0x040fe20000410000 */
[----:B------:R-:W-:Y:S01]  /*8530*/  FMUL.FTZ R49, R34, R43 ;  /* 0x0000002b22317220 */ /* 0x000fe20000410000 */
[----:B------:R-:W-:-:S02]  /*8540*/  HADD2.F32 R34, -RZ, R46.H0_H0 ;  /* 0x2000002eff227230 */ /* 0x000fc40000004100 */
[C---:B------:R-:W-:Y:S01]  /*8550*/  FFMA.FTZ R48, R20.reuse, R43, -R47 ;  /* 0x0000002b14307223 */ /* 0x040fe2000001082f */
[----:B------:R-:W-:Y:S02]  /*8560*/  HADD2.F32 R21, -RZ, R13.H1_H1 ;  /* 0x3000000dff157230 */ /* 0x000fe40000004100 */
[C---:B------:R-:W-:Y:S01]  /*8570*/  FMUL.FTZ R46, R35.reuse, R44 ;  /* 0x0000002c232e7220 */ /* 0x040fe20000410000 */
[----:B------:R-:W-:Y:S02]  /*8580*/  HADD2.F32 R36, -RZ, R27.H0_H0 ;  /* 0x2000001bff247230 */ /* 0x000fe40000004100 */
[----:B------:R-:W-:Y:S02]  /*8590*/  HADD2.F32 R47, -RZ, R42.H1_H1 ;  /* 0x3000002aff2f7230 */ /* 0x000fe40000004100 */
[----:B------:R-:W-:Y:S02]  /*85a0*/  HADD2.F32 R43, -RZ, R31.H1_H1 ;  /* 0x3000001fff2b7230 */ /* 0x000fe40000004100 */
[----:B------:R-:W-:Y:S01]  /*85b0*/  FFMA.FTZ R49, R20, R45, R49 ;  /* 0x0000002d14317223 */ /* 0x000fe20000010031 */
[----:B------:R-:W-:Y:S01]  /*85c0*/  FMUL.FTZ R20, R35, R34 ;  /* 0x0000002223147220 */ /* 0x000fe20000410000 */
[----:B------:R-:W-:-:S02]  /*85d0*/  HADD2.F32 R28, -RZ, R15.H0_H0 ;  /* 0x2000000fff1c7230 */ /* 0x000fc40000004100 */
[C---:B------:R-:W-:Y:S01]  /*85e0*/  FFMA.FTZ R35, R21.reuse, R34, -R46 ;  /* 0x0000002215237223 */ /* 0x040fe2000001082e */
[C---:B------:R-:W-:Y:S01]  /*85f0*/  FMUL.FTZ R45, R36.reuse, R47 ;  /* 0x0000002f242d7220 */ /* 0x040fe20000410000 */
[----:B------:R-:W-:Y:S02]  /*8600*/  HADD2.F32 R37, -RZ, R27.H1_H1 ;  /* 0x3000001bff257230 */ /* 0x000fe40000004100 */
[-C--:B------:R-:W-:Y:S01]  /*8610*/  FMUL.FTZ R36, R36, R43.reuse ;  /* 0x0000002b24247220 */ /* 0x080fe20000410000 */
[----:B------:R-:W-:Y:S02]  /*8620*/  HADD2.F32 R46, -RZ, R50.H0_H0 ;  /* 0x20000032ff2e7230 */ /* 0x000fe40000004100 */
[----:B------:R-:W-:Y:S01]  /*8630*/  FFMA.FTZ R44, R21, R44, R20 ;  /* 0x0000002c152c7223 */ /* 0x000fe20000010014 */
[----:B------:R-:W-:Y:S02]  /*8640*/  HADD2.F32 R29, -RZ, R15.H1_H1 ;  /* 0x3000000fff1d7230 */ /* 0x000fe40000004100 */
[----:B------:R-:W-:Y:S01]  /*8650*/  FFMA.FTZ R45, R28, R43, -R45 ;  /* 0x0000002b1c2d7223 */ /* 0x000fe2000001082d */
[----:B------:R-:W-:-:S02]  /*8660*/  HADD2.F32 R20, -RZ, R52.H0_H0 ;  /* 0x20000034ff147230 */ /* 0x000fc40000004100 */
[----:B------:R-:W-:Y:S01]  /*8670*/  FFMA.FTZ R47, R28, R47, R36 ;  /* 0x0000002f1c2f7223 */ /* 0x000fe20000010024 */
[----:B------:R-:W-:Y:S02]  /*8680*/  HADD2.F32 R25, -RZ, R24.H0_H0 ;  /* 0x20000018ff197230 */ /* 0x000fe40000004100 */
[C---:B------:R-:W-:Y:S01]  /*8690*/  FMUL.FTZ R34, R37.reuse, R46 ;  /* 0x0000002e25227220 */ /* 0x040fe20000410000 */
[----:B------:R-:W-:Y:S02]  /*86a0*/  HADD2.F32 R28, -RZ, R56.H0_H0 ;  /* 0x20000038ff1c7230 */ /* 0x000fe40000004100 */
[----:B------:R-:W-:Y:S02]  /*86b0*/  HADD2.F32 R42, -RZ, R42.H0_H0 ;  /* 0x2000002aff2a7230 */ /* 0x000fe40000004100 */
[-C--:B------:R-:W-:Y:S01]  /*86c0*/  FMUL.FTZ R52, R37, R20.reuse ;  /* 0x0000001425347220 */ /* 0x080fe20000410000 */
[----:B------:R-:W-:Y:S02]  /*86d0*/  HADD2.F32 R13, -RZ, R12.H0_H0 ;  /* 0x2000000cff0d7230 */ /* 0x000fe40000004100 */
[----:B------:R-:W-:Y:S01]  /*86e0*/  FFMA.FTZ R50, R29, R20, -R34 ;  /* 0x000000141d327223 */ /* 0x000fe20000010822 */
[----:B------:R-:W-:-:S02]  /*86f0*/  HADD2.F32 R27, -RZ, R26.H0_H0 ;  /* 0x2000001aff1b7230 */ /* 0x000fc40000004100 */
[C---:B------:R-:W-:Y:S01]  /*8700*/  FMUL.FTZ R36, R25.reuse, R28 ;  /* 0x0000001c19247220 */ /* 0x040fe20000410000 */
[----:B------:R-:W-:Y:S02]  /*8710*/  HADD2.F32 R34, -RZ, R56.H1_H1 ;  /* 0x30000038ff227230 */ /* 0x000fe40000004100 */
[----:B------:R-:W-:Y:S01]  /*8720*/  FMUL.FTZ R25, R25, R42 ;  /* 0x0000002a19197220 */ /* 0x000fe20000410000 */
[----:B------:R-:W-:Y:S02]  /*8730*/  HADD2.F32 R20, -RZ, R31.H0_H0 ;  /* 0x2000001fff147230 */ /* 0x000fe40000004100 */
[----:B------:R-:W-:Y:S01]  /*8740*/  FFMA.FTZ R52, R29, R46, R52 ;  /* 0x0000002e1d347223 */ /* 0x000fe20000010034 */
[----:B------:R-:W-:Y:S01]  /*8750*/  FFMA.FTZ R36, R13, R42, -R36 ;  /* 0x0000002a0d247223 */ /* 0x000fe20000010824 */
[----:B------:R-:W-:Y:S02]  /*8760*/  HADD2.F32 R15, -RZ, R14.H0_H0 ;  /* 0x2000000eff0f7230 */ /* 0x000fe40000004100 */
[----:B------:R-:W-:Y:S01]  /*8770*/  FMUL.FTZ R46, R27, R34 ;  /* 0x000000221b2e7220 */ /* 0x000fe20000410000 */
[----:B------:R-:W-:Y:S01]  /*8780*/  FFMA.FTZ R28, R13, R28, R25 ;  /* 0x0000001c0d1c7223 */ /* 0x000fe20000010019 */
[----:B------:R-:W-:Y:S01]  /*8790*/  FMUL.FTZ R42, R27, R20 ;  /* 0x000000141b2a7220 */ /* 0x000fe20000410000 */
[----:B------:R-:W-:-:S02]  /*87a0*/  HADD2.F32 R24, -RZ, R24.H1_H1 ;  /* 0x30000018ff187230 */ /* 0x000fc40000004100 */
[----:B------:R-:W-:Y:S02]  /*87b0*/  HADD2.F32 R26, -RZ, R26.H1_H1 ;  /* 0x3000001aff1a7230 */ /* 0x000fe40000004100 */
[----:B------:R-:W-:Y:S02]  /*87c0*/  HADD2.F32 R25, -RZ, R53.H0_H0 ;  /* 0x20000035ff197230 */ /* 0x000fe40000004100 */
[----:B------:R-:W-:Y:S02]  /*87d0*/  HADD2.F32 R27, -RZ, R51.H0_H0 ;  /* 0x20000033ff1b7230 */ /* 0x000fe40000004100 */
[----:B------:R-:W-:Y:S02]  /*87e0*/  HADD2.F32 R13, -RZ, R55.H0_H0 ;  /* 0x20000037ff0d7230 */ /* 0x000fe40000004100 */
[----:B------:R-:W-:Y:S02]  /*87f0*/  HADD2.F32 R21, -RZ, R54.H0_H0 ;  /* 0x20000036ff157230 */ /* 0x000fe40000004100 */
[----:B------:R-:W-:Y:S01]  /*8800*/  FFMA.FTZ R46, R15, R20, -R46 ;  /* 0x000000140f2e7223 */ /* 0x000fe2000001082e */
[----:B------:R-:W-:-:S02]  /*8810*/  HADD2.F32 R12, -RZ, R12.H1_H1 ;  /* 0x3000000cff0c7230 */ /* 0x000fc40000004100 */
[----:B------:R-:W-:Y:S01]  /*8820*/  FFMA.FTZ R42, R15, R34, R42 ;  /* 0x000000220f2a7223 */ /* 0x000fe2000001002a */
[----:B------:R-:W-:Y:S02]  /*8830*/  HADD2.F32 R14, -RZ, R14.H1_H1 ;  /* 0x3000000eff0e7230 */ /* 0x000fe40000004100 */
[----:B------:R-:W-:Y:S01]  /*8840*/  FMUL.FTZ R15, R24, R25 ;  /* 0x00000019180f7220 */ /* 0x000fe20000410000 */
[----:B------:R-:W-:Y:S01]  /*8850*/  FMUL.FTZ R37, R26, R27 ;  /* 0x0000001b1a257220 */ /* 0x000fe20000410000 */
[----:B------:R-:W-:Y:S01]  /*8860*/  FMUL.FTZ R24, R24, R13 ;  /* 0x0000000d18187220 */ /* 0x000fe20000410000 */
[----:B------:R-:W-:Y:S01]  /*8870*/  FMUL.FTZ R26, R26, R21 ;  /* 0x000000151a1a7220 */ /* 0x000fe20000410000 */
[----:B------:R-:W-:Y:S01]  /*8880*/  FFMA.FTZ R29, R12, R13, -R15 ;  /* 0x0000000d0c1d7223 */ /* 0x000fe2000001080f */
[----:B------:R-:W-:Y:S01]  /*8890*/  FFMA.FTZ R37, R14, R21, -R37 ;  /* 0x000000150e257223 */ /* 0x000fe20000010825 */
        /* <DEDUP_REMOVED lines=12> */
.L_x_1431:
[----:B------:R-:W-:Y:S05]  /*8960*/  BSYNC B1 ;  /* 0x0000000000017941 */ /* 0x000fea0003800000 */
.L_x_1430:
[----:B------:R-:W-:Y:S01]  /*8970*/  PRMT R31, R33, 0x5410, R38 ;  /* 0x00005410211f7816 */ /* 0x000fe20000000026 */
[----:B------:R-:W-:Y:S06]  /*8980*/  @P0 BRA `(.L_x_1422) ;  /* 0x0000000400800947 */ /* 0x000fec0003800000 */
[----:B------:R-:W2:Y:S01]  /*8990*/  LDL R20, [R1+0x4c] ;  /* 0x00004c0001147983 */ /* 0x000ea20000100800 */
[C---:B-1----:R-:W-:Y:S02]  /*89a0*/  VIADD R12, R17.reuse, 0x60 ;  /* 0x00000060110c7836 */ /* 0x042fe40000000000 */
[----:B0-----:R-:W-:Y:S01]  /*89b0*/  VIADD R13, R17, 0x60 ;  /* 0x00000060110d7836 */ /* 0x001fe20000000000 */
[----:B------:R-:W3:Y:S01]  /*89c0*/  LDL R43, [R1+0x5c] ;  /* 0x00005c00012b7983 */ /* 0x000ee20000100800 */
[----:B------:R-:W-:Y:S02]  /*89d0*/  IMAD.SHL.U32 R12, R12, 0x40, RZ ;  /* 0x000000400c0c7824 */ /* 0x000fe400078e00ff */
[----:B------:R-:W-:-:S03]  /*89e0*/  IMAD.SHL.U32 R13, R13, 0x40, RZ ;  /* 0x000000400d0d7824 */ /* 0x000fc600078e00ff */
[----:B------:R-:W-:Y:S02]  /*89f0*/  LOP3.LUT R12, R12, 0x1c0, RZ, 0xc0, !PT ;  /* 0x000001c00c0c7812 */ /* 0x000fe400078ec0ff */
[----:B------:R-:W-:Y:S02]  /*8a00*/  LOP3.LUT R13, R13, 0x1c0, RZ, 0xc0, !PT ;  /* 0x000001c00d0d7812 */ /* 0x000fe400078ec0ff */
[----:B------:R-:W-:-:S04]  /*8a10*/  SHF.R.U32.HI R12, RZ, 0x3, R12 ;  /* 0x00000003ff0c7819 */ /* 0x000fc8000001160c */
[----:B------:R-:W-:Y:S02]  /*8a20*/  LOP3.LUT R39, R12, R39, R13, 0x1e, !PT ;  /* 0x000000270c277212 */ /* 0x000fe400078e1e0d */
[--C-:B------:R-:W-:Y:S02]  /*8a30*/  SHF.R.U64 R42, R8, 0x10, R9.reuse ;  /* 0x00000010082a7819 */ /* 0x100fe40000001209 */
[----:B------:R-:W-:Y:S02]  /*8a40*/  SHF.R.U32.HI R21, RZ, 0x10, R9 ;  /* 0x00000010ff157819 */ /* 0x000fe40000011609 */
[--C-:B------:R-:W-:Y:S02]  /*8a50*/  SHF.R.U64 R37, R4, 0x10, R5.reuse ;  /* 0x0000001004257819 */ /* 0x100fe40000001205 */
[----:B------:R-:W-:-:S05]  /*8a60*/  SHF.R.U32.HI R28, RZ, 0x10, R5 ;  /* 0x00000010ff1c7819 */ /* 0x000fca0000011605 */
[----:B------:R-:W-:Y:S01]  /*8a70*/  HADD2.F32 R28, -RZ, R28.H0_H0 ;  /* 0x2000001cff1c7230 */ /* 0x000fe20000004100 */
[--C-:B------:R-:W-:Y:S02]  /*8a80*/  SHF.R.U64 R41, R10, 0x10, R11.reuse ;  /* 0x000000100a297819 */ /* 0x100fe4000000120b */
[----:B------:R-:W-:Y:S02]  /*8a90*/  SHF.R.U32.HI R40, RZ, 0x10, R11 ;  /* 0x00000010ff287819 */ /* 0x000fe4000001160b */
[--C-:B------:R-:W-:Y:S02]  /*8aa0*/  SHF.R.U32.HI R33, RZ, 0x10, R7.reuse ;  /* 0x00000010ff217819 */ /* 0x100fe40000011607 */
[----:B------:R-:W-:Y:S01]  /*8ab0*/  SHF.R.U64 R35, R6, 0x10, R7 ;  /* 0x0000001006237819 */ /* 0x000fe20000001207 */
[----:B--2---:R-:W-:-:S04]  /*8ac0*/  IMAD.IADD R39, R20, 0x1, R39 ;  /* 0x0000000114277824 */ /* 0x004fc800078e0227 */
[----:B------:R-:W-:Y:S01]  /*8ad0*/  IMAD R39, R39, 0x2, R2 ;  /* 0x0000000227277824 */ /* 0x000fe200078e0202 */
[----:B---3--:R-:W0:Y:S04]  /*8ae0*/  LDS.128 R12, [R43+0x8400] ;  /* 0x008400002b0c7984 */ /* 0x008e280000000c00 */
[----:B------:R-:W1:Y:S01]  /*8af0*/  LDS.128 R24, [R39+0x8400] ;  /* 0x0084000027187984 */ /* 0x000e620000000c00 */
[--C-:B------:R-:W-:Y:S02]  /*8b00*/  HADD2.F32 R20, -RZ, R32.reuse.H1_H1 ;  /* 0x30000020ff147230 */ /* 0x100fe40000004100 */
[----:B------:R-:W-:Y:S02]  /*8b10*/  HADD2.F32 R32, -RZ, R32.H0_H0 ;  /* 0x20000020ff207230 */ /* 0x000fe40000004100 */
[----:B0-----:R-:W-:-:S02]  /*8b20*/  HADD2.F32 R5, -RZ, R13.H0_H0 ;  /* 0x2000000dff057230 */ /* 0x001fc40000004100 */
[----:B-1----:R-:W-:-:S05]  /*8b30*/  HADD2.F32 R9, -RZ, R25.H0_H0 ;  /* 0x20000019ff097230 */ /* 0x002fca0000004100 */
[C---:B------:R-:W-:Y:S01]  /*8b40*/  FMUL.FTZ R34, R9.reuse, R32 ;  /* 0x0000002009227220 */ /* 0x040fe20000410000 */
[-C--:B------:R-:W-:Y:S01]  /*8b50*/  FMUL.FTZ R36, R9, R20.reuse ;  /* 0x0000001409247220 */ /* 0x080fe20000410000 */
[----:B------:R-:W-:Y:S02]  /*8b60*/  HADD2.F32 R25, -RZ, R25.H1_H1 ;  /* 0x30000019ff197230 */ /* 0x000fe40000004100 */
[----:B------:R-:W-:Y:S01]  /*8b70*/  FFMA.FTZ R34, R5, R20, -R34 ;  /* 0x0000001405227223 */ /* 0x000fe20000010822 */
[----:B------:R-:W-:Y:S02]  /*8b80*/  HADD2.F32 R8, -RZ, R24.H0_H0 ;  /* 0x20000018ff087230 */ /* 0x000fe40000004100 */
[----:B------:R-:W-:Y:S02]  /*8b90*/  HADD2.F32 R20, -RZ, R21.H0_H0 ;  /* 0x20000015ff147230 */ /* 0x000fe40000004100 */
[--C-:B------:R-:W-:Y:S02]  /*8ba0*/  HADD2.F32 R9, -RZ, R3.reuse.H1_H1 ;  /* 0x30000003ff097230 */ /* 0x100fe40000004100 */
[----:B------:R-:W-:-:S02]  /*8bb0*/  HADD2.F32 R3, -RZ, R3.H0_H0 ;  /* 0x20000003ff037230 */ /* 0x000fc40000004100 */
[----:B------:R-:W-:Y:S01]  /*8bc0*/  FFMA.FTZ R36, R5, R32, R36 ;  /* 0x0000002005247223 */ /* 0x000fe20000010024 */
[----:B------:R-:W-:Y:S02]  /*8bd0*/  HADD2.F32 R13, -RZ, R13.H1_H1 ;  /* 0x3000000dff0d7230 */ /* 0x000fe40000004100 */
[C---:B------:R-:W-:Y:S01]  /*8be0*/  FMUL.FTZ R38, R25.reuse, R28 ;  /* 0x0000001c19267220 */ /* 0x040fe20000410000 */
[----:B------:R-:W-:Y:S02]  /*8bf0*/  HADD2.F32 R4, -RZ, R12.H0_H0 ;  /* 0x2000000cff047230 */ /* 0x000fe40000004100 */
[-C--:B------:R-:W-:Y:S01]  /*8c00*/  FMUL.FTZ R32, R25, R20.reuse ;  /* 0x0000001419207220 */ /* 0x080fe20000410000 */
[C---:B------:R-:W-:Y:S01]  /*8c10*/  FMUL.FTZ R21, R8.reuse, R9 ;  /* 0x0000000908157220 */ /* 0x040fe20000410000 */
[-C--:B------:R-:W-:Y:S01]  /*8c20*/  FMUL.FTZ R8, R8, R3.reuse ;  /* 0x0000000308087220 */ /* 0x080fe20000410000 */
[C---:B------:R-:W-:Y:S01]  /*8c30*/  FFMA.FTZ R25, R13.reuse, R20, -R38 ;  /* 0x000000140d197223 */ /* 0x040fe20000010826 */
[----:B------:R-:W-:Y:S01]  /*8c40*/  FFMA.FTZ R29, R13, R28, R32 ;  /* 0x0000001c0d1d7223 */ /* 0x000fe20000010020 */
[C---:B------:R-:W-:Y:S01]  /*8c50*/  FFMA.FTZ R21, R4.reuse, R3, -R21 ;  /* 0x0000000304157223 */ /* 0x040fe20000010815 */
[----:B------:R-:W-:Y:S01]  /*8c60*/  FFMA.FTZ R13, R4, R9, R8 ;  /* 0x00000009040d7223 */ /* 0x000fe20000010008 */
[----:B------:R-:W-:-:S02]  /*8c70*/  HADD2.F32 R10, -RZ, R26.H0_H0 ;  /* 0x2000001aff0a7230 */ /* 0x000fc40000004100 */
[----:B------:R-:W-:Y:S02]  /*8c80*/  HADD2.F32 R11, -RZ, R27.H0_H0 ;  /* 0x2000001bff0b7230 */ /* 0x000fe40000004100 */
[--C-:B------:R-:W-:Y:S02]  /*8c90*/  HADD2.F32 R5, -RZ, R0.reuse.H0_H0 ;  /* 0x20000000ff057230 */ /* 0x100fe40000004100 */
[--C-:B------:R-:W-:Y:S02]  /*8ca0*/  HADD2.F32 R3, -RZ, R31.reuse.H0_H0 ;  /* 0x2000001fff037230 */ /* 0x100fe40000004100 */
[----:B------:R-:W-:Y:S02]  /*8cb0*/  HADD2.F32 R8, -RZ, R0.H1_H1 ;  /* 0x30000000ff087230 */ /* 0x000fe40000004100 */
[----:B------:R-:W-:Y:S02]  /*8cc0*/  HADD2.F32 R4, -RZ, R31.H1_H1 ;  /* 0x3000001fff047230 */ /* 0x000fe40000004100 */
[----:B------:R-:W-:Y:S01]  /*8cd0*/  FMUL.FTZ R9, R10, R5 ;  /* 0x000000050a097220 */ /* 0x000fe20000410000 */
[----:B------:R-:W-:-:S02]  /*8ce0*/  HADD2.F32 R6, -RZ, R14.H0_H0 ;  /* 0x2000000eff067230 */ /* 0x000fc40000004100 */
[-C--:B------:R-:W-:Y:S01]  /*8cf0*/  FMUL.FTZ R31, R10, R3.reuse ;  /* 0x000000030a1f7220 */ /* 0x080fe20000410000 */
[----:B------:R-:W-:Y:S02]  /*8d00*/  HADD2.F32 R7, -RZ, R15.H0_H0 ;  /* 0x2000000fff077230 */ /* 0x000fe40000004100 */
[C---:B------:R-:W-:Y:S01]  /*8d10*/  FMUL.FTZ R28, R11.reuse, R8 ;  /* 0x000000080b1c7220 */ /* 0x040fe20000410000 */
[----:B------:R-:W-:Y:S02]  /*8d20*/  HADD2.F32 R27, -RZ, R27.H1_H1 ;  /* 0x3000001bff1b7230 */ /* 0x000fe40000004100 */
[----:B------:R-:W-:Y:S01]  /*8d30*/  FMUL.FTZ R11, R11, R4 ;  /* 0x000000040b0b7220 */ /* 0x000fe20000410000 */
[----:B------:R-:W-:Y:S02]  /*8d40*/  HADD2.F32 R10, -RZ, R33.H0_H0 ;  /* 0x20000021ff0a7230 */ /* 0x000fe40000004100 */
[----:B------:R-:W-:Y:S02]  /*8d50*/  HADD2.F32 R0, -RZ, R40.H0_H0 ;  /* 0x20000028ff007230 */ /* 0x000fe40000004100 */
[C---:B------:R-:W-:Y:S01]  /*8d60*/  FFMA.FTZ R20, R6.reuse, R3, -R9 ;  /* 0x0000000306147223 */ /* 0x040fe20000010809 */
[----:B------:R-:W-:Y:S01]  /*8d70*/  FFMA.FTZ R31, R6, R5, R31 ;  /* 0x00000005061f7223 */ /* 0x000fe2000001001f */
[----:B------:R-:W-:-:S02]  /*8d80*/  HADD2.F32 R15, -RZ, R15.H1_H1 ;  /* 0x3000000fff0f7230 */ /* 0x000fc40000004100 */
[C---:B------:R-:W-:Y:S01]  /*8d90*/  FFMA.FTZ R28, R7.reuse, R4, -R28 ;  /* 0x00000004071c7223 */ /* 0x040fe2000001081c */
[----:B------:R-:W-:Y:S01]  /*8da0*/  FFMA.FTZ R6, R7, R8, R11 ;  /* 0x0000000807067223 */ /* 0x000fe2000001000b */
[----:B------:R-:W-:Y:S02]  /*8db0*/  HADD2.F32 R24, -RZ, R24.H1_H1 ;  /* 0x30000018ff187230 */ /* 0x000fe40000004100 */
[C---:B------:R-:W-:Y:S01]  /*8dc0*/  FMUL.FTZ R32, R27.reuse, R10 ;  /* 0x0000000a1b207220 */ /* 0x040fe20000410000 */
[----:B------:R-:W-:Y:S02]  /*8dd0*/  HADD2.F32 R26, -RZ, R26.H1_H1 ;  /* 0x3000001aff1a7230 */ /* 0x000fe40000004100 */
[----:B------:R-:W-:Y:S01]  /*8de0*/  FMUL.FTZ R4, R27, R0 ;  /* 0x000000001b047220 */ /* 0x000fe20000410000 */
[----:B------:R-:W-:Y:S02]  /*8df0*/  HADD2.F32 R7, -RZ, R37.H0_H0 ;  /* 0x20000025ff077230 */ /* 0x000fe40000004100 */
[----:B------:R-:W-:-:S02]  /*8e00*/  HADD2.F32 R9, -RZ, R35.H0_H0 ;  /* 0x20000023ff097230 */ /* 0x000fc40000004100 */
[----:B------:R-:W-:Y:S02]  /*8e10*/  HADD2.F32 R3, -RZ, R42.H0_H0 ;  /* 0x2000002aff037230 */ /* 0x000fe40000004100 */
[----:B------:R-:W-:Y:S02]  /*8e20*/  HADD2.F32 R5, -RZ, R41.H0_H0 ;  /* 0x20000029ff057230 */ /* 0x000fe40000004100 */
[C---:B------:R-:W-:Y:S01]  /*8e30*/  FFMA.FTZ R27, R15.reuse, R0, -R32 ;  /* 0x000000000f1b7223 */ /* 0x040fe20000010820 */
[----:B------:R-:W-:Y:S02]  /*8e40*/  HADD2.F32 R12, -RZ, R12.H1_H1 ;  /* 0x3000000cff0c7230 */ /* 0x000fe40000004100 */
        /* <DEDUP_REMOVED lines=20> */
.L_x_1422:
[----:B------:R-:W-:Y:S05]  /*8f90*/  BSYNC B0 ;  /* 0x0000000000007941 */ /* 0x000fea0003800000 */
.L_x_1408:
[----:B------:R-:W-:Y:S01]  /*8fa0*/  @!PT LDS RZ, [RZ] ;  /* 0x00000000fffff984 */ /* 0x000fe20000000800 */
[----:B------:R-:W-:Y:S01]  /*8fb0*/  @!PT LDS RZ, [RZ] ;  /* 0x00000000fffff984 */ /* 0x000fe20000000800 */
[----:B------:R-:W-:Y:S01]  /*8fc0*/  @!PT LDS RZ, [RZ] ;  /* 0x00000000fffff984 */ /* 0x000fe20000000800 */
[----:B------:R-:W-:Y:S01]  /*8fd0*/  @!PT LDS RZ, [RZ] ;  /* 0x00000000fffff984 */ /* 0x000fe20000000800 */
[----:B------:R4:W-:Y:S06]  /*8fe0*/  MEMBAR.ALL.CTA ;  /* 0x0000000000007992 */ /* 0x0009ec0000008000 */
[----:B----4-:R-:W4:Y:S01]  /*8ff0*/  FENCE.VIEW.ASYNC.S ;  /* 0x00000000000073c6 */ /* 0x010f220000000000 */
[----:B------:R-:W-:Y:S05]  /*9000*/  WARPSYNC.ALL ;  /* 0x0000000000007948 */ /* 0x000fea0003800000 */
[----:B----4-:R-:W-:Y:S06]  /*9010*/  BAR.SYNC.DEFER_BLOCKING 0xd, 0x180 ;  /* 0x0346000000007b1d */ /* 0x010fec0000010000 */
.L_x_1405:
[----:B--2---:R-:W-:-:S05]  /*9020*/  IMAD.U32 R0, RZ, RZ, UR37 ;  /* 0x00000025ff007e24 */ /* 0x004fca000f8e00ff */
[----:B------:R-:W-:-:S13]  /*9030*/  ISETP.NE.AND P0, PT, R0, 0x3, PT ;  /* 0x000000030000780c */ /* 0x000fda0003f05270 */
[----:B------:R-:W-:Y:S05]  /*9040*/  @!P0 BRA `(.L_x_1432) ;  /* 0x0000000000048947 */ /* 0x000fea0003800000 */
[----:B------:R-:W-:Y:S01]  /*9050*/  BPT.TRAP 0x1 ;  /* 0x000000040000795c */ /* 0x000fe20000300000 */
.L_x_1432:
[----:B-1----:R-:W-:Y:S01]  /*9060*/  IMAD R15, R16, 0x8, R2 ;  /* 0x00000008100f7824 */ /* 0x002fe200078e0202 */
[----:B------:R-:W-:-:S04]  /*9070*/  SHF.L.U32 R0, R23, 0x1f, RZ ;  /* 0x0000001f17007819 */ /* 0x000fc800000006ff */
[----:B------:R1:W2:Y:S01]  /*9080*/  SYNCS.PHASECHK.TRANS64.TRYWAIT P2, [R15+URZ+0x16830], R0 ;  /* 0x016830000f0075a7 */ /* 0x0002a2000804017f */
[----:B------:R-:W-:Y:S05]  /*9090*/  @!P0 BRA `(.L_x_1433) ;  /* 0x0000000000048947 */ /* 0x000fea0003800000 */
[----:B------:R-:W-:Y:S01]  /*90a0*/  BPT.TRAP 0x1 ;  /* 0x000000040000795c */ /* 0x000fe20000300000 */
.L_x_1433:
[----:B------:R-:W4:Y:S02]  /*90b0*/  S2R R3, SR_TID.X ;  /* 0x0000000000037919 */ /* 0x000f240000002100 */
[----:B----4-:R-:W-:-:S04]  /*90c0*/  LOP3.LUT R3, R3, 0x7f, RZ, 0xc0, !PT ;  /* 0x0000007f03037812 */ /* 0x010fc800078ec0ff */
[----:B------:R-:W-:Y:S01]  /*90d0*/  ISETP.NE.AND P1, PT, R3, RZ, PT ;  /* 0x000000ff0300720c */ /* 0x000fe20003f25270 */
[----:B--2---:R-:W-:-:S12]  /*90e0*/  @P2 BRA `(.L_x_1434) ;  /* 0x0000000000082947 */ /* 0x004fd80003800000 */
[----:B------:R-:W2:Y:S02]  /*90f0*/  SYNCS.PHASECHK.TRANS64.TRYWAIT P2, [R15+URZ+0x16830], R0 ;  /* 0x016830000f0075a7 */ /* 0x000ea4000804017f */
[----:B--2---:R-:W-:Y:S05]  /*9100*/  @!P2 BRA `(.L_x_1435) ;  /* 0x000001700044a947 */ /* 0x004fea0003800000 */
.L_x_1434:
[----:B------:R-:W-:Y:S05]  /*9110*/  WARPSYNC.ALL ;  /* 0x0000000000007948 */ /* 0x000fea0003800000 */
[----:B-12---:R-:W-:Y:S01]  /*9120*/  VIADD R0, R2, 0xe400 ;  /* 0x0000e40002007836 */ /* 0x006fe20000000000 */
[----:B---3--:R-:W-:Y:S01]  /*9130*/  LOP3.LUT R6, R30, 0x10000, RZ, 0xfc, !PT ;  /* 0x000100001e067812 */ /* 0x008fe200078efcff */
[----:B------:R-:W-:Y:S02]  /*9140*/  IMAD.MOV.U32 R7, RZ, RZ, 0x40000040 ;  /* 0x40000040ff077424 */ /* 0x000fe400078e00ff */
[----:B------:R-:W-:Y:S01]  /*9150*/  IMAD.MOV.U32 R5, RZ, RZ, 0x40000040 ;  /* 0x40000040ff057424 */ /* 0x000fe200078e00ff */
[----:B------:R-:W-:Y:S01]  /*9160*/  SHF.R.U32.HI R0, RZ, 0x4, R0 ;  /* 0x00000004ff007819 */ /* 0x000fe20000011600 */
[----:B------:R-:W-:-:S02]  /*9170*/  IMAD.MOV.U32 R157, RZ, RZ, 0x40000040 ;  /* 0x40000040ff9d7424 */ /* 0x000fc400078e00ff */
[----:B------:R-:W-:Y:S01]  /*9180*/  IMAD.MOV.U32 R9, RZ, RZ, 0x40000040 ;  /* 0x40000040ff097424 */ /* 0x000fe200078e00ff */
[----:B------:R-:W-:Y:S01]  /*9190*/  LOP3.LUT R0, R0, 0x3fff, RZ, 0xc0, !PT ;  /* 0x00003fff00007812 */ /* 0x000fe200078ec0ff */
[----:B------:R-:W-:Y:S01]  /*91a0*/  IMAD.MOV.U32 R155, RZ, RZ, 0x40000040 ;  /* 0x40000040ff9b7424 */ /* 0x000fe200078e00ff */
[----:B------:R-:W-:Y:S01]  /*91b0*/  @!P1 IADD3 R15, R15, 0x16840, RZ ;  /* 0x000168400f0f9810 */ /* 0x000fe20007ffe0ff */
[----:B------:R-:W-:Y:S01]  /*91c0*/  ULDC UR30, c[0x0][0x9dc] ;  /* 0x00027700001e7ab9 */ /* 0x000fe20000000800 */
[----:B------:R-:W-:-:S05]  /*91d0*/  LOP3.LUT R3, R0, 0x10000, RZ, 0xfc, !PT ;  /* 0x0001000000037812 */ /* 0x000fca00078efcff */
[----:B------:R-:W-:Y:S01]  /*91e0*/  IMAD R4, R16, 0x400, R3 ;  /* 0x0000040010047824 */ /* 0x000fe200078e0203 */
[----:B------:R-:W-:Y:S01]  /*91f0*/  R2UR UR4, R6 ;  /* 0x00000000060472ca */ /* 0x000fe200000e0000 */
[----:B0----5:R-:W-:Y:S01]  /*9200*/  WARPGROUP.ARRIVE ;  /* 0x00000000000079c5 */ /* 0x021fe20000000000 */
[----:B------:R-:W-:Y:S01]  /*9210*/  R2UR UR5, R7 ;  /* 0x00000000070572ca */ /* 0x000fe200000e0000 */
[----:B------:R0:W-:Y:S01]  /*9220*/  STL [R1+0x1c], R3 ;  /* 0x00001c0301007387 */ /* 0x0001e20000100800 */
[C---:B------:R-:W-:Y:S02]  /*9230*/  R2UR UR6, R4.reuse ;  /* 0x00000000040672ca */ /* 0x040fe400000e0000 */
[----:B------:R-:W-:Y:S01]  /*9240*/  R2UR UR7, R5 ;  /* 0x00000000050772ca */ /* 0x000fe200000e0000 */
[----:B------:R-:W-:Y:S01]  /*9250*/  VIADD R8, R4, 0x2 ;  /* 0x0000000204087836 */ /* 0x000fe20000000000 */
[C---:B------:R-:W-:Y:S01]  /*9260*/  IADD3 R156, R6.reuse, 0x2, RZ ;  /* 0x00000002069c7810 */ /* 0x040fe20007ffe0ff */
[----:B------:R-:W2:Y:S01]  /*9270*/  LDL R112, [R1+0x3c] ;  /* 0x00003c0001707983 */ /* 0x000ea20000100800 */
[----:B------:R-:W-:-:S03]  /*9280*/  VIADD R154, R6, 0x4 ;  /* 0x00000004069a7836 */ /* 0x000fc60000000000 */
[----:B------:R-:W2:Y:S04]  /*9290*/  LDL R108, [R1+0x18] ;  /* 0x00001800016c7983 */ /* 0x000ea80000100800 */
[----:B------:R-:W3:Y:S02]  /*92a0*/  LDL R109, [R1+0xc] ;  /* 0x00000c00016d7983 */ /* 0x000ee40000100800 */
[----:B------:R-:W-:Y:S01]  /*92b0*/  HGMMA.64x128x16.F32 R24, gdesc[UR4], RZ, !UPT, gsb0 ;  /* 0x01e00000041879f0 */ /* 0x000fe2000c0008ff */
[----:B------:R-:W-:Y:S01]  /*92c0*/  R2UR UR4, R156 ;  /* 0x000000009c0472ca */ /* 0x000fe200000e0000 */
[----:B------:R-:W4:Y:S01]  /*92d0*/  LDL R111, [R1+0x8] ;  /* 0x00000800016f7983 */ /* 0x000f220000100800 */
[----:B------:R-:W-:Y:S02]  /*92e0*/  R2UR UR5, R157 ;  /* 0x000000009d0572ca */ /* 0x000fe400000e0000 */
[----:B------:R-:W-:Y:S01]  /*92f0*/  R2UR UR6, R8 ;  /* 0x00000000080672ca */ /* 0x000fe200000e0000 */
[----:B------:R-:W4:Y:S01]  /*9300*/  LDL R110, [R1+0x4] ;  /* 0x00000400016e7983 */ /* 0x000f220000100800 */
[----:B------:R-:W-:Y:S01]  /*9310*/  R2UR UR7, R9 ;  /* 0x00000000090772ca */ /* 0x000fe200000e0000 */
[----:B------:R-:W-:-:S02]  /*9320*/  VIADD R8, R4, 0x4 ;  /* 0x0000000404087836 */ /* 0x000fc40000000000 */
[----:B------:R-:W-:Y:S01]  /*9330*/  IMAD.MOV.U32 R9, RZ, RZ, 0x40000040 ;  /* 0x40000040ff097424 */ /* 0x000fe200078e00ff */
[----:B------:R-:W-:Y:S02]  /*9340*/  WARPGROUP.DEPBAR.LE gsb0, 0x0 ;  /* 0x00008000000079c5 */ /* 0x000fe40000010000 */
[----:B------:R-:W-:-:S07]  /*9350*/  WARPGROUP.ARRIVE ;  /* 0x00000000000079c5 */ /* 0x000fce0000000000 */
[----:B------:R-:W-:Y:S01]  /*9360*/  HGMMA.64x128x16.F32 R24, gdesc[UR4], R24, gsb0 ;  /* 0x01e00000041879f0 */ /* 0x000fe20008000818 */
[----:B------:R-:W-:Y:S02]  /*9370*/  R2UR UR4, R154 ;  /* 0x000000009a0472ca */ /* 0x000fe400000e0000 */
[----:B------:R-:W-:Y:S02]  /*9380*/  R2UR UR5, R155 ;  /* 0x000000009b0572ca */ /* 0x000fe400000e0000 */
[----:B------:R-:W-:Y:S02]  /*9390*/  R2UR UR6, R8 ;  /* 0x00000000080672ca */ /* 0x000fe400000e0000 */
[----:B------:R-:W-:Y:S01]  /*93a0*/  R2UR UR7, R9 ;  /* 0x00000000090772ca */ /* 0x000fe200000e0000 */
[----:B------:R-:W-:Y:S02]  /*93b0*/  VIADD R8, R6, 0x6 ;  /* 0x0000000606087836 */ /* 0x000fe40000000000 */
[----:B------:R-:W-:-:S02]  /*93c0*/  VIADD R4, R4, 0x6 ;  /* 0x0000000604047836 */ /* 0x000fc40000000000 */
[----:B------:R-:W-:Y:S02]  /*93d0*/  IMAD.MOV.U32 R9, RZ, RZ, 0x40000040 ;  /* 0x40000040ff097424 */ /* 0x000fe400078e00ff */
[----:B------:R-:W-:Y:S01]  /*93e0*/  IMAD.MOV.U32 R5, RZ, RZ, 0x40000040 ;  /* 0x40000040ff057424 */ /* 0x000fe200078e00ff */
[----:B------:R-:W-:Y:S02]  /*93f0*/  WARPGROUP.DEPBAR.LE gsb0, 0x0 ;  /* 0x00008000000079c5 */ /* 0x000fe40000010000 */
[----:B------:R-:W-:-:S06]  /*9400*/  WARPGROUP.ARRIVE ;  /* 0x00000000000079c5 */ /* 0x000fcc0000000000 */
[----:B------:R-:W-:Y:S01]  /*9410*/  HGMMA.64x128x16.F32 R24, gdesc[UR4], R24, gsb0 ;  /* 0x01e00000041879f0 */ /* 0x000fe20008000818 */
[----:B------:R-:W-:Y:S02]  /*9420*/  R2UR UR4, R8 ;  /* 0x00000000080472ca */ /* 0x000fe400000e0000 */
[----:B------:R-:W-:Y:S02]  /*9430*/  R2UR UR5, R9 ;  /* 0x00000000090572ca */ /* 0x000fe400000e0000 */
[----:B------:R-:W-:Y:S02]  /*9440*/  R2UR UR6, R4 ;  /* 0x00000000040672ca */ /* 0x000fe400000e0000 */
[----:B------:R-:W-:Y:S01]  /*9450*/  R2UR UR7, R5 ;  /* 0x00000000050772ca */ /* 0x000fe200000e0000 */
[----:B------:R-:W-:Y:S02]  /*9460*/  WARPGROUP.DEPBAR.LE gsb0, 0x0 ;  /* 0x00008000000079c5 */ /* 0x000fe40000010000 */
[----:B------:R-:W-:-:S10]  /*9470*/  WARPGROUP.ARRIVE ;  /* 0x00000000000079c5 */ /* 0x000fd40000000000 */
[----:B------:R-:W-:Y:S01]  /*9480*/  HGMMA.64x128x16.F32 R24, gdesc[UR4], R24, gsb0 ;  /* 0x01e00000041879f0 */ /* 0x000fe20008000818 */
[----:B------:R-:W-:Y:S01]  /*9490*/  ULDC UR4, c[0x0][0x9d8] ;  /* 0x0002760000047ab9 */ /* 0x000fe20000000800 */
[----:B------:R-:W-:Y:S02]  /*94a0*/  ULDC.64 UR6, c[0x0][0x9e0] ;  /* 0x0002780000067ab9 */ /* 0x000fe40000000a00 */
[----:B------:R-:W-:Y:S01]  /*94b0*/  UISETP.GE.AND UP0, UPT, UR7, 0x1, UPT ;  /* 0x000000010700788c */ /* 0x000fe2000bf06270 */
[----:B------:R-:W-:-:S05]  /*94c0*/  @!P1 PRMT R15, RZ, 0x654, R15 ;  /* 0x00000654ff0f9816 */ /* 0x000fca000000000f */
[----:B------:R-:W-:Y:S01]  /*94d0*/  PLOP3.LUT P3, PT, PT, PT, UP0, 0x40, 0x0 ;  /* 0x000000000000781c */ /* 0x000fe20003f6e808 */
[----:B------:R-:W-:Y:S01]  /*94e0*/  ULOP3.LUT UR30, URZ, UR30, URZ, 0x33, !UPT ;  /* 0x0000001e3f1e7292 */ /* 0x000fe2000f8e333f */
[----:B------:R-:W-:Y:S02]  /*94f0*/  WARPGROUP.DEPBAR.LE gsb0, 0x0 ;  /* 0x00008000000079c5 */ /* 0x000fe40000010000 */
[----:B------:R-:W-:Y:S01]  /*9500*/  FMUL.FTZ R96, R41, UR4 ;  /* 0x0000000429607c20 */ /* 0x000fe20008410000 */
[----:B------:R1:W-:Y:S01]  /*9510*/  @!P1 SYNCS.ARRIVE.TRANS64.RED.A1T0 RZ, [R15+URZ], RZ ;  /* 0x000000ff0fff99a7 */ /* 0x0003e2000810043f */
[----:B------:R-:W0:Y:S01]  /*9520*/  LDC R41, c[0x0][0x448] ;  /* 0x00011200ff297b82 */ /* 0x000e220000000800 */
[----:B------:R-:W-:Y:S01]  /*9530*/  FMUL.FTZ R21, R25, UR4 ;  /* 0x0000000419157c20 */ /* 0x000fe20008410000 */
[----:B------:R-:W-:Y:S01]  /*9540*/  FMUL.FTZ R25, R46, UR4 ;  /* 0x000000042e197c20 */ /* 0x000fe20008410000 */
[----:B------:R-:W-:Y:S01]  /*9550*/  FMUL.FTZ R101, R48, UR4 ;  /* 0x0000000430657c20 */ /* 0x000fe20008410000 */
[----:B0-----:R-:W-:-:S13]  /*9560*/  ISETP.NE.AND P2, PT, R41, 0x1, PT ;  /* 0x000000012900780c */ /* 0x001fda0003f45270 */
[----:B------:R-:W0:Y:S08]  /*9570*/  @P2 LDC R46, c[0x0][0x44c] ;  /* 0x00011300ff2e2b82 */ /* 0x000e300000000800 */
[----:B------:R-:W1:Y:S01]  /*9580*/  @P2 LDC R48, c[0x0][0x450] ;  /* 0x00011400ff302b82 */ /* 0x000e620000000800 */
[----:B------:R-:W-:Y:S01]  /*9590*/  FMUL.FTZ R12, R35, UR4 ;  /* 0x00000004230c7c20 */ /* 0x000fe20008410000 */
[----:B------:R-:W-:Y:S01]  /*95a0*/  FMUL.FTZ R35, R66, UR4 ;  /* 0x0000000442237c20 */ /* 0x000fe20008410000 */
[----:B------:R-:W-:Y:S01]  /*95b0*/  FMUL.FTZ R66, R68, UR4 ;  /* 0x0000000444427c20 */ /* 0x000fe20008410000 */
[----:B------:R-:W-:Y:S01]  /*95c0*/  FMUL.FTZ R68, R73, UR4 ;  /* 0x0000000449447c20 */ /* 0x000fe20008410000 */
[----:B------:R-:W-:Y:S01]  /*95d0*/  FMUL.FTZ R73, R77, UR4 ;  /* 0x000000044d497c20 */ /* 0x000fe20008410000 */
[----:B--2---:R-:W-:-:S02]  /*95e0*/  IMAD.IADD R77, R112, 0x1, R108 ;  /* 0x00000001704d7824 */ /* 0x004fc400078e026c */
[----:B------:R-:W-:Y:S01]  /*95f0*/  FMUL.FTZ R98, R45, UR4 ;  /* 0x000000042d627c20 */ /* 0x000fe20008410000 */
[----:B------:R-:W-:Y:S01]  /*9600*/  FMUL.FTZ R3, R26, UR4 ;  /* 0x000000041a037c20 */ /* 0x000fe20008410000 */
[----:B0-----:R-:W-:-:S04]  /*9610*/  @P2 IMAD.HI.U32 R45, R77, R46, RZ ;  /* 0x0000002e4d2d2227 */ /* 0x001fc800078e00ff */
[----:B------:R-:W-:Y:S01]  /*9620*/  FMUL.FTZ R26, R47, UR4 ;  /* 0x000000042f1a7c20 */ /* 0x000fe20008410000 */
[----:B------:R-:W-:Y:S01]  /*9630*/  FMUL.FTZ R41, R78, UR4 ;  /* 0x000000044e297c20 */ /* 0x000fe20008410000 */
[----:B-1----:R-:W-:Y:S01]  /*9640*/  @P2 SHF.R.U32.HI R77, RZ, R48, R45 ;  /* 0x00000030ff4d2219 */ /* 0x002fe2000001162d */
[----:B------:R-:W-:Y:S02]  /*9650*/  IMAD.MOV.U32 R45, RZ, RZ, -0x80 ;  /* 0xffffff80ff2d7424 */ /* 0x000fe400078e00ff */
[----:B------:R-:W-:Y:S02]  /*9660*/  FMUL.FTZ R95, R36, UR4 ;  /* 0x00000004245f7c20 */ /* 0x000fe40008410000 */
[----:B------:R-:W0:Y:S01]  /*9670*/  SHFL.IDX PT, R47, R77, RZ, 0x1c1f ;  /* 0x001c1fff4d2f7589 */ /* 0x000e2200000e0000 */
[----:B------:R-:W-:Y:S02]  /*9680*/  IMAD R78, R92, R45, 0x80 ;  /* 0x000000805c4e7424 */ /* 0x000fe400078e022d */
        /* <DEDUP_REMOVED lines=51> */
[----:B---3--:R-:W-:Y:S01]  /*99c0*/  IMAD R46, R109, -0x2, R46 ;  /* 0xfffffffe6d2e7824 */ /* 0x008fe200078e022e */
[----:B------:R-:W1:Y:S01]  /*99d0*/  MUFU.TANH R0, R0 ;  /* 0x0000000000007308 */ /* 0x000e620000002400 */
[----:B----4-:R-:W-:-:S03]  /*99e0*/  IMAD.IADD R80, R111, 0x1, R78 ;  /* 0x000000016f507824 */ /* 0x010fc600078e024e */
[----:B------:R-:W-:-:S04]  /*99f0*/  IADD3 R46, -R110, R46, R111 ;  /* 0x0000002e6e2e7210 */ /* 0x000fc80007ffe16f */
[----:B------:R-:W2:Y:S01]  /*9a00*/  MUFU.TANH R21, R21 ;  /* 0x0000001500157308 */ /* 0x000ea20000002400 */
[----:B------:R-:W-:-:S07]  /*9a10*/  IMAD R80, R109, -0x2, R80 ;  /* 0xfffffffe6d507824 */ /* 0x000fce00078e0250 */
[----:B------:R-:W3:Y:S01]  /*9a20*/  MUFU.TANH R3, R3 ;  /* 0x0000000300037308 */ /* 0x000ee20000002400 */
[----:B------:R-:W-:-:S07]  /*9a30*/  VIADD R81, R46, UR6 ;  /* 0x000000062e517c36 */ /* 0x000fce0008000000 */
        /* <DEDUP_REMOVED lines=59> */
[----:B------:R0:W1:Y:S08]  /*9df0*/  MUFU.TANH R15, R86 ;  /* 0x00000056000f7308 */ /* 0x0000700000002400 */
[----:B------:R-:W1:Y:S01]  /*9e00*/  MUFU.TANH R45, R45 ;  /* 0x0000002d002d7308 */ /* 0x000e620000002400 */
[----:B------:R-:W-:Y:S01]  /*9e10*/  VIADD R82, R46, UR30 ;  /* 0x0000001e2e527c36 */ /* 0x000fe20008000000 */
[----:B------:R-:W-:-:S02]  /*9e20*/  LEA R79, R92, 0xffffff80, 0x7 ;  /* 0xffffff805c4f7811 */ /* 0x000fc400078e38ff */
[----:B0-----:R-:W-:Y:S01]  /*9e30*/  VIADDMNMX R83, R47, R81, R80, PT ;  /* 0x000000512f537246 */ /* 0x001fe20003800150 */
[----:B------:R-:W-:Y:S01]  /*9e40*/  IMAD.IADD R85, R82, 0x1, R47 ;  /* 0x0000000152557824 */ /* 0x000fe200078e022f */
[----:B--234-:R-:W-:Y:S06]  /*9e50*/  @P3 BRA `(.L_x_1436) ;  /* 0x0000000000583947 */ /* 0x01cfec0003800000 */
[----:B------:R-:W-:Y:S01]  /*9e60*/  IADD3 R46, -R110, R111, R47 ;  /* 0x0000006f6e2e7210 */ /* 0x000fe20007ffe12f */
[----:B------:R-:W-:Y:S03]  /*9e70*/  BSSY B0, `(.L_x_1437) ;  /* 0x0000010000007945 */ /* 0x000fe60003800000 */
        /* <DEDUP_REMOVED lines=10> */
.L_x_1438:
[----:B------:R-:W-:-:S06]  /*9f20*/  UISETP.NE.AND UP1, UPT, UR7, 0x1, UPT ;  /* 0x000000010700788c */ /* 0x000fcc000bf25270 */
[----:B------:R-:W-:-:S05]  /*9f30*/  PLOP3.LUT P3, PT, PT, PT, UP1, 0x80, 0x0 ;  /* 0x000000000000781c */ /* 0x000fca0003f6f018 */
[----:B------:R-:W-:-:S08]  /*9f40*/  @UP1 ULDC.64 UR4, c[0x0][0x9e8] ;  /* 0x00027a0000041ab9 */ /* 0x000fd00000000a00 */
[----:B------:R-:W-:-:S05]  /*9f50*/  @P3 IMAD.HI.U32 R47, R46, UR4, RZ ;  /* 0x000000042e2f3c27 */ /* 0x000fca000f8e00ff */
[----:B------:R-:W-:-:S07]  /*9f60*/  @P3 SHF.R.U32.HI R46, RZ, UR5, R47 ;  /* 0x00000005ff2e3c19 */ /* 0x000fce000801162f */
.L_x_1439:
[----:B------:R-:W-:Y:S05]  /*9f70*/  BSYNC B0 ;  /* 0x0000000000007941 */ /* 0x000fea0003800000 */
.L_x_1437:
[----:B------:R-:W-:-:S04]  /*9f80*/  IMAD R46, R46, UR7, -R79 ;  /* 0x000000072e2e7c24 */ /* 0x000fc8000f8e0a4f */
[----:B------:R-:W-:-:S05]  /*9f90*/  IMAD R46, R109, -0x2, R46 ;  /* 0xfffffffe6d2e7824 */ /* 0x000fca00078e022e */
[----:B------:R-:W-:Y:S02]  /*9fa0*/  VIMNMX R85, R85, R46, !PT ;  /* 0x0000002e55557248 */ /* 0x000fe40007fe0100 */
[----:B------:R-:W-:-:S07]  /*9fb0*/  VIADDMNMX R83, R46, UR7, R83, PT ;  /* 0x000000072e537c46 */ /* 0x000fce000b800153 */
.L_x_1436:
[----:B------:R-:W2:Y:S01]  /*9fc0*/  LDL.LU R86, [R1] ;  /* 0x0000000001567983 */ /* 0x000ea20000300800 */
[C---:B------:R-:W-:Y:S02]  /*9fd0*/  ISETP.GE.AND P3, PT, R78.reuse, 0x2, PT ;  /* 0x000000024e00780c */ /* 0x040fe40003f66270 */
[----:B------:R-:W-:Y:S01]  /*9fe0*/  ISETP.GE.AND P5, PT, R78, 0x9, PT ;  /* 0x000000094e00780c */ /* 0x000fe20003fa6270 */
[----:B------:R-:W0:Y:S01]  /*9ff0*/  SHFL.IDX PT, R77, R77, 0x1, 0x1c1f ;  /* 0x003c1f004d4d7f89 */ /* 0x000e2200000e0000 */
[----:B------:R-:W-:-:S04]  /*a000*/  ISETP.GT.AND P4, PT, R85, 0x1, !P3 ;  /* 0x000000015500780c */ /* 0x000fc80005f84270 */
[----:B------:R-:W-:-:S04]  /*a010*/  ISETP.LT.OR P4, PT, R83, 0x2, P4 ;  /* 0x000000025300780c */ /* 0x000fc80002781670 */
[----:B------:R-:W-:Y:S02]  /*a020*/  FSEL R21, R21, -INF , !P4 ;  /* 0xff80000015157808 */ /* 0x000fe40006000000 */
[----:B------:R-:W-:-:S04]  /*a030*/  ISETP.GT.AND P4, PT, R85, 0x8, !P5 ;  /* 0x000000085500780c */ /* 0x000fc80006f84270 */
[----:B------:R-:W-:-:S04]  /*a040*/  ISETP.LT.OR P4, PT, R83, 0x9, P4 ;  /* 0x000000095300780c */ /* 0x000fc80002781670 */
[----:B------:R-:W-:Y:S02]  /*a050*/  FSEL R46, R89, -INF , !P4 ;  /* 0xff800000592e7808 */ /* 0x000fe40006000000 */
[----:B--2---:R-:W-:-:S04]  /*a060*/  LOP3.LUT R86, R86, 0xfffffffd, RZ, 0xc0, !PT ;  /* 0xfffffffd56567812 */ /* 0x004fc800078ec0ff */
[----:B------:R-:W-:Y:S02]  /*a070*/  @P5 LOP3.LUT R86, R86, 0x2, RZ, 0xfc, !PT ;  /* 0x0000000256565812 */ /* 0x000fe400078efcff */
[----:B------:R-:W-:Y:S02]  /*a080*/  ISETP.GE.AND P5, PT, R78, 0xa, PT ;  /* 0x0000000a4e00780c */ /* 0x000fe40003fa6270 */
[----:B------:R-:W-:Y:S02]  /*a090*/  LOP3.LUT R86, R86, 0xfffffffb, RZ, 0xc0, !PT ;  /* 0xfffffffb56567812 */ /* 0x000fe400078ec0ff */
[----:B------:R-:W-:-:S04]  /*a0a0*/  ISETP.GT.AND P4, PT, R85, 0x9, !P5 ;  /* 0x000000095500780c */ /* 0x000fc80006f84270 */
[----:B------:R-:W-:-:S04]  /*a0b0*/  ISETP.LT.OR P4, PT, R83, 0xa, P4 ;  /* 0x0000000a5300780c */ /* 0x000fc80002781670 */
[----:B------:R-:W-:Y:S02]  /*a0c0*/  FSEL R47, R88, -INF , !P4 ;  /* 0xff800000582f7808 */ /* 0x000fe40006000000 */
        /* <DEDUP_REMOVED lines=160> */
[----:B------:R-:W-:Y:S02]  /*aad0*/  ISETP.GE.AND P6, PT, R78, 0x1, PT ;  /* 0x000000014e00780c */ /* 0x000fe40003fc6270 */
[----:B0-----:R-:W-:-:S11]  /*aae0*/  VIADDMNMX R75, R77, R81, R80, PT ;  /* 0x000000514d4b7246 */ /* 0x001fd60003800150 */
[----:B------:R-:W-:Y:S02]  /*aaf0*/  @P6 LOP3.LUT R86, R86, 0x1, RZ, 0xfc, !PT ;  /* 0x0000000156566812 */ /* 0x000fe400078efcff */
[----:B------:R-:W-:Y:S02]  /*ab00*/  ISETP.GT.AND P6, PT, R85, RZ, !P6 ;  /* 0x000000ff5500720c */ /* 0x000fe400077c4270 */
[----:B------:R-:W-:Y:S02]  /*ab10*/  LOP3.LUT R86, R86, 0xefffffff, RZ, 0xc0, !PT ;  /* 0xefffffff56567812 */ /* 0x000fe400078ec0ff */
[----:B------:R-:W-:-:S04]  /*ab20*/  ISETP.LT.OR P6, PT, R83, 0x1, P6 ;  /* 0x000000015300780c */ /* 0x000fc800037c1670 */
[----:B-1----:R-:W-:Y:S02]  /*ab30*/  FSEL R84, R0, -INF , !P6 ;  /* 0xff80000000547808 */ /* 0x002fe40007000000 */
[----:B------:R-:W-:-:S13]  /*ab40*/  ISETP.GE.AND P6, PT, R78, 0x7a, PT ;  /* 0x0000007a4e00780c */ /* 0x000fda0003fc6270 */
[----:B------:R-:W-:Y:S02]  /*ab50*/  @P6 LOP3.LUT R86, R86, 0x10000000, RZ, 0xfc, !PT ;  /* 0x1000000056566812 */ /* 0x000fe400078efcff */
[----:B------:R-:W-:-:S03]  /*ab60*/  ISETP.GT.AND P6, PT, R85, 0x79, !P6 ;  /* 0x000000795500780c */ /* 0x000fc600077c4270 */
[----:B------:R0:W-:Y:S01]  /*ab70*/  STL [R1], R86 ;  /* 0x0000005601007387 */ /* 0x0001e20000100800 */
[----:B------:R-:W-:-:S04]  /*ab80*/  ISETP.LT.OR P6, PT, R83, 0x7a, P6 ;  /* 0x0000007a5300780c */ /* 0x000fc800037c1670 */
[----:B------:R-:W-:Y:S01]  /*ab90*/  FSEL R0, R76, -INF , !P6 ;  /* 0xff8000004c007808 */ /* 0x000fe20007000000 */
[----:B------:R-:W-:Y:S01]  /*aba0*/  IMAD.IADD R76, R82, 0x1, R77 ;  /* 0x00000001524c7824 */ /* 0x000fe200078e024d */
[----:B------:R-:W-:-:S13]  /*abb0*/  PLOP3.LUT P6, PT, PT, PT, UP0, 0x40, 0x0 ;  /* 0x000000000000781c */ /* 0x000fda0003fce808 */
[----:B0-----:R-:W-:Y:S05]  /*abc0*/  @P6 BRA `(.L_x_1440) ;  /* 0x0000000000606947 */ /* 0x001fea0003800000 */
        /* <DEDUP_REMOVED lines=13> */
.L_x_1442:
[----:B------:R-:W-:-:S06]  /*aca0*/  UISETP.NE.AND UP1, UPT, UR7, 0x1, UPT ;  /* 0x000000010700788c */ /* 0x000fcc000bf25270 */
[----:B------:R-:W-:-:S05]  /*acb0*/  PLOP3.LUT P6, PT, PT, PT, UP1, 0x80, 0x0 ;  /* 0x000000000000781c */ /* 0x000fca0003fcf018 */
[----:B------:R-:W-:-:S08]  /*acc0*/  @UP1 ULDC.64 UR4, c[0x0][0x9e8] ;  /* 0x00027a0000041ab9 */ /* 0x000fd00000000a00 */
[----:B------:R-:W-:Y:S01]  /*acd0*/  @P6 IMAD.HI.U32 R77, R78, UR4, RZ ;  /* 0x000000044e4d6c27 */ /* 0x000fe2000f8e00ff */
[----:B------:R-:W-:-:S13]  /*ace0*/  PLOP3.LUT P6, PT, PT, PT, UP1, 0x80, 0x0 ;  /* 0x000000000000781c */ /* 0x000fda0003fcf018 */
[----:B------:R-:W-:-:S07]  /*acf0*/  @P6 SHF.R.U32.HI R78, RZ, UR5, R77 ;  /* 0x00000005ff4e6c19 */ /* 0x000fce000801164d */
.L_x_1443:
[----:B------:R-:W-:Y:S05]  /*ad00*/  BSYNC B0 ;  /* 0x0000000000007941 */ /* 0x000fea0003800000 */
.L_x_1441:
[----:B------:R-:W-:-:S04]  /*ad10*/  IMAD R78, R78, UR7, -R79 ;  /* 0x000000074e4e7c24 */ /* 0x000fc8000f8e0a4f */
[----:B------:R-:W-:-:S05]  /*ad20*/  IMAD R78, R109, -0x2, R78 ;  /* 0xfffffffe6d4e7824 */ /* 0x000fca00078e024e */
[----:B------:R-:W-:Y:S02]  /*ad30*/  VIMNMX R76, R76, R78, !PT ;  /* 0x0000004e4c4c7248 */ /* 0x000fe40007fe0100 */
[----:B------:R-:W-:-:S07]  /*ad40*/  VIADDMNMX R75, R78, UR7, R75, PT ;  /* 0x000000074e4b7c46 */ /* 0x000fce000b80014b */
.L_x_1440:
[----:B------:R-:W-:Y:S01]  /*ad50*/  ISETP.GT.AND P3, PT, R76, 0x1, !P3 ;  /* 0x000000014c00780c */ /* 0x000fe20005f64270 */
[----:B------:R-:W-:Y:S01]  /*ad60*/  ULDC UR41, c[0x0][0x988] ;  /* 0x0002620000297ab9 */ /* 0x000fe20000000800 */
[----:B------:R-:W-:Y:S02]  /*ad70*/  LOP3.LUT P6, RZ, R86, 0x2000000, RZ, 0xc0, !PT ;  /* 0x0200000056ff7812 */ /* 0x000fe400078cc0ff */
[----:B------:R-:W-:Y:S02]  /*ad80*/  ISETP.LT.OR P3, PT, R75, 0x2, P3 ;  /* 0x000000024b00780c */ /* 0x000fe40001f61670 */
[----:B------:R-:W-:Y:S02]  /*ad90*/  ISETP.GT.AND P4, PT, R76, 0x71, !P4 ;  /* 0x000000714c00780c */ /* 0x000fe40006784270 */
[----:B------:R-:W-:Y:S02]  /*ada0*/  FSEL R4, R4, -INF , !P3 ;  /* 0xff80000004047808 */ /* 0x000fe40005800000 */
[----:B------:R-:W-:-:S02]  /*adb0*/  LOP3.LUT P3, RZ, R86, 0x2, RZ, 0xc0, !PT ;  /* 0x0000000256ff7812 */ /* 0x000fc4000786c0ff */
[C---:B------:R-:W-:Y:S02]  /*adc0*/  ISETP.GT.AND P5, PT, R76.reuse, 0x78, !P5 ;  /* 0x000000784c00780c */ /* 0x040fe40006fa4270 */
[----:B------:R-:W-:Y:S02]  /*add0*/  ISETP.GT.AND P3, PT, R76, 0x8, !P3 ;  /* 0x000000084c00780c */ /* 0x000fe40005f64270 */
[C---:B------:R-:W-:Y:S02]  /*ade0*/  ISETP.LT.OR P4, PT, R75.reuse, 0x72, P4 ;  /* 0x000000724b00780c */ /* 0x040fe40002781670 */
[C---:B------:R-:W-:Y:S02]  /*adf0*/  ISETP.LT.OR P3, PT, R75.reuse, 0x9, P3 ;  /* 0x000000094b00780c */ /* 0x040fe40001f61670 */
[----:B------:R-:W-:Y:S02]  /*ae00*/  ISETP.LT.OR P5, PT, R75, 0x79, P5 ;  /* 0x000000794b00780c */ /* 0x000fe40002fa1670 */
[----:B------:R-:W-:-:S02]  /*ae10*/  FSEL R77, R5, -INF , !P3 ;  /* 0xff800000054d7808 */ /* 0x000fc40005800000 */
[----:B------:R-:W-:Y:S02]  /*ae20*/  LOP3.LUT P3, RZ, R86, 0x4, RZ, 0xc0, !PT ;  /* 0x0000000456ff7812 */ /* 0x000fe4000786c0ff */
[----:B------:R-:W-:Y:S02]  /*ae30*/  FMNMX.FTZ R5, R84, R21, !PT ;  /* 0x0000001554057209 */ /* 0x000fe40007810000 */
        /* <DEDUP_REMOVED lines=28> */
[----:B------:R-:W-:Y:S02]  /*b000*/  LOP3.LUT P6, RZ, R86, 0x4000, RZ, 0xc0, !PT ;  /* 0x0000400056ff7812 */ /* 0x000fe400078cc0ff */
        /* <DEDUP_REMOVED lines=54> */
[----:B------:R-:W-:-:S03]  /*b370*/  ISETP.LT.OR P3, PT, R75, 0x41, P3 ;  /* 0x000000414b00780c */ /* 0x000fc60001f61670 */
[----:B------:R-:W0:Y:S01]  /*b380*/  SHFL.BFLY PT, R12, R5, 0x2, 0x1f ;  /* 0x0c401f00050c7f89 */ /* 0x000e2200000e0000 */
[----:B------:R-:W-:Y:S02]  /*b390*/  FSEL R31, R31, -INF , !P3 ;  /* 0xff8000001f1f7808 */ /* 0x000fe40005800000 */
[----:B------:R-:W-:Y:S02]  /*b3a0*/  ISETP.GT.AND P3, PT, R76, 0x41, !P6 ;  /* 0x000000414c00780c */ /* 0x000fe40007764270 */
[----:B------:R-:W-:Y:S02]  /*b3b0*/  LOP3.LUT P6, RZ, R86, 0x8, RZ, 0xc0, !PT ;  /* 0x0000000856ff7812 */ /* 0x000fe400078cc0ff */
[----:B------:R-:W-:-:S04]  /*b3c0*/  ISETP.LT.OR P3, PT, R75, 0x42, P3 ;  /* 0x000000424b00780c */ /* 0x000fc80001f61670 */
[----:B------:R-:W-:Y:S02]  /*b3d0*/  FSEL R32, R32, -INF , !P3 ;  /* 0xff80000020207808 */ /* 0x000fe40005800000 */
[----:B------:R-:W-:-:S04]  /*b3e0*/  LOP3.LUT P3, RZ, R86, 0x2000, RZ, 0xc0, !PT ;  /* 0x0000200056ff7812 */ /* 0x000fc8000786c0ff */
[----:B------:R-:W-:-:S04]  /*b3f0*/  ISETP.GT.AND P3, PT, R76, 0x48, !P3 ;  /* 0x000000484c00780c */ /* 0x000fc80005f64270 */
[----:B------:R-:W-:Y:S02]  /*b400*/  ISETP.LT.OR P3, PT, R75, 0x49, P3 ;  /* 0x000000494b00780c */ /* 0x000fe40001f61670 */
[----:B0-----:R-:W-:Y:S02]  /*b410*/  FMNMX.FTZ R80, R5, R12, !PT ;  /* 0x0000000c05507209 */ /* 0x001fe40007810000 */
[----:B------:R-:W-:Y:S02]  /*b420*/  FSEL R33, R33, -INF , !P3 ;  /* 0xff80000021217808 */ /* 0x000fe40005800000 */
[----:B------:R-:W-:Y:S01]  /*b430*/  LOP3.LUT P3, RZ, R86, 0x1000, RZ, 0xc0, !PT ;  /* 0x0000100056ff7812 */ /* 0x000fe2000786c0ff */
[----:B------:R-:W0:Y:S03]  /*b440*/  SHFL.BFLY PT, R79, R80, 0x1, 0x1f ;  /* 0x0c201f00504f7f89 */ /* 0x000e2600000e0000 */
[----:B------:R-:W-:-:S04]  /*b450*/  ISETP.GT.AND P3, PT, R76, 0x49, !P3 ;  /* 0x000000494c00780c */ /* 0x000fc80005f64270 */
        /* <DEDUP_REMOVED lines=8> */
[----:B------:R-:W-:-:S03]  /*b4e0*/  FMUL.FTZ R81, R12, UR41 ;  /* 0x000000290c517c20 */ /* 0x000fc60008410000 */
        /* <DEDUP_REMOVED lines=38> */
[----:B------:R-:W-:Y:S01]  /*b750*/  FSEL R50, R15, -INF , !P5 ;  /* 0xff8000000f327808 */ /* 0x000fe20006800000 */
[--C-:B------:R-:W-:Y:S01]  /*b760*/  FFMA.FTZ R140, R52, UR41, -R81.reuse ;  /* 0x00000029348c7c23 */ /* 0x100fe20008010851 */
[----:B------:R-:W-:Y:S01]  /*b770*/  FSEL R79, R3, -INF , !P3 ;  /* 0xff800000034f7808 */ /* 0x000fe20005800000 */
[--C-:B------:R-:W-:Y:S01]  /*b780*/  FFMA.FTZ R144, R48, UR41, -R81.reuse ;  /* 0x0000002930907c23 */ /* 0x100fe20008010851 */
[----:B------:R-:W-:Y:S01]  /*b790*/  ISETP.GT.AND P3, PT, R76, 0x79, !P6 ;  /* 0x000000794c00780c */ /* 0x000fe20007764270 */
        /* <DEDUP_REMOVED lines=8> */
[--C-:B------:R-:W-:Y:S01]  /*b820*/  FFMA.FTZ R21, R47, UR41, -R81.reuse ;  /* 0x000000292f157c23 */ /* 0x100fe20008010851 */
[----:B------:R-:W-:Y:S01]  /*b830*/  FMNMX.FTZ R46, R10, R5, !PT ;  /* 0x000000050a2e7209 */ /* 0x000fe20007810000 */
[--C-:B------:R-:W-:Y:S01]  /*b840*/  FFMA.FTZ R47, R49, UR41, -R81.reuse ;  /* 0x00000029312f7c23 */ /* 0x100fe20008010851 */
[--C-:B------:R-:W-:Y:S01]  /*b850*/  FFMA.FTZ R49, R51, UR41, -R81.reuse ;  /* 0x0000002933317c23 */ /* 0x100fe20008010851 */
[--C-:B------:R-:W-:Y:S01]  /*b860*/  FFMA.FTZ R51, R53, UR41, -R81.reuse ;  /* 0x0000002935337c23 */ /* 0x100fe20008010851 */
[----:B------:R-:W-:Y:S01]  /*b870*/  FMNMX.FTZ R5, R11, R46, !PT ;  /* 0x0000002e0b057209 */ /* 0x000fe20007810000 */
[----:B------:R-:W0:Y:S01]  /*b880*/  MUFU.EX2 R3, R3 ;  /* 0x0000000300037308 */ /* 0x000e220000000800 */
[--C-:B------:R-:W-:Y:S01]  /*b890*/  FFMA.FTZ R53, R55, UR41, -R81.reuse ;  /* 0x0000002937357c23 */ /* 0x100fe20008010851 */
[--C-:B------:R-:W-:Y:S01]  /*b8a0*/  FFMA.FTZ R55, R57, UR41, -R81.reuse ;  /* 0x0000002939377c23 */ /* 0x100fe20008010851 */
[----:B------:R-:W-:Y:S01]  /*b8b0*/  FMNMX.FTZ R46, R78, R5, !PT ;  /* 0x000000054e2e7209 */ /* 0x000fe20007810000 */
[--C-:B------:R-:W-:Y:S01]  /*b8c0*/  FFMA.FTZ R57, R59, UR41, -R81.reuse ;  /* 0x000000293b397c23 */ /* 0x100fe20008010851 */
[--C-:B------:R-:W-:Y:S01]  /*b8d0*/  FFMA.FTZ R59, R67, UR41, -R81.reuse ;  /* 0x00000029433b7c23 */ /* 0x100fe20008010851 */
[--C-:B------:R-:W-:Y:S01]  /*b8e0*/  FFMA.FTZ R67, R0, UR41, -R81.reuse ;  /* 0x0000002900437c23 */ /* 0x100fe20008010851 */
[----:B------:R-:W-:Y:S01]  /*b8f0*/  FMNMX.FTZ R5, R13, R46, !PT ;  /* 0x0000002e0d057209 */ /* 0x000fe20007810000 */
[----:B------:R-:W1:Y:S01]  /*b900*/  MUFU.EX2 R150, R150 ;  /* 0x0000009600967308 */ /* 0x000e620000000800 */
[--C-:B------:R-:W-:Y:S01]  /*b910*/  FFMA.FTZ R142, R54, UR41, -R81.reuse ;  /* 0x00000029368e7c23 */ /* 0x100fe20008010851 */
[--C-:B------:R-:W-:Y:S01]  /*b920*/  FFMA.FTZ R136, R56, UR41, -R81.reuse ;  /* 0x0000002938887c23 */ /* 0x100fe20008010851 */
[----:B------:R-:W-:Y:S01]  /*b930*/  FMNMX.FTZ R5, R14, R5, !PT ;  /* 0x000000050e057209 */ /* 0x000fe20007810000 */
[----:B------:R-:W2:Y:S01]  /*b940*/  @P2 LDC R54, c[0x0][0x450] ;  /* 0x00011400ff362b82 */ /* 0x000ea20000000800 */
[--C-:B------:R-:W-:Y:S01]  /*b950*/  FFMA.FTZ R138, R58, UR41, -R81.reuse ;  /* 0x000000293a8a7c23 */ /* 0x100fe20008010851 */
[--C-:B------:R-:W-:Y:S01]  /*b960*/  FFMA.FTZ R132, R60, UR41, -R81.reuse ;  /* 0x000000293c847c23 */ /* 0x100fe20008010851 */
[----:B------:R-:W-:Y:S01]  /*b970*/  FMNMX.FTZ R5, R20, R5, !PT ;  /* 0x0000000514057209 */ /* 0x000fe20007810000 */
[----:B------:R-:W3:Y:S01]  /*b980*/  MUFU.EX2 R21, R21 ;  /* 0x0000001500157308 */ /* 0x000ee20000000800 */
[--C-:B------:R-:W-:Y:S01]  /*b990*/  FFMA.FTZ R61, R61, UR41, -R81.reuse ;  /* 0x000000293d3d7c23 */ /* 0x100fe20008010851 */
[----:B------:R-:W-:Y:S01]  /*b9a0*/  FFMA.FTZ R134, R62, UR41, -R81 ;  /* 0x000000293e867c23 */ /* 0x000fe20008010851 */
[----:B------:R-:W-:Y:S01]  /*b9b0*/  FMNMX.FTZ R46, R24, R5, !PT ;  /* 0x00000005182e7209 */ /* 0x000fe20007810000 */
[----:B------:R-:W-:-:S02]  /*b9c0*/  IMAD.MOV.U32 R56, RZ, RZ, R108 ;  /* 0x000000ffff387224 */ /* 0x000fc400078e006c */
[--C-:B------:R-:W-:Y:S01]  /*b9d0*/  FFMA.FTZ R128, R64, UR41, -R81.reuse ;  /* 0x0000002940807c23 */ /* 0x100fe20008010851 */
[--C-:B------:R-:W-:Y:S01]  /*b9e0*/  FFMA.FTZ R45, R65, UR41, -R81.reuse ;  /* 0x00000029412d7c23 */ /* 0x100fe20008010851 */
[----:B------:R-:W-:Y:S01]  /*b9f0*/  FMNMX.FTZ R5, R25, R46, !PT ;  /* 0x0000002e19057209 */ /* 0x000fe20007810000 */
[----:B------:R-:W4:Y:S01]  /*ba00*/  MUFU.EX2 R144, R144 ;  /* 0x0000009000907308 */ /* 0x000f220000000800 */
[--C-:B------:R-:W-:Y:S01]  /*ba10*/  FFMA.FTZ R130, R66, UR41, -R81.reuse ;  /* 0x0000002942827c23 */ /* 0x100fe20008010851 */
[--C-:B------:R-:W-:Y:S01]  /*ba20*/  FFMA.FTZ R126, R71, UR41, -R81.reuse ;  /* 0x00000029477e7c23 */ /* 0x100fe20008010851 */
        /* <DEDUP_REMOVED lines=8> */
[----:B------:R-:W2:Y:S03]  /*bab0*/  MUFU.EX2 R146, R146 ;  /* 0x0000009200927308 */ /* 0x000ea60000000800 */
[----:B------:R-:W-:-:S04]  /*bac0*/  FMNMX.FTZ R46, R30, R5, !PT ;  /* 0x000000051e2e7209 */ /* 0x000fc80007810000 */
[----:B------:R-:W-:Y:S01]  /*bad0*/  FMNMX.FTZ R5, R31, R46, !PT ;  /* 0x0000002e1f057209 */ /* 0x000fe20007810000 */
[----:B------:R-:W2:Y:S03]  /*bae0*/  MUFU.EX2 R49, R49 ;  /* 0x0000003100317308 */ /* 0x000ea60000000800 */
        /* <DEDUP_REMOVED lines=14> */
[----:B------:R-:W-:Y:S01]  /*bbd0*/  MUFU.EX2 R136, R136 ;  /* 0x0000008800887308 */ /* 0x000fe20000000800 */
[----:B------:R-:W-:Y:S01]  /*bbe0*/  FSEL R46, R43, -INF , !P4 ;  /* 0xff8000002b2e7808 */ /* 0x000fe20006000000 */
[--C-:B------:R-:W-:Y:S01]  /*bbf0*/  FFMA.FTZ R43, R63, UR41, -R81.reuse ;  /* 0x000000293f2b7c23 */ /* 0x100fe20008010851 */
[----:B------:R-:W-:Y:S01]  /*bc00*/  FMNMX.FTZ R5, R42, R5, !PT ;  /* 0x000000052a057209 */ /* 0x000fe20007810000 */
[----:B------:R-:W-:-:S03]  /*bc10*/  FFMA.FTZ R63, R73, UR41, -R81 ;  /* 0x00000029493f7c23 */ /* 0x000fc60008010851 */
[----:B------:R-:W-:Y:S01]  /*bc20*/  FMNMX.FTZ R5, R44, R5, !PT ;  /* 0x000000052c057209 */ /* 0x000fe20007810000 */
[----:B------:R-:W-:Y:S03]  /*bc30*/  MUFU.EX2 R55, R55 ;  /* 0x0000003700377308 */ /* 0x000fe60000000800 */
[----:B------:R-:W-:-:S04]  /*bc40*/  FMNMX.FTZ R5, R46, R5, !PT ;  /* 0x000000052e057209 */ /* 0x000fc80007810000 */
[----:B------:R-:W-:Y:S01]  /*bc50*/  FMNMX.FTZ R5, R50, R5, !PT ;  /* 0x0000000532057209 */ /* 0x000fe20007810000 */
[----:B------:R-:W-:Y:S03]  /*bc60*/  MUFU.EX2 R138, R138 ;  /* 0x0000008a008a7308 */ /* 0x000fe60000000800 */
[----:B------:R-:W-:-:S05]  /*bc70*/  FMNMX.FTZ R5, R52, R5, !PT ;  /* 0x0000000534057209 */ /* 0x000fca0007810000 */
[----:B------:R-:W0:Y:S01]  /*bc80*/  SHFL.BFLY PT, R48, R5, 0x2, 0x1f ;  /* 0x0c401f0005307f89 */ /* 0x000e2200000e0000 */
[----:B------:R-:W-:Y:S08]  /*bc90*/  MUFU.EX2 R57, R57 ;  /* 0x0000003900397308 */ /* 0x000ff00000000800 */
[----:B------:R-:W-:Y:S08]  /*bca0*/  MUFU.EX2 R132, R132 ;  /* 0x0000008400847308 */ /* 0x000ff00000000800 */
[----:B------:R1:W-:Y:S01]  /*bcb0*/  MUFU.EX2 R15, R61 ;  /* 0x0000003d000f7308 */ /* 0x0003e20000000800 */
[----:B0-----:R-:W-:-:S07]  /*bcc0*/  FMNMX.FTZ R48, R5, R48, !PT ;  /* 0x0000003005307209 */ /* 0x001fce0007810000 */
[----:B------:R-:W-:Y:S01]  /*bcd0*/  MUFU.EX2 R134, R134 ;  /* 0x0000008600867308 */ /* 0x000fe20000000800 */
[----:B-1----:R-:W-:Y:S01]  /*bce0*/  FFMA.FTZ R61, R74, UR41, -R81 ;  /* 0x000000294a3d7c23 */ /* 0x002fe20008010851 */
[----:B------:R-:W0:Y:S06]  /*bcf0*/  SHFL.BFLY PT, R5, R48, 0x1, 0x1f ;  /* 0x0c201f0030057f89 */ /* 0x000e2c00000e0000 */
[----:B------:R-:W-:Y:S08]  /*bd00*/  MUFU.EX2 R43, R43 ;  /* 0x0000002b002b7308 */ /* 0x000ff00000000800 */
[----:B------:R-:W-:Y:S08]  /*bd10*/  MUFU.EX2 R128, R128 ;  /* 0x0000008000807308 */ /* 0x000ff00000000800 */
[----:B------:R-:W-:Y:S01]  /*bd20*/  MUFU.EX2 R45, R45 ;  /* 0x0000002d002d7308 */ /* 0x000fe20000000800 */
[----:B0-----:R-:W-:-:S04]  /*bd30*/  FMNMX.FTZ R5, R48, R5, !PT ;  /* 0x0000000530057209 */ /* 0x001fc80007810000 */
[C---:B------:R-:W-:Y:S01]  /*bd40*/  FSETP.NEU.FTZ.AND P3, PT, R5.reuse, -INF , PT ;  /* 0xff8000000500780b */ /* 0x040fe20003f7d000 */
[----:B------:R-:W-:Y:S02]  /*bd50*/  FMUL.FTZ R69, R5, UR41 ;  /* 0x0000002905457c20 */ /* 0x000fe40008410000 */
[----:B------:R-:W-:Y:S03]  /*bd60*/  MUFU.EX2 R130, R130 ;  /* 0x0000008200827308 */ /* 0x000fe60000000800 */
[----:B------:R-:W-:Y:S02]  /*bd70*/  FSEL R69, R69, RZ, P3 ;  /* 0x000000ff45457208 */ /* 0x000fe40001800000 */
[----:B------:R-:W-:-:S03]  /*bd80*/  PLOP3.LUT P3, PT, PT, PT, UP0, 0x40, 0x0 ;  /* 0x000000000000781c */ /* 0x000fc60003f6e808 */
[----:B------:R-:W-:Y:S01]  /*bd90*/  MUFU.EX2 R59, R59 ;  /* 0x0000003b003b7308 */ /* 0x000fe20000000800 */
[--C-:B------:R-:W-:Y:S01]  /*bda0*/  FFMA.FTZ R149, R79, UR41, -R69.reuse ;  /* 0x000000294f957c23 */ /* 0x100fe20008010845 */
[--C-:B------:R-:W-:Y:S01]  /*bdb0*/  FFMA.FTZ R0, R4, UR41, -R69.reuse ;  /* 0x0000002904007c23 */ /* 0x100fe20008010845 */
[--C-:B------:R-:W-:Y:S01]  /*bdc0*/  FFMA.FTZ R151, R77, UR41, -R69.reuse ;  /* 0x000000294d977c23 */ /* 0x100fe20008010845 */
[----:B------:R-:W-:Y:S01]  /*bdd0*/  FFMA.FTZ R145, R11, UR41, -R69 ;  /* 0x000000290b917c23 */ /* 0x000fe20008010845 */
[----:B------:R-:W-:Y:S01]  /*bde0*/  FADD.FTZ R11, R148, R3 ;  /* 0x00000003940b7221 */ /* 0x000fe20000010000 */
[--C-:B------:R-:W-:Y:S01]  /*bdf0*/  FFMA.FTZ R10, R10, UR41, -R69.reuse ;  /* 0x000000290a0a7c23 */ /* 0x100fe20008010845 */
[----:B------:R-:W-:Y:S01]  /*be00*/  FFMA.FTZ R48, R78, UR41, -R69 ;  /* 0x000000294e307c23 */ /* 0x000fe20008010845 */
[----:B------:R-:W-:Y:S01]  /*be10*/  MUFU.EX2 R149, R149 ;  /* 0x0000009500957308 */ /* 0x000fe20000000800 */
[----:B------:R-:W-:Y:S01]  /*be20*/  FADD.FTZ R4, R150, R11 ;  /* 0x0000000b96047221 */ /* 0x000fe20000010000 */
        /* <DEDUP_REMOVED lines=15> */
[----:B--2---:R-:W-:Y:S01]  /*bf20*/  FADD.FTZ R32, R146, R11 ;  /* 0x0000000b92207221 */ /* 0x004fe20000010000 */
[----:B------:R-:W2:Y:S01]  /*bf30*/  @P2 LDC R25, c[0x0][0x44c] ;  /* 0x00011300ff192b82 */ /* 0x000ea20000000800 */
[--C-:B------:R-:W-:Y:S01]  /*bf40*/  FFMA.FTZ R139, R29, UR41, -R69.reuse ;  /* 0x000000291d8b7c23 */ /* 0x100fe20008010845 */
[--C-:B------:R-:W-:Y:S01]  /*bf50*/  FFMA.FTZ R133, R31, UR41, -R69.reuse ;  /* 0x000000291f857c23 */ /* 0x100fe20008010845 */
[----:B------:R-:W-:Y:S01]  /*bf60*/  FADD.FTZ R13, R49, R32 ;  /* 0x00000020310d7221 */ /* 0x000fe20000010000 */
[--C-:B------:R-:W-:Y:S01]  /*bf70*/  FFMA.FTZ R32, R34, UR41, -R69.reuse ;  /* 0x0000002922207c23 */ /* 0x100fe20008010845 */
[----:B------:R-:W-:Y:S01]  /*bf80*/  FFMA.FTZ R135, R33, UR41, -R69 ;  /* 0x0000002921877c23 */ /* 0x000fe20008010845 */
[----:B------:R-:W3:Y:S01]  /*bf90*/  MUFU.EX2 R10, R10 ;  /* 0x0000000a000a7308 */ /* 0x000ee20000000800 */
[----:B0-----:R-:W-:Y:S01]  /*bfa0*/  FADD.FTZ R4, R149, R0 ;  /* 0x0000000095047221 */ /* 0x001fe20000010000 */
[----:B------:R-:W-:Y:S01]  /*bfb0*/  FADD.FTZ R34, R140, R13 ;  /* 0x0000000d8c227221 */ /* 0x000fe20000010000 */
[--C-:B------:R-:W-:Y:S01]  /*bfc0*/  FFMA.FTZ R129, R35, UR41, -R69.reuse ;  /* 0x0000002923817c23 */ /* 0x100fe20008010845 */
[----:B------:R-:W-:Y:S01]  /*bfd0*/  F2FP.F16.F32.PACK_AB R148, R3, R148 ;  /* 0x000000940394723e */ /* 0x000fe200000000ff */
[--C-:B------:R-:W-:Y:S01]  /*bfe0*/  FFMA.FTZ R131, R37, UR41, -R69.reuse ;  /* 0x0000002925837c23 */ /* 0x100fe20008010845 */
[----:B------:R-:W-:Y:S01]  /*bff0*/  FADD.FTZ R13, R51, R34 ;  /* 0x00000022330d7221 */ /* 0x000fe20000010000 */
[----:B------:R-:W-:Y:S01]  /*c000*/  FFMA.FTZ R125, R39, UR41, -R69 ;  /* 0x00000029277d7c23 */ /* 0x000fe20008010845 */
[----:B------:R-:W0:Y:S01]  /*c010*/  MUFU.EX2 R145, R145 ;  /* 0x0000009100917308 */ /* 0x000e220000000800 */
[----:B-1----:R-:W-:Y:S01]  /*c020*/  FADD.FTZ R11, R151, R4 ;  /* 0x00000004970b7221 */ /* 0x002fe20000010000 */
[----:B------:R-:W-:Y:S01]  /*c030*/  FADD.FTZ R34, R142, R13 ;  /* 0x0000000d8e227221 */ /* 0x000fe20000010000 */
[--C-:B------:R-:W-:Y:S01]  /*c040*/  FFMA.FTZ R127, R41, UR41, -R69.reuse ;  /* 0x00000029297f7c23 */ /* 0x100fe20008010845 */
[--C-:B------:R-:W-:Y:S01]  /*c050*/  FFMA.FTZ R42, R42, UR41, -R69.reuse ;  /* 0x000000292a2a7c23 */ /* 0x100fe20008010845 */
[--C-:B------:R-:W-:Y:S01]  /*c060*/  FFMA.FTZ R44, R44, UR41, -R69.reuse ;  /* 0x000000292c2c7c23 */ /* 0x100fe20008010845 */
[----:B------:R-:W-:Y:S01]  /*c070*/  FADD.FTZ R13, R53, R34 ;  /* 0x00000022350d7221 */ /* 0x000fe20000010000 */
[----:B------:R-:W-:Y:S01]  /*c080*/  FFMA.FTZ R34, R36, UR41, -R69 ;  /* 0x0000002924227c23 */ /* 0x000fe20008010845 */
[----:B------:R-:W1:Y:S01]  /*c090*/  MUFU.EX2 R48, R48 ;  /* 0x0000003000307308 */ /* 0x000e620000000800 */
[----:B---3--:R-:W-:Y:S01]  /*c0a0*/  FADD.FTZ R4, R10, R11 ;  /* 0x0000000b0a047221 */ /* 0x008fe20000010000 */
[----:B------:R-:W-:Y:S01]  /*c0b0*/  FADD.FTZ R36, R136, R13 ;  /* 0x0000000d88247221 */ /* 0x000fe20000010000 */
[----:B--2---:R-:W-:-:S04]  /*c0c0*/  @P2 IMAD.HI.U32 R25, R108, R25, RZ ;  /* 0x000000196c192227 */ /* 0x004fc800078e00ff */
[--C-:B------:R-:W-:Y:S01]  /*c0d0*/  FFMA.FTZ R46, R46, UR41, -R69.reuse ;  /* 0x000000292e2e7c23 */ /* 0x100fe20008010845 */
[--C-:B------:R-:W-:Y:S01]  /*c0e0*/  FFMA.FTZ R50, R50, UR41, -R69.reuse ;  /* 0x0000002932327c23 */ /* 0x100fe20008010845 */
[----:B------:R-:W-:Y:S01]  /*c0f0*/  FADD.FTZ R13, R55, R36 ;  /* 0x00000024370d7221 */ /* 0x000fe20000010000 */
[----:B------:R-:W-:Y:S01]  /*c100*/  FFMA.FTZ R36, R38, UR41, -R69 ;  /* 0x0000002926247c23 */ /* 0x000fe20008010845 */
[----:B------:R-:W2:Y:S01]  /*c110*/  MUFU.EX2 R147, R147 ;  /* 0x0000009300937308 */ /* 0x000ea20000000800 */
[----:B0-----:R-:W-:Y:S01]  /*c120*/  FADD.FTZ R11, R145, R4 ;  /* 0x00000004910b7221 */ /* 0x001fe20000010000 */
[----:B------:R-:W-:Y:S01]  /*c130*/  @P2 SHF.R.U32.HI R56, RZ, R54, R25 ;  /* 0x00000036ff382219 */ /* 0x000fe20000011619 */
[----:B------:R-:W-:Y:S01]  /*c140*/  FADD.FTZ R54, R138, R13 ;  /* 0x0000000d8a367221 */ /* 0x000fe20000010000 */
[--C-:B------:R-:W-:Y:S01]  /*c150*/  FFMA.FTZ R38, R40, UR41, -R69.reuse ;  /* 0x0000002928267c23 */ /* 0x100fe20008010845 */
[----:B------:R-:W-:Y:S01]  /*c160*/  FFMA.FTZ R52, R52, UR41, -R69 ;  /* 0x0000002934347c23 */ /* 0x000fe20008010845 */
[----:B------:R-:W-:Y:S01]  /*c170*/  F2FP.F16.F32.PACK_AB R149, R0, R149 ;  /* 0x000000950095723e */ /* 0x000fe200000000ff */
[----:B------:R-:W-:Y:S01]  /*c180*/  FADD.FTZ R13, R57, R54 ;  /* 0x00000036390d7221 */ /* 0x000fe20000010000 */
[----:B------:R-:W0:Y:S01]  /*c190*/  MUFU.EX2 R14, R14 ;  /* 0x0000000e000e7308 */ /* 0x000e220000000800 */
[----:B-1----:R-:W-:Y:S01]  /*c1a0*/  FADD.FTZ R4, R48, R11 ;  /* 0x0000000b30047221 */ /* 0x002fe20000010000 */
[----:B------:R-:W-:-:S02]  /*c1b0*/  IMAD.IADD R93, R93, 0x1, R56 ;  /* 0x000000015d5d7824 */ /* 0x000fc400078e0238 */
[----:B------:R-:W-:Y:S01]  /*c1c0*/  FADD.FTZ R40, R132, R13 ;  /* 0x0000000d84287221 */ /* 0x000fe20000010000 */
[----:B------:R-:W-:Y:S02]  /*c1d0*/  F2FP.F16.F32.PACK_AB R151, R10, R151 ;  /* 0x000000970a97723e */ /* 0x000fe400000000ff */
[----:B------:R-:W-:Y:S01]  /*c1e0*/  F2FP.F16.F32.PACK_AB R150, R21, R150 ;  /* 0x000000961596723e */ /* 0x000fe200000000ff */
[----:B------:R-:W-:Y:S01]  /*c1f0*/  FADD.FTZ R13, R15, R40 ;  /* 0x000000280f0d7221 */ /* 0x000fe20000010000 */
[----:B------:R-:W1:Y:S01]  /*c200*/  MUFU.EX2 R141, R141 ;  /* 0x0000008d008d7308 */ /* 0x000e620000000800 */
[----:B--2---:R-:W-:Y:S01]  /*c210*/  FADD.FTZ R11, R147, R4 ;  /* 0x00000004930b7221 */ /* 0x004fe20000010000 */
[----:B------:R-:W-:Y:S01]  /*c220*/  F2FP.F16.F32.PACK_AB R144, R47, R144 ;  /* 0x000000902f90723e */ /* 0x000fe200000000ff */
[----:B------:R-:W-:Y:S01]  /*c230*/  FADD.FTZ R40, R134, R13 ;  /* 0x0000000d86287221 */ /* 0x000fe20000010000 */
[----:B------:R-:W-:Y:S01]  /*c240*/  F2FP.F16.F32.PACK_AB R146, R49, R146 ;  /* 0x000000923192723e */ /* 0x000fe200000000ff */
[----:B------:R-:W-:Y:S01]  /*c250*/  VIADD R10, R93, UR6 ;  /* 0x000000065d0a7c36 */ /* 0x000fe20008000000 */
[----:B------:R-:W-:Y:S01]  /*c260*/  F2FP.F16.F32.PACK_AB R140, R51, R140 ;  /* 0x0000008c338c723e */ /* 0x000fe200000000ff */
[----:B------:R-:W-:Y:S01]  /*c270*/  FADD.FTZ R13, R43, R40 ;  /* 0x000000282b0d7221 */ /* 0x000fe20000010000 */
[----:B------:R-:W2:Y:S01]  /*c280*/  MUFU.EX2 R20, R20 ;  /* 0x0000001400147308 */ /* 0x000ea20000000800 */
[----:B0-----:R-:W-:Y:S01]  /*c290*/  FADD.FTZ R4, R14, R11 ;  /* 0x0000000b0e047221 */ /* 0x001fe20000010000 */
[----:B------:R-:W-:Y:S01]  /*c2a0*/  F2FP.F16.F32.PACK_AB R142, R53, R142 ;  /* 0x0000008e358e723e */ /* 0x000fe200000000ff */
[----:B------:R-:W-:Y:S01]  /*c2b0*/  FADD.FTZ R40, R128, R13 ;  /* 0x0000000d80287221 */ /* 0x000fe20000010000 */
[----:B------:R-:W-:-:S02]  /*c2c0*/  F2FP.F16.F32.PACK_AB R136, R55, R136 ;  /* 0x000000883788723e */ /* 0x000fc400000000ff */
[----:B------:R-:W-:Y:S02]  /*c2d0*/  F2FP.F16.F32.PACK_AB R138, R57, R138 ;  /* 0x0000008a398a723e */ /* 0x000fe400000000ff */
        /* <DEDUP_REMOVED lines=9> */
[----:B------:R-:W-:Y:S02]  /*c370*/  F2FP.F16.F32.PACK_AB R141, R20, R141 ;  /* 0x0000008d148d723e */ /* 0x000fe400000000ff */
        /* <DEDUP_REMOVED lines=14> */
[----:B------:R-:W-:Y:S01]  /*c460*/  FADD.FTZ R11, R45, R40 ;  /* 0x000000282d0b7221 */ /* 0x000fe20000010000 */
[----:B------:R-:W-:-:S03]  /*c470*/  F2FP.F16.F32.PACK_AB R139, R28, R139 ;  /* 0x0000008b1c8b723e */ /* 0x000fc600000000ff */
[----:B------:R-:W-:Y:S01]  /*c480*/  FADD.FTZ R40, R130, R11 ;  /* 0x0000000b82287221 */ /* 0x000fe20000010000 */
[----:B------:R-:W-:Y:S01]  /*c490*/  F2FP.F16.F32.PACK_AB R130, R59, R130 ;  /* 0x000000823b82723e */ /* 0x000fe200000000ff */
[----:B------:R-:W2:Y:S01]  /*c4a0*/  MUFU.EX2 R135, R135 ;  /* 0x0000008700877308 */ /* 0x000ea20000000800 */
[----:B0-----:R-:W-:Y:S01]  /*c4b0*/  FADD.FTZ R3, R133, R4 ;  /* 0x0000000485037221 */ /* 0x001fe20000010000 */
[----:B------:R-:W-:-:S06]  /*c4c0*/  FADD.FTZ R11, R59, R40 ;  /* 0x000000283b0b7221 */ /* 0x000fcc0000010000 */
        /* <DEDUP_REMOVED lines=51> */
[----:B0-----:R-:W-:Y:S01]  /*c800*/  FADD.FTZ R4, R122, R11 ;  /* 0x0000000b7a047221 */ /* 0x001fe20000010000 */
[C---:B-1----:R-:W-:Y:S01]  /*c810*/  FADD.FTZ R3, R123.reuse, R0 ;  /* 0x000000007b037221 */ /* 0x042fe20000010000 */
[----:B------:R-:W-:Y:S01]  /*c820*/  F2FP.F16.F32.PACK_AB R123, R123, R50 ;  /* 0x000000327b7b723e */ /* 0x000fe200000000ff */
[----:B------:R-:W-:Y:S02]  /*c830*/  VIADD R0, R92, 0xfffffffe ;  /* 0xfffffffe5c007836 */ /* 0x000fe40000000000 */
[C---:B--2---:R-:W-:Y:S01]  /*c840*/  FADD.FTZ R4, R67.reuse, R4 ;  /* 0x0000000443047221 */ /* 0x044fe20000010000 */
[----:B------:R-:W-:Y:S01]  /*c850*/  F2FP.F16.F32.PACK_AB R122, R67, R122 ;  /* 0x0000007a437a723e */ /* 0x000fe200000000ff */
[----:B------:R-:W-:Y:S06]  /*c860*/  @P3 BRA `(.L_x_1444) ;  /* 0x0000000000543947 */ /* 0x000fec0003800000 */
[C---:B------:R-:W-:Y:S01]  /*c870*/  ISETP.GT.AND P3, PT, R93.reuse, RZ, PT ;  /* 0x000000ff5d00720c */ /* 0x040fe20003f64270 */
[----:B------:R-:W-:Y:S01]  /*c880*/  BSSY B0, `(.L_x_1445) ;  /* 0x0000010000007945 */ /* 0x000fe20003800000 */
[----:B------:R-:W-:-:S11]  /*c890*/  VIADD R11, R93, 0xffffffff ;  /* 0xffffffff5d0b7836 */ /* 0x000fd60000000000 */
[----:B------:R-:W-:Y:S05]  /*c8a0*/  @P3 BRA `(.L_x_1446) ;  /* 0x0000000000203947 */ /* 0x000fea0003800000 */
[----:B------:R-:W-:Y:S01]  /*c8b0*/  UISETP.NE.AND UP1, UPT, UR7, 0x1, UPT ;  /* 0x000000010700788c */ /* 0x000fe2000bf25270 */
[----:B------:R-:W-:-:S05]  /*c8c0*/  IADD3 R11, -R93, RZ, RZ ;  /* 0x000000ff5d0b7210 */ /* 0x000fca0007ffe1ff */
[----:B------:R-:W-:-:S05]  /*c8d0*/  PLOP3.LUT P3, PT, PT, PT, UP1, 0x80, 0x0 ;  /* 0x000000000000781c */ /* 0x000fca0003f6f018 */
[----:B------:R-:W-:-:S08]  /*c8e0*/  @UP1 ULDC.64 UR4, c[0x0][0x9e8] ;  /* 0x00027a0000041ab9 */ /* 0x000fd00000000a00 */
[----:B------:R-:W-:-:S05]  /*c8f0*/  @P3 IMAD.HI.U32 R13, R11, UR4, RZ ;  /* 0x000000040b0d3c27 */ /* 0x000fca000f8e00ff */
[----:B------:R-:W-:-:S04]  /*c900*/  @P3 SHF.R.U32.HI R11, RZ, UR5, R13 ;  /* 0x00000005ff0b3c19 */ /* 0x000fc8000801160d */
[----:B------:R-:W-:Y:S01]  /*c910*/  LOP3.LUT R11, RZ, R11, RZ, 0x33, !PT ;  /* 0x0000000bff0b7212 */ /* 0x000fe200078e33ff */
[----:B------:R-:W-:Y:S06]  /*c920*/  BRA `(.L_x_1447) ;  /* 0x0000000000147947 */ /* 0x000fec0003800000 */
.L_x_1446:
[----:B------:R-:W-:-:S06]  /*c930*/  UISETP.NE.AND UP1, UPT, UR7, 0x1, UPT ;  /* 0x000000010700788c */ /* 0x000fcc000bf25270 */
[----:B------:R-:W-:-:S05]  /*c940*/  PLOP3.LUT P3, PT, PT, PT, UP1, 0x80, 0x0 ;  /* 0x000000000000781c */ /* 0x000fca0003f6f018 */
[----:B------:R-:W-:-:S08]  /*c950*/  @UP1 ULDC.64 UR4, c[0x0][0x9e8] ;  /* 0x00027a0000041ab9 */ /* 0x000fd00000000a00 */
[----:B------:R-:W-:-:S05]  /*c960*/  @P3 IMAD.HI.U32 R13, R11, UR4, RZ ;  /* 0x000000040b0d3c27 */ /* 0x000fca000f8e00ff */
[----:B------:R-:W-:-:S07]  /*c970*/  @P3 SHF.R.U32.HI R11, RZ, UR5, R13 ;  /* 0x00000005ff0b3c19 */ /* 0x000fce000801160d */
.L_x_1447:
[----:B------:R-:W-:Y:S05]  /*c980*/  BSYNC B0 ;  /* 0x0000000000007941 */ /* 0x000fea0003800000 */
.L_x_1445:
[----:B------:R-:W-:-:S04]  /*c990*/  IMAD.U32 R14, RZ, RZ, UR7 ;  /* 0x00000007ff0e7e24 */ /* 0x000fc8000f8e00ff */
[----:B------:R-:W-:-:S05]  /*c9a0*/  IMAD R11, R11, UR7, R14 ;  /* 0x000000070b0b7c24 */ /* 0x000fca000f8e020e */
[----:B------:R-:W-:-:S07]  /*c9b0*/  VIMNMX R10, R10, R11, PT ;  /* 0x0000000b0a0a7248 */ /* 0x000fce0003fe0100 */
.L_x_1444:
[----:B------:R-:W2:Y:S01]  /*c9c0*/  LDL R13, [R1+0x44] ;  /* 0x00004400010d7983 */ /* 0x000ea20000100800 */
[----:B------:R-:W-:Y:S01]  /*c9d0*/  SHF.R.S32.HI R11, RZ, 0x1f, R10 ;  /* 0x0000001fff0b7819 */ /* 0x000fe2000001140a */
[----:B------:R-:W-:Y:S01]  /*c9e0*/  ULDC UR24, c[0x0][0x9e4] ;  /* 0x0002790000187ab9 */ /* 0x000fe20000000800 */
[----:B------:R-:W-:Y:S01]  /*c9f0*/  ULDC UR4, c[0x0][0x9e4] ;  /* 0x0002790000047ab9 */ /* 0x000fe20000000800 */
[----:B------:R-:W-:Y:S01]  /*ca00*/  ULDC UR26, c[0x0][0x9d8] ;  /* 0x00027600001a7ab9 */ /* 0x000fe20000000800 */
[----:B------:R-:W-:Y:S01]  /*ca10*/  LEA.HI R11, R11, R10, RZ, 0x7 ;  /* 0x0000000a0b0b7211 */ /* 0x000fe200078f38ff */
[----:B------:R-:W-:Y:S01]  /*ca20*/  ULDC UR29, c[0x0][0x9d8] ;  /* 0x00027600001d7ab9 */ /* 0x000fe20000000800 */
[----:B------:R-:W-:Y:S01]  /*ca30*/  ULDC UR27, c[0x0][0x9d8] ;  /* 0x00027600001b7ab9 */ /* 0x000fe20000000800 */
[----:B------:R-:W-:Y:S01]  /*ca40*/  ULDC UR5, c[0x0][0x988] ;  /* 0x0002620000057ab9 */ /* 0x000fe20000000800 */
[----:B------:R-:W-:Y:S01]  /*ca50*/  SHF.R.S32.HI R11, RZ, 0x7, R11 ;  /* 0x00000007ff0b7819 */ /* 0x000fe2000001140b */
[----:B------:R-:W-:Y:S01]  /*ca60*/  ULDC UR7, c[0x0][0x988] ;  /* 0x0002620000077ab9 */ /* 0x000fe20000000800 */
[----:B------:R-:W-:Y:S01]  /*ca70*/  ULDC UR6, c[0x0][0x988] ;  /* 0x0002620000067ab9 */ /* 0x000fe20000000800 */
[----:B------:R-:W-:Y:S01]  /*ca80*/  ULDC UR28, c[0x0][0x9e0] ;  /* 0x00027800001c7ab9 */ /* 0x000fe20000000800 */
[----:B------:R-:W-:Y:S01]  /*ca90*/  ULDC UR25, c[0x0][0x9e0] ;  /* 0x0002780000197ab9 */ /* 0x000fe20000000800 */
        /* <DEDUP_REMOVED lines=16> */
[----:B--2---:R-:W-:-:S04]  /*cba0*/  VIMNMX R21, R13, R11, !PT ;  /* 0x0000000b0d157248 */ /* 0x004fc80007fe0100 */
[----:B------:R-:W-:-:S13]  /*cbb0*/  ISETP.GE.AND P3, PT, R0, R21, PT ;  /* 0x000000150000720c */ /* 0x000fda0003f66270 */
[----:B------:R-:W-:Y:S05]  /*cbc0*/  @!P3 BRA `(.L_x_1448) ;  /* 0x0000003400f4b947 */ /* 0x000fea0003800000 */
[----:B------:R-:W-:-:S07]  /*cbd0*/  IMAD.MOV.U32 R119, RZ, RZ, RZ ;  /* 0x000000ffff777224 */ /* 0x000fce00078e00ff */
.L_x_1466:
[----:B------:R-:W2:Y:S01]  /*cbe0*/  LDL R10, [R1+0x20] ;  /* 0x00002000010a7983 */ /* 0x000ea20000100800 */
[----:B------:R-:W-:Y:S01]  /*cbf0*/  VIADD R13, R16, 0x1 ;  /* 0x00000001100d7836 */ /* 0x000fe20000000000 */
[----:B------:R-:W-:Y:S05]  /*cc00*/  YIELD ;  /* 0x0000000000007946 */ /* 0x000fea0003800000 */
[----:B------:R-:W-:-:S04]  /*cc10*/  ISETP.NE.AND P4, PT, R13, 0x2, PT ;  /* 0x000000020d00780c */ /* 0x000fc80003f85270 */
[----:B------:R-:W-:Y:S02]  /*cc20*/  SEL R20, RZ, 0x1, P4 ;  /* 0x00000001ff147807 */ /* 0x000fe40002000000 */
[----:B------:R-:W-:Y:S02]  /*cc30*/  SEL R13, R13, RZ, P4 ;  /* 0x000000ff0d0d7207 */ /* 0x000fe40002000000 */
[----:B------:R-:W-:Y:S02]  /*cc40*/  LOP3.LUT R20, R23, R20, RZ, 0x3c, !PT ;  /* 0x0000001417147212 */ /* 0x000fe400078e3cff */
[----:B--2---:R-:W-:-:S13]  /*cc50*/  ISETP.NE.AND P3, PT, R10, RZ, PT ;  /* 0x000000ff0a00720c */ /* 0x004fda0003f65270 */
[----:B------:R-:W-:Y:S05]  /*cc60*/  @P3 BRA `(.L_x_1449) ;  /* 0x0000000000303947 */ /* 0x000fea0003800000 */
[----:B------:R-:W-:Y:S05]  /*cc70*/  @!P0 BRA `(.L_x_1450) ;  /* 0x0000000000048947 */ /* 0x000fea0003800000 */
[----:B------:R-:W-:Y:S01]  /*cc80*/  BPT.TRAP 0x1 ;  /* 0x000000040000795c */ /* 0x000fe20000300000 */
.L_x_1450:
[----:B------:R-:W-:Y:S01]  /*cc90*/  IMAD R11, R13, 0x8, R2 ;  /* 0x000000080d0b7824 */ /* 0x000fe200078e0202 */
[----:B------:R-:W-:-:S04]  /*cca0*/  SHF.L.U32 R10, R20, 0x1f, RZ ;  /* 0x0000001f140a7819 */ /* 0x000fc800000006ff */
[----:B------:R0:W1:Y:S01]  /*ccb0*/  SYNCS.PHASECHK.TRANS64.TRYWAIT P4, [R11+URZ+0x16830], R10 ;  /* 0x0168300a0b0075a7 */ /* 0x000062000808017f */
[----:B------:R-:W-:Y:S05]  /*ccc0*/  @!P0 BRA `(.L_x_1451) ;  /* 0x0000000000048947 */ /* 0x000fea0003800000 */
[----:B------:R-:W-:Y:S01]  /*ccd0*/  BPT.TRAP 0x1 ;  /* 0x000000040000795c */ /* 0x000fe20000300000 */
.L_x_1451:
[----:B------:R-:W-:Y:S04]  /*cce0*/  BSSY B0, `(.L_x_1449) ;  /* 0x0000004000007945 */ /* 0x000fe80003800000 */
[----:B-1----:R-:W-:Y:S05]  /*ccf0*/  @P4 BRA `(.L_x_1452) ;  /* 0x0000000000084947 */ /* 0x002fea0003800000 */
[----:B------:R-:W1:Y:S02]  /*cd00*/  SYNCS.PHASECHK.TRANS64.TRYWAIT P4, [R11+URZ+0x16830], R10 ;  /* 0x0168300a0b0075a7 */ /* 0x000e64000808017f */
[----:B-1----:R-:W-:Y:S05]  /*cd10*/  @!P4 BRA `(.L_x_1453) ;  /* 0x000001340054c947 */ /* 0x002fea0003800000 */
.L_x_1452:
[----:B------:R-:W-:Y:S05]  /*cd20*/  BSYNC B0 ;  /* 0x0000000000007941 */ /* 0x000fea0003800000 */
.L_x_1449:
[----:B01----:R-:W2:Y:S01]  /*cd30*/  LDL R11, [R1+0x1c] ;  /* 0x00001c00010b7983 */ /* 0x003ea20000100800 */
[----:B------:R-:W0:Y:S01]  /*cd40*/  S2R R10, SR_TID.X ;  /* 0x00000000000a7919 */ /* 0x000e220000002100 */
[----:B------:R-:W-:Y:S05]  /*cd50*/  WARPSYNC.ALL ;  /* 0x0000000000007948 */ /* 0x000fea0003800000 */
[----:B------:R-:W-:Y:S01]  /*cd60*/  IMAD.MOV.U32 R25, RZ, RZ, 0x40000040 ;  /* 0x40000040ff197424 */ /* 0x000fe200078e00ff */
[----:B0-----:R-:W-:Y:S02]  /*cd70*/  SHF.R.U32.HI R10, RZ, 0x7, R10 ;  /* 0x00000007ff0a7819 */ /* 0x001fe4000001160a */
[----:B------:R-:W-:-:S02]  /*cd80*/  R2UR UR8, R6 ;  /* 0x00000000060872ca */ /* 0x000fc400000e0000 */
[----:B------:R-:W-:Y:S02]  /*cd90*/  R2UR UR9, R7 ;  /* 0x00000000070972ca */ /* 0x000fe400000e0000 */
[C---:B------:R-:W-:Y:S02]  /*cda0*/  R2UR UR11, R25.reuse ;  /* 0x00000000190b72ca */ /* 0x040fe400000e0000 */
[----:B------:R-:W-:Y:S01]  /*cdb0*/  R2UR UR23, R25 ;  /* 0x00000000191772ca */ /* 0x000fe200000e0000 */
[----:B------:R-:W-:Y:S01]  /*cdc0*/  IMAD.MOV.U32 R15, RZ, RZ, 0x40000040 ;  /* 0x40000040ff0f7424 */ /* 0x000fe200078e00ff */
[----:B------:R-:W-:Y:S02]  /*cdd0*/  R2UR UR12, R156 ;  /* 0x000000009c0c72ca */ /* 0x000fe400000e0000 */
[----:B------:R-:W-:Y:S02]  /*cde0*/  R2UR UR13, R157 ;  /* 0x000000009d0d72ca */ /* 0x000fe400000e0000 */
[----:B------:R-:W-:Y:S01]  /*cdf0*/  R2UR UR15, R15 ;  /* 0x000000000f0f72ca */ /* 0x000fe200000e0000 */
[----:B--2---:R-:W-:-:S02]  /*ce00*/  IMAD R24, R13, 0x400, R11 ;  /* 0x000004000d187824 */ /* 0x004fc400078e020b */
[----:B------:R-:W-:-:S05]  /*ce10*/  VIADD R11, R10, 0x8 ;  /* 0x000000080a0b7836 */ /* 0x000fca0000000000 */
[----:B------:R0:W-:Y:S01]  /*ce20*/  BAR.SYNC.DEFER_BLOCKING R11, 0x100 ;  /* 0x0004000b0000751d */ /* 0x0001e20000010000 */
[C---:B------:R-:W-:Y:S01]  /*ce30*/  R2UR UR10, R24.reuse ;  /* 0x00000000180a72ca */ /* 0x040fe200000e0000 */
[C---:B------:R-:W-:Y:S02]  /*ce40*/  VIADD R14, R24.reuse, 0x2 ;  /* 0x00000002180e7836 */ /* 0x040fe40000000000 */
[C---:B------:R-:W-:Y:S02]  /*ce50*/  VIADD R10, R24.reuse, 0x4 ;  /* 0x00000004180a7836 */ /* 0x040fe40000000000 */
[----:B------:R-:W-:-:S05]  /*ce60*/  VIADD R24, R24, 0x6 ;  /* 0x0000000618187836 */ /* 0x000fca0000000000 */
[----:B------:R-:W-:Y:S02]  /*ce70*/  R2UR UR22, R24 ;  /* 0x00000000181672ca */ /* 0x000fe400000e0000 */
[----:B------:R-:W-:-:S06]  /*ce80*/  WARPGROUP.ARRIVE ;  /* 0x00000000000079c5 */ /* 0x000fcc0000000000 */
[----:B------:R-:W-:Y:S01]  /*ce90*/  HGMMA.64x128x16.F32 R24, gdesc[UR8], RZ, !UPT, gsb0 ;  /* 0x01e00000081879f0 */ /* 0x000fe2000c0008ff */
[----:B------:R-:W-:Y:S01]  /*cea0*/  R2UR UR14, R14 ;  /* 0x000000000e0e72ca */ /* 0x000fe200000e0000 */
[----:B0-----:R-:W-:Y:S01]  /*ceb0*/  IMAD.MOV.U32 R11, RZ, RZ, 0x40000040 ;  /* 0x40000040ff0b7424 */ /* 0x001fe200078e00ff */
[----:B------:R-:W-:Y:S02]  /*cec0*/  R2UR UR18, R10 ;  /* 0x000000000a1272ca */ /* 0x000fe400000e0000 */
[----:B------:R-:W-:Y:S02]  /*ced0*/  R2UR UR16, R154 ;  /* 0x000000009a1072ca */ /* 0x000fe400000e0000 */
[----:B------:R-:W-:Y:S02]  /*cee0*/  R2UR UR19, R11 ;  /* 0x000000000b1372ca */ /* 0x000fe400000e0000 */
[----:B------:R-:W-:Y:S01]  /*cef0*/  R2UR UR17, R155 ;  /* 0x000000009b1172ca */ /* 0x000fe200000e0000 */
[----:B------:R-:W-:-:S02]  /*cf00*/  WARPGROUP.DEPBAR.LE gsb0, 0x0 ;  /* 0x00008000000079c5 */ /* 0x000fc40000010000 */
[----:B------:R-:W-:-:S06]  /*cf10*/  WARPGROUP.ARRIVE ;  /* 0x00000000000079c5 */ /* 0x000fcc0000000000 */
[----:B------:R-:W-:Y:S01]  /*cf20*/  HGMMA.64x128x16.F32 R24, gdesc[UR12], R24, gsb0 ;  /* 0x01e000000c1879f0 */ /* 0x000fe20008000818 */
[----:B------:R-:W-:Y:S02]  /*cf30*/  R2UR UR20, R8 ;  /* 0x00000000081472ca */ /* 0x000fe400000e0000 */
[----:B------:R-:W-:Y:S01]  /*cf40*/  R2UR UR21, R9 ;  /* 0x00000000091572ca */ /* 0x000fe200000e0000 */
[----:B------:R-:W-:Y:S02]  /*cf50*/  WARPGROUP.DEPBAR.LE gsb0, 0x0 ;  /* 0x00008000000079c5 */ /* 0x000fe40000010000 */
[----:B------:R-:W-:-:S06]  /*cf60*/  WARPGROUP.ARRIVE ;  /* 0x00000000000079c5 */ /* 0x000fcc0000000000 */
[----:B------:R-:W-:Y:S03]  /*cf70*/  HGMMA.64x128x16.F32 R24, gdesc[UR16], R24, gsb0 ;  /* 0x01e00000101879f0 */ /* 0x000fe60008000818 */
[----:B------:R-:W-:Y:S02]  /*cf80*/  WARPGROUP.DEPBAR.LE gsb0, 0x0 ;  /* 0x00008000000079c5 */ /* 0x000fe40000010000 */
[----:B------:R-:W-:-:S07]  /*cf90*/  WARPGROUP.ARRIVE ;  /* 0x00000000000079c5 */ /* 0x000fce0000000000 */
[----:B------:R-:W-:Y:S03]  /*cfa0*/  HGMMA.64x128x16.F32 R24, gdesc[UR20], R24, gsb0 ;  /* 0x01e00000141879f0 */ /* 0x000fe60008000818 */
[----:B------:R-:W-:Y:S02]  /*cfb0*/  WARPGROUP.DEPBAR.LE gsb0, 0x0 ;  /* 0x00008000000079c5 */ /* 0x000fe40000010000 */
[----:B------:R-:W-:Y:S05]  /*cfc0*/  @P3 BRA `(.L_x_1454) ;  /* 0x0000000000283947 */ /* 0x000fea0003800000 */
[----:B------:R-:W-:Y:S05]  /*cfd0*/  @!P0 BRA `(.L_x_1455) ;  /* 0x0000000000048947 */ /* 0x000fea0003800000 */
[----:B------:R-:W-:Y:S01]  /*cfe0*/  BPT.TRAP 0x1 ;  /* 0x000000040000795c */ /* 0x000fe20000300000 */
.L_x_1455:
[----:B------:R-:W-:Y:S02]  /*cff0*/  SHF.L.U32 R10, R23, 0x1f, RZ ;  /* 0x0000001f170a7819 */ /* 0x000fe400000006ff */
[----:B------:R-:W-:-:S04]  /*d000*/  LEA R11, R16, R2, 0x3 ;  /* 0x00000002100b7211 */ /* 0x000fc800078e18ff */
[----:B------:R0:W1:Y:S01]  /*d010*/  SYNCS.PHASECHK.TRANS64.TRYWAIT P3, [R11+URZ+0x16850], R10 ;  /* 0x0168500a0b0075a7 */ /* 0x000062000806017f */
[----:B------:R-:W-:Y:S05]  /*d020*/  @!P0 BRA `(.L_x_1456) ;  /* 0x0000000000048947 */ /* 0x000fea0003800000 */
[----:B------:R-:W-:Y:S01]  /*d030*/  BPT.TRAP 0x1 ;  /* 0x000000040000795c */ /* 0x000fe20000300000 */
.L_x_1456:
[----:B-1----:R-:W-:Y:S05]  /*d040*/  @P3 BRA `(.L_x_1454) ;  /* 0x0000000000083947 */ /* 0x002fea0003800000 */
[----:B------:R-:W1:Y:S02]  /*d050*/  SYNCS.PHASECHK.TRANS64.TRYWAIT P3, [R11+URZ+0x16850], R10 ;  /* 0x0168500a0b0075a7 */ /* 0x000e64000806017f */
[----:B-1----:R-:W-:Y:S05]  /*d060*/  @!P3 BRA `(.L_x_1457) ;  /* 0x000001300094b947 */ /* 0x002fea0003800000 */
.L_x_1454:
[----:B01----:R-:W-:Y:S01]  /*d070*/  VIADD R10, R2, 0x400 ;  /* 0x00000400020a7836 */ /* 0x003fe20000000000 */
[----:B------:R-:W-:Y:S05]  /*d080*/  WARPSYNC.ALL ;  /* 0x0000000000007948 */ /* 0x000fea0003800000 */
[----:B------:R-:W-:Y:S01]  /*d090*/  SHF.R.U32.HI R10, RZ, 0x4, R10 ;  /* 0x00000004ff0a7819 */ /* 0x000fe2000001160a */
[----:B------:R-:W-:Y:S01]  /*d0a0*/  IMAD.MOV.U32 R11, RZ, RZ, 0x40000040 ;  /* 0x40000040ff0b7424 */ /* 0x000fe200078e00ff */
[----:B------:R-:W-:Y:S02]  /*d0b0*/  WARPGROUP.ARRIVE ;  /* 0x00000000000079c5 */ /* 0x000fe40000000000 */
[----:B------:R-:W-:-:S02]  /*d0c0*/  LOP3.LUT R10, R10, 0x3fff, RZ, 0xc0, !PT ;  /* 0x00003fff0a0a7812 */ /* 0x000fc400078ec0ff */
[----:B------:R-:W-:-:S03]  /*d0d0*/  R2UR UR11, R11 ;  /* 0x000000000b0b72ca */ /* 0x000fc600000e0000 */
[----:B------:R-:W-:-:S05]  /*d0e0*/  IMAD R10, R16, 0x400, R10 ;  /* 0x00000400100a7824 */ /* 0x000fca00078e020a */
[----:B------:R-:W-:-:S13]  /*d0f0*/  R2UR UR10, R10 ;  /* 0x000000000a0a72ca */ /* 0x000fda00000e0000 */
[----:B------:R-:W-:Y:S01]  /*d100*/  HGMMA.64x64x16.F32 R88, R148, gdesc[UR8].tnspB, R88, gsb0 ;  /* 0x40e0000894587df0 */ /* 0x000fe20008000858 */
[----:B------:R-:W-:Y:S02]  /*d110*/  VIADD R14, R10, 0x80 ;  /* 0x000000800a0e7836 */ /* 0x000fe40000000000 */
[----:B------:R-:W-:-:S03]  /*d120*/  IMAD.MOV.U32 R15, RZ, RZ, 0x40000040 ;  /* 0x40000040ff0f7424 */ /* 0x000fc600078e00ff */
[----:B------:R-:W-:Y:S02]  /*d130*/  R2UR UR10, R14 ;  /* 0x000000000e0a72ca */ /* 0x000fe400000e0000 */
[----:B------:R-:W-:Y:S01]  /*d140*/  R2UR UR11, R15 ;  /* 0x000000000f0b72ca */ /* 0x000fe200000e0000 */
[----:B------:R-:W-:Y:S02]  /*d150*/  VIADD R14, R10, 0x100 ;  /* 0x000001000a0e7836 */ /* 0x000fe40000000000 */
[----:B------:R-:W-:Y:S01]  /*d160*/  IMAD.MOV.U32 R15, RZ, RZ, 0x40000040 ;  /* 0x40000040ff0f7424 */ /* 0x000fe200078e00ff */
[----:B------:R-:W-:Y:S02]  /*d170*/  WARPGROUP.DEPBAR.LE gsb0, 0x0 ;  /* 0x00008000000079c5 */ /* 0x000fe40000010000 */
[----:B------:R-:W-:Y:S01]  /*d180*/  WARPGROUP.ARRIVE ;  /* 0x00000000000079c5 */ /* 0x000fe20000000000 */
[----:B------:R-:W2:Y:S04]  /*d190*/  LDL R148, [R1+0x3c] ;  /* 0x00003c0001947983 */ /* 0x000ea80000100800 */
[----:B------:R-:W3:Y:S02]  /*d1a0*/  LDL R151, [R1+0xc] ;  /* 0x00000c0001977983 */ /* 0x000ee40000100800 */
[----:B------:R-:W-:Y:S01]  /*d1b0*/  HGMMA.64x64x16.F32 R88, R144, gdesc[UR8].tnspB, R88, gsb0 ;  /* 0x40e0000890587df0 */ /* 0x000fe20008000858 */
[----:B------:R-:W-:-:S02]  /*d1c0*/  R2UR UR10, R14 ;  /* 0x000000000e0a72ca */ /* 0x000fc400000e0000 */
[----:B------:R-:W-:Y:S01]  /*d1d0*/  R2UR UR11, R15 ;  /* 0x000000000f0b72ca */ /* 0x000fe200000e0000 */
[----:B------:R-:W-:Y:S01]  /*d1e0*/  VIADD R14, R10, 0x180 ;  /* 0x000001800a0e7836 */ /* 0x000fe20000000000 */
[----:B------:R-:W4:Y:S01]  /*d1f0*/  LDL R149, [R1+0x8] ;  /* 0x0000080001957983 */ /* 0x000f220000100800 */
[----:B------:R-:W-:-:S03]  /*d200*/  IMAD.MOV.U32 R15, RZ, RZ, 0x40000040 ;  /* 0x40000040ff0f7424 */ /* 0x000fc600078e00ff */
[----:B------:R-:W4:Y:S01]  /*d210*/  LDL R150, [R1+0x4] ;  /* 0x0000040001967983 */ /* 0x000f220000100800 */
[----:B------:R-:W-:Y:S02]  /*d220*/  WARPGROUP.DEPBAR.LE gsb0, 0x0 ;  /* 0x00008000000079c5 */ /* 0x000fe40000010000 */
[----:B------:R-:W-:Y:S01]  /*d230*/  WARPGROUP.ARRIVE ;  /* 0x00000000000079c5 */ /* 0x000fe20000000000 */
[----:B------:R-:W2:Y:S05]  /*d240*/  LDL R147, [R1+0x18] ;  /* 0x0000180001937983 */ /* 0x000eaa0000100800 */
[----:B------:R-:W-:Y:S01]  /*d250*/  HGMMA.64x64x16.F32 R88, R140, gdesc[UR8].tnspB, R88, gsb0 ;  /* 0x40e000088c587df0 */ /* 0x000fe20008000858 */
[----:B------:R-:W-:-:S02]  /*d260*/  R2UR UR10, R14 ;  /* 0x000000000e0a72ca */ /* 0x000fc400000e0000 */
[----:B------:R-:W-:Y:S01]  /*d270*/  R2UR UR11, R15 ;  /* 0x000000000f0b72ca */ /* 0x000fe200000e0000 */
[----:B------:R-:W-:Y:S02]  /*d280*/  VIADD R14, R10, 0x200 ;  /* 0x000002000a0e7836 */ /* 0x000fe40000000000 */
[----:B------:R-:W-:Y:S01]  /*d290*/  IMAD.MOV.U32 R15, RZ, RZ, 0x40000040 ;  /* 0x40000040ff0f7424 */ /* 0x000fe200078e00ff */
[----:B------:R-:W-:Y:S02]  /*d2a0*/  WARPGROUP.DEPBAR.LE gsb0, 0x0 ;  /* 0x00008000000079c5 */ /* 0x000fe40000010000 */
[----:B------:R-:W-:-:S07]  /*d2b0*/  WARPGROUP.ARRIVE ;  /* 0x00000000000079c5 */ /* 0x000fce0000000000 */
[----:B------:R-:W-:Y:S01]  /*d2c0*/  HGMMA.64x64x16.F32 R88, R136, gdesc[UR8].tnspB, R88, gsb0 ;  /* 0x40e0000888587df0 */ /* 0x000fe20008000858 */
[----:B------:R-:W-:Y:S02]  /*d2d0*/  R2UR UR10, R14 ;  /* 0x000000000e0a72ca */ /* 0x000fe400000e0000 */
[----:B------:R-:W-:Y:S01]  /*d2e0*/  R2UR UR11, R15 ;  /* 0x000000000f0b72ca */ /* 0x000fe200000e0000 */
[----:B------:R-:W-:Y:S01]  /*d2f0*/  VIADD R14, R10, 0x280 ;  /* 0x000002800a0e7836 */ /* 0x000fe20000000000 */
[----:B------:R-:W-:Y:S01]  /*d300*/  MOV R15, 0x40000040 ;  /* 0x40000040000f7802 */ /* 0x000fe20000000f00 */
[----:B------:R-:W-:Y:S02]  /*d310*/  WARPGROUP.DEPBAR.LE gsb0, 0x0 ;  /* 0x00008000000079c5 */ /* 0x000fe40000010000 */
[----:B------:R-:W-:-:S08]  /*d320*/  WARPGROUP.ARRIVE ;  /* 0x00000000000079c5 */ /* 0x000fd00000000000 */
[----:B------:R-:W-:Y:S01]  /*d330*/  HGMMA.64x64x16.F32 R88, R132, gdesc[UR8].tnspB, R88, gsb0 ;  /* 0x40e0000884587df0 */ /* 0x000fe20008000858 */
[----:B------:R-:W-:Y:S02]  /*d340*/  R2UR UR10, R14 ;  /* 0x000000000e0a72ca */ /* 0x000fe400000e0000 */
        /* <DEDUP_REMOVED lines=15> */
[----:B------:R-:W0:Y:S08]  /*d440*/  @P2 LDC R14, c[0x0][0x450] ;  /* 0x00011400ff0e2b82 */ /* 0x000e300000000800 */
[----:B------:R-:W1:Y:S01]  /*d450*/  @P2 LDC R15, c[0x0][0x44c] ;  /* 0x00011300ff0f2b82 */ /* 0x000e620000000800 */
[----:B------:R-:W-:-:S02]  /*d460*/  WARPGROUP.DEPBAR.LE gsb0, 0x0 ;  /* 0x00008000000079c5 */ /* 0x000fc40000010000 */
[----:B------:R-:W-:-:S06]  /*d470*/  WARPGROUP.ARRIVE ;  /* 0x00000000000079c5 */ /* 0x000fcc0000000000 */
[----:B------:R-:W-:Y:S01]  /*d480*/  HGMMA.64x64x16.F32 R88, R120, gdesc[UR8].tnspB, R88, gsb0 ;  /* 0x40e0000878587df0 */ /* 0x000fe20008000858 */
        /* <DEDUP_REMOVED lines=45> */
[----:B------:R-:W-:-:S02]  /*d760*/  WARPGROUP.DEPBAR.LE gsb0, 0x0 ;  /* 0x00008000000079c5 */ /* 0x000fc40000010000 */
[----:B--2---:R-:W-:Y:S02]  /*d770*/  IMAD.IADD R120, R148, 0x1, R147 ;  /* 0x0000000194787824 */ /* 0x004fe400078e0293 */
[----:B------:R-:W2:Y:S02]  /*d780*/  S2R R147, SR_TID.X ;  /* 0x0000000000937919 */ /* 0x000ea40000002100 */
[----:B-1----:R-:W-:-:S04]  /*d790*/  @P2 IMAD.HI.U32 R15, R120, R15, RZ ;  /* 0x0000000f780f2227 */ /* 0x002fc800078e00ff */
[----:B------:R-:W-:Y:S01]  /*d7a0*/  FMUL.FTZ R69, R71, UR29 ;  /* 0x0000001d47457c20 */ /* 0x000fe20008410000 */
[----:B------:R1:W2:Y:S01]  /*d7b0*/  MUFU.TANH R10, R78 ;  /* 0x0000004e000a7308 */ /* 0x0002a20000002400 */
[----:B0-----:R-:W-:Y:S01]  /*d7c0*/  @P2 SHF.R.U32.HI R120, RZ, R14, R15 ;  /* 0x0000000eff782219 */ /* 0x001fe2000001160f */
[----:B------:R-:W-:Y:S01]  /*d7d0*/  FMUL.FTZ R64, R66, UR29 ;  /* 0x0000001d42407c20 */ /* 0x000fe20008410000 */
[----:B------:R-:W-:Y:S01]  /*d7e0*/  FMUL.FTZ R71, R73, UR29 ;  /* 0x0000001d49477c20 */ /* 0x000fe20008410000 */
[----:B------:R-:W-:Y:S01]  /*d7f0*/  FMUL.FTZ R66, R68, UR29 ;  /* 0x0000001d44427c20 */ /* 0x000fe20008410000 */
[----:B------:R-:W-:Y:S01]  /*d800*/  FMUL.FTZ R73, R75, UR29 ;  /* 0x0000001d4b497c20 */ /* 0x000fe20008410000 */
[----:B-1----:R-:W-:Y:S01]  /*d810*/  FMUL.FTZ R78, R82, UR29 ;  /* 0x0000001d524e7c20 */ /* 0x002fe20008410000 */
[----:B------:R-:W-:Y:S02]  /*d820*/  IMAD.SHL.U32 R82, R0, 0x80, RZ ;  /* 0x0000008000527824 */ /* 0x000fe400078e00ff */
[----:B------:R-:W-:Y:S01]  /*d830*/  FMUL.FTZ R68, R70, UR29 ;  /* 0x0000001d46447c20 */ /* 0x000fe20008410000 */
[----:B------:R-:W-:Y:S01]  /*d840*/  FMUL.FTZ R75, R77, UR29 ;  /* 0x0000001d4d4b7c20 */ /* 0x000fe20008410000 */
[----:B------:R-:W0:Y:S01]  /*d850*/  SHFL.IDX PT, R123, R120, RZ, 0x1c1f ;  /* 0x001c1fff787b7589 */ /* 0x000e2200000e0000 */
[----:B------:R-:W-:Y:S01]  /*d860*/  FMUL.FTZ R70, R72, UR29 ;  /* 0x0000001d48467c20 */ /* 0x000fe20008410000 */
[----:B------:R-:W-:Y:S01]  /*d870*/  FMUL.FTZ R77, R80, UR29 ;  /* 0x0000001d504d7c20 */ /* 0x000fe20008410000 */
[----:B------:R-:W-:Y:S01]  /*d880*/  FMUL.FTZ R72, R74, UR29 ;  /* 0x0000001d4a487c20 */ /* 0x000fe20008410000 */
[----:B------:R-:W-:Y:S01]  /*d890*/  FMUL.FTZ R80, R81, UR29 ;  /* 0x0000001d51507c20 */ /* 0x000fe20008410000 */
[----:B------:R-:W-:Y:S01]  /*d8a0*/  FMUL.FTZ R74, R76, UR29 ;  /* 0x0000001d4c4a7c20 */ /* 0x000fe20008410000 */
[----:B------:R-:W-:Y:S01]  /*d8b0*/  FMUL.FTZ R81, R86, UR29 ;  /* 0x0000001d56517c20 */ /* 0x000fe20008410000 */
[----:B------:R-:W-:Y:S01]  /*d8c0*/  FMUL.FTZ R76, R79, UR29 ;  /* 0x0000001d4f4c7c20 */ /* 0x000fe20008410000 */
[----:B------:R-:W-:-:S02]  /*d8d0*/  IADD3 R86, -R82, 0x1, RZ ;  /* 0x0000000152567810 */ /* 0x000fc40007ffe1ff */
[----:B--2---:R-:W-:Y:S01]  /*d8e0*/  SHF.R.U32.HI R148, RZ, 0x7, R147 ;  /* 0x00000007ff947819 */ /* 0x004fe20000011693 */
[----:B------:R-:W-:Y:S01]  /*d8f0*/  FMUL.FTZ R79, R83, UR29 ;  /* 0x0000001d534f7c20 */ /* 0x000fe20008410000 */
[----:B------:R-:W-:-:S03]  /*d900*/  ISETP.GE.U32.AND P3, PT, R147, 0x180, PT ;  /* 0x000001809300780c */ /* 0x000fc60003f66070 */
[----:B------:R-:W-:Y:S02]  /*d910*/  VIADD R14, R148, 0x9 ;  /* 0x00000009940e7836 */ /* 0x000fe40000000000 */
[----:B------:R-:W-:Y:S01]  /*d920*/  FMUL.FTZ R84, R84, UR29 ;  /* 0x0000001d54547c20 */ /* 0x000fe20008410000 */
[----:B------:R-:W-:Y:S01]  /*d930*/  FMUL.FTZ R85, R85, UR29 ;  /* 0x0000001d55557c20 */ /* 0x000fe20008410000 */
[----:B------:R-:W-:Y:S01]  /*d940*/  FMUL.FTZ R83, R87, UR29 ;  /* 0x0000001d57537c20 */ /* 0x000fe20008410000 */
[----:B------:R-:W-:Y:S01]  /*d950*/  @!P1 IMAD R15, R13, 0x8, R2 ;  /* 0x000000080d0f9824 */ /* 0x000fe200078e0202 */
[----:B------:R-:W-:Y:S01]  /*d960*/  SEL R14, R14, 0x9, !P3 ;  /* 0x000000090e0e7807 */ /* 0x000fe20005800000 */
[----:B---3--:R-:W-:Y:S01]  /*d970*/  IMAD R86, R151, -0x2, R86 ;  /* 0xfffffffe97567824 */ /* 0x008fe200078e0256 */
[----:B------:R-:W-:Y:S01]  /*d980*/  PLOP3.LUT P3, PT, PT, PT, UP0, 0x40, 0x0 ;  /* 0x000000000000781c */ /* 0x000fe20003f6e808 */
[----:B------:R-:W1:Y:S01]  /*d990*/  MUFU.TANH R11, R11 ;  /* 0x0000000b000b7308 */ /* 0x000e620000002400 */
[----:B------:R-:W-:-:S02]  /*d9a0*/  @!P1 VIADD R15, R15, 0x16840 ;  /* 0x000168400f0f9836 */ /* 0x000fc40000000000 */
[----:B----4-:R-:W-:-:S05]  /*d9b0*/  IADD3 R86, -R150, R86, R149 ;  /* 0x0000005696567210 */ /* 0x010fca0007ffe195 */
[----:B------:R-:W2:Y:S01]  /*d9c0*/  MUFU.TANH R23, R23 ;  /* 0x0000001700177308 */ /* 0x000ea20000002400 */
[----:B------:R-:W-:-:S07]  /*d9d0*/  @!P1 PRMT R15, RZ, 0x654, R15 ;  /* 0x00000654ff0f9816 */ /* 0x000fce000000000f */
[----:B------:R-:W3:Y:S01]  /*d9e0*/  MUFU.TANH R24, R24 ;  /* 0x0000001800187308 */ /* 0x000ee20000002400 */
[C---:B------:R-:W-:Y:S01]  /*d9f0*/  VIADD R121, R86.reuse, UR30 ;  /* 0x0000001e56797c36 */ /* 0x040fe20008000000 */
[----:B------:R4:W-:Y:S06]  /*da00*/  BAR.ARV R14, 0x100 ;  /* 0x0004000e0000751d */ /* 0x0009ec0000002000 */
        /* <DEDUP_REMOVED lines=58> */
[----:B------:R-:W1:Y:S08]  /*ddb0*/  MUFU.TANH R81, R81 ;  /* 0x0000005100517308 */ /* 0x000e700000002400 */
[----:B------:R-:W1:Y:S01]  /*ddc0*/  MUFU.TANH R83, R83 ;  /* 0x0000005300537308 */ /* 0x000e620000002400 */
[----:B------:R-:W-:Y:S01]  /*ddd0*/  VIADD R122, R86, UR28 ;  /* 0x0000001c567a7c36 */ /* 0x000fe20008000000 */
[----:B------:R4:W-:Y:S01]  /*dde0*/  @!P1 SYNCS.ARRIVE.TRANS64.RED.A1T0 RZ, [R15+URZ], RZ ;  /* 0x000000ff0fff99a7 */ /* 0x0009e2000810043f */
[----:B0-----:R-:W-:-:S02]  /*ddf0*/  IADD3 R86, R121, R123, RZ ;  /* 0x0000007b79567210 */ /* 0x001fc40007ffe0ff */
[----:B------:R-:W-:Y:S01]  /*de00*/  IMAD.IADD R87, R122, 0x1, R123 ;  /* 0x000000017a577824 */ /* 0x000fe200078e027b */
[----:B--23--:R-:W-:Y:S06]  /*de10*/  @P3 BRA `(.L_x_1458) ;  /* 0x0000000000583947 */ /* 0x00cfec0003800000 */
[----:B------:R-:W-:Y:S01]  /*de20*/  IADD3 R123, -R150, R149, R123 ;  /* 0x00000095967b7210 */ /* 0x000fe20007ffe17b */
[----:B------:R-:W-:Y:S03]  /*de30*/  BSSY B0, `(.L_x_1459) ;  /* 0x0000010000007945 */ /* 0x000fe60003800000 */
[----:B------:R-:W-:-:S13]  /*de40*/  ISETP.GT.AND P3, PT, R123, -0x1, PT ;  /* 0xffffffff7b00780c */ /* 0x000fda0003f64270 */
[----:B------:R-:W-:Y:S05]  /*de50*/  @P3 BRA `(.L_x_1460) ;  /* 0x0000000000203947 */ /* 0x000fea0003800000 */
[----:B------:R-:W-:Y:S01]  /*de60*/  IMAD.U32 R124, RZ, RZ, UR24 ;  /* 0x00000018ff7c7e24 */ /* 0x000fe2000f8e00ff */
[----:B------:R-:W-:-:S04]  /*de70*/  LOP3.LUT R123, RZ, R123, RZ, 0x33, !PT ;  /* 0x0000007bff7b7212 */ /* 0x000fc800078e33ff */
[----:B------:R-:W-:-:S13]  /*de80*/  ISETP.NE.AND P3, PT, R124, 0x1, PT ;  /* 0x000000017c00780c */ /* 0x000fda0003f65270 */
[----:B----4-:R-:W0:Y:S02]  /*de90*/  @P3 LDC.64 R14, c[0x0][0x9e8] ;  /* 0x00027a00ff0e3b82 */ /* 0x010e240000000a00 */
[----:B0-----:R-:W-:-:S05]  /*dea0*/  @P3 IMAD.HI.U32 R14, R123, R14, RZ ;  /* 0x0000000e7b0e3227 */ /* 0x001fca00078e00ff */
[----:B------:R-:W-:-:S04]  /*deb0*/  @P3 SHF.R.U32.HI R123, RZ, R15, R14 ;  /* 0x0000000fff7b3219 */ /* 0x000fc8000001160e */
[----:B------:R-:W-:Y:S01]  /*dec0*/  LOP3.LUT R123, RZ, R123, RZ, 0x33, !PT ;  /* 0x0000007bff7b7212 */ /* 0x000fe200078e33ff */
[----:B------:R-:W-:Y:S06]  /*ded0*/  BRA `(.L_x_1461) ;  /* 0x0000000000147947 */ /* 0x000fec0003800000 */
.L_x_1460:
[----:B------:R-:W-:-:S05]  /*dee0*/  IMAD.U32 R124, RZ, RZ, UR24 ;  /* 0x00000018ff7c7e24 */ /* 0x000fca000f8e00ff */
[----:B------:R-:W-:-:S13]  /*def0*/  ISETP.NE.AND P3, PT, R124, 0x1, PT ;  /* 0x000000017c00780c */ /* 0x000fda0003f65270 */
[----:B----4-:R-:W0:Y:S02]  /*df00*/  @P3 LDC.64 R14, c[0x0][0x9e8] ;  /* 0x00027a00ff0e3b82 */ /* 0x010e240000000a00 */
[----:B0-----:R-:W-:-:S05]  /*df10*/  @P3 IMAD.HI.U32 R14, R123, R14, RZ ;  /* 0x0000000e7b0e3227 */ /* 0x001fca00078e00ff */
[----:B------:R-:W-:-:S07]  /*df20*/  @P3 SHF.R.U32.HI R123, RZ, R15, R14 ;  /* 0x0000000fff7b3219 */ /* 0x000fce000001160e */
.L_x_1461:
[----:B------:R-:W-:Y:S05]  /*df30*/  BSYNC B0 ;  /* 0x0000000000007941 */ /* 0x000fea0003800000 */
.L_x_1459:
[----:B------:R-:W-:-:S04]  /*df40*/  IMAD R123, R123, R124, -R82 ;  /* 0x0000007c7b7b7224 */ /* 0x000fc800078e0a52 */
[----:B------:R-:W-:-:S05]  /*df50*/  IMAD R123, R151, -0x2, R123 ;  /* 0xfffffffe977b7824 */ /* 0x000fca00078e027b */
[----:B------:R-:W-:Y:S02]  /*df60*/  VIADDMNMX R87, R123, R124, R87, PT ;  /* 0x0000007c7b577246 */ /* 0x000fe40003800157 */
[----:B------:R-:W-:-:S07]  /*df70*/  VIMNMX R86, R86, R123, !PT ;  /* 0x0000007b56567248 */ /* 0x000fce0007fe0100 */
.L_x_1458:
[----:B------:R-:W-:Y:S01]  /*df80*/  ISETP.GT.AND P3, PT, R0, -0x1, PT ;  /* 0xffffffff0000780c */ /* 0x000fe20003f64270 */
[----:B------:R-:W0:Y:S03]  /*df90*/  SHFL.IDX PT, R120, R120, 0x1, 0x1c1f ;  /* 0x003c1f0078787f89 */ /* 0x000e2600000e0000 */
[C---:B------:R-:W-:Y:S02]  /*dfa0*/  ISETP.GT.AND P4, PT, R86.reuse, RZ, P3 ;  /* 0x000000ff5600720c */ /* 0x040fe40001f84270 */
[----:B------:R-:W-:Y:S02]  /*dfb0*/  ISETP.GT.AND P5, PT, R86, 0x1, P3 ;  /* 0x000000015600780c */ /* 0x000fe40001fa4270 */
[C---:B------:R-:W-:Y:S02]  /*dfc0*/  ISETP.LT.OR P4, PT, R87.reuse, 0x1, P4 ;  /* 0x000000015700780c */ /* 0x040fe40002781670 */
[----:B------:R-:W-:-:S02]  /*dfd0*/  ISETP.LT.OR P5, PT, R87, 0x2, P5 ;  /* 0x000000025700780c */ /* 0x000fc40002fa1670 */
[----:B-1----:R-:W-:Y:S02]  /*dfe0*/  FSEL R11, R11, -INF , !P4 ;  /* 0xff8000000b0b7808 */ /* 0x002fe40006000000 */
[C---:B------:R-:W-:Y:S02]  /*dff0*/  ISETP.GT.AND P4, PT, R86.reuse, 0x8, P3 ;  /* 0x000000085600780c */ /* 0x040fe40001f84270 */
[----:B------:R-:W-:Y:S02]  /*e000*/  FSEL R23, R23, -INF , !P5 ;  /* 0xff80000017177808 */ /* 0x000fe40006800000 */
[----:B------:R-:W-:Y:S02]  /*e010*/  ISETP.LT.OR P4, PT, R87, 0x9, P4 ;  /* 0x000000095700780c */ /* 0x000fe40002781670 */
[----:B------:R-:W-:Y:S02]  /*e020*/  ISETP.GT.AND P5, PT, R86, 0x9, P3 ;  /* 0x000000095600780c */ /* 0x000fe40001fa4270 */
[----:B------:R-:W-:-:S02]  /*e030*/  FSEL R26, R26, -INF , !P4 ;  /* 0xff8000001a1a7808 */ /* 0x000fc40006000000 */
[----:B------:R-:W-:Y:S01]  /*e040*/  ISETP.GT.AND P4, PT, R86, 0x10, P3 ;  /* 0x000000105600780c */ /* 0x000fe20001f84270 */
[--C-:B0-----:R-:W-:Y:S01]  /*e050*/  IMAD.IADD R122, R122, 0x1, R120.reuse ;  /* 0x000000017a7a7824 */ /* 0x101fe200078e0278 */
[----:B------:R-:W-:Y:S01]  /*e060*/  ISETP.LT.OR P5, PT, R87, 0xa, P5 ;  /* 0x0000000a5700780c */ /* 0x000fe20002fa1670 */
[----:B------:R-:W-:Y:S01]  /*e070*/  IMAD.IADD R121, R121, 0x1, R120 ;  /* 0x0000000179797824 */ /* 0x000fe200078e0278 */
        /* <DEDUP_REMOVED lines=8> */
[----:B------:R-:W-:Y:S02]  /*e100*/  ISETP.GT.AND P4, PT, R86, 0x20, P3 ;  /* 0x000000205600780c */ /* 0x000fe40001f84270 */
[----:B------:R-:W-:-:S02]  /*e110*/  FSEL R31, R31, -INF , !P5 ;  /* 0xff8000001f1f7808 */ /* 0x000fc40006800000 */
[C---:B------:R-:W-:Y:S02]  /*e120*/  ISETP.LT.OR P4, PT, R87.reuse, 0x21, P4 ;  /* 0x000000215700780c */ /* 0x040fe40002781670 */
        /* <DEDUP_REMOVED lines=60> */
[C---:B------:R-:W-:Y:S02]  /*e4f0*/  ISETP.GT.AND P5, PT, R86.reuse, 0x69, P3 ;  /* 0x000000695600780c */ /* 0x040fe40001fa4270 */
[----:B------:R-:W-:Y:S02]  /*e500*/  FSEL R77, R77, -INF , !P4 ;  /* 0xff8000004d4d7808 */ /* 0x000fe40006000000 */
[----:B------:R-:W-:Y:S02]  /*e510*/  ISETP.GT.AND P4, PT, R86, 0x78, P3 ;  /* 0x000000785600780c */ /* 0x000fe40001f84270 */
[C---:B------:R-:W-:Y:S02]  /*e520*/  ISETP.LT.OR P5, PT, R87.reuse, 0x6a, P5 ;  /* 0x0000006a5700780c */ /* 0x040fe40002fa1670 */
[----:B------:R-:W-:-:S02]  /*e530*/  ISETP.LT.OR P4, PT, R87, 0x79, P4 ;  /* 0x000000795700780c */ /* 0x000fc40002781670 */
[----:B------:R-:W-:Y:S02]  /*e540*/  FSEL R75, R75, -INF , !P5 ;  /* 0xff8000004b4b7808 */ /* 0x000fe40006800000 */
[----:B------:R-:W-:Y:S02]  /*e550*/  ISETP.GT.AND P5, PT, R86, 0x71, P3 ;  /* 0x000000715600780c */ /* 0x000fe40001fa4270 */
[----:B------:R-:W-:Y:S02]  /*e560*/  FSEL R84, R84, -INF , !P4 ;  /* 0xff80000054547808 */ /* 0x000fe40006000000 */
[----:B------:R-:W-:Y:S02]  /*e570*/  PLOP3.LUT P4, PT, PT, PT, UP0, 0x40, 0x0 ;  /* 0x000000000000781c */ /* 0x000fe40003f8e808 */
[----:B------:R-:W-:-:S04]  /*e580*/  ISETP.LT.OR P5, PT, R87, 0x72, P5 ;  /* 0x000000725700780c */ /* 0x000fc80002fa1670 */
[----:B------:R-:W-:Y:S02]  /*e590*/  FSEL R80, R80, -INF , !P5 ;  /* 0xff80000050507808 */ /* 0x000fe40006800000 */
[----:B------:R-:W-:-:S04]  /*e5a0*/  ISETP.GT.AND P5, PT, R86, 0x79, P3 ;  /* 0x000000795600780c */ /* 0x000fc80001fa4270 */
[----:B------:R-:W-:-:S04]  /*e5b0*/  ISETP.LT.OR P5, PT, R87, 0x7a, P5 ;  /* 0x0000007a5700780c */ /* 0x000fc80002fa1670 */
[----:B------:R-:W-:Y:S01]  /*e5c0*/  FSEL R85, R85, -INF , !P5 ;  /* 0xff80000055557808 */ /* 0x000fe20006800000 */
[----:B------:R-:W-:Y:S08]  /*e5d0*/  @P4 BRA `(.L_x_1462) ;  /* 0x0000000000584947 */ /* 0x000ff00003800000 */
        /* <DEDUP_REMOVED lines=12> */
.L_x_1464:
[----:B------:R-:W-:-:S05]  /*e6a0*/  IMAD.U32 R86, RZ, RZ, UR24 ;  /* 0x00000018ff567e24 */ /* 0x000fca000f8e00ff */
[----:B------:R-:W-:-:S13]  /*e6b0*/  ISETP.NE.AND P4, PT, R86, 0x1, PT ;  /* 0x000000015600780c */ /* 0x000fda0003f85270 */
[----:B----4-:R-:W0:Y:S02]  /*e6c0*/  @P4 LDC.64 R14, c[0x0][0x9e8] ;  /* 0x00027a00ff0e4b82 */ /* 0x010e240000000a00 */
[----:B0-----:R-:W-:-:S05]  /*e6d0*/  @P4 IMAD.HI.U32 R14, R120, R14, RZ ;  /* 0x0000000e780e4227 */ /* 0x001fca00078e00ff */
[----:B------:R-:W-:-:S07]  /*e6e0*/  @P4 SHF.R.U32.HI R120, RZ, R15, R14 ;  /* 0x0000000fff784219 */ /* 0x000fce000001160e */
.L_x_1465:
[----:B------:R-:W-:Y:S05]  /*e6f0*/  BSYNC B0 ;  /* 0x0000000000007941 */ /* 0x000fea0003800000 */
.L_x_1463:
[----:B------:R-:W-:-:S04]  /*e700*/  IMAD R82, R120, R86, -R82 ;  /* 0x0000005678527224 */ /* 0x000fc800078e0a52 */
[----:B------:R-:W-:-:S05]  /*e710*/  IMAD R15, R151, -0x2, R82 ;  /* 0xfffffffe970f7824 */ /* 0x000fca00078e0252 */
[----:B------:R-:W-:Y:S02]  /*e720*/  VIADDMNMX R122, R15, R86, R122, PT ;  /* 0x000000560f7a7246 */ /* 0x000fe4000380017a */
[----:B------:R-:W-:-:S07]  /*e730*/  VIMNMX R121, R121, R15, !PT ;  /* 0x0000000f79797248 */ /* 0x000fce0007fe0100 */
.L_x_1462:
[----:B----4-:R-:W-:Y:S01]  /*e740*/  FMNMX.FTZ R14, R11, R12, !PT ;  /* 0x0000000c0b0e7209 */ /* 0x010fe20007810000 */
[----:B------:R-:W-:Y:S01]  /*e750*/  UMOV UR41, UR7 ;  /* 0x0000000700297c82 */ /* 0x000fe20008000000 */
[----:B------:R-:W-:Y:S02]  /*e760*/  ISETP.GT.AND P5, PT, R121, 0x8, P3 ;  /* 0x000000087900780c */ /* 0x000fe40001fa4270 */
[----:B------:R-:W-:Y:S02]  /*e770*/  FMNMX.FTZ R15, R23, R14, !PT ;  /* 0x0000000e170f7209 */ /* 0x000fe40007810000 */
[----:B------:R-:W-:Y:S02]  /*e780*/  ISETP.LT.OR P5, PT, R122, 0x9, P5 ;  /* 0x000000097a00780c */ /* 0x000fe40002fa1670 */
[----:B------:R-:W-:Y:S02]  /*e790*/  FMNMX.FTZ R14, R26, R15, !PT ;  /* 0x0000000f1a0e7209 */ /* 0x000fe40007810000 */
[----:B------:R-:W-:-:S02]  /*e7a0*/  FSEL R28, R28, -INF , !P5 ;  /* 0xff8000001c1c7808 */ /* 0x000fc40006800000 */
        /* <DEDUP_REMOVED lines=40> */
[----:B------:R-:W-:Y:S02]  /*ea30*/  ISETP.LT.OR P5, PT, R122, 0x29, P5 ;  /* 0x000000297a00780c */ /* 0x000fe40002fa1670 */
[----:B------:R-:W-:-:S02]  /*ea40*/  FMNMX.FTZ R15, R67, R14, !PT ;  /* 0x0000000e430f7209 */ /* 0x000fc40007810000 */
[----:B------:R-:W-:Y:S02]  /*ea50*/  ISETP.LT.OR P4, PT, R122, 0x1a, P4 ;  /* 0x0000001a7a00780c */ /* 0x000fe40002781670 */
[----:B------:R-:W-:Y:S02]  /*ea60*/  FSEL R44, R44, -INF , !P5 ;  /* 0xff8000002c2c7808 */ /* 0x000fe40006800000 */
[----:B------:R-:W-:Y:S02]  /*ea70*/  FMNMX.FTZ R14, R70, R15, !PT ;  /* 0x0000000f460e7209 */ /* 0x000fe40007810000 */
[----:B------:R-:W-:Y:S02]  /*ea80*/  ISETP.GT.AND P5, PT, R121, 0x30, P3 ;  /* 0x000000307900780c */ /* 0x000fe40001fa4270 */
[----:B------:R-:W-:Y:S02]  /*ea90*/  FSEL R37, R37, -INF , !P4 ;  /* 0xff80000025257808 */ /* 0x000fe40006000000 */
[----:B------:R-:W-:-:S02]  /*eaa0*/  ISETP.GT.AND P4, PT, R121, 0x21, P3 ;  /* 0x000000217900780c */ /* 0x000fc40001f84270 */
[----:B------:R-:W-:Y:S02]  /*eab0*/  FMNMX.FTZ R15, R71, R14, !PT ;  /* 0x0000000e470f7209 */ /* 0x000fe40007810000 */
[C---:B------:R-:W-:Y:S02]  /*eac0*/  ISETP.LT.OR P5, PT, R122.reuse, 0x31, P5 ;  /* 0x000000317a00780c */ /* 0x040fe40002fa1670 */
[----:B------:R-:W-:Y:S02]  /*ead0*/  ISETP.LT.OR P4, PT, R122, 0x22, P4 ;  /* 0x000000227a00780c */ /* 0x000fe40002781670 */
[----:B------:R-:W-:Y:S02]  /*eae0*/  FMNMX.FTZ R14, R74, R15, !PT ;  /* 0x0000000f4a0e7209 */ /* 0x000fe40007810000 */
[----:B------:R-:W-:Y:S02]  /*eaf0*/  FSEL R48, R48, -INF , !P5 ;  /* 0xff80000030307808 */ /* 0x000fe40006800000 */
[----:B------:R-:W-:-:S02]  /*eb00*/  ISETP.GT.AND P5, PT, R121, 0x38, P3 ;  /* 0x000000387900780c */ /* 0x000fc40001fa4270 */
[----:B------:R-:W-:Y:S02]  /*eb10*/  FSEL R41, R41, -INF , !P4 ;  /* 0xff80000029297808 */ /* 0x000fe40006000000 */
[----:B------:R-:W-:Y:S02]  /*eb20*/  ISETP.GT.AND P4, PT, R121, 0x29, P3 ;  /* 0x000000297900780c */ /* 0x000fe40001f84270 */
[----:B------:R-:W-:Y:S02]  /*eb30*/  FMNMX.FTZ R14, R75, R14, !PT ;  /* 0x0000000e4b0e7209 */ /* 0x000fe40007810000 */
[C---:B------:R-:W-:Y:S02]  /*eb40*/  ISETP.LT.OR P5, PT, R122.reuse, 0x39, P5 ;  /* 0x000000397a00780c */ /* 0x040fe40002fa1670 */
[----:B------:R-:W-:Y:S02]  /*eb50*/  ISETP.LT.OR P4, PT, R122, 0x2a, P4 ;  /* 0x0000002a7a00780c */ /* 0x000fe40002781670 */
[----:B------:R-:W-:-:S02]  /*eb60*/  FMNMX.FTZ R15, R77, R14, !PT ;  /* 0x0000000e4d0f7209 */ /* 0x000fc40007810000 */
[----:B------:R-:W-:Y:S02]  /*eb70*/  FSEL R52, R52, -INF , !P5 ;  /* 0xff80000034347808 */ /* 0x000fe40006800000 */
[----:B------:R-:W-:Y:S02]  /*eb80*/  ISETP.GT.AND P5, PT, R121, 0x40, P3 ;  /* 0x000000407900780c */ /* 0x000fe40001fa4270 */
[----:B------:R-:W-:Y:S02]  /*eb90*/  FSEL R45, R45, -INF , !P4 ;  /* 0xff8000002d2d7808 */ /* 0x000fe40006000000 */
[----:B------:R-:W-:Y:S02]  /*eba0*/  FMNMX.FTZ R15, R80, R15, !PT ;  /* 0x0000000f500f7209 */ /* 0x000fe40007810000 */
[----:B------:R-:W-:Y:S02]  /*ebb0*/  ISETP.GT.AND P4, PT, R121, 0x31, P3 ;  /* 0x000000317900780c */ /* 0x000fe40001f84270 */
[----:B------:R-:W-:-:S02]  /*ebc0*/  ISETP.LT.OR P5, PT, R122, 0x41, P5 ;  /* 0x000000417a00780c */ /* 0x000fc40002fa1670 */
[----:B------:R-:W-:Y:S02]  /*ebd0*/  FMNMX.FTZ R14, R84, R15, !PT ;  /* 0x0000000f540e7209 */ /* 0x000fe40007810000 */
[----:B------:R-:W-:Y:S02]  /*ebe0*/  ISETP.LT.OR P4, PT, R122, 0x32, P4 ;  /* 0x000000327a00780c */ /* 0x000fe40002781670 */
[----:B------:R-:W-:Y:S02]  /*ebf0*/  FSEL R56, R56, -INF , !P5 ;  /* 0xff80000038387808 */ /* 0x000fe40006800000 */
[----:B------:R-:W-:Y:S02]  /*ec00*/  ISETP.GT.AND P5, PT, R121, 0x48, P3 ;  /* 0x000000487900780c */ /* 0x000fe40001fa4270 */
[----:B------:R-:W-:Y:S02]  /*ec10*/  FMNMX.FTZ R15, R85, R14, !PT ;  /* 0x0000000e550f7209 */ /* 0x000fe40007810000 */
[----:B------:R-:W-:-:S02]  /*ec20*/  FSEL R49, R49, -INF , !P4 ;  /* 0xff80000031317808 */ /* 0x000fc40006000000 */
[C---:B------:R-:W-:Y:S01]  /*ec30*/  ISETP.GT.AND P4, PT, R121.reuse, 0x39, P3 ;  /* 0x000000397900780c */ /* 0x040fe20001f84270 */
[----:B------:R-:W0:Y:S01]  /*ec40*/  SHFL.BFLY PT, R14, R15, 0x2, 0x1f ;  /* 0x0c401f000f0e7f89 */ /* 0x000e2200000e0000 */
[C---:B------:R-:W-:Y:S02]  /*ec50*/  ISETP.LT.OR P5, PT, R122.reuse, 0x49, P5 ;  /* 0x000000497a00780c */ /* 0x040fe40002fa1670 */
[----:B------:R-:W-:Y:S02]  /*ec60*/  ISETP.LT.OR P4, PT, R122, 0x3a, P4 ;  /* 0x0000003a7a00780c */ /* 0x000fe40002781670 */
[----:B------:R-:W-:Y:S02]  /*ec70*/  FSEL R60, R60, -INF , !P5 ;  /* 0xff8000003c3c7808 */ /* 0x000fe40006800000 */
[----:B------:R-:W-:Y:S02]  /*ec80*/  ISETP.GT.AND P5, PT, R121, 0x50, P3 ;  /* 0x000000507900780c */ /* 0x000fe40001fa4270 */
[----:B------:R-:W-:-:S02]  /*ec90*/  FSEL R53, R53, -INF , !P4 ;  /* 0xff80000035357808 */ /* 0x000fc40006000000 */
[C---:B------:R-:W-:Y:S02]  /*eca0*/  ISETP.GT.AND P4, PT, R121.reuse, 0x41, P3 ;  /* 0x000000417900780c */ /* 0x040fe40001f84270 */
        /* <DEDUP_REMOVED lines=11> */
[----:B------:R-:W-:Y:S02]  /*ed60*/  ISETP.GT.AND P4, PT, R121, 0x51, P3 ;  /* 0x000000517900780c */ /* 0x000fe40001f84270 */
[----:B0-----:R-:W-:Y:S02]  /*ed70*/  FMNMX.FTZ R82, R15, R14, !PT ;  /* 0x0000000e0f527209 */ /* 0x001fe40007810000 */
[C---:B------:R-:W-:Y:S02]  /*ed80*/  ISETP.LT.OR P5, PT, R122.reuse, 0x61, P5 ;  /* 0x000000617a00780c */ /* 0x040fe40002fa1670 */
[----:B------:R-:W-:Y:S01]  /*ed90*/  ISETP.LT.OR P4, PT, R122, 0x52, P4 ;  /* 0x000000527a00780c */ /* 0x000fe20002781670 */
[----:B------:R-:W0:Y:S01]  /*eda0*/  SHFL.BFLY PT, R87, R82, 0x1, 0x1f ;  /* 0x0c201f0052577f89 */ /* 0x000e2200000e0000 */
[----:B------:R-:W-:Y:S02]  /*edb0*/  FSEL R72, R72, -INF , !P5 ;  /* 0xff80000048487808 */ /* 0x000fe40006800000 */
[----:B------:R-:W-:-:S02]  /*edc0*/  ISETP.GT.AND P5, PT, R121, 0x68, P3 ;  /* 0x000000687900780c */ /* 0x000fc40001fa4270 */
[----:B------:R-:W-:Y:S02]  /*edd0*/  FSEL R65, R65, -INF , !P4 ;  /* 0xff80000041417808 */ /* 0x000fe40006000000 */
[C---:B------:R-:W-:Y:S02]  /*ede0*/  ISETP.GT.AND P4, PT, R121.reuse, 0x59, P3 ;  /* 0x000000597900780c */ /* 0x040fe40001f84270 */
[C---:B------:R-:W-:Y:S02]  /*edf0*/  ISETP.LT.OR P5, PT, R122.reuse, 0x69, P5 ;  /* 0x000000697a00780c */ /* 0x040fe40002fa1670 */
[----:B------:R-:W-:Y:S02]  /*ee00*/  ISETP.LT.OR P4, PT, R122, 0x5a, P4 ;  /* 0x0000005a7a00780c */ /* 0x000fe40002781670 */
        /* <DEDUP_REMOVED lines=9> */
[----:B------:R-:W-:Y:S02]  /*eea0*/  ISETP.GT.AND P4, PT, R121, 0x69, P3 ;  /* 0x000000697900780c */ /* 0x000fe40001f84270 */
[----:B------:R-:W-:Y:S02]  /*eeb0*/  ISETP.LT.OR P5, PT, R122, 0x72, P5 ;  /* 0x000000727a00780c */ /* 0x000fe40002fa1670 */
[----:B0-----:R-:W-:Y:S02]  /*eec0*/  FMNMX.FTZ R14, R82, R87, !PT ;  /* 0x00000057520e7209 */ /* 0x001fe40007810000 */
[----:B------:R-:W-:Y:S02]  /*eed0*/  ISETP.LT.OR P4, PT, R122, 0x6a, P4 ;  /* 0x0000006a7a00780c */ /* 0x000fe40002781670 */
[----:B------:R-:W-:Y:S01]  /*eee0*/  FSEL R79, R79, -INF , !P5 ;  /* 0xff8000004f4f7808 */ /* 0x000fe20006800000 */
[----:B------:R-:W-:Y:S01]  /*eef0*/  FMUL.FTZ R82, R14, UR41 ;  /* 0x000000290e527c20 */ /* 0x000fe20008410000 */
[----:B------:R-:W-:-:S02]  /*ef00*/  ISETP.GT.AND P5, PT, R121, RZ, P3 ;  /* 0x000000ff7900720c */ /* 0x000fc40001fa4270 */
[----:B------:R-:W-:Y:S02]  /*ef10*/  FSEL R76, R76, -INF , !P4 ;  /* 0xff8000004c4c7808 */ /* 0x000fe40006000000 */
[----:B------:R-:W-:Y:S02]  /*ef20*/  FSETP.NEU.FTZ.AND P4, PT, R14, -INF , PT ;  /* 0xff8000000e00780b */ /* 0x000fe40003f9d000 */
[----:B------:R-:W-:Y:S02]  /*ef30*/  ISETP.LT.OR P5, PT, R122, 0x1, P5 ;  /* 0x000000017a00780c */ /* 0x000fe40002fa1670 */
[----:B------:R-:W-:Y:S02]  /*ef40*/  FSEL R82, R82, RZ, P4 ;  /* 0x000000ff52527208 */ /* 0x000fe40002000000 */
[----:B------:R-:W-:Y:S02]  /*ef50*/  FSEL R24, R24, -INF , !P5 ;  /* 0xff80000018187808 */ /* 0x000fe40006800000 */
[----:B------:R-:W-:Y:S01]  /*ef60*/  ISETP.GT.AND P5, PT, R121, 0x78, P3 ;  /* 0x000000787900780c */ /* 0x000fe20001fa4270 */
[--C-:B------:R-:W-:Y:S01]  /*ef70*/  FFMA.FTZ R150, R26, UR41, -R82.reuse ;  /* 0x000000291a967c23 */ /* 0x100fe20008010852 */
[----:B------:R-:W-:Y:S01]  /*ef80*/  FMNMX.FTZ R26, R24, R5, !PT ;  /* 0x00000005181a7209 */ /* 0x000fe20007810000 */
[--C-:B------:R-:W-:Y:S01]  /*ef90*/  FFMA.FTZ R144, R30, UR41, -R82.reuse ;  /* 0x000000291e907c23 */ /* 0x100fe20008010852 */
[--C-:B------:R-:W-:Y:S01]  /*efa0*/  FFMA.FTZ R146, R34, UR41, -R82.reuse ;  /* 0x0000002922927c23 */ /* 0x100fe20008010852 */
[--C-:B------:R-:W-:Y:S01]  /*efb0*/  FFMA.FTZ R140, R38, UR41, -R82.reuse ;  /* 0x00000029268c7c23 */ /* 0x100fe20008010852 */
[----:B------:R-:W-:Y:S01]  /*efc0*/  FMNMX.FTZ R15, R25, R26, !PT ;  /* 0x0000001a190f7209 */ /* 0x000fe20007810000 */
[--C-:B------:R-:W-:Y:S01]  /*efd0*/  FFMA.FTZ R142, R42, UR41, -R82.reuse ;  /* 0x000000292a8e7c23 */ /* 0x100fe20008010852 */
[----:B------:R-:W-:Y:S01]  /*efe0*/  ISETP.GT.AND P3, PT, R121, 0x79, P3 ;  /* 0x000000797900780c */ /* 0x000fe20001f64270 */
[--C-:B------:R-:W-:Y:S01]  /*eff0*/  FFMA.FTZ R136, R46, UR41, -R82.reuse ;  /* 0x000000292e887c23 */ /* 0x100fe20008010852 */
[----:B------:R-:W-:Y:S01]  /*f000*/  FMNMX.FTZ R30, R28, R15, !PT ;  /* 0x0000000f1c1e7209 */ /* 0x000fe20007810000 */
[--C-:B------:R-:W-:Y:S01]  /*f010*/  FFMA.FTZ R132, R54, UR41, -R82.reuse ;  /* 0x0000002936847c23 */ /* 0x100fe20008010852 */
[C---:B------:R-:W-:Y:S01]  /*f020*/  ISETP.LT.OR P5, PT, R122.reuse, 0x79, P5 ;  /* 0x000000797a00780c */ /* 0x040fe20002fa1670 */
        /* <DEDUP_REMOVED lines=10> */
[----:B------:R-:W-:Y:S01]  /*f0d0*/  MUFU.EX2 R148, R148 ;  /* 0x0000009400947308 */ /* 0x000fe20000000800 */
[----:B------:R-:W-:Y:S01]  /*f0e0*/  FSEL R83, R83, -INF , !P3 ;  /* 0xff80000053537808 */ /* 0x000fe20005800000 */
[--C-:B------:R-:W-:Y:S01]  /*f0f0*/  FFMA.FTZ R26, R31, UR41, -R82.reuse ;  /* 0x000000291f1a7c23 */ /* 0x100fe20008010852 */
[----:B------:R-:W-:Y:S01]  /*f100*/  FMNMX.FTZ R30, R36, R15, !PT ;  /* 0x0000000f241e7209 */ /* 0x000fe20007810000 */
[--C-:B------:R-:W-:Y:S01]  /*f110*/  FFMA.FTZ R31, R43, UR41, -R82.reuse ;  /* 0x000000292b1f7c23 */ /* 0x100fe20008010852 */
[----:B------:R-:W-:Y:S01]  /*f120*/  FSEL R51, R14, RZ, P4 ;  /* 0x000000ff0e337208 */ /* 0x000fe20002000000 */
[--C-:B------:R-:W-:Y:S01]  /*f130*/  FFMA.FTZ R138, R50, UR41, -R82.reuse ;  /* 0x00000029328a7c23 */ /* 0x100fe20008010852 */
[----:B------:R-:W-:Y:S01]  /*f140*/  FMNMX.FTZ R15, R37, R30, !PT ;  /* 0x0000001e250f7209 */ /* 0x000fe20007810000 */
[----:B------:R-:W-:Y:S01]  /*f150*/  MUFU.EX2 R11, R11 ;  /* 0x0000000b000b7308 */ /* 0x000fe20000000800 */
[----:B------:R-:W-:Y:S01]  /*f160*/  FFMA.FTZ R134, R58, UR41, -R82 ;  /* 0x000000293a867c23 */ /* 0x000fe20008010852 */
[----:B------:R-:W-:Y:S01]  /*f170*/  FADD.FTZ R12, -R51, R12 ;  /* 0x0000000c330c7221 */ /* 0x000fe20000010100 */
[----:B------:R-:W-:Y:S01]  /*f180*/  FMNMX.FTZ R30, R40, R15, !PT ;  /* 0x0000000f281e7209 */ /* 0x000fe20007810000 */
[--C-:B------:R-:W-:Y:S01]  /*f190*/  FFMA.FTZ R128, R62, UR41, -R82.reuse ;  /* 0x000000293e807c23 */ /* 0x100fe20008010852 */
[--C-:B------:R-:W-:Y:S01]  /*f1a0*/  FFMA.FTZ R130, R66, UR41, -R82.reuse ;  /* 0x0000002942827c23 */ /* 0x100fe20008010852 */
[----:B------:R-:W-:Y:S01]  /*f1b0*/  FMUL.FTZ R12, R12, UR41 ;  /* 0x000000290c0c7c20 */ /* 0x000fe20008410000 */
[----:B------:R-:W-:Y:S01]  /*f1c0*/  FMNMX.FTZ R15, R41, R30, !PT ;  /* 0x0000001e290f7209 */ /* 0x000fe20007810000 */
[----:B------:R-:W-:Y:S01]  /*f1d0*/  MUFU.EX2 R150, R150 ;  /* 0x0000009600967308 */ /* 0x000fe20000000800 */
[--C-:B------:R-:W-:Y:S01]  /*f1e0*/  FFMA.FTZ R30, R39, UR41, -R82.reuse ;  /* 0x00000029271e7c23 */ /* 0x100fe20008010852 */
        /* <DEDUP_REMOVED lines=10> */
[----:B------:R-:W-:-:S03]  /*f290*/  FFMA.FTZ R122, R84, UR41, -R82 ;  /* 0x00000029547a7c23 */ /* 0x000fc60008010852 */
[----:B------:R-:W-:Y:S01]  /*f2a0*/  FMNMX.FTZ R15, R49, R34, !PT ;  /* 0x00000022310f7209 */ /* 0x000fe20007810000 */
[----:B------:R-:W1:Y:S03]  /*f2b0*/  MUFU.EX2 R23, R23 ;  /* 0x0000001700177308 */ /* 0x000e660000000800 */
[----:B------:R-:W-:-:S04]  /*f2c0*/  FMNMX.FTZ R34, R52, R15, !PT ;  /* 0x0000000f34227209 */ /* 0x000fc80007810000 */
[----:B------:R-:W-:Y:S01]  /*f2d0*/  FMNMX.FTZ R15, R53, R34, !PT ;  /* 0x00000022350f7209 */ /* 0x000fe20007810000 */
[----:B------:R-:W2:Y:S01]  /*f2e0*/  MUFU.EX2 R144, R144 ;  /* 0x0000009000907308 */ /* 0x000ea20000000800 */
[----:B0-----:R-:W-:Y:S01]  /*f2f0*/  FFMA.FTZ R4, R12, R4, R148 ;  /* 0x000000040c047223 */ /* 0x001fe20000010094 */
[----:B------:R-:W-:Y:S01]  /*f300*/  F2FP.F16.F32.PACK_AB R148, R11, R148 ;  /* 0x000000940b94723e */ /* 0x000fe200000000ff */
[-C--:B------:R-:W-:Y:S01]  /*f310*/  FMUL.FTZ R88, R88, R12.reuse ;  /* 0x0000000c58587220 */ /* 0x080fe20000410000 */
[----:B------:R-:W-:Y:S01]  /*f320*/  FMNMX.FTZ R34, R56, R15, !PT ;  /* 0x0000000f38227209 */ /* 0x000fe20007810000 */
[-C--:B------:R-:W-:Y:S01]  /*f330*/  FMUL.FTZ R89, R89, R12.reuse ;  /* 0x0000000c59597220 */ /* 0x080fe20000410000 */
[-C--:B------:R-:W-:Y:S01]  /*f340*/  FMUL.FTZ R92, R92, R12.reuse ;  /* 0x0000000c5c5c7220 */ /* 0x080fe20000410000 */
[----:B------:R-:W-:Y:S01]  /*f350*/  FMUL.FTZ R93, R93, R12 ;  /* 0x0000000c5d5d7220 */ /* 0x000fe20000410000 */
[----:B------:R-:W-:Y:S01]  /*f360*/  FMNMX.FTZ R15, R57, R34, !PT ;  /* 0x00000022390f7209 */ /* 0x000fe20007810000 */
[----:B------:R-:W0:Y:S01]  /*f370*/  MUFU.EX2 R26, R26 ;  /* 0x0000001a001a7308 */ /* 0x000e220000000800 */
[--C-:B------:R-:W-:Y:S01]  /*f380*/  FFMA.FTZ R34, R47, UR41, -R82.reuse ;  /* 0x000000292f227c23 */ /* 0x100fe20008010852 */
[----:B------:R-:W-:Y:S01]  /*f390*/  FFMA.FTZ R47, R75, UR41, -R82 ;  /* 0x000000294b2f7c23 */ /* 0x000fe20008010852 */
[----:B------:R-:W-:Y:S01]  /*f3a0*/  FMNMX.FTZ R38, R60, R15, !PT ;  /* 0x0000000f3c267209 */ /* 0x000fe20007810000 */
[-C--:B------:R-:W-:Y:S01]  /*f3b0*/  FMUL.FTZ R96, R96, R12.reuse ;  /* 0x0000000c60607220 */ /* 0x080fe20000410000 */
[-C--:B------:R-:W-:Y:S01]  /*f3c0*/  FMUL.FTZ R97, R97, R12.reuse ;  /* 0x0000000c61617220 */ /* 0x080fe20000410000 */
[----:B------:R-:W-:Y:S01]  /*f3d0*/  FMUL.FTZ R100, R100, R12 ;  /* 0x0000000c64647220 */ /* 0x000fe20000410000 */
[----:B------:R-:W-:Y:S01]  /*f3e0*/  FMNMX.FTZ R15, R61, R38, !PT ;  /* 0x000000263d0f7209 */ /* 0x000fe20007810000 */
[----:B------:R-:W3:Y:S01]  /*f3f0*/  MUFU.EX2 R146, R146 ;  /* 0x0000009200927308 */ /* 0x000ee20000000800 */
[-C--:B------:R-:W-:Y:S01]  /*f400*/  FMUL.FTZ R101, R101, R12.reuse ;  /* 0x0000000c65657220 */ /* 0x080fe20000410000 */
[-C--:B------:R-:W-:Y:S01]  /*f410*/  FMUL.FTZ R104, R104, R12.reuse ;  /* 0x0000000c68687220 */ /* 0x080fe20000410000 */
[----:B------:R-:W-:Y:S01]  /*f420*/  FMNMX.FTZ R38, R64, R15, !PT ;  /* 0x0000000f40267209 */ /* 0x000fe20007810000 */
[-C--:B------:R-:W-:Y:S01]  /*f430*/  FMUL.FTZ R105, R105, R12.reuse ;  /* 0x0000000c69697220 */ /* 0x080fe20000410000 */
[-C--:B------:R-:W-:Y:S01]  /*f440*/  FMUL.FTZ R108, R108, R12.reuse ;  /* 0x0000000c6c6c7220 */ /* 0x080fe20000410000 */
[----:B------:R-:W-:Y:S01]  /*f450*/  FMUL.FTZ R109, R109, R12 ;  /* 0x0000000c6d6d7220 */ /* 0x000fe20000410000 */
[----:B------:R-:W-:Y:S01]  /*f460*/  FMNMX.FTZ R15, R65, R38, !PT ;  /* 0x00000026410f7209 */ /* 0x000fe20007810000 */
[----:B------:R-:W4:Y:S01]  /*f470*/  MUFU.EX2 R27, R27 ;  /* 0x0000001b001b7308 */ /* 0x000f220000000800 */
[-C--:B------:R-:W-:Y:S01]  /*f480*/  FMUL.FTZ R112, R112, R12.reuse ;  /* 0x0000000c70707220 */ /* 0x080fe20000410000 */
[-C--:B------:R-:W-:Y:S01]  /*f490*/  FMUL.FTZ R113, R113, R12.reuse ;  /* 0x0000000c71717220 */ /* 0x080fe20000410000 */
[----:B------:R-:W-:Y:S01]  /*f4a0*/  FMNMX.FTZ R38, R68, R15, !PT ;  /* 0x0000000f44267209 */ /* 0x000fe20007810000 */
[-C--:B------:R-:W-:Y:S01]  /*f4b0*/  FMUL.FTZ R116, R116, R12.reuse ;  /* 0x0000000c74747220 */ /* 0x080fe20000410000 */
[----:B------:R-:W-:-:S02]  /*f4c0*/  FMUL.FTZ R117, R117, R12 ;  /* 0x0000000c75757220 */ /* 0x000fc40000410000 */
[----:B------:R-:W-:Y:S01]  /*f4d0*/  FMNMX.FTZ R15, R69, R38, !PT ;  /* 0x00000026450f7209 */ /* 0x000fe20007810000 */
[----:B------:R-:W5:Y:S03]  /*f4e0*/  MUFU.EX2 R140, R140 ;  /* 0x0000008c008c7308 */ /* 0x000f660000000800 */
[----:B------:R-:W-:-:S04]  /*f4f0*/  FMNMX.FTZ R38, R72, R15, !PT ;  /* 0x0000000f48267209 */ /* 0x000fc80007810000 */
[----:B------:R-:W-:Y:S01]  /*f500*/  FMNMX.FTZ R15, R73, R38, !PT ;  /* 0x00000026490f7209 */ /* 0x000fe20007810000 */
[----:B------:R-:W5:Y:S01]  /*f510*/  MUFU.EX2 R30, R30 ;  /* 0x0000001e001e7308 */ /* 0x000f620000000800 */
[----:B------:R-:W-:Y:S02]  /*f520*/  FFMA.FTZ R38, R55, UR41, -R82 ;  /* 0x0000002937267c23 */ /* 0x000fe40008010852 */
[----:B------:R-:W-:-:S04]  /*f530*/  FMNMX.FTZ R15, R10, R15, !PT ;  /* 0x0000000f0a0f7209 */ /* 0x000fc80007810000 */
[----:B------:R-:W-:Y:S01]  /*f540*/  FMNMX.FTZ R15, R76, R15, !PT ;  /* 0x0000000f4c0f7209 */ /* 0x000fe20007810000 */
[----:B------:R-:W5:Y:S03]  /*f550*/  MUFU.EX2 R142, R142 ;  /* 0x0000008e008e7308 */ /* 0x000f660000000800 */
[----:B------:R-:W-:-:S04]  /*f560*/  FMNMX.FTZ R42, R78, R15, !PT ;  /* 0x0000000f4e2a7209 */ /* 0x000fc80007810000 */
[----:B------:R-:W-:Y:S01]  /*f570*/  FMNMX.FTZ R42, R79, R42, !PT ;  /* 0x0000002a4f2a7209 */ /* 0x000fe20007810000 */
[----:B------:R-:W5:Y:S03]  /*f580*/  MUFU.EX2 R31, R31 ;  /* 0x0000001f001f7308 */ /* 0x000f660000000800 */
[----:B------:R-:W-:-:S04]  /*f590*/  FMNMX.FTZ R42, R81, R42, !PT ;  /* 0x0000002a512a7209 */ /* 0x000fc80007810000 */
[----:B------:R-:W-:Y:S01]  /*f5a0*/  FMNMX.FTZ R15, R83, R42, !PT ;  /* 0x0000002a530f7209 */ /* 0x000fe20007810000 */
[----:B------:R-:W-:Y:S01]  /*f5b0*/  MUFU.EX2 R136, R136 ;  /* 0x0000008800887308 */ /* 0x000fe20000000800 */
[----:B------:R-:W-:-:S03]  /*f5c0*/  FFMA.FTZ R42, R63, UR41, -R82 ;  /* 0x000000293f2a7c23 */ /* 0x000fc60008010852 */
[----:B------:R-:W1:Y:S04]  /*f5d0*/  SHFL.BFLY PT, R46, R15, 0x2, 0x1f ;  /* 0x0c401f000f2e7f89 */ /* 0x000e6800000e0000 */
[----:B------:R-:W-:Y:S08]  /*f5e0*/  MUFU.EX2 R34, R34 ;  /* 0x0000002200227308 */ /* 0x000ff00000000800 */
[----:B------:R-:W-:Y:S08]  /*f5f0*/  MUFU.EX2 R138, R138 ;  /* 0x0000008a008a7308 */ /* 0x000ff00000000800 */
[----:B------:R-:W-:Y:S01]  /*f600*/  MUFU.EX2 R35, R35 ;  /* 0x0000002300237308 */ /* 0x000fe20000000800 */
[----:B-1----:R-:W-:Y:S01]  /*f610*/  FMNMX.FTZ R15, R15, R46, !PT ;  /* 0x0000002e0f0f7209 */ /* 0x002fe20007810000 */
[--C-:B------:R-:W-:Y:S01]  /*f620*/  FFMA.FTZ R46, R71, UR41, -R82.reuse ;  /* 0x00000029472e7c23 */ /* 0x100fe20008010852 */
[----:B------:R-:W-:-:S05]  /*f630*/  FFMA.FTZ R82, R85, UR41, -R82 ;  /* 0x0000002955527c23 */ /* 0x000fca0008010852 */
[----:B------:R-:W-:Y:S01]  /*f640*/  MUFU.EX2 R132, R132 ;  /* 0x0000008400847308 */ /* 0x000fe20000000800 */
[----:B------:R-:W1:Y:S07]  /*f650*/  SHFL.BFLY PT, R54, R15, 0x1, 0x1f ;  /* 0x0c201f000f367f89 */ /* 0x000e6e00000e0000 */
[----:B------:R-:W-:Y:S08]  /*f660*/  MUFU.EX2 R38, R38 ;  /* 0x0000002600267308 */ /* 0x000ff00000000800 */
[----:B------:R-:W-:Y:S08]  /*f670*/  MUFU.EX2 R134, R134 ;  /* 0x0000008600867308 */ /* 0x000ff00000000800 */
[----:B------:R-:W-:Y:S01]  /*f680*/  MUFU.EX2 R39, R39 ;  /* 0x0000002700277308 */ /* 0x000fe20000000800 */
[----:B-1----:R-:W-:-:S04]  /*f690*/  FMNMX.FTZ R15, R15, R54, !PT ;  /* 0x000000360f0f7209 */ /* 0x002fc80007810000 */
[C---:B------:R-:W-:Y:S01]  /*f6a0*/  FSETP.NEU.FTZ.AND P3, PT, R15.reuse, -INF , PT ;  /* 0xff8000000f00780b */ /* 0x040fe20003f7d000 */
[----:B------:R-:W-:Y:S02]  /*f6b0*/  FMUL.FTZ R54, R15, UR41 ;  /* 0x000000290f367c20 */ /* 0x000fe40008410000 */
[----:B------:R-:W-:Y:S03]  /*f6c0*/  MUFU.EX2 R128, R128 ;  /* 0x0000008000807308 */ /* 0x000fe60000000800 */
[----:B------:R-:W-:-:S05]  /*f6d0*/  FSEL R54, R54, RZ, P3 ;  /* 0x000000ff36367208 */ /* 0x000fca0001800000 */
[--C-:B------:R-:W-:Y:S01]  /*f6e0*/  FFMA.FTZ R149, R24, UR41, -R54.reuse ;  /* 0x0000002918957c23 */ /* 0x100fe20008010836 */
[--C-:B------:R-:W-:Y:S01]  /*f6f0*/  FFMA.FTZ R24, R25, UR41, -R54.reuse ;  /* 0x0000002919187c23 */ /* 0x100fe20008010836 */
[--C-:B------:R-:W-:Y:S01]  /*f700*/  FFMA.FTZ R25, R29, UR41, -R54.reuse ;  /* 0x000000291d197c23 */ /* 0x100fe20008010836 */
[----:B------:R-:W-:Y:S01]  /*f710*/  FFMA.FTZ R29, R37, UR41, -R54 ;  /* 0x00000029251d7c23 */ /* 0x000fe20008010836 */
[----:B------:R-:W-:Y:S01]  /*f720*/  FADD.FTZ R37, R11, R4 ;  /* 0x000000040b257221 */ /* 0x000fe20000010000 */
[--C-:B------:R-:W-:Y:S01]  /*f730*/  FFMA.FTZ R147, R36, UR41, -R54.reuse ;  /* 0x0000002924937c23 */ /* 0x100fe20008010836 */
[----:B------:R-:W-:Y:S01]  /*f740*/  MUFU.EX2 R149, R149 ;  /* 0x0000009500957308 */ /* 0x000fe20000000800 */
[--C-:B------:R-:W-:Y:S01]  /*f750*/  FFMA.FTZ R151, R28, UR41, -R54.reuse ;  /* 0x000000291c977c23 */ /* 0x100fe20008010836 */
[----:B------:R-:W-:Y:S01]  /*f760*/  FADD.FTZ R4, R150, R37 ;  /* 0x0000002596047221 */ /* 0x000fe20000010000 */
[--C-:B------:R-:W-:Y:S01]  /*f770*/  FFMA.FTZ R145, R32, UR41, -R54.reuse ;  /* 0x0000002920917c23 */ /* 0x100fe20008010836 */
[----:B------:R-:W-:Y:S01]  /*f780*/  FFMA.FTZ R28, R33, UR41, -R54 ;  /* 0x00000029211c7c23 */ /* 0x000fe20008010836 */
[----:B------:R-:W-:-:S02]  /*f790*/  @!P1 IMAD R32, R16, 0x8, R2 ;  /* 0x0000000810209824 */ /* 0x000fc400078e0202 */
[----:B------:R-:W-:Y:S01]  /*f7a0*/  FADD.FTZ R11, R23, R4 ;  /* 0x00000004170b7221 */ /* 0x000fe20000010000 */
[----:B------:R-:W-:Y:S01]  /*f7b0*/  FSEL R4, R15, RZ, P3 ;  /* 0x000000ff0f047208 */ /* 0x000fe20001800000 */
[----:B------:R-:W-:Y:S01]  /*f7c0*/  MUFU.EX2 R24, R24 ;  /* 0x0000001800187308 */ /* 0x000fe20000000800 */
[--C-:B------:R-:W-:Y:S01]  /*f7d0*/  FFMA.FTZ R141, R40, UR41, -R54.reuse ;  /* 0x00000029288d7c23 */ /* 0x100fe20008010836 */
[----:B--2---:R-:W-:Y:S01]  /*f7e0*/  FADD.FTZ R37, R144, R11 ;  /* 0x0000000b90257221 */ /* 0x004fe20000010000 */
[----:B0-----:R-:W-:Y:S01]  /*f7f0*/  F2FP.F16.F32.PACK_AB R144, R26, R144 ;  /* 0x000000901a90723e */ /* 0x001fe200000000ff */
[----:B------:R-:W-:Y:S01]  /*f800*/  FADD.FTZ R4, -R4, R5 ;  /* 0x0000000504047221 */ /* 0x000fe20000010100 */
[----:B------:R-:W-:Y:S02]  /*f810*/  @!P1 VIADD R32, R32, 0x16860 ;  /* 0x0001686020209836 */ /* 0x000fe40000000000 */
[----:B------:R-:W-:Y:S01]  /*f820*/  FADD.FTZ R37, R26, R37 ;  /* 0x000000251a257221 */ /* 0x000fe20000010000 */
[----:B------:R-:W-:Y:S01]  /*f830*/  FFMA.FTZ R16, R41, UR41, -R54 ;  /* 0x0000002929107c23 */ /* 0x000fe20008010836 */
[----:B------:R-:W-:Y:S01]  /*f840*/  FMUL.FTZ R4, R4, UR41 ;  /* 0x0000002904047c20 */ /* 0x000fe20008410000 */
[----:B------:R-:W-:Y:S01]  /*f850*/  MUFU.EX2 R151, R151 ;  /* 0x0000009700977308 */ /* 0x000fe20000000800 */
[----:B---3--:R-:W-:Y:S01]  /*f860*/  FADD.FTZ R36, R146, R37 ;  /* 0x0000002592247221 */ /* 0x008fe20000010000 */
[----:B------:R-:W-:Y:S01]  /*f870*/  @!P1 PRMT R32, RZ, 0x654, R32 ;  /* 0x00000654ff209816 */ /* 0x000fe20000000020 */
[--C-:B------:R-:W-:Y:S01]  /*f880*/  FFMA.FTZ R143, R44, UR41, -R54.reuse ;  /* 0x000000292c8f7c23 */ /* 0x100fe20008010836 */
[----:B------:R-:W-:Y:S01]  /*f890*/  FFMA.FTZ R137, R48, UR41, -R54 ;  /* 0x0000002930897c23 */ /* 0x000fe20008010836 */
[----:B----4-:R-:W-:Y:S01]  /*f8a0*/  FADD.FTZ R37, R27, R36 ;  /* 0x000000241b257221 */ /* 0x010fe20000010000 */
[----:B------:R0:W-:Y:S01]  /*f8b0*/  @!P1 SYNCS.ARRIVE.TRANS64.RED.A1T0 RZ, [R32+URZ], RZ ;  /* 0x000000ff20ff99a7 */ /* 0x0001e2000810043f */
[--C-:B------:R-:W-:Y:S01]  /*f8c0*/  FFMA.FTZ R49, R49, UR41, -R54.reuse ;  /* 0x0000002931317c23 */ /* 0x100fe20008010836 */
[----:B------:R-:W1:Y:S01]  /*f8d0*/  MUFU.EX2 R5, R4 ;  /* 0x0000000400057308 */ /* 0x000e620000000800 */
[----:B-----5:R-:W-:Y:S01]  /*f8e0*/  FADD.FTZ R37, R140, R37 ;  /* 0x000000258c257221 */ /* 0x020fe20000010000 */
[--C-:B------:R-:W-:Y:S01]  /*f8f0*/  FFMA.FTZ R139, R52, UR41, -R54.reuse ;  /* 0x00000029348b7c23 */ /* 0x100fe20008010836 */
[--C-:B------:R-:W-:Y:S01]  /*f900*/  FFMA.FTZ R33, R10, UR41, -R54.reuse ;  /* 0x000000290a217c23 */ /* 0x100fe20008010836 */
[--C-:B------:R-:W-:Y:S01]  /*f910*/  FFMA.FTZ R53, R53, UR41, -R54.reuse ;  /* 0x0000002935357c23 */ /* 0x100fe20008010836 */
[----:B------:R-:W-:Y:S01]  /*f920*/  FADD.FTZ R37, R30, R37 ;  /* 0x000000251e257221 */ /* 0x000fe20000010000 */
[--C-:B0-----:R-:W-:Y:S01]  /*f930*/  FFMA.FTZ R32, R45, UR41, -R54.reuse ;  /* 0x000000292d207c23 */ /* 0x101fe20008010836 */
[----:B------:R-:W-:Y:S01]  /*f940*/  F2FP.F16.F32.PACK_AB R146, R27, R146 ;  /* 0x000000921b92723e */ /* 0x000fe200000000ff */
[----:B------:R-:W0:Y:S01]  /*f950*/  MUFU.EX2 R25, R25 ;  /* 0x0000001900197308 */ /* 0x000e220000000800 */
[----:B------:R-:W-:Y:S01]  /*f960*/  FADD.FTZ R26, R142, R37 ;  /* 0x000000258e1a7221 */ /* 0x000fe20000010000 */
[--C-:B------:R-:W-:Y:S01]  /*f970*/  FFMA.FTZ R133, R56, UR41, -R54.reuse ;  /* 0x0000002938857c23 */ /* 0x100fe20008010836 */
[--C-:B------:R-:W-:Y:S01]  /*f980*/  FFMA.FTZ R57, R57, UR41, -R54.reuse ;  /* 0x0000002939397c23 */ /* 0x100fe20008010836 */
[----:B------:R-:W-:Y:S01]  /*f990*/  FFMA.FTZ R135, R60, UR41, -R54 ;  /* 0x000000293c877c23 */ /* 0x000fe20008010836 */
[----:B------:R-:W-:Y:S01]  /*f9a0*/  FADD.FTZ R37, R31, R26 ;  /* 0x0000001a1f257221 */ /* 0x000fe20000010000 */
[----:B------:R-:W-:Y:S01]  /*f9b0*/  F2FP.F16.F32.PACK_AB R150, R23, R150 ;  /* 0x000000961796723e */ /* 0x000fe200000000ff */
[--C-:B------:R-:W-:Y:S01]  /*f9c0*/  FFMA.FTZ R61, R61, UR41, -R54.reuse ;  /* 0x000000293d3d7c23 */ /* 0x100fe20008010836 */
[----:B------:R-:W2:Y:S01]  /*f9d0*/  MUFU.EX2 R145, R145 ;  /* 0x0000009100917308 */ /* 0x000ea20000000800 */
[----:B-1----:R-:W-:Y:S01]  /*f9e0*/  FFMA.FTZ R3, R5, R3, R149 ;  /* 0x0000000305037223 */ /* 0x002fe20000010095 */
[----:B------:R-:W-:Y:S01]  /*f9f0*/  FADD.FTZ R37, R136, R37 ;  /* 0x0000002588257221 */ /* 0x000fe20000010000 */
[--C-:B------:R-:W-:Y:S01]  /*fa00*/  FFMA.FTZ R129, R64, UR41, -R54.reuse ;  /* 0x0000002940817c23 */ /* 0x100fe20008010836 */
[----:B------:R-:W-:Y:S01]  /*fa10*/  F2FP.F16.F32.PACK_AB R140, R30, R140 ;  /* 0x0000008c1e8c723e */ /* 0x000fe200000000ff */
        /* <DEDUP_REMOVED lines=8> */
[----:B0-----:R-:W-:Y:S01]  /*faa0*/  FADD.FTZ R4, R25, R4 ;  /* 0x0000000419047221 */ /* 0x001fe20000010000 */
[----:B------:R-:W-:Y:S01]  /*fab0*/  FADD.FTZ R37, R35, R36 ;  /* 0x0000002423257221 */ /* 0x000fe20000010000 */
[----:B------:R-:W-:Y:S01]  /*fac0*/  F2FP.F16.F32.PACK_AB R142, R31, R142 ;  /* 0x0000008e1f8e723e */ /* 0x000fe200000000ff */
[----:B------:R-:W0:Y:S01]  /*fad0*/  MUFU.EX2 R147, R147 ;  /* 0x0000009300937308 */ /* 0x000e220000000800 */
[----:B--2---:R-:W-:Y:S01]  /*fae0*/  FADD.FTZ R3, R145, R4 ;  /* 0x0000000491037221 */ /* 0x004fe20000010000 */
[----:B------:R-:W-:Y:S01]  /*faf0*/  FADD.FTZ R37, R132, R37 ;  /* 0x0000002584257221 */ /* 0x000fe20000010000 */
[--C-:B------:R-:W-:Y:S01]  /*fb00*/  FFMA.FTZ R72, R72, UR41, -R54.reuse ;  /* 0x0000002948487c23 */ /* 0x100fe20008010836 */
[--C-:B------:R-:W-:Y:S01]  /*fb10*/  FFMA.FTZ R73, R73, UR41, -R54.reuse ;  /* 0x0000002949497c23 */ /* 0x100fe20008010836 */
[--C-:B------:R-:W-:Y:S01]  /*fb20*/  FFMA.FTZ R76, R76, UR41, -R54.reuse ;  /* 0x000000294c4c7c23 */ /* 0x100fe20008010836 */
[----:B------:R-:W-:Y:S01]  /*fb30*/  FADD.FTZ R37, R38, R37 ;  /* 0x0000002526257221 */ /* 0x000fe20000010000 */
[--C-:B------:R-:W-:Y:S01]  /*fb40*/  FFMA.FTZ R78, R78, UR41, -R54.reuse ;  /* 0x000000294e4e7c23 */ /* 0x100fe20008010836 */
[----:B------:R-:W2:Y:S01]  /*fb50*/  MUFU.EX2 R29, R29 ;  /* 0x0000001d001d7308 */ /* 0x000ea20000000800 */
[----:B-1----:R-:W-:Y:S01]  /*fb60*/  FADD.FTZ R4, R28, R3 ;  /* 0x000000031c047221 */ /* 0x002fe20000010000 */
[----:B------:R-:W-:Y:S01]  /*fb70*/  FADD.FTZ R36, R134, R37 ;  /* 0x0000002586247221 */ /* 0x000fe20000010000 */
[--C-:B------:R-:W-:Y:S01]  /*fb80*/  FFMA.FTZ R79, R79, UR41, -R54.reuse ;  /* 0x000000294f4f7c23 */ /* 0x100fe20008010836 */
[--C-:B------:R-:W-:Y:S01]  /*fb90*/  FFMA.FTZ R81, R81, UR41, -R54.reuse ;  /* 0x0000002951517c23 */ /* 0x100fe20008010836 */
[----:B------:R-:W-:Y:S01]  /*fba0*/  FFMA.FTZ R54, R83, UR41, -R54 ;  /* 0x0000002953367c23 */ /* 0x000fe20008010836 */
[----:B------:R-:W-:Y:S01]  /*fbb0*/  FADD.FTZ R41, R39, R36 ;  /* 0x0000002427297221 */ /* 0x000fe20000010000 */
[----:B------:R-:W-:Y:S01]  /*fbc0*/  ISETP.GT.AND P3, PT, R0, R21, PT ;  /* 0x000000150000720c */ /* 0x000fe20003f64270 */
[----:B------:R-:W1:Y:S01]  /*fbd0*/  MUFU.EX2 R141, R141 ;  /* 0x0000008d008d7308 */ /* 0x000e620000000800 */
[----:B0-----:R-:W-:Y:S01]  /*fbe0*/  FADD.FTZ R4, R147, R4 ;  /* 0x0000000493047221 */ /* 0x001fe20000010000 */
[----:B------:R-:W-:Y:S01]  /*fbf0*/  FADD.FTZ R41, R128, R41 ;  /* 0x0000002980297221 */ /* 0x000fe20000010000 */
[-C--:B------:R-:W-:Y:S01]  /*fc00*/  FMUL.FTZ R90, R90, R5.reuse ;  /* 0x000000055a5a7220 */ /* 0x080fe20000410000 */
[-C--:B------:R-:W-:Y:S01]  /*fc10*/  FMUL.FTZ R91, R91, R5.reuse ;  /* 0x000000055b5b7220 */ /* 0x080fe20000410000 */
[-C--:B------:R-:W-:Y:S01]  /*fc20*/  FMUL.FTZ R94, R94, R5.reuse ;  /* 0x000000055e5e7220 */ /* 0x080fe20000410000 */
[-C--:B------:R-:W-:Y:S01]  /*fc30*/  FMUL.FTZ R95, R95, R5.reuse ;  /* 0x000000055f5f7220 */ /* 0x080fe20000410000 */
[-C--:B------:R-:W-:Y:S01]  /*fc40*/  FMUL.FTZ R98, R98, R5.reuse ;  /* 0x0000000562627220 */ /* 0x080fe20000410000 */
[----:B------:R-:W0:Y:S01]  /*fc50*/  MUFU.EX2 R16, R16 ;  /* 0x0000001000107308 */ /* 0x000e220000000800 */
[----:B--2---:R-:W-:Y:S01]  /*fc60*/  FADD.FTZ R4, R29, R4 ;  /* 0x000000041d047221 */ /* 0x004fe20000010000 */
[-C--:B------:R-:W-:Y:S01]  /*fc70*/  FMUL.FTZ R99, R99, R5.reuse ;  /* 0x0000000563637220 */ /* 0x080fe20000410000 */
[-C--:B------:R-:W-:Y:S01]  /*fc80*/  FMUL.FTZ R102, R102, R5.reuse ;  /* 0x0000000566667220 */ /* 0x080fe20000410000 */
[-C--:B------:R-:W-:Y:S01]  /*fc90*/  FMUL.FTZ R103, R103, R5.reuse ;  /* 0x0000000567677220 */ /* 0x080fe20000410000 */
[-C--:B------:R-:W-:Y:S01]  /*fca0*/  FMUL.FTZ R106, R106, R5.reuse ;  /* 0x000000056a6a7220 */ /* 0x080fe20000410000 */
[-C--:B------:R-:W-:Y:S01]  /*fcb0*/  FMUL.FTZ R107, R107, R5.reuse ;  /* 0x000000056b6b7220 */ /* 0x080fe20000410000 */
[-C--:B------:R-:W-:Y:S01]  /*fcc0*/  FMUL.FTZ R110, R110, R5.reuse ;  /* 0x000000056e6e7220 */ /* 0x080fe20000410000 */
[----:B------:R-:W2:Y:S01]  /*fcd0*/  MUFU.EX2 R42, R42 ;  /* 0x0000002a002a7308 */ /* 0x000ea20000000800 */
[----:B-1----:R-:W-:Y:S01]  /*fce0*/  FADD.FTZ R37, R141, R4 ;  /* 0x000000048d257221 */ /* 0x002fe20000010000 */
[-C--:B------:R-:W-:Y:S01]  /*fcf0*/  FMUL.FTZ R111, R111, R5.reuse ;  /* 0x000000056f6f7220 */ /* 0x080fe20000410000 */
[-C--:B------:R-:W-:Y:S01]  /*fd00*/  FMUL.FTZ R114, R114, R5.reuse ;  /* 0x0000000572727220 */ /* 0x080fe20000410000 */
[-C--:B------:R-:W-:Y:S01]  /*fd10*/  FMUL.FTZ R115, R115, R5.reuse ;  /* 0x0000000573737220 */ /* 0x080fe20000410000 */
[-C--:B------:R-:W-:Y:S01]  /*fd20*/  FMUL.FTZ R118, R118, R5.reuse ;  /* 0x0000000576767220 */ /* 0x080fe20000410000 */
[----:B------:R-:W-:Y:S01]  /*fd30*/  FMUL.FTZ R119, R119, R5 ;  /* 0x0000000577777220 */ /* 0x000fe20000410000 */
[----:B------:R-:W-:Y:S01]  /*fd40*/  F2FP.F16.F32.PACK_AB R136, R34, R136 ;  /* 0x000000882288723e */ /* 0x000fe200000000ff */
[----:B------:R-:W1:Y:S01]  /*fd50*/  MUFU.EX2 R143, R143 ;  /* 0x0000008f008f7308 */ /* 0x000e620000000800 */
[C---:B0-----:R-:W-:Y:S01]  /*fd60*/  FADD.FTZ R4, R16.reuse, R37 ;  /* 0x0000002510047221 */ /* 0x041fe20000010000 */
[----:B------:R-:W-:Y:S01]  /*fd70*/  F2FP.F16.F32.PACK_AB R141, R16, R141 ;  /* 0x0000008d108d723e */ /* 0x000fe200000000ff */
[----:B------:R-:W-:Y:S01]  /*fd80*/  VIADD R0, R0, 0xffffffff ;  /* 0xffffffff00007836 */ /* 0x000fe20000000000 */
[----:B------:R-:W-:Y:S01]  /*fd90*/  F2FP.F16.F32.PACK_AB R138, R35, R138 ;  /* 0x0000008a238a723e */ /* 0x000fe200000000ff */
[----:B------:R-:W-:Y:S01]  /*fda0*/  IMAD.MOV.U32 R16, RZ, RZ, R13 ;  /* 0x000000ffff107224 */ /* 0x000fe200078e000d */
[----:B------:R-:W-:-:S02]  /*fdb0*/  F2FP.F16.F32.PACK_AB R132, R38, R132 ;  /* 0x000000842684723e */ /* 0x000fc400000000ff */
[----:B------:R-:W0:Y:S01]  /*fdc0*/  MUFU.EX2 R130, R130 ;  /* 0x0000008200827308 */ /* 0x000e220000000800 */
[C---:B--2---:R-:W-:Y:S01]  /*fdd0*/  FADD.FTZ R41, R42.reuse, R41 ;  /* 0x000000292a297221 */ /* 0x044fe20000010000 */
[----:B------:R-:W-:Y:S02]  /*fde0*/  F2FP.F16.F32.PACK_AB R134, R39, R134 ;  /* 0x000000862786723e */ /* 0x000fe400000000ff */
[----:B------:R-:W-:Y:S02]  /*fdf0*/  F2FP.F16.F32.PACK_AB R128, R42, R128 ;  /* 0x000000802a80723e */ /* 0x000fe400000000ff */
[----:B------:R-:W-:Y:S02]  /*fe00*/  F2FP.F16.F32.PACK_AB R149, R24, R149 ;  /* 0x000000951895723e */ /* 0x000fe400000000ff */
[----:B------:R-:W2:Y:S01]  /*fe10*/  MUFU.EX2 R32, R32 ;  /* 0x0000002000207308 */ /* 0x000ea20000000800 */
[----:B-1----:R-:W-:Y:S01]  /*fe20*/  FADD.FTZ R27, R143, R4 ;  /* 0x000000048f1b7221 */ /* 0x002fe20000010000 */
[----:B------:R-:W-:-:S02]  /*fe30*/  F2FP.F16.F32.PACK_AB R151, R25, R151 ;  /* 0x000000971997723e */ /* 0x000fc400000000ff */
[----:B------:R-:W-:Y:S02]  /*fe40*/  F2FP.F16.F32.PACK_AB R145, R28, R145 ;  /* 0x000000911c91723e */ /* 0x000fe400000000ff */
[----:B------:R-:W-:Y:S02]  /*fe50*/  F2FP.F16.F32.PACK_AB R147, R29, R147 ;  /* 0x000000931d93723e */ /* 0x000fe400000000ff */
[----:B------:R-:W1:Y:S01]  /*fe60*/  MUFU.EX2 R43, R43 ;  /* 0x0000002b002b7308 */ /* 0x000e620000000800 */
[----:B0-----:R-:W-:Y:S01]  /*fe70*/  FADD.FTZ R36, R130, R41 ;  /* 0x0000002982247221 */ /* 0x001fe20000010000 */
[----:B------:R-:W-:-:S06]  /*fe80*/  MOV R5, R15 ;  /* 0x0000000f00057202 */ /* 0x000fcc0000000f00 */
[----:B------:R-:W0:Y:S01]  /*fe90*/  MUFU.EX2 R137, R137 ;  /* 0x0000008900897308 */ /* 0x000e220000000800 */
[C---:B--2---:R-:W-:Y:S01]  /*fea0*/  FADD.FTZ R4, R32.reuse, R27 ;  /* 0x0000001b20047221 */ /* 0x044fe20000010000 */
[----:B------:R-:W-:-:S06]  /*feb0*/  F2FP.F16.F32.PACK_AB R143, R32, R143 ;  /* 0x0000008f208f723e */ /* 0x000fcc00000000ff */
[----:B------:R-:W2:Y:S01]  /*fec0*/  MUFU.EX2 R124, R124 ;  /* 0x0000007c007c7308 */ /* 0x000ea20000000800 */
[C---:B-1----:R-:W-:Y:S01]  /*fed0*/  FADD.FTZ R37, R43.reuse, R36 ;  /* 0x000000242b257221 */ /* 0x042fe20000010000 */
[----:B------:R-:W-:-:S06]  /*fee0*/  F2FP.F16.F32.PACK_AB R130, R43, R130 ;  /* 0x000000822b82723e */ /* 0x000fcc00000000ff */
        /* <DEDUP_REMOVED lines=19> */
[----:B------:R-:W-:-:S06]  /*10020*/  F2FP.F16.F32.PACK_AB R126, R47, R126 ;  /* 0x0000007e2f7e723e */ /* 0x000fcc00000000ff */
[----:B------:R-:W2:Y:S01]  /*10030*/  MUFU.EX2 R23, R57 ;  /* 0x0000003900177308 */ /* 0x000ea20000000800 */
[----:B-1----:R-:W-:-:S07]  /*10040*/  FADD.FTZ R4, R133, R4 ;  /* 0x0000000485047221 */ /* 0x002fce0000010000 */
[----:B------:R-:W1:Y:S01]  /*10050*/  MUFU.EX2 R50, R50 ;  /* 0x0000003200327308 */ /* 0x000e620000000800 */
[----:B0-----:R-:W-:-:S07]  /*10060*/  FADD.FTZ R27, R120, R27 ;  /* 0x0000001b781b7221 */ /* 0x001fce0000010000 */
[----:B------:R-:W0:Y:S01]  /*10070*/  MUFU.EX2 R135, R135 ;  /* 0x0000008700877308 */ /* 0x000e220000000800 */
[C---:B--2---:R-:W-:Y:S01]  /*10080*/  FADD.FTZ R4, R23.reuse, R4 ;  /* 0x0000000417047221 */ /* 0x044fe20000010000 */
[----:B------:R-:W-:Y:S01]  /*10090*/  F2FP.F16.F32.PACK_AB R133, R23, R133 ;  /* 0x000000851785723e */ /* 0x000fe200000000ff */
[----:B------:R-:W-:-:S05]  /*100a0*/  IMAD.MOV.U32 R23, RZ, RZ, R20 ;  /* 0x000000ffff177224 */ /* 0x000fca00078e0014 */
[----:B------:R-:W2:Y:S01]  /*100b0*/  MUFU.EX2 R26, R61 ;  /* 0x0000003d001a7308 */ /* 0x000ea20000000800 */
[C---:B-1----:R-:W-:Y:S01]  /*100c0*/  FADD.FTZ R31, R50.reuse, R27 ;  /* 0x0000001b321f7221 */ /* 0x042fe20000010000 */
[----:B------:R-:W-:-:S06]  /*100d0*/  F2FP.F16.F32.PACK_AB R120, R50, R120 ;  /* 0x000000783278723e */ /* 0x000fcc00000000ff */
[----:B------:R-:W1:Y:S01]  /*100e0*/  MUFU.EX2 R129, R129 ;  /* 0x0000008100817308 */ /* 0x000e620000000800 */
[----:B0-----:R-:W-:-:S07]  /*100f0*/  FADD.FTZ R27, R135, R4 ;  /* 0x00000004871b7221 */ /* 0x001fce0000010000 */
[----:B------:R-:W0:Y:S01]  /*10100*/  MUFU.EX2 R3, R65 ;  /* 0x0000004100037308 */ /* 0x000e220000000800 */
[C---:B--2---:R-:W-:Y:S01]  /*10110*/  FADD.FTZ R30, R26.reuse, R27 ;  /* 0x0000001b1a1e7221 */ /* 0x044fe20000010000 */
[----:B------:R-:W-:-:S06]  /*10120*/  F2FP.F16.F32.PACK_AB R135, R26, R135 ;  /* 0x000000871a87723e */ /* 0x000fcc00000000ff */
[----:B------:R-:W2:Y:S01]  /*10130*/  MUFU.EX2 R131, R131 ;  /* 0x0000008300837308 */ /* 0x000ea20000000800 */
[----:B-1----:R-:W-:-:S07]  /*10140*/  FADD.FTZ R30, R129, R30 ;  /* 0x0000001e811e7221 */ /* 0x002fce0000010000 */
[----:B------:R-:W1:Y:S01]  /*10150*/  MUFU.EX2 R69, R69 ;  /* 0x0000004500457308 */ /* 0x000e620000000800 */
[C---:B0-----:R-:W-:Y:S01]  /*10160*/  FADD.FTZ R30, R3.reuse, R30 ;  /* 0x0000001e031e7221 */ /* 0x041fe20000010000 */
[----:B------:R-:W-:-:S06]  /*10170*/  F2FP.F16.F32.PACK_AB R129, R3, R129 ;  /* 0x000000810381723e */ /* 0x000fcc00000000ff */
[----:B------:R-:W0:Y:S01]  /*10180*/  MUFU.EX2 R72, R72 ;  /* 0x0000004800487308 */ /* 0x000e220000000800 */
[----:B--2---:R-:W-:-:S07]  /*10190*/  FADD.FTZ R30, R131, R30 ;  /* 0x0000001e831e7221 */ /* 0x004fce0000010000 */
        /* <DEDUP_REMOVED lines=21> */
[----:B--2---:R-:W-:Y:S01]  /*102f0*/  FADD.FTZ R4, R122, R31 ;  /* 0x0000001f7a047221 */ /* 0x004fe20000010000 */
[C---:B-1----:R-:W-:Y:S01]  /*10300*/  FADD.FTZ R3, R54.reuse, R12 ;  /* 0x0000000c36037221 */ /* 0x042fe20000010000 */
[----:B------:R-:W-:Y:S01]  /*10310*/  F2FP.F16.F32.PACK_AB R123, R54, R81 ;  /* 0x00000051367b723e */ /* 0x000fe200000000ff */
[----:B------:R-:W-:Y:S02]  /*10320*/  IMAD.MOV.U32 R12, RZ, RZ, R14 ;  /* 0x000000ffff0c7224 */ /* 0x000fe400078e000e */
[C---:B0-----:R-:W-:Y:S01]  /*10330*/  FADD.FTZ R4, R51.reuse, R4 ;  /* 0x0000000433047221 */ /* 0x041fe20000010000 */
[----:B------:R-:W-:Y:S01]  /*10340*/  F2FP.F16.F32.PACK_AB R122, R51, R122 ;  /* 0x0000007a337a723e */ /* 0x000fe200000000ff */
[----:B------:R-:W-:Y:S06]  /*10350*/  @P3 BRA `(.L_x_1466) ;  /* 0xffffffc800203947 */ /* 0x000fec000383ffff */
[----:B------:R-:W-:Y:S02]  /*10360*/  IMAD.MOV.U32 R5, RZ, RZ, R15 ;  /* 0x000000ffff057224 */ /* 0x000fe400078e000f */
[----:B------:R-:W-:Y:S02]  /*10370*/  IMAD.MOV.U32 R12, RZ, RZ, R14 ;  /* 0x000000ffff0c7224 */ /* 0x000fe400078e000e */
[----:B------:R-:W-:Y:S02]  /*10380*/  IMAD.MOV.U32 R16, RZ, RZ, R13 ;  /* 0x000000ffff107224 */ /* 0x000fe400078e000d */
[----:B------:R-:W-:-:S07]  /*10390*/  IMAD.MOV.U32 R23, RZ, RZ, R20 ;  /* 0x000000ffff177224 */ /* 0x000fce00078e0014 */
.L_x_1448:
[----:B------:R-:W2:Y:S01]  /*103a0*/  LDL R21, [R1+0x18] ;  /* 0x0000180001157983 */ /* 0x000ea20000100800 */
[----:B------:R-:W0:Y:S01]  /*103b0*/  LDC R10, c[0x0][0x448] ;  /* 0x00011200ff0a7b82 */ /* 0x000e220000000800 */
[----:B------:R-:W-:Y:S02]  /*103c0*/  ULDC UR8, c[0x0][0x9dc] ;  /* 0x0002770000087ab9 */ /* 0x000fe40000000800 */
[----:B------:R-:W3:Y:S04]  /*103d0*/  LDL R15, [R1+0x4] ;  /* 0x00000400010f7983 */ /* 0x000ee80000100800 */
[----:B------:R-:W3:Y:S01]  /*103e0*/  LDL R13, [R1+0x8] ;  /* 0x00000800010d7983 */ /* 0x000ee20000100800 */
[----:B------:R-:W1:Y:S01]  /*103f0*/  LDC R20, c[0x0][0x9e4] ;  /* 0x00027900ff147b82 */ /* 0x000e620000000800 */
[----:B0-----:R-:W-:-:S02]  /*10400*/  ISETP.NE.AND P4, PT, R10, 0x1, PT ;  /* 0x000000010a00780c */ /* 0x001fc40003f85270 */
[----:B-1----:R-:W-:-:S11]  /*10410*/  ISETP.GE.AND P5, PT, R20, 0x1, PT ;  /* 0x000000011400780c */ /* 0x002fd60003fa6270 */
[----:B------:R-:W0:Y:S08]  /*10420*/  @P4 LDC R11, c[0x0][0x44c] ;  /* 0x00011300ff0b4b82 */ /* 0x000e300000000800 */
[----:B------:R-:W1:Y:S01]  /*10430*/  @P4 LDC R14, c[0x0][0x450] ;  /* 0x00011400ff0e4b82 */ /* 0x000e620000000800 */
[----:B--2---:R-:W-:-:S04]  /*10440*/  VIADD R10, R21, 0xbf ;  /* 0x000000bf150a7836 */ /* 0x004fc80000000000 */
[----:B0-----:R-:W-:Y:S01]  /*10450*/  @P4 IMAD.HI.U32 R11, R10, R11, RZ ;  /* 0x0000000b0a0b4227 */ /* 0x001fe200078e00ff */
[----:B---3--:R-:W-:-:S04]  /*10460*/  IADD3 R13, R13, 0x1, -R15 ;  /* 0x000000010d0d7810 */ /* 0x008fc80007ffe80f */
[----:B-1----:R-:W-:-:S05]  /*10470*/  @P4 SHF.R.U32.HI R10, RZ, R14, R11 ;  /* 0x0000000eff0a4219 */ /* 0x002fca000001160b */
[----:B------:R-:W-:-:S04]  /*10480*/  IMAD.IADD R10, R10, 0x1, R13 ;  /* 0x000000010a0a7824 */ /* 0x000fc800078e020d */
[----:B------:R-:W-:Y:S01]  /*10490*/  VIADD R14, R10, -UR8 ;  /* 0x800000080a0e7c36 */ /* 0x000fe20008000000 */
[----:B------:R-:W-:Y:S06]  /*104a0*/  @!P5 BRA `(.L_x_1467) ;  /* 0x000000000048d947 */ /* 0x000fec0003800000 */
[----:B------:R-:W-:Y:S01]  /*104b0*/  IMAD.MOV.U32 R13, RZ, RZ, R10 ;  /* 0x000000ffff0d7224 */ /* 0x000fe200078e000a */
[----:B------:R-:W-:Y:S04]  /*104c0*/  BSSY B0, `(.L_x_1468) ;  /* 0x000000e000007945 */ /* 0x000fe80003800000 */
        /* <DEDUP_REMOVED lines=9> */
.L_x_1469:
[----:B------:R-:W-:-:S13]  /*10560*/  ISETP.NE.AND P2, PT, R20, 0x1, PT ;  /* 0x000000011400780c */ /* 0x000fda0003f45270 */
[----:B------:R-:W0:Y:S02]  /*10570*/  @P2 LDC.64 R10, c[0x0][0x9e8] ;  /* 0x00027a00ff0a2b82 */ /* 0x000e240000000a00 */
[----:B0-----:R-:W-:-:S05]  /*10580*/  @P2 IMAD.HI.U32 R10, R13, R10, RZ ;  /* 0x0000000a0d0a2227 */ /* 0x001fca00078e00ff */
[----:B------:R-:W-:-:S07]  /*10590*/  @P2 SHF.R.U32.HI R13, RZ, R11, R10 ;  /* 0x0000000bff0d2219 */ /* 0x000fce000001160a */
.L_x_1470:
[----:B------:R-:W-:Y:S05]  /*105a0*/  BSYNC B0 ;  /* 0x0000000000007941 */ /* 0x000fea0003800000 */
.L_x_1468:
[----:B------:R-:W-:-:S05]  /*105b0*/  IMAD R13, R13, R20, RZ ;  /* 0x000000140d0d7224 */ /* 0x000fca00078e02ff */
[----:B------:R-:W-:-:S07]  /*105c0*/  VIMNMX R14, R14, R13, !PT ;  /* 0x0000000d0e0e7248 */ /* 0x000fce0007fe0100 */
.L_x_1467:
[----:B------:R-:W2:Y:S01]  /*105d0*/  LDL R10, [R1+0x44] ;  /* 0x00004400010a7983 */ /* 0x000ea20000100800 */
[----:B------:R-:W-:-:S05]  /*105e0*/  VIADD R14, R14, 0x7f ;  /* 0x0000007f0e0e7836 */ /* 0x000fca0000000000 */
[----:B------:R-:W-:-:S04]  /*105f0*/  SHF.R.S32.HI R11, RZ, 0x1f, R14 ;  /* 0x0000001fff0b7819 */ /* 0x000fc8000001140e */
[----:B------:R-:W-:-:S04]  /*10600*/  LEA.HI R11, R11, R14, RZ, 0x7 ;  /* 0x0000000e0b0b7211 */ /* 0x000fc800078f38ff */
[----:B------:R-:W-:-:S04]  /*10610*/  SHF.R.S32.HI R11, RZ, 0x7, R11 ;  /* 0x00000007ff0b7819 */ /* 0x000fc8000001140b */
[----:B--2---:R-:W-:-:S04]  /*10620*/  VIMNMX R10, R10, R11, !PT ;  /* 0x0000000b0a0a7248 */ /* 0x004fc80007fe0100 */
[----:B------:R-:W-:Y:S01]  /*10630*/  ISETP.GE.AND P2, PT, R0, R10, PT ;  /* 0x0000000a0000720c */ /* 0x000fe20003f46270 */
[----:B------:R0:W-:-:S12]  /*10640*/  STL [R1+0x40], R10 ;  /* 0x0000400a01007387 */ /* 0x0001d80000100800 */
[----:B0-----:R-:W-:Y:S05]  /*10650*/  @!P2 BRA `(.L_x_1471) ;  /* 0x0000002400e4a947 */ /* 0x001fea0003800000 */
[----:B------:R-:W-:Y:S01]  /*10660*/  IMAD.MOV.U32 R13, RZ, RZ, R5 ;  /* 0x000000ffff0d7224 */ /* 0x000fe200078e0005 */
[----:B------:R-:W-:Y:S01]  /*10670*/  MOV R15, R16 ;  /* 0x00000010000f7202 */ /* 0x000fe20000000f00 */
[----:B------:R-:W-:Y:S02]  /*10680*/  IMAD.MOV.U32 R14, RZ, RZ, R12 ;  /* 0x000000ffff0e7224 */ /* 0x000fe400078e000c */
[----:B------:R-:W-:-:S07]  /*10690*/  IMAD.MOV.U32 R10, RZ, RZ, R23 ;  /* 0x000000ffff0a7224 */ /* 0x000fce00078e0017 */
.L_x_1481:
        /* <DEDUP_REMOVED lines=11> */
.L_x_1473:
[----:B------:R-:W-:Y:S01]  /*10750*/  IMAD R5, R16, 0x8, R2 ;  /* 0x0000000810057824 */ /* 0x000fe200078e0202 */
[----:B------:R-:W-:-:S04]  /*10760*/  SHF.L.U32 R12, R23, 0x1f, RZ ;  /* 0x0000001f170c7819 */ /* 0x000fc800000006ff */
[----:B------:R0:W1:Y:S01]  /*10770*/  SYNCS.PHASECHK.TRANS64.TRYWAIT P3, [R5+URZ+0x16830], R12 ;  /* 0x0168300c050075a7 */ /* 0x000062000806017f */
[----:B------:R-:W-:Y:S05]  /*10780*/  @!P0 BRA `(.L_x_1474) ;  /* 0x0000000000048947 */ /* 0x000fea0003800000 */
[----:B------:R-:W-:Y:S01]  /*10790*/  BPT.TRAP 0x1 ;  /* 0x000000040000795c */ /* 0x000fe20000300000 */
.L_x_1474:
[----:B------:R-:W-:Y:S04]  /*107a0*/  BSSY B0, `(.L_x_1472) ;  /* 0x0000004000007945 */ /* 0x000fe80003800000 */
[----:B-1----:R-:W-:Y:S05]  /*107b0*/  @P3 BRA `(.L_x_1475) ;  /* 0x0000000000083947 */ /* 0x002fea0003800000 */
[----:B------:R-:W1:Y:S02]  /*107c0*/  SYNCS.PHASECHK.TRANS64.TRYWAIT P3, [R5+URZ+0x16830], R12 ;  /* 0x0168300c050075a7 */ /* 0x000e64000806017f */
[----:B-1----:R-:W-:Y:S05]  /*107d0*/  @!P3 BRA `(.L_x_1476) ;  /* 0x000000f800ccb947 */ /* 0x002fea0003800000 */
.L_x_1475:
[----:B------:R-:W-:Y:S05]  /*107e0*/  BSYNC B0 ;  /* 0x0000000000007941 */ /* 0x000fea0003800000 */
.L_x_1472:
[----:B------:R-:W2:Y:S01]  /*107f0*/  LDL R11, [R1+0x1c] ;  /* 0x00001c00010b7983 */ /* 0x000ea20000100800 */
[----:B01----:R-:W0:Y:S01]  /*10800*/  S2R R5, SR_TID.X ;  /* 0x0000000000057919 */ /* 0x003e220000002100 */
[----:B------:R-:W-:Y:S05]  /*10810*/  WARPSYNC.ALL ;  /* 0x0000000000007948 */ /* 0x000fea0003800000 */
[----:B------:R-:W-:Y:S01]  /*10820*/  IMAD.MOV.U32 R27, RZ, RZ, 0x40000040 ;  /* 0x40000040ff1b7424 */ /* 0x000fe200078e00ff */
[----:B0-----:R-:W-:-:S05]  /*10830*/  SHF.R.U32.HI R5, RZ, 0x7, R5 ;  /* 0x00000007ff057819 */ /* 0x001fca0000011605 */
[----:B------:R-:W-:Y:S01]  /*10840*/  VIADD R5, R5, 0x8 ;  /* 0x0000000805057836 */ /* 0x000fe20000000000 */
[----:B------:R-:W-:Y:S01]  /*10850*/  R2UR UR8, R6 ;  /* 0x00000000060872ca */ /* 0x000fe200000e0000 */
[----:B------:R-:W-:Y:S01]  /*10860*/  IMAD.MOV.U32 R25, RZ, RZ, 0x40000040 ;  /* 0x40000040ff197424 */ /* 0x000fe200078e00ff */
[----:B------:R-:W-:Y:S02]  /*10870*/  R2UR UR9, R7 ;  /* 0x00000000070972ca */ /* 0x000fe400000e0000 */
[----:B------:R-:W-:Y:S02]  /*10880*/  R2UR UR11, R27 ;  /* 0x000000001b0b72ca */ /* 0x000fe400000e0000 */
[----:B------:R-:W-:Y:S02]  /*10890*/  R2UR UR15, R25 ;  /* 0x00000000190f72ca */ /* 0x000fe400000e0000 */
[----:B------:R-:W-:Y:S02]  /*108a0*/  R2UR UR23, R27 ;  /* 0x000000001b1772ca */ /* 0x000fe400000e0000 */
[----:B------:R-:W-:-:S02]  /*108b0*/  R2UR UR12, R156 ;  /* 0x000000009c0c72ca */ /* 0x000fc400000e0000 */
[----:B------:R-:W-:Y:S01]  /*108c0*/  R2UR UR13, R157 ;  /* 0x000000009d0d72ca */ /* 0x000fe200000e0000 */
[----:B------:R0:W-:Y:S01]  /*108d0*/  BAR.SYNC.DEFER_BLOCKING R5, 0x100 ;  /* 0x000400050000751d */ /* 0x0001e20000010000 */
[----:B------:R-:W-:Y:S01]  /*108e0*/  IMAD.MOV.U32 R21, RZ, RZ, 0x40000040 ;  /* 0x40000040ff157424 */ /* 0x000fe200078e00ff */
[----:B------:R-:W-:Y:S02]  /*108f0*/  R2UR UR16, R154 ;  /* 0x000000009a1072ca */ /* 0x000fe400000e0000 */
[----:B------:R-:W-:Y:S02]  /*10900*/  R2UR UR17, R155 ;  /* 0x000000009b1172ca */ /* 0x000fe400000e0000 */
[----:B------:R-:W-:Y:S01]  /*10910*/  R2UR UR19, R21 ;  /* 0x00000000151372ca */ /* 0x000fe200000e0000 */
[----:B--2---:R-:W-:-:S04]  /*10920*/  IMAD R26, R16, 0x400, R11 ;  /* 0x00000400101a7824 */ /* 0x004fc800078e020b */
[C---:B------:R-:W-:Y:S01]  /*10930*/  VIADD R24, R26.reuse, 0x2 ;  /* 0x000000021a187836 */ /* 0x040fe20000000000 */
[C---:B------:R-:W-:Y:S01]  /*10940*/  R2UR UR10, R26.reuse ;  /* 0x000000001a0a72ca */ /* 0x040fe200000e0000 */
[C---:B------:R-:W-:Y:S02]  /*10950*/  VIADD R20, R26.reuse, 0x4 ;  /* 0x000000041a147836 */ /* 0x040fe40000000000 */
[----:B------:R-:W-:Y:S01]  /*10960*/  VIADD R26, R26, 0x6 ;  /* 0x000000061a1a7836 */ /* 0x000fe20000000000 */
[----:B------:R-:W-:-:S04]  /*10970*/  R2UR UR14, R24 ;  /* 0x00000000180e72ca */ /* 0x000fc800000e0000 */
[----:B------:R-:W-:Y:S02]  /*10980*/  R2UR UR22, R26 ;  /* 0x000000001a1672ca */ /* 0x000fe400000e0000 */
[----:B------:R-:W-:-:S06]  /*10990*/  WARPGROUP.ARRIVE ;  /* 0x00000000000079c5 */ /* 0x000fcc0000000000 */
[----:B------:R-:W-:Y:S01]  /*109a0*/  HGMMA.64x128x16.F32 R24, gdesc[UR8], RZ, !UPT, gsb0 ;  /* 0x01e00000081879f0 */ /* 0x000fe2000c0008ff */
[----:B------:R-:W-:Y:S02]  /*109b0*/  R2UR UR18, R20 ;  /* 0x00000000141272ca */ /* 0x000fe400000e0000 */
[----:B------:R-:W-:Y:S02]  /*109c0*/  WARPGROUP.DEPBAR.LE gsb0, 0x0 ;  /* 0x00008000000079c5 */ /* 0x000fe40000010000 */
[----:B------:R-:W-:-:S07]  /*109d0*/  WARPGROUP.ARRIVE ;  /* 0x00000000000079c5 */ /* 0x000fce0000000000 */
        /* <DEDUP_REMOVED lines=13> */
.L_x_1478:
[----:B------:R-:W-:Y:S01]  /*10ab0*/  SHF.L.U32 R5, R10, 0x1f, RZ ;  /* 0x0000001f0a057819 */ /* 0x000fe200000006ff */
[----:B------:R-:W-:-:S04]  /*10ac0*/  IMAD R10, R15, 0x8, R2 ;  /* 0x000000080f0a7824 */ /* 0x000fc800078e0202 */
[----:B------:R0:W1:Y:S01]  /*10ad0*/  SYNCS.PHASECHK.TRANS64.TRYWAIT P2, [R10+URZ+0x16850], R5 ;  /* 0x016850050a0075a7 */ /* 0x000062000804017f */
[----:B------:R-:W-:Y:S05]  /*10ae0*/  @!P0 BRA `(.L_x_1479) ;  /* 0x0000000000048947 */ /* 0x000fea0003800000 */
[----:B------:R-:W-:Y:S01]  /*10af0*/  BPT.TRAP 0x1 ;  /* 0x000000040000795c */ /* 0x000fe20000300000 */
.L_x_1479:
[----:B-1----:R-:W-:Y:S05]  /*10b00*/  @P2 BRA `(.L_x_1477) ;  /* 0x0000000000082947 */ /* 0x002fea0003800000 */
[----:B------:R-:W1:Y:S02]  /*10b10*/  SYNCS.PHASECHK.TRANS64.TRYWAIT P2, [R10+URZ+0x16850], R5 ;  /* 0x016850050a0075a7 */ /* 0x000e64000804017f */
[----:B-1----:R-:W-:Y:S05]  /*10b20*/  @!P2 BRA `(.L_x_1480) ;  /* 0x000000f8000ca947 */ /* 0x002fea0003800000 */
.L_x_1477:
[----:B01----:R-:W-:Y:S01]  /*10b30*/  VIADD R5, R2, 0x400 ;  /* 0x0000040002057836 */ /* 0x003fe20000000000 */
[----:B------:R-:W-:Y:S05]  /*10b40*/  WARPSYNC.ALL ;  /* 0x0000000000007948 */ /* 0x000fea0003800000 */
[----:B------:R-:W-:-:S04]  /*10b50*/  SHF.R.U32.HI R5, RZ, 0x4, R5 ;  /* 0x00000004ff057819 */ /* 0x000fc80000011605 */
[----:B------:R-:W-:Y:S01]  /*10b60*/  LOP3.LUT R10, R5, 0x3fff, RZ, 0xc0, !PT ;  /* 0x00003fff050a7812 */ /* 0x000fe200078ec0ff */
[----:B------:R-:W-:-:S03]  /*10b70*/  IMAD.MOV.U32 R11, RZ, RZ, 0x40000040 ;  /* 0x40000040ff0b7424 */ /* 0x000fc600078e00ff */
[----:B------:R-:W-:Y:S01]  /*10b80*/  LEA R10, R15, R10, 0xa ;  /* 0x0000000a0f0a7211 */ /* 0x000fe200078e50ff */
[----:B------:R-:W-:Y:S01]  /*10b90*/  WARPGROUP.ARRIVE ;  /* 0x00000000000079c5 */ /* 0x000fe20000000000 */
[----:B------:R-:W-:Y:S02]  /*10ba0*/  IMAD.MOV.U32 R21, RZ, RZ, 0x40000040 ;  /* 0x40000040ff157424 */ /* 0x000fe400078e00ff */
[----:B------:R-:W-:Y:S01]  /*10bb0*/  FMUL.FTZ R5, R24, UR27 ;  /* 0x0000001b18057c20 */ /* 0x000fe20008410000 */
[C---:B------:R-:W-:Y:S01]  /*10bc0*/  R2UR UR10, R10.reuse ;  /* 0x000000000a0a72ca */ /* 0x040fe200000e0000 */
[----:B------:R-:W-:Y:S01]  /*10bd0*/  VIADD R20, R10, 0x80 ;  /* 0x000000800a147836 */ /* 0x000fe20000000000 */
[----:B------:R-:W-:Y:S01]  /*10be0*/  R2UR UR11, R11 ;  /* 0x000000000b0b72ca */ /* 0x000fe200000e0000 */
[----:B------:R-:W-:Y:S01]  /*10bf0*/  FMUL.FTZ R38, R38, UR27 ;  /* 0x0000001b26267c20 */ /* 0x000fe20008410000 */
[----:B------:R-:W-:Y:S01]  /*10c00*/  FMUL.FTZ R11, R25, UR27 ;  /* 0x0000001b190b7c20 */ /* 0x000fe20008410000 */
[----:B------:R-:W-:Y:S01]  /*10c10*/  MUFU.TANH R5, R5 ;  /* 0x0000000500057308 */ /* 0x000fe20000002400 */
[----:B------:R-:W-:Y:S01]  /*10c20*/  FMUL.FTZ R24, R32, UR27 ;  /* 0x0000001b20187c20 */ /* 0x000fe20008410000 */
[----:B------:R-:W-:Y:S01]  /*10c30*/  FMUL.FTZ R26, R26, UR27 ;  /* 0x0000001b1a1a7c20 */ /* 0x000fe20008410000 */
[----:B------:R-:W-:Y:S01]  /*10c40*/  FMUL.FTZ R25, R33, UR27 ;  /* 0x0000001b21197c20 */ /* 0x000fe20008410000 */
[----:B------:R-:W-:Y:S01]  /*10c50*/  FMUL.FTZ R27, R27, UR27 ;  /* 0x0000001b1b1b7c20 */ /* 0x000fe20008410000 */
[----:B------:R-:W-:Y:S01]  /*10c60*/  FMUL.FTZ R30, R30, UR27 ;  /* 0x0000001b1e1e7c20 */ /* 0x000fe20008410000 */
[----:B------:R-:W-:Y:S01]  /*10c70*/  FMUL.FTZ R31, R31, UR27 ;  /* 0x0000001b1f1f7c20 */ /* 0x000fe20008410000 */
[----:B------:R-:W-:Y:S01]  /*10c80*/  FMUL.FTZ R32, R48, UR27 ;  /* 0x0000001b30207c20 */ /* 0x000fe20008410000 */
[----:B------:R0:W-:Y:S01]  /*10c90*/  MUFU.TANH R12, R38 ;  /* 0x00000026000c7308 */ /* 0x0001e20000002400 */
[----:B------:R-:W-:Y:S01]  /*10ca0*/  FMUL.FTZ R34, R34, UR27 ;  /* 0x0000001b22227c20 */ /* 0x000fe20008410000 */
[----:B------:R-:W-:Y:S01]  /*10cb0*/  HGMMA.64x64x16.F32 R88, R148, gdesc[UR8].tnspB, R88, gsb0 ;  /* 0x40e0000894587df0 */ /* 0x000fe20008000858 */
[----:B------:R-:W-:Y:S01]  /*10cc0*/  R2UR UR10, R20 ;  /* 0x00000000140a72ca */ /* 0x000fe200000e0000 */
[----:B------:R-:W-:Y:S01]  /*10cd0*/  VIADD R20, R10, 0x100 ;  /* 0x000001000a147836 */ /* 0x000fe20000000000 */
[----:B------:R-:W-:Y:S01]  /*10ce0*/  R2UR UR11, R21 ;  /* 0x00000000150b72ca */ /* 0x000fe200000e0000 */
[----:B------:R-:W-:-:S02]  /*10cf0*/  IMAD.MOV.U32 R21, RZ, RZ, 0x40000040 ;  /* 0x40000040ff157424 */ /* 0x000fc400078e00ff */
[----:B------:R-:W-:Y:S01]  /*10d00*/  FMUL.FTZ R33, R49, UR27 ;  /* 0x0000001b31217c20 */ /* 0x000fe20008410000 */
[----:B------:R-:W-:Y:S01]  /*10d10*/  MUFU.TANH R11, R11 ;  /* 0x0000000b000b7308 */ /* 0x000fe20000002400 */
[----:B------:R-:W-:Y:S01]  /*10d20*/  FMUL.FTZ R35, R35, UR27 ;  /* 0x0000001b23237c20 */ /* 0x000fe20008410000 */
[----:B------:R-:W-:Y:S01]  /*10d30*/  FMUL.FTZ R39, R39, UR27 ;  /* 0x0000001b27277c20 */ /* 0x000fe20008410000 */
[----:B0-----:R-:W-:Y:S01]  /*10d40*/  FMUL.FTZ R38, R56, UR27 ;  /* 0x0000001b38267c20 */ /* 0x001fe20008410000 */
[----:B------:R-:W-:Y:S01]  /*10d50*/  FMUL.FTZ R48, R69, UR27 ;  /* 0x0000001b45307c20 */ /* 0x000fe20008410000 */
[----:B------:R-:W-:Y:S01]  /*10d60*/  FMUL.FTZ R49, R72, UR27 ;  /* 0x0000001b48317c20 */ /* 0x000fe20008410000 */
[----:B------:R-:W-:Y:S01]  /*10d70*/  FMUL.FTZ R56, R84, UR27 ;  /* 0x0000001b54387c20 */ /* 0x000fe20008410000 */
[----:B------:R-:W-:Y:S01]  /*10d80*/  UMOV UR41, UR6 ;  /* 0x0000000600297c82 */ /* 0x000fe20008000000 */
[----:B------:R-:W-:Y:S01]  /*10d90*/  MUFU.TANH R24, R24 ;  /* 0x0000001800187308 */ /* 0x000fe20000002400 */
[----:B------:R-:W-:-:S07]  /*10da0*/  FMUL.FTZ R87, R87, UR27 ;  /* 0x0000001b57577c20 */ /* 0x000fce0008410000 */
[----:B------:R-:W-:Y:S08]  /*10db0*/  MUFU.TANH R25, R25 ;  /* 0x0000001900197308 */ /* 0x000ff00000002400 */
[----:B------:R-:W-:Y:S08]  /*10dc0*/  MUFU.TANH R32, R32 ;  /* 0x0000002000207308 */ /* 0x000ff00000002400 */
[----:B------:R-:W-:Y:S08]  /*10dd0*/  MUFU.TANH R33, R33 ;  /* 0x0000002100217308 */ /* 0x000ff00000002400 */
[----:B------:R-:W-:Y:S08]  /*10de0*/  MUFU.TANH R38, R38 ;  /* 0x0000002600267308 */ /* 0x000ff00000002400 */
[----:B------:R-:W-:Y:S08]  /*10df0*/  MUFU.TANH R48, R48 ;  /* 0x0000003000307308 */ /* 0x000ff00000002400 */
[----:B------:R-:W-:Y:S08]  /*10e00*/  MUFU.TANH R49, R49 ;  /* 0x0000003100317308 */ /* 0x000ff00000002400 */
[----:B------:R-:W-:Y:S01]  /*10e10*/  MUFU.TANH R56, R56 ;  /* 0x0000003800387308 */ /* 0x000fe20000002400 */
[----:B------:R-:W-:-:S02]  /*10e20*/  WARPGROUP.DEPBAR.LE gsb0, 0x0 ;  /* 0x00008000000079c5 */ /* 0x000fc40000010000 */
[----:B------:R-:W-:-:S05]  /*10e30*/  WARPGROUP.ARRIVE ;  /* 0x00000000000079c5 */ /* 0x000fca0000000000 */
[----:B------:R0:W1:Y:S01]  /*10e40*/  MUFU.TANH R150, R26 ;  /* 0x0000001a00967308 */ /* 0x0000620000002400 */
[----:B------:R-:W-:Y:S01]  /*10e50*/  FMUL.FTZ R151, R42, UR27 ;  /* 0x0000001b2a977c20 */ /* 0x000fe20008410000 */
[----:B------:R-:W-:Y:S01]  /*10e60*/  FMUL.FTZ R42, R60, UR27 ;  /* 0x0000001b3c2a7c20 */ /* 0x000fe20008410000 */
[----:B------:R-:W-:Y:S01]  /*10e70*/  FMUL.FTZ R149, R43, UR27 ;  /* 0x0000001b2b957c20 */ /* 0x000fe20008410000 */
[----:B------:R-:W-:Y:S01]  /*10e80*/  FMUL.FTZ R43, R61, UR27 ;  /* 0x0000001b3d2b7c20 */ /* 0x000fe20008410000 */
[----:B------:R-:W-:Y:S01]  /*10e90*/  HGMMA.64x64x16.F32 R88, R144, gdesc[UR8].tnspB, R88, gsb0 ;  /* 0x40e0000890587df0 */ /* 0x000fe20008000858 */
[----:B------:R-:W-:Y:S01]  /*10ea0*/  R2UR UR10, R20 ;  /* 0x00000000140a72ca */ /* 0x000fe200000e0000 */
[----:B------:R-:W-:Y:S01]  /*10eb0*/  VIADD R20, R10, 0x180 ;  /* 0x000001800a147836 */ /* 0x000fe20000000000 */
[----:B------:R-:W-:Y:S01]  /*10ec0*/  R2UR UR11, R21 ;  /* 0x00000000150b72ca */ /* 0x000fe200000e0000 */
[----:B------:R-:W-:Y:S02]  /*10ed0*/  IMAD.MOV.U32 R21, RZ, RZ, 0x40000040 ;  /* 0x40000040ff157424 */ /* 0x000fe400078e00ff */
[----:B0-----:R-:W-:Y:S01]  /*10ee0*/  FMUL.FTZ R26, R36, UR27 ;  /* 0x0000001b241a7c20 */ /* 0x001fe20008410000 */
[----:B------:R0:W-:Y:S01]  /*10ef0*/  MUFU.TANH R148, R27 ;  /* 0x0000001b00947308 */ /* 0x0001e20000002400 */
[----:B------:R-:W-:Y:S01]  /*10f00*/  FMUL.FTZ R36, R54, UR27 ;  /* 0x0000001b36247c20 */ /* 0x000fe20008410000 */
[----:B------:R-:W-:Y:S01]  /*10f10*/  FMUL.FTZ R54, R81, UR27 ;  /* 0x0000001b51367c20 */ /* 0x000fe20008410000 */
[----:B------:R-:W-:Y:S01]  /*10f20*/  FMUL.FTZ R61, R71, UR27 ;  /* 0x0000001b473d7c20 */ /* 0x000fe20008410000 */
[----:B------:R-:W-:Y:S01]  /*10f30*/  FMUL.FTZ R60, R70, UR27 ;  /* 0x0000001b463c7c20 */ /* 0x000fe20008410000 */
[----:B-1----:R-:W-:-:S03]  /*10f40*/  IMAD.MOV.U32 R81, RZ, RZ, R150 ;  /* 0x000000ffff517224 */ /* 0x002fc600078e0096 */
[----:B------:R-:W-:Y:S01]  /*10f50*/  MUFU.TANH R26, R26 ;  /* 0x0000001a001a7308 */ /* 0x000fe20000002400 */
[----:B0-----:R-:W-:Y:S01]  /*10f60*/  FMUL.FTZ R27, R37, UR27 ;  /* 0x0000001b251b7c20 */ /* 0x001fe20008410000 */
[----:B------:R-:W-:Y:S01]  /*10f70*/  FMUL.FTZ R37, R55, UR27 ;  /* 0x0000001b37257c20 */ /* 0x000fe20008410000 */
[----:B------:R-:W-:-:S05]  /*10f80*/  FMUL.FTZ R55, R85, UR27 ;  /* 0x0000001b55377c20 */ /* 0x000fca0008410000 */
        /* <DEDUP_REMOVED lines=9> */
[----:B------:R0:W-:Y:S01]  /*11020*/  MUFU.TANH R146, R30 ;  /* 0x0000001e00927308 */ /* 0x0001e20000002400 */
[----:B------:R-:W-:Y:S01]  /*11030*/  FMUL.FTZ R145, R47, UR27 ;  /* 0x0000001b2f917c20 */ /* 0x000fe20008410000 */
[----:B------:R-:W-:Y:S01]  /*11040*/  FMUL.FTZ R47, R68, UR27 ;  /* 0x0000001b442f7c20 */ /* 0x000fe20008410000 */
[----:B------:R-:W-:Y:S01]  /*11050*/  FMUL.FTZ R68, R86, UR27 ;  /* 0x0000001b56447c20 */ /* 0x000fe20008410000 */
[----:B------:R-:W-:Y:S01]  /*11060*/  HGMMA.64x64x16.F32 R88, R140, gdesc[UR8].tnspB, R88, gsb0 ;  /* 0x40e000088c587df0 */ /* 0x000fe20008000858 */
[----:B------:R-:W-:Y:S01]  /*11070*/  R2UR UR10, R20 ;  /* 0x00000000140a72ca */ /* 0x000fe200000e0000 */
[----:B------:R-:W-:Y:S01]  /*11080*/  FMUL.FTZ R20, R28, UR27 ;  /* 0x0000001b1c147c20 */ /* 0x000fe20008410000 */
[----:B------:R-:W-:Y:S01]  /*11090*/  R2UR UR11, R21 ;  /* 0x00000000150b72ca */ /* 0x000fe200000e0000 */
[----:B------:R-:W-:Y:S01]  /*110a0*/  FMUL.FTZ R21, R29, UR27 ;  /* 0x0000001b1d157c20 */ /* 0x000fe20008410000 */
[----:B------:R-:W-:Y:S01]  /*110b0*/  FMUL.FTZ R28, R40, UR27 ;  /* 0x0000001b281c7c20 */ /* 0x000fe20008410000 */
[----:B------:R-:W-:Y:S01]  /*110c0*/  FMUL.FTZ R29, R41, UR27 ;  /* 0x0000001b291d7c20 */ /* 0x000fe20008410000 */
[----:B0-----:R-:W-:Y:S01]  /*110d0*/  FMUL.FTZ R30, R44, UR27 ;  /* 0x0000001b2c1e7c20 */ /* 0x001fe20008410000 */
[----:B------:R-:W-:Y:S01]  /*110e0*/  MUFU.TANH R20, R20 ;  /* 0x0000001400147308 */ /* 0x000fe20000002400 */
[----:B------:R-:W-:Y:S01]  /*110f0*/  FMUL.FTZ R40, R57, UR27 ;  /* 0x0000001b39287c20 */ /* 0x000fe20008410000 */
[----:B------:R-:W-:Y:S01]  /*11100*/  FMUL.FTZ R41, R59, UR27 ;  /* 0x0000001b3b297c20 */ /* 0x000fe20008410000 */
[----:B------:R-:W-:Y:S01]  /*11110*/  FMUL.FTZ R57, R63, UR27 ;  /* 0x0000001b3f397c20 */ /* 0x000fe20008410000 */
[----:B------:R-:W-:Y:S01]  /*11120*/  FMUL.FTZ R59, R67, UR27 ;  /* 0x0000001b433b7c20 */ /* 0x000fe20008410000 */
[----:B------:R-:W-:Y:S01]  /*11130*/  FMUL.FTZ R63, R75, UR27 ;  /* 0x0000001b4b3f7c20 */ /* 0x000fe20008410000 */
[----:B------:R-:W-:-:S02]  /*11140*/  FMUL.FTZ R67, R83, UR27 ;  /* 0x0000001b53437c20 */ /* 0x000fc40008410000 */
[----:B------:R-:W-:Y:S08]  /*11150*/  MUFU.TANH R21, R21 ;  /* 0x0000001500157308 */ /* 0x000ff00000002400 */
[----:B------:R-:W-:Y:S08]  /*11160*/  MUFU.TANH R28, R28 ;  /* 0x0000001c001c7308 */ /* 0x000ff00000002400 */
[----:B------:R-:W-:Y:S08]  /*11170*/  MUFU.TANH R29, R29 ;  /* 0x0000001d001d7308 */ /* 0x000ff00000002400 */
[----:B------:R0:W-:Y:S08]  /*11180*/  MUFU.TANH R144, R31 ;  /* 0x0000001f00907308 */ /* 0x0001f00000002400 */
[----:B------:R-:W-:Y:S01]  /*11190*/  MUFU.TANH R30, R30 ;  /* 0x0000001e001e7308 */ /* 0x000fe20000002400 */
[----:B0-----:R-:W-:Y:S01]  /*111a0*/  FMUL.FTZ R31, R45, UR27 ;  /* 0x0000001b2d1f7c20 */ /* 0x001fe20008410000 */
[----:B------:R-:W-:-:S06]  /*111b0*/  FMUL.FTZ R45, R64, UR27 ;  /* 0x0000001b402d7c20 */ /* 0x000fcc0008410000 */
[----:B------:R-:W-:Y:S08]  /*111c0*/  MUFU.TANH R31, R31 ;  /* 0x0000001f001f7308 */ /* 0x000ff00000002400 */
[----:B------:R0:W1:Y:S08]  /*111d0*/  MUFU.TANH R147, R39 ;  /* 0x0000002700937308 */ /* 0x0000700000002400 */
[----:B------:R-:W-:Y:S01]  /*111e0*/  MUFU.TANH R40, R40 ;  /* 0x0000002800287308 */ /* 0x000fe20000002400 */
[----:B0-----:R-:W-:Y:S01]  /*111f0*/  FMUL.FTZ R39, R58, UR27 ;  /* 0x0000001b3a277c20 */ /* 0x001fe20008410000 */
[----:B------:R-:W-:Y:S01]  /*11200*/  FMUL.FTZ R58, R66, UR27 ;  /* 0x0000001b423a7c20 */ /* 0x000fe20008410000 */
[----:B------:R-:W-:Y:S01]  /*11210*/  FMUL.FTZ R66, R82, UR27 ;  /* 0x0000001b52427c20 */ /* 0x000fe20008410000 */
[----:B------:R-:W-:-:S02]  /*11220*/  WARPGROUP.DEPBAR.LE gsb0, 0x0 ;  /* 0x00008000000079c5 */ /* 0x000fc40000010000 */
[----:B------:R-:W-:Y:S02]  /*11230*/  WARPGROUP.ARRIVE ;  /* 0x00000000000079c5 */ /* 0x000fe40000000000 */
[----:B------:R0:W2:Y:S01]  /*11240*/  MUFU.TANH R142, R34 ;  /* 0x00000022008e7308 */ /* 0x0000a20000002400 */
[----:B-1----:R-:W-:Y:S02]  /*11250*/  IMAD.MOV.U32 R44, RZ, RZ, R147 ;  /* 0x000000ffff2c7224 */ /* 0x002fe400078e0093 */
[----:B------:R-:W-:Y:S01]  /*11260*/  FMUL.FTZ R147, R46, UR27 ;  /* 0x0000001b2e937c20 */ /* 0x000fe20008410000 */
[----:B------:R-:W-:Y:S01]  /*11270*/  FMUL.FTZ R46, R65, UR27 ;  /* 0x0000001b412e7c20 */ /* 0x000fe20008410000 */
[----:B------:R-:W-:Y:S01]  /*11280*/  FMUL.FTZ R143, R50, UR27 ;  /* 0x0000001b328f7c20 */ /* 0x000fe20008410000 */
[----:B------:R-:W-:Y:S01]  /*11290*/  HGMMA.64x64x16.F32 R88, R136, gdesc[UR8].tnspB, R88, gsb0 ;  /* 0x40e0000888587df0 */ /* 0x000fe20008000858 */
[----:B------:R-:W-:Y:S01]  /*112a0*/  FMUL.FTZ R50, R73, UR27 ;  /* 0x0000001b49327c20 */ /* 0x000fe20008410000 */
[----:B------:R-:W-:Y:S01]  /*112b0*/  FMUL.FTZ R141, R51, UR27 ;  /* 0x0000001b338d7c20 */ /* 0x000fe20008410000 */
[----:B------:R1:W3:Y:S01]  /*112c0*/  MUFU.TANH R140, R35 ;  /* 0x00000023008c7308 */ /* 0x0002e20000002400 */
[----:B0-----:R-:W-:Y:S01]  /*112d0*/  FMUL.FTZ R34, R52, UR27 ;  /* 0x0000001b34227c20 */ /* 0x001fe20008410000 */
[----:B------:R-:W-:Y:S01]  /*112e0*/  FMUL.FTZ R51, R76, UR27 ;  /* 0x0000001b4c337c20 */ /* 0x000fe20008410000 */
[----:B------:R-:W-:Y:S01]  /*112f0*/  FMUL.FTZ R52, R77, UR27 ;  /* 0x0000001b4d347c20 */ /* 0x000fe20008410000 */
[----:B------:R-:W-:Y:S01]  /*11300*/  IMAD.MOV.U32 R77, RZ, RZ, R146 ;  /* 0x000000ffff4d7224 */ /* 0x000fe200078e0092 */
[----:B------:R-:W-:Y:S01]  /*11310*/  MOV R76, R144 ;  /* 0x00000090004c7202 */ /* 0x000fe20000000f00 */
[----:B------:R-:W-:-:S02]  /*11320*/  FMUL.FTZ R65, R79, UR27 ;  /* 0x0000001b4f417c20 */ /* 0x000fc40008410000 */
[----:B------:R-:W0:Y:S01]  /*11330*/  MUFU.TANH R34, R34 ;  /* 0x0000002200227308 */ /* 0x000e220000002400 */
[----:B-1----:R-:W-:Y:S01]  /*11340*/  FMUL.FTZ R35, R53, UR27 ;  /* 0x0000001b35237c20 */ /* 0x002fe20008410000 */
[----:B------:R-:W-:Y:S01]  /*11350*/  FMUL.FTZ R53, R80, UR27 ;  /* 0x0000001b50357c20 */ /* 0x000fe20008410000 */
[----:B------:R-:W-:Y:S02]  /*11360*/  IMAD.MOV.U32 R80, RZ, RZ, R148 ;  /* 0x000000ffff507224 */ /* 0x000fe400078e0094 */
[----:B--2---:R-:W-:-:S03]  /*11370*/  IMAD.MOV.U32 R73, RZ, RZ, R142 ;  /* 0x000000ffff497224 */ /* 0x004fc600078e008e */
[----:B------:R-:W1:Y:S01]  /*11380*/  MUFU.TANH R35, R35 ;  /* 0x0000002300237308 */ /* 0x000e620000002400 */
[----:B---3--:R-:W-:-:S07]  /*11390*/  IMAD.MOV.U32 R72, RZ, RZ, R140 ;  /* 0x000000ffff487224 */ /* 0x008fce00078e008c */
[----:B------:R-:W2:Y:S08]  /*113a0*/  MUFU.TANH R45, R45 ;  /* 0x0000002d002d7308 */ /* 0x000eb00000002400 */
[----:B------:R-:W3:Y:S08]  /*113b0*/  MUFU.TANH R46, R46 ;  /* 0x0000002e002e7308 */ /* 0x000ef00000002400 */
[----:B------:R-:W4:Y:S08]  /*113c0*/  MUFU.TANH R47, R47 ;  /* 0x0000002f002f7308 */ /* 0x000f300000002400 */
[----:B------:R-:W5:Y:S08]  /*113d0*/  MUFU.TANH R50, R50 ;  /* 0x0000003200327308 */ /* 0x000f700000002400 */
[----:B------:R-:W5:Y:S08]  /*113e0*/  MUFU.TANH R51, R51 ;  /* 0x0000003300337308 */ /* 0x000f700000002400 */
[----:B------:R-:W5:Y:S08]  /*113f0*/  MUFU.TANH R52, R52 ;  /* 0x0000003400347308 */ /* 0x000f700000002400 */
[----:B------:R-:W5:Y:S01]  /*11400*/  MUFU.TANH R53, R53 ;  /* 0x0000003500357308 */ /* 0x000f620000002400 */
[----:B------:R-:W-:-:S02]  /*11410*/  WARPGROUP.DEPBAR.LE gsb0, 0x0 ;  /* 0x00008000000079c5 */ /* 0x000fc40000010000 */
[----:B------:R-:W-:Y:S01]  /*11420*/  IMAD.MOV.U32 R137, RZ, RZ, R12 ;  /* 0x000000ffff897224 */ /* 0x000fe200078e000c */
[----:B------:R-:W-:Y:S01]  /*11430*/  FMNMX.FTZ R12, R5, R14, !PT ;  /* 0x0000000e050c7209 */ /* 0x000fe20007810000 */
[----:B------:R-:W-:-:S03]  /*11440*/  IMAD.MOV.U32 R139, RZ, RZ, R44 ;  /* 0x000000ffff8b7224 */ /* 0x000fc600078e002c */
[----:B------:R-:W5:Y:S01]  /*11450*/  MUFU.TANH R147, R147 ;  /* 0x0000009300937308 */ /* 0x000f620000002400 */
[----:B------:R-:W-:Y:S01]  /*11460*/  FMUL.FTZ R44, R62, UR27 ;  /* 0x0000001b3e2c7c20 */ /* 0x000fe20008410000 */
[----:B------:R-:W-:Y:S01]  /*11470*/  FMNMX.FTZ R12, R11, R12, !PT ;  /* 0x0000000c0b0c7209 */ /* 0x000fe20007810000 */
[----:B------:R-:W-:Y:S01]  /*11480*/  FMUL.FTZ R62, R74, UR27 ;  /* 0x0000001b4a3e7c20 */ /* 0x000fe20008410000 */
[----:B------:R-:W-:Y:S02]  /*11490*/  WARPGROUP.ARRIVE ;  /* 0x00000000000079c5 */ /* 0x000fe40000000000 */
[----:B------:R-:W-:Y:S02]  /*114a0*/  FMNMX.FTZ R12, R20, R12, !PT ;  /* 0x0000000c140c7209 */ /* 0x000fe40007810000 */
[----:B------:R-:W5:Y:S02]  /*114b0*/  MUFU.TANH R145, R145 ;  /* 0x0000009100917308 */ /* 0x000f640000002400 */
[----:B------:R-:W-:-:S04]  /*114c0*/  FMNMX.FTZ R12, R21, R12, !PT ;  /* 0x0000000c150c7209 */ /* 0x000fc80007810000 */
        /* <DEDUP_REMOVED lines=15> */
[----:B0-----:R-:W-:Y:S02]  /*115c0*/  FMNMX.FTZ R12, R34, R12, !PT ;  /* 0x0000000c220c7209 */ /* 0x001fe40007810000 */
[----:B------:R-:W0:Y:S02]  /*115d0*/  MUFU.TANH R41, R41 ;  /* 0x0000002900297308 */ /* 0x000e240000002400 */
[----:B-1----:R-:W-:-:S04]  /*115e0*/  FMNMX.FTZ R12, R35, R12, !PT ;  /* 0x0000000c230c7209 */ /* 0x002fc80007810000 */
[----:B------:R-:W-:Y:S02]  /*115f0*/  FMNMX.FTZ R12, R38, R12, !PT ;  /* 0x0000000c260c7209 */ /* 0x000fe40007810000 */
[----:B------:R-:W1:Y:S02]  /*11600*/  MUFU.TANH R44, R44 ;  /* 0x0000002c002c7308 */ /* 0x000e640000002400 */
[----:B------:R-:W-:-:S04]  /*11610*/  FMNMX.FTZ R12, R40, R12, !PT ;  /* 0x0000000c280c7209 */ /* 0x000fc80007810000 */
[----:B------:R-:W-:Y:S02]  /*11620*/  FMNMX.FTZ R12, R42, R12, !PT ;  /* 0x0000000c2a0c7209 */ /* 0x000fe40007810000 */
[----:B------:R-:W1:Y:S02]  /*11630*/  MUFU.TANH R57, R57 ;  /* 0x0000003900397308 */ /* 0x000e640000002400 */
[----:B------:R-:W-:-:S04]  /*11640*/  FMNMX.FTZ R12, R43, R12, !PT ;  /* 0x0000000c2b0c7209 */ /* 0x000fc80007810000 */
[----:B--2---:R-:W-:Y:S02]  /*11650*/  FMNMX.FTZ R12, R45, R12, !PT ;  /* 0x0000000c2d0c7209 */ /* 0x004fe40007810000 */
[----:B------:R-:W2:Y:S02]  /*11660*/  MUFU.TANH R58, R58 ;  /* 0x0000003a003a7308 */ /* 0x000ea40000002400 */
[----:B---3--:R-:W-:-:S04]  /*11670*/  FMNMX.FTZ R12, R46, R12, !PT ;  /* 0x0000000c2e0c7209 */ /* 0x008fc80007810000 */
[----:B----4-:R-:W-:Y:S02]  /*11680*/  FMNMX.FTZ R12, R47, R12, !PT ;  /* 0x0000000c2f0c7209 */ /* 0x010fe40007810000 */
[----:B------:R-:W3:Y:S02]  /*11690*/  MUFU.TANH R59, R59 ;  /* 0x0000003b003b7308 */ /* 0x000ee40000002400 */
[----:B------:R-:W-:-:S04]  /*116a0*/  FMNMX.FTZ R12, R48, R12, !PT ;  /* 0x0000000c300c7209 */ /* 0x000fc80007810000 */
[----:B------:R-:W-:Y:S02]  /*116b0*/  FMNMX.FTZ R12, R49, R12, !PT ;  /* 0x0000000c310c7209 */ /* 0x000fe40007810000 */
[----:B------:R-:W4:Y:S02]  /*116c0*/  MUFU.TANH R60, R60 ;  /* 0x0000003c003c7308 */ /* 0x000f240000002400 */
[----:B-----5:R-:W-:-:S04]  /*116d0*/  FMNMX.FTZ R12, R50, R12, !PT ;  /* 0x0000000c320c7209 */ /* 0x020fc80007810000 */
[----:B------:R-:W-:Y:S02]  /*116e0*/  FMNMX.FTZ R12, R51, R12, !PT ;  /* 0x0000000c330c7209 */ /* 0x000fe40007810000 */
[----:B------:R-:W-:Y:S02]  /*116f0*/  MUFU.TANH R61, R61 ;  /* 0x0000003d003d7308 */ /* 0x000fe40000002400 */
[----:B------:R-:W-:-:S04]  /*11700*/  FMNMX.FTZ R12, R52, R12, !PT ;  /* 0x0000000c340c7209 */ /* 0x000fc80007810000 */
[----:B------:R-:W-:Y:S02]  /*11710*/  FMNMX.FTZ R12, R53, R12, !PT ;  /* 0x0000000c350c7209 */ /* 0x000fe40007810000 */
[----:B------:R-:W-:Y:S02]  /*11720*/  MUFU.TANH R62, R62 ;  /* 0x0000003e003e7308 */ /* 0x000fe40000002400 */
[----:B------:R-:W-:-:S04]  /*11730*/  FMNMX.FTZ R12, R54, R12, !PT ;  /* 0x0000000c360c7209 */ /* 0x000fc80007810000 */
[----:B------:R-:W-:Y:S02]  /*11740*/  FMNMX.FTZ R12, R56, R12, !PT ;  /* 0x0000000c380c7209 */ /* 0x000fe40007810000 */
[----:B------:R-:W-:Y:S02]  /*11750*/  MUFU.TANH R63, R63 ;  /* 0x0000003f003f7308 */ /* 0x000fe40000002400 */
[----:B------:R-:W-:-:S05]  /*11760*/  FMNMX.FTZ R12, R55, R12, !PT ;  /* 0x0000000c370c7209 */ /* 0x000fca0007810000 */
[----:B------:R-:W5:Y:S01]  /*11770*/  SHFL.BFLY PT, R64, R12, 0x2, 0x1f ;  /* 0x0c401f000c407f89 */ /* 0x000f6200000e0000 */
[----:B------:R-:W-:Y:S08]  /*11780*/  MUFU.TANH R65, R65 ;  /* 0x0000004100417308 */ /* 0x000ff00000002400 */
[----:B------:R-:W-:Y:S08]  /*11790*/  MUFU.TANH R66, R66 ;  /* 0x0000004200427308 */ /* 0x000ff00000002400 */
[----:B------:R-:W-:Y:S01]  /*117a0*/  MUFU.TANH R67, R67 ;  /* 0x0000004300437308 */ /* 0x000fe20000002400 */
[----:B-----5:R-:W-:Y:S01]  /*117b0*/  FMNMX.FTZ R12, R12, R64, !PT ;  /* 0x000000400c0c7209 */ /* 0x020fe20007810000 */
[----:B------:R-:W-:-:S06]  /*117c0*/  FMUL.FTZ R64, R78, UR27 ;  /* 0x0000001b4e407c20 */ /* 0x000fcc0008410000 */
[----:B------:R-:W-:Y:S01]  /*117d0*/  MUFU.TANH R68, R68 ;  /* 0x0000004400447308 */ /* 0x000fe20000002400 */
[----:B------:R-:W5:Y:S07]  /*117e0*/  SHFL.BFLY PT, R69, R12, 0x1, 0x1f ;  /* 0x0c201f000c457f89 */ /* 0x000f6e00000e0000 */
[----:B------:R-:W-:Y:S01]  /*117f0*/  MUFU.TANH R64, R64 ;  /* 0x0000004000407308 */ /* 0x000fe20000002400 */
[----:B-----5:R-:W-:-:S07]  /*11800*/  FMNMX.FTZ R12, R12, R69, !PT ;  /* 0x000000450c0c7209 */ /* 0x020fce0007810000 */
[----:B------:R-:W-:Y:S01]  /*11810*/  MUFU.TANH R69, R87 ;  /* 0x0000005700457308 */ /* 0x000fe20000002400 */
[C---:B------:R-:W-:Y:S01]  /*11820*/  FMUL.FTZ R71, R12.reuse, UR41 ;  /* 0x000000290c477c20 */ /* 0x040fe20008410000 */
[----:B------:R-:W-:-:S03]  /*11830*/  FADD.FTZ R14, -R12, R14 ;  /* 0x0000000e0c0e7221 */ /* 0x000fc60000010100 */
[--C-:B------:R-:W-:Y:S01]  /*11840*/  FFMA.FTZ R148, R5, UR41, -R71.reuse ;  /* 0x0000002905947c23 */ /* 0x100fe20008010847 */
[----:B------:R-:W-:Y:S01]  /*11850*/  FMNMX.FTZ R5, R81, R13, !PT ;  /* 0x0000000d51057209 */ /* 0x000fe20007810000 */
[--C-:B------:R-:W-:Y:S01]  /*11860*/  FFMA.FTZ R150, R20, UR41, -R71.reuse ;  /* 0x0000002914967c23 */ /* 0x100fe20008010847 */
[--C-:B------:R-:W-:Y:S01]  /*11870*/  FFMA.FTZ R70, R21, UR41, -R71.reuse ;  /* 0x0000002915467c23 */ /* 0x100fe20008010847 */
[----:B------:R-:W-:Y:S01]  /*11880*/  VIADD R20, R10, 0x200 ;  /* 0x000002000a147836 */ /* 0x000fe20000000000 */
[----:B------:R-:W-:Y:S01]  /*11890*/  FMNMX.FTZ R5, R80, R5, !PT ;  /* 0x0000000550057209 */ /* 0x000fe20007810000 */
[----:B------:R-:W-:Y:S02]  /*118a0*/  IMAD.MOV.U32 R21, RZ, RZ, 0x40000040 ;  /* 0x40000040ff157424 */ /* 0x000fe400078e00ff */
[--C-:B------:R-:W-:Y:S01]  /*118b0*/  FFMA.FTZ R144, R24, UR41, -R71.reuse ;  /* 0x0000002918907c23 */ /* 0x100fe20008010847 */
[--C-:B------:R-:W-:Y:S01]  /*118c0*/  FFMA.FTZ R24, R25, UR41, -R71.reuse ;  /* 0x0000002919187c23 */ /* 0x100fe20008010847 */
[----:B------:R-:W-:Y:S01]  /*118d0*/  FMNMX.FTZ R5, R77, R5, !PT ;  /* 0x000000054d057209 */ /* 0x000fe20007810000 */
[--C-:B------:R-:W-:Y:S01]  /*118e0*/  FFMA.FTZ R25, R31, UR41, -R71.reuse ;  /* 0x000000291f197c23 */ /* 0x100fe20008010847 */
[----:B------:R-:W-:Y:S01]  /*118f0*/  R2UR UR10, R20 ;  /* 0x00000000140a72ca */ /* 0x000fe200000e0000 */
[--C-:B------:R-:W-:Y:S01]  /*11900*/  FFMA.FTZ R31, R40, UR41, -R71.reuse ;  /* 0x00000029281f7c23 */ /* 0x100fe20008010847 */
[----:B------:R-:W-:Y:S01]  /*11910*/  FMNMX.FTZ R5, R76, R5, !PT ;  /* 0x000000054c057209 */ /* 0x000fe20007810000 */
[----:B------:R-:W-:Y:S01]  /*11920*/  VIADD R20, R10, 0x280 ;  /* 0x000002800a147836 */ /* 0x000fe20000000000 */
[----:B------:R-:W-:Y:S01]  /*11930*/  R2UR UR11, R21 ;  /* 0x00000000150b72ca */ /* 0x000fe200000e0000 */
[----:B------:R-:W-:Y:S01]  /*11940*/  IMAD.MOV.U32 R21, RZ, RZ, 0x40000040 ;  /* 0x40000040ff157424 */ /* 0x000fe200078e00ff */
[----:B------:R-:W-:Y:S01]  /*11950*/  FMNMX.FTZ R5, R73, R5, !PT ;  /* 0x0000000549057209 */ /* 0x000fe20007810000 */
[--C-:B------:R-:W-:Y:S01]  /*11960*/  FFMA.FTZ R146, R26, UR41, -R71.reuse ;  /* 0x000000291a927c23 */ /* 0x100fe20008010847 */
[--C-:B------:R-:W-:Y:S01]  /*11970*/  FFMA.FTZ R26, R27, UR41, -R71.reuse ;  /* 0x000000291b1a7c23 */ /* 0x100fe20008010847 */
[--C-:B------:R-:W-:Y:S01]  /*11980*/  FFMA.FTZ R27, R29, UR41, -R71.reuse ;  /* 0x000000291d1b7c23 */ /* 0x100fe20008010847 */
[----:B------:R-:W-:Y:S01]  /*11990*/  FMNMX.FTZ R5, R72, R5, !PT ;  /* 0x0000000548057209 */ /* 0x000fe20007810000 */
[--C-:B------:R-:W-:Y:S01]  /*119a0*/  FFMA.FTZ R29, R35, UR41, -R71.reuse ;  /* 0x00000029231d7c23 */ /* 0x100fe20008010847 */
[--C-:B------:R-:W-:Y:S01]  /*119b0*/  FFMA.FTZ R35, R48, UR41, -R71.reuse ;  /* 0x0000002930237c23 */ /* 0x100fe20008010847 */
[----:B------:R-:W-:Y:S01]  /*119c0*/  FMUL.FTZ R14, R14, UR41 ;  /* 0x000000290e0e7c20 */ /* 0x000fe20008410000 */
[----:B------:R-:W-:Y:S01]  /*119d0*/  FMNMX.FTZ R5, R137, R5, !PT ;  /* 0x0000000589057209 */ /* 0x000fe20007810000 */
[--C-:B------:R-:W-:Y:S01]  /*119e0*/  FFMA.FTZ R11, R11, UR41, -R71.reuse ;  /* 0x000000290b0b7c23 */ /* 0x100fe20008010847 */
[----:B------:R-:W-:Y:S01]  /*119f0*/  MUFU.EX2 R148, R148 ;  /* 0x0000009400947308 */ /* 0x000fe20000000800 */
[----:B------:R-:W-:Y:S01]  /*11a00*/  HGMMA.64x64x16.F32 R88, R132, gdesc[UR8].tnspB, R88, gsb0 ;  /* 0x40e0000884587df0 */ /* 0x000fe20008000858 */
[----:B------:R-:W-:Y:S01]  /*11a10*/  FMNMX.FTZ R5, R139, R5, !PT ;  /* 0x000000058b057209 */ /* 0x000fe20007810000 */
[--C-:B------:R-:W-:Y:S01]  /*11a20*/  FFMA.FTZ R136, R32, UR41, -R71.reuse ;  /* 0x0000002920887c23 */ /* 0x100fe20008010847 */
[----:B------:R-:W-:Y:S01]  /*11a30*/  R2UR UR10, R20 ;  /* 0x00000000140a72ca */ /* 0x000fe200000e0000 */
[--C-:B------:R-:W-:Y:S01]  /*11a40*/  FFMA.FTZ R32, R43, UR41, -R71.reuse ;  /* 0x000000292b207c23 */ /* 0x100fe20008010847 */
[----:B------:R-:W-:Y:S01]  /*11a50*/  FMNMX.FTZ R5, R151, R5, !PT ;  /* 0x0000000597057209 */ /* 0x000fe20007810000 */
[--C-:B------:R-:W-:Y:S01]  /*11a60*/  FFMA.FTZ R43, R52, UR41, -R71.reuse ;  /* 0x00000029342b7c23 */ /* 0x100fe20008010847 */
[----:B------:R-:W-:Y:S01]  /*11a70*/  R2UR UR11, R21 ;  /* 0x00000000150b72ca */ /* 0x000fe200000e0000 */
[----:B------:R-:W-:Y:S01]  /*11a80*/  IMAD.MOV.U32 R21, RZ, RZ, 0x40000040 ;  /* 0x40000040ff157424 */ /* 0x000fe200078e00ff */
[----:B------:R-:W-:Y:S01]  /*11a90*/  FMNMX.FTZ R5, R149, R5, !PT ;  /* 0x0000000595057209 */ /* 0x000fe20007810000 */
[----:B------:R-:W5:Y:S01]  /*11aa0*/  MUFU.EX2 R14, R14 ;  /* 0x0000000e000e7308 */ /* 0x000f620000000800 */
[--C-:B------:R-:W-:Y:S01]  /*11ab0*/  FFMA.FTZ R140, R28, UR41, -R71.reuse ;  /* 0x000000291c8c7c23 */ /* 0x100fe20008010847 */
[--C-:B------:R-:W-:Y:S01]  /*11ac0*/  FFMA.FTZ R28, R33, UR41, -R71.reuse ;  /* 0x00000029211c7c23 */ /* 0x100fe20008010847 */
[----:B------:R-:W-:Y:S01]  /*11ad0*/  FMNMX.FTZ R5, R147, R5, !PT ;  /* 0x0000000593057209 */ /* 0x000fe20007810000 */
[--C-:B------:R-:W-:Y:S01]  /*11ae0*/  FFMA.FTZ R33, R46, UR41, -R71.reuse ;  /* 0x000000292e217c23 */ /* 0x100fe20008010847 */
[--C-:B------:R-:W-:Y:S01]  /*11af0*/  FFMA.FTZ R46, R54, UR41, -R71.reuse ;  /* 0x00000029362e7c23 */ /* 0x100fe20008010847 */
[--C-:B------:R-:W-:Y:S01]  /*11b00*/  FFMA.FTZ R142, R30, UR41, -R71.reuse ;  /* 0x000000291e8e7c23 */ /* 0x100fe20008010847 */
[----:B------:R-:W-:Y:S01]  /*11b10*/  FMNMX.FTZ R5, R145, R5, !PT ;  /* 0x0000000591057209 */ /* 0x000fe20007810000 */
[----:B------:R-:W-:Y:S01]  /*11b20*/  MUFU.EX2 R11, R11 ;  /* 0x0000000b000b7308 */ /* 0x000fe20000000800 */
[--C-:B------:R-:W-:Y:S01]  /*11b30*/  FFMA.FTZ R30, R45, UR41, -R71.reuse ;  /* 0x000000292d1e7c23 */ /* 0x100fe20008010847 */
[--C-:B------:R-:W-:Y:S01]  /*11b40*/  FFMA.FTZ R45, R53, UR41, -R71.reuse ;  /* 0x00000029352d7c23 */ /* 0x100fe20008010847 */
[----:B------:R-:W-:Y:S01]  /*11b50*/  FMNMX.FTZ R5, R143, R5, !PT ;  /* 0x000000058f057209 */ /* 0x000fe20007810000 */
[--C-:B------:R-:W-:Y:S01]  /*11b60*/  FFMA.FTZ R55, R55, UR41, -R71.reuse ;  /* 0x0000002937377c23 */ /* 0x100fe20008010847 */
[--C-:B------:R-:W-:Y:S01]  /*11b70*/  FFMA.FTZ R138, R34, UR41, -R71.reuse ;  /* 0x00000029228a7c23 */ /* 0x100fe20008010847 */
[----:B------:R-:W-:Y:S01]  /*11b80*/  FFMA.FTZ R34, R47, UR41, -R71 ;  /* 0x000000292f227c23 */ /* 0x000fe20008010847 */
[----:B------:R-:W-:Y:S01]  /*11b90*/  FMNMX.FTZ R5, R141, R5, !PT ;  /* 0x000000058d057209 */ /* 0x000fe20007810000 */
[----:B------:R-:W-:Y:S08]  /*11ba0*/  MUFU.EX2 R150, R150 ;  /* 0x0000009600967308 */ /* 0x000ff00000000800 */
[----:B------:R-:W-:Y:S01]  /*11bb0*/  MUFU.EX2 R70, R70 ;  /* 0x0000004600467308 */ /* 0x000fe20000000800 */
[----:B------:R-:W-:-:S07]  /*11bc0*/  FMNMX.FTZ R5, R36, R5, !PT ;  /* 0x0000000524057209 */ /* 0x000fce0007810000 */
[----:B------:R-:W-:Y:S01]  /*11bd0*/  MUFU.EX2 R144, R144 ;  /* 0x0000009000907308 */ /* 0x000fe20000000800 */
[----:B------:R-:W-:-:S07]  /*11be0*/  FMNMX.FTZ R5, R37, R5, !PT ;  /* 0x0000000525057209 */ /* 0x000fce0007810000 */
[----:B------:R-:W-:Y:S01]  /*11bf0*/  MUFU.EX2 R24, R24 ;  /* 0x0000001800187308 */ /* 0x000fe20000000800 */
[----:B------:R-:W-:-:S07]  /*11c00*/  FMNMX.FTZ R5, R39, R5, !PT ;  /* 0x0000000527057209 */ /* 0x000fce0007810000 */
[----:B------:R-:W-:Y:S01]  /*11c10*/  MUFU.EX2 R146, R146 ;  /* 0x0000009200927308 */ /* 0x000fe20000000800 */
[----:B0-----:R-:W-:-:S07]  /*11c20*/  FMNMX.FTZ R5, R41, R5, !PT ;  /* 0x0000000529057209 */ /* 0x001fce0007810000 */
[----:B------:R-:W-:Y:S01]  /*11c30*/  MUFU.EX2 R26, R26 ;  /* 0x0000001a001a7308 */ /* 0x000fe20000000800 */
[----:B-1----:R-:W-:-:S07]  /*11c40*/  FMNMX.FTZ R5, R44, R5, !PT ;  /* 0x000000052c057209 */ /* 0x002fce0007810000 */
[----:B------:R-:W-:Y:S01]  /*11c50*/  MUFU.EX2 R27, R27 ;  /* 0x0000001b001b7308 */ /* 0x000fe20000000800 */
[----:B------:R-:W-:Y:S01]  /*11c60*/  FMNMX.FTZ R5, R57, R5, !PT ;  /* 0x0000000539057209 */ /* 0x000fe20007810000 */
[----:B------:R-:W-:-:S03]  /*11c70*/  WARPGROUP.DEPBAR.LE gsb0, 0x0 ;  /* 0x00008000000079c5 */ /* 0x000fc60000010000 */
[----:B--2---:R-:W-:Y:S01]  /*11c80*/  FMNMX.FTZ R5, R58, R5, !PT ;  /* 0x000000053a057209 */ /* 0x004fe20007810000 */
[----:B------:R-:W-:Y:S01]  /*11c90*/  WARPGROUP.ARRIVE ;  /* 0x00000000000079c5 */ /* 0x000fe20000000000 */
[--C-:B------:R-:W-:Y:S01]  /*11ca0*/  FFMA.FTZ R134, R42, UR41, -R71.reuse ;  /* 0x000000292a867c23 */ /* 0x100fe20008010847 */
[--C-:B------:R-:W-:Y:S01]  /*11cb0*/  FFMA.FTZ R42, R51, UR41, -R71.reuse ;  /* 0x00000029332a7c23 */ /* 0x100fe20008010847 */
[----:B---3--:R-:W-:Y:S01]  /*11cc0*/  FMNMX.FTZ R5, R59, R5, !PT ;  /* 0x000000053b057209 */ /* 0x008fe20007810000 */
[--C-:B------:R-:W-:Y:S01]  /*11cd0*/  FFMA.FTZ R132, R38, UR41, -R71.reuse ;  /* 0x0000002926847c23 */ /* 0x100fe20008010847 */
[--C-:B------:R-:W-:Y:S01]  /*11ce0*/  FFMA.FTZ R38, R49, UR41, -R71.reuse ;  /* 0x0000002931267c23 */ /* 0x100fe20008010847 */
[----:B------:R-:W-:Y:S01]  /*11cf0*/  HGMMA.64x64x16.F32 R88, R128, gdesc[UR8].tnspB, R88, gsb0 ;  /* 0x40e0000880587df0 */ /* 0x000fe20008000858 */
[----:B----4-:R-:W-:Y:S01]  /*11d00*/  FMNMX.FTZ R5, R60, R5, !PT ;  /* 0x000000053c057209 */ /* 0x010fe20007810000 */
[----:B-----5:R-:W-:Y:S01]  /*11d10*/  FFMA.FTZ R4, R14, R4, R148 ;  /* 0x000000040e047223 */ /* 0x020fe20000010094 */
[----:B------:R-:W-:Y:S01]  /*11d20*/  R2UR UR11, R21 ;  /* 0x00000000150b72ca */ /* 0x000fe200000e0000 */
[----:B------:R-:W-:Y:S01]  /*11d30*/  IMAD.MOV.U32 R21, RZ, RZ, 0x40000040 ;  /* 0x40000040ff157424 */ /* 0x000fe200078e00ff */
[----:B------:R-:W-:Y:S01]  /*11d40*/  FMNMX.FTZ R5, R61, R5, !PT ;  /* 0x000000053d057209 */ /* 0x000fe20007810000 */
[----:B------:R-:W-:Y:S01]  /*11d50*/  FFMA.FTZ R47, R56, UR41, -R71 ;  /* 0x00000029382f7c23 */ /* 0x000fe20008010847 */
[----:B------:R-:W-:Y:S02]  /*11d60*/  MUFU.EX2 R140, R140 ;  /* 0x0000008c008c7308 */ /* 0x000fe40000000800 */
[----:B------:R-:W-:-:S04]  /*11d70*/  FMNMX.FTZ R5, R62, R5, !PT ;  /* 0x000000053e057209 */ /* 0x000fc80007810000 */
[----:B------:R-:W-:Y:S02]  /*11d80*/  FMNMX.FTZ R5, R63, R5, !PT ;  /* 0x000000053f057209 */ /* 0x000fe40007810000 */
        /* <DEDUP_REMOVED lines=9> */
[----:B------:R-:W-:Y:S03]  /*11e20*/  MUFU.EX2 R28, R28 ;  /* 0x0000001c001c7308 */ /* 0x000fe60000000800 */
[----:B------:R-:W0:Y:S05]  /*11e30*/  SHFL.BFLY PT, R40, R5, 0x2, 0x1f ;  /* 0x0c401f0005287f89 */ /* 0x000e2a00000e0000 */
[----:B------:R-:W-:Y:S08]  /*11e40*/  MUFU.EX2 R138, R138 ;  /* 0x0000008a008a7308 */ /* 0x000ff00000000800 */
[----:B------:R-:W-:Y:S08]  /*11e50*/  MUFU.EX2 R29, R29 ;  /* 0x0000001d001d7308 */ /* 0x000ff00000000800 */
[----:B------:R-:W-:Y:S01]  /*11e60*/  MUFU.EX2 R132, R132 ;  /* 0x0000008400847308 */ /* 0x000fe20000000800 */
[----:B0-----:R-:W-:Y:S01]  /*11e70*/  FMNMX.FTZ R5, R5, R40, !PT ;  /* 0x0000002805057209 */ /* 0x001fe20007810000 */
[----:B------:R-:W-:-:S04]  /*11e80*/  FFMA.FTZ R40, R50, UR41, -R71 ;  /* 0x0000002932287c23 */ /* 0x000fc80008010847 */
[----:B------:R-:W0:Y:S02]  /*11e90*/  SHFL.BFLY PT, R20, R5, 0x1, 0x1f ;  /* 0x0c201f0005147f89 */ /* 0x000e2400000e0000 */
[----:B------:R-:W-:Y:S01]  /*11ea0*/  MUFU.EX2 R31, R31 ;  /* 0x0000001f001f7308 */ /* 0x000fe20000000800 */
[----:B------:R-:W-:Y:S02]  /*11eb0*/  WARPGROUP.DEPBAR.LE gsb0, 0x0 ;  /* 0x00008000000079c5 */ /* 0x000fe40000010000 */
[----:B------:R-:W-:-:S05]  /*11ec0*/  WARPGROUP.ARRIVE ;  /* 0x00000000000079c5 */ /* 0x000fca0000000000 */
[----:B------:R-:W-:Y:S08]  /*11ed0*/  MUFU.EX2 R134, R134 ;  /* 0x0000008600867308 */ /* 0x000ff00000000800 */
[----:B------:R-:W-:Y:S01]  /*11ee0*/  MUFU.EX2 R32, R32 ;  /* 0x0000002000207308 */ /* 0x000fe20000000800 */
[----:B0-----:R-:W-:-:S07]  /*11ef0*/  FMNMX.FTZ R5, R5, R20, !PT ;  /* 0x0000001405057209 */ /* 0x001fce0007810000 */
[----:B------:R-:W-:Y:S01]  /*11f00*/  MUFU.EX2 R30, R30 ;  /* 0x0000001e001e7308 */ /* 0x000fe20000000800 */
[C---:B------:R-:W-:Y:S01]  /*11f10*/  FMUL.FTZ R50, R5.reuse, UR41 ;  /* 0x0000002905327c20 */ /* 0x040fe20008410000 */
[----:B------:R-:W-:-:S03]  /*11f20*/  FADD.FTZ R20, -R5, R13 ;  /* 0x0000000d05147221 */ /* 0x000fc60000010100 */
[--C-:B------:R-:W-:Y:S01]  /*11f30*/  FFMA.FTZ R133, R39, UR41, -R50.reuse ;  /* 0x0000002927857c23 */ /* 0x100fe20008010832 */
[----:B------:R-:W-:Y:S01]  /*11f40*/  FMUL.FTZ R20, R20, UR41 ;  /* 0x0000002914147c20 */ /* 0x000fe20008410000 */
[----:B------:R-:W2:Y:S01]  /*11f50*/  LDL R39, [R1+0x40] ;  /* 0x0000400001277983 */ /* 0x000ea20000100800 */
[--C-:B------:R-:W-:Y:S01]  /*11f60*/  FFMA.FTZ R51, R80, UR41, -R50.reuse ;  /* 0x0000002950337c23 */ /* 0x100fe20008010832 */
[--C-:B------:R-:W-:Y:S01]  /*11f70*/  FFMA.FTZ R49, R81, UR41, -R50.reuse ;  /* 0x0000002951317c23 */ /* 0x100fe20008010832 */
[----:B------:R0:W-:Y:S01]  /*11f80*/  MUFU.EX2 R48, R20 ;  /* 0x0000001400307308 */ /* 0x0001e20000000800 */
[----:B------:R-:W1:Y:S01]  /*11f90*/  S2R R80, SR_TID.X ;  /* 0x0000000000507919 */ /* 0x000e620000002100 */
[--C-:B------:R-:W-:Y:S01]  /*11fa0*/  FFMA.FTZ R52, R77, UR41, -R50.reuse ;  /* 0x000000294d347c23 */ /* 0x100fe20008010832 */
[--C-:B------:R-:W-:Y:S01]  /*11fb0*/  FFMA.FTZ R54, R76, UR41, -R50.reuse ;  /* 0x000000294c367c23 */ /* 0x100fe20008010832 */
[--C-:B------:R-:W-:Y:S01]  /*11fc0*/  FFMA.FTZ R53, R73, UR41, -R50.reuse ;  /* 0x0000002949357c23 */ /* 0x100fe20008010832 */
[--C-:B------:R-:W-:Y:S01]  /*11fd0*/  FFMA.FTZ R72, R72, UR41, -R50.reuse ;  /* 0x0000002948487c23 */ /* 0x100fe20008010832 */
[--C-:B------:R-:W-:Y:S01]  /*11fe0*/  FFMA.FTZ R76, R139, UR41, -R50.reuse ;  /* 0x000000298b4c7c23 */ /* 0x100fe20008010832 */
[----:B------:R-:W-:Y:S01]  /*11ff0*/  FFMA.FTZ R139, R36, UR41, -R50 ;  /* 0x00000029248b7c23 */ /* 0x000fe20008010832 */
[----:B------:R-:W3:Y:S01]  /*12000*/  MUFU.EX2 R49, R49 ;  /* 0x0000003100317308 */ /* 0x000ee20000000800 */
[----:B0-----:R-:W-:-:S02]  /*12010*/  VIADD R20, R10, 0x300 ;  /* 0x000003000a147836 */ /* 0x001fc40000000000 */
[--C-:B------:R-:W-:Y:S01]  /*12020*/  FFMA.FTZ R56, R151, UR41, -R50.reuse ;  /* 0x0000002997387c23 */ /* 0x100fe20008010832 */
[--C-:B------:R-:W-:Y:S01]  /*12030*/  FFMA.FTZ R73, R149, UR41, -R50.reuse ;  /* 0x0000002995497c23 */ /* 0x100fe20008010832 */
[--C-:B------:R-:W-:Y:S01]  /*12040*/  FFMA.FTZ R71, R147, UR41, -R50.reuse ;  /* 0x0000002993477c23 */ /* 0x100fe20008010832 */
[--C-:B------:R-:W-:Y:S01]  /*12050*/  FFMA.FTZ R74, R145, UR41, -R50.reuse ;  /* 0x00000029914a7c23 */ /* 0x100fe20008010832 */
[----:B------:R-:W-:Y:S01]  /*12060*/  R2UR UR10, R20 ;  /* 0x00000000140a72ca */ /* 0x000fe200000e0000 */
[----:B------:R-:W-:Y:S01]  /*12070*/  VIADD R20, R10, 0x380 ;  /* 0x000003800a147836 */ /* 0x000fe20000000000 */
[----:B------:R-:W0:Y:S01]  /*12080*/  MUFU.EX2 R51, R51 ;  /* 0x0000003300337308 */ /* 0x000e220000000800 */
[--C-:B------:R-:W-:Y:S01]  /*12090*/  FFMA.FTZ R10, R37, UR41, -R50.reuse ;  /* 0x00000029250a7c23 */ /* 0x100fe20008010832 */
[----:B------:R-:W-:-:S06]  /*120a0*/  FFMA.FTZ R75, R141, UR41, -R50 ;  /* 0x000000298d4b7c23 */ /* 0x000fcc0008010832 */
[----:B------:R-:W4:Y:S03]  /*120b0*/  MUFU.EX2 R52, R52 ;  /* 0x0000003400347308 */ /* 0x000f260000000800 */
[----:B------:R-:W-:Y:S01]  /*120c0*/  HGMMA.64x64x16.F32 R88, R124, gdesc[UR8].tnspB, R88, gsb0 ;  /* 0x40e000087c587df0 */ /* 0x000fe20008000858 */
[----:B------:R-:W-:Y:S02]  /*120d0*/  R2UR UR10, R20 ;  /* 0x00000000140a72ca */ /* 0x000fe400000e0000 */
[----:B------:R-:W-:Y:S01]  /*120e0*/  R2UR UR11, R21 ;  /* 0x00000000150b72ca */ /* 0x000fe200000e0000 */
[----:B------:R-:W-:Y:S01]  /*120f0*/  @!P1 IMAD R21, R16, 0x8, R2 ;  /* 0x0000000810159824 */ /* 0x000fe200078e0202 */
[----:B------:R-:W5:Y:S01]  /*12100*/  MUFU.EX2 R54, R54 ;  /* 0x0000003600367308 */ /* 0x000f620000000800 */
[----:B-1----:R-:W-:Y:S02]  /*12110*/  SHF.R.U32.HI R77, RZ, 0x7, R80 ;  /* 0x00000007ff4d7819 */ /* 0x002fe40000011650 */
[----:B------:R-:W-:Y:S01]  /*12120*/  ISETP.GE.U32.AND P2, PT, R80, 0x180, PT ;  /* 0x000001805000780c */ /* 0x000fe20003f46070 */
[----:B------:R-:W-:Y:S01]  /*12130*/  @!P1 VIADD R21, R21, 0x16840 ;  /* 0x0001684015159836 */ /* 0x000fe20000000000 */
[----:B------:R-:W-:Y:S01]  /*12140*/  IADD3 R20, R77, 0x9, RZ ;  /* 0x000000094d147810 */ /* 0x000fe20007ffe0ff */
[----:B---3--:R-:W-:-:S02]  /*12150*/  FFMA.FTZ R36, R48, R3, R49 ;  /* 0x0000000330247223 */ /* 0x008fc40000010031 */
[----:B------:R-:W1:Y:S08]  /*12160*/  MUFU.EX2 R53, R53 ;  /* 0x0000003500357308 */ /* 0x000e700000000800 */
[----:B------:R3:W-:Y:S08]  /*12170*/  MUFU.EX2 R13, R55 ;  /* 0x00000037000d7308 */ /* 0x0007f00000000800 */
[----:B------:R-:W1:Y:S08]  /*12180*/  MUFU.EX2 R72, R72 ;  /* 0x0000004800487308 */ /* 0x000e700000000800 */
[----:B------:R-:W-:Y:S08]  /*12190*/  MUFU.EX2 R76, R76 ;  /* 0x0000004c004c7308 */ /* 0x000ff00000000800 */
[----:B------:R-:W-:Y:S08]  /*121a0*/  MUFU.EX2 R56, R56 ;  /* 0x0000003800387308 */ /* 0x000ff00000000800 */
[----:B------:R-:W-:Y:S08]  /*121b0*/  MUFU.EX2 R73, R73 ;  /* 0x0000004900497308 */ /* 0x000ff00000000800 */
[----:B------:R-:W-:Y:S01]  /*121c0*/  MUFU.EX2 R71, R71 ;  /* 0x0000004700477308 */ /* 0x000fe20000000800 */
[----:B------:R-:W-:-:S07]  /*121d0*/  FFMA.FTZ R135, R44, UR41, -R50 ;  /* 0x000000292c877c23 */ /* 0x000fce0008010832 */
[----:B------:R-:W-:Y:S08]  /*121e0*/  MUFU.EX2 R74, R74 ;  /* 0x0000004a004a7308 */ /* 0x000ff00000000800 */
[----:B------:R-:W-:Y:S01]  /*121f0*/  MUFU.EX2 R75, R75 ;  /* 0x0000004b004b7308 */ /* 0x000fe20000000800 */
[----:B------:R-:W-:Y:S02]  /*12200*/  WARPGROUP.DEPBAR.LE gsb0, 0x0 ;  /* 0x00008000000079c5 */ /* 0x000fe40000010000 */
[----:B------:R-:W-:Y:S01]  /*12210*/  WARPGROUP.ARRIVE ;  /* 0x00000000000079c5 */ /* 0x000fe20000000000 */
[----:B------:R-:W-:Y:S01]  /*12220*/  SEL R37, R20, 0x9, !P2 ;  /* 0x0000000914257807 */ /* 0x000fe20005000000 */
[----:B---3--:R-:W-:Y:S01]  /*12230*/  FFMA.FTZ R55, R137, UR41, -R50 ;  /* 0x0000002989377c23 */ /* 0x008fe20008010832 */
[----:B------:R-:W-:Y:S01]  /*12240*/  @!P1 PRMT R21, RZ, 0x654, R21 ;  /* 0x00000654ff159816 */ /* 0x000fe20000000015 */
[----:B------:R-:W-:Y:S01]  /*12250*/  FADD.FTZ R3, R11, R4 ;  /* 0x000000040b037221 */ /* 0x000fe20000010000 */
[--C-:B------:R-:W-:Y:S01]  /*12260*/  FFMA.FTZ R137, R143, UR41, -R50.reuse ;  /* 0x000000298f897c23 */ /* 0x100fe20008010832 */
[----:B------:R-:W-:Y:S01]  /*12270*/  HGMMA.64x64x16.F32 R88, R120, gdesc[UR8].tnspB, R88, gsb0 ;  /* 0x40e0000878587df0 */ /* 0x000fe20008000858 */
[----:B------:R-:W-:Y:S08]  /*12280*/  MUFU.EX2 R139, R139 ;  /* 0x0000008b008b7308 */ /* 0x000ff00000000800 */
[----:B------:R-:W3:Y:S08]  /*12290*/  MUFU.EX2 R55, R55 ;  /* 0x0000003700377308 */ /* 0x000ef00000000800 */
[----:B------:R-:W3:Y:S01]  /*122a0*/  MUFU.EX2 R137, R137 ;  /* 0x0000008900897308 */ /* 0x000ee20000000800 */
[----:B------:R-:W-:-:S07]  /*122b0*/  FFMA.FTZ R41, R41, UR41, -R50 ;  /* 0x0000002929297c23 */ /* 0x000fce0008010832 */
[----:B------:R-:W3:Y:S08]  /*122c0*/  MUFU.EX2 R10, R10 ;  /* 0x0000000a000a7308 */ /* 0x000ef00000000800 */
[----:B------:R-:W3:Y:S08]  /*122d0*/  MUFU.EX2 R133, R133 ;  /* 0x0000008500857308 */ /* 0x000ef00000000800 */
[----:B------:R-:W-:Y:S08]  /*122e0*/  MUFU.EX2 R33, R33 ;  /* 0x0000002100217308 */ /* 0x000ff00000000800 */
[----:B------:R-:W-:Y:S08]  /*122f0*/  MUFU.EX2 R34, R34 ;  /* 0x0000002200227308 */ /* 0x000ff00000000800 */
[----:B------:R-:W-:Y:S01]  /*12300*/  MUFU.EX2 R35, R35 ;  /* 0x0000002300237308 */ /* 0x000fe20000000800 */
[----:B------:R-:W-:-:S07]  /*12310*/  F2FP.F16.F32.PACK_AB R148, R11, R148 ;  /* 0x000000940b94723e */ /* 0x000fce00000000ff */
[----:B------:R-:W-:Y:S08]  /*12320*/  MUFU.EX2 R38, R38 ;  /* 0x0000002600267308 */ /* 0x000ff00000000800 */
[----:B------:R-:W-:Y:S01]  /*12330*/  MUFU.EX2 R40, R40 ;  /* 0x0000002800287308 */ /* 0x000fe20000000800 */
[----:B------:R-:W-:Y:S02]  /*12340*/  WARPGROUP.DEPBAR.LE gsb0, 0x0 ;  /* 0x00008000000079c5 */ /* 0x000fe40000010000 */
[----:B------:R3:W-:Y:S06]  /*12350*/  BAR.ARV R37, 0x100 ;  /* 0x000400250000751d */ /* 0x0007ec0000002000 */
[----:B------:R0:W-:Y:S01]  /*12360*/  @!P1 SYNCS.ARRIVE.TRANS64.RED.A1T0 RZ, [R21+URZ], RZ ;  /* 0x000000ff15ff99a7 */ /* 0x0001e2000810043f */
[----:B------:R-:W-:Y:S01]  /*12370*/  MUFU.EX2 R42, R42 ;  /* 0x0000002a002a7308 */ /* 0x000fe20000000800 */
[----:B0-----:R-:W-:-:S02]  /*12380*/  @!P1 IMAD R21, R15, 0x8, R2 ;  /* 0x000000080f159824 */ /* 0x001fc400078e0202 */
[----:B------:R-:W-:-:S05]  /*12390*/  FADD.FTZ R15, R51, R36 ;  /* 0x00000024330f7221 */ /* 0x000fca0000010000 */
[----:B------:R-:W-:Y:S01]  /*123a0*/  MUFU.EX2 R43, R43 ;  /* 0x0000002b002b7308 */ /* 0x000fe20000000800 */
[----:B------:R-:W-:Y:S02]  /*123b0*/  @!P1 VIADD R4, R21, 0x16860 ;  /* 0x0001686015049836 */ /* 0x000fe40000000000 */
[----:B------:R-:W-:Y:S01]  /*123c0*/  FADD.FTZ R21, R150, R3 ;  /* 0x0000000396157221 */ /* 0x000fe20000010000 */
[----:B----4-:R-:W-:Y:S02]  /*123d0*/  FADD.FTZ R15, R52, R15 ;  /* 0x0000000f340f7221 */ /* 0x010fe40000010000 */
[----:B------:R-:W-:Y:S01]  /*123e0*/  @!P1 PRMT R36, RZ, 0x654, R4 ;  /* 0x00000654ff249816 */ /* 0x000fe20000000004 */
[----:B------:R-:W-:Y:S01]  /*123f0*/  FADD.FTZ R21, R70, R21 ;  /* 0x0000001546157221 */ /* 0x000fe20000010000 */
[----:B-----5:R-:W-:Y:S01]  /*12400*/  FADD.FTZ R4, R54, R15 ;  /* 0x0000000f36047221 */ /* 0x020fe20000010000 */
[----:B------:R-:W-:Y:S01]  /*12410*/  MUFU.EX2 R45, R45 ;  /* 0x0000002d002d7308 */ /* 0x000fe20000000800 */
[----:B------:R0:W-:Y:S01]  /*12420*/  @!P1 SYNCS.ARRIVE.TRANS64.RED.A1T0 RZ, [R36+URZ], RZ ;  /* 0x000000ff24ff99a7 */ /* 0x0001e2000810043f */
[----:B------:R-:W-:Y:S01]  /*12430*/  FADD.FTZ R21, R144, R21 ;  /* 0x0000001590157221 */ /* 0x000fe20000010000 */
[----:B-1----:R-:W-:-:S03]  /*12440*/  FADD.FTZ R15, R53, R4 ;  /* 0x00000004350f7221 */ /* 0x002fc60000010000 */
[----:B------:R-:W-:Y:S02]  /*12450*/  FADD.FTZ R21, R24, R21 ;  /* 0x0000001518157221 */ /* 0x000fe40000010000 */
[----:B------:R-:W-:Y:S01]  /*12460*/  MUFU.EX2 R46, R46 ;  /* 0x0000002e002e7308 */ /* 0x000fe20000000800 */
[----:B0-----:R-:W-:Y:S01]  /*12470*/  FADD.FTZ R36, R72, R15 ;  /* 0x0000000f48247221 */ /* 0x001fe20000010000 */
[----:B------:R-:W-:-:S03]  /*12480*/  FADD.FTZ R21, R146, R21 ;  /* 0x0000001592157221 */ /* 0x000fc60000010000 */
[----:B---3--:R-:W-:Y:S01]  /*12490*/  FADD.FTZ R37, R55, R36 ;  /* 0x0000002437257221 */ /* 0x008fe20000010000 */
[----:B------:R-:W-:Y:S02]  /*124a0*/  FADD.FTZ R21, R26, R21 ;  /* 0x000000151a157221 */ /* 0x000fe40000010000 */
[----:B------:R-:W-:Y:S01]  /*124b0*/  MUFU.EX2 R47, R47 ;  /* 0x0000002f002f7308 */ /* 0x000fe20000000800 */
[----:B------:R-:W-:Y:S01]  /*124c0*/  FADD.FTZ R37, R76, R37 ;  /* 0x000000254c257221 */ /* 0x000fe20000010000 */
[----:B------:R-:W-:-:S03]  /*124d0*/  FADD.FTZ R36, R140, R21 ;  /* 0x000000158c247221 */ /* 0x000fc60000010000 */
        /* <DEDUP_REMOVED lines=9> */
[----:B------:R-:W0:Y:S01]  /*12570*/  MUFU.EX2 R20, R41 ;  /* 0x0000002900147308 */ /* 0x000e220000000800 */
[----:B------:R-:W-:Y:S01]  /*12580*/  FADD.FTZ R37, R28, R37 ;  /* 0x000000251c257221 */ /* 0x000fe20000010000 */
[----:B------:R-:W-:Y:S01]  /*12590*/  FFMA.FTZ R3, R57, UR41, -R50 ;  /* 0x0000002939037c23 */ /* 0x000fe20008010832 */
[----:B------:R-:W-:Y:S02]  /*125a0*/  FADD.FTZ R36, R75, R36 ;  /* 0x000000244b247221 */ /* 0x000fe40000010000 */
[----:B------:R-:W-:Y:S01]  /*125b0*/  FADD.FTZ R44, R138, R37 ;  /* 0x000000258a2c7221 */ /* 0x000fe20000010000 */
[----:B------:R-:W-:Y:S01]  /*125c0*/  FFMA.FTZ R129, R58, UR41, -R50 ;  /* 0x000000293a817c23 */ /* 0x000fe20008010832 */
[----:B------:R-:W-:Y:S01]  /*125d0*/  FADD.FTZ R21, R139, R36 ;  /* 0x000000248b157221 */ /* 0x000fe20000010000 */
[----:B------:R-:W1:Y:S01]  /*125e0*/  MUFU.EX2 R135, R135 ;  /* 0x0000008700877308 */ /* 0x000e620000000800 */
[----:B------:R-:W-:Y:S01]  /*125f0*/  F2FP.F16.F32.PACK_AB R144, R24, R144 ;  /* 0x000000901890723e */ /* 0x000fe200000000ff */
[----:B------:R-:W-:Y:S01]  /*12600*/  FADD.FTZ R37, R29, R44 ;  /* 0x0000002c1d257221 */ /* 0x000fe20000010000 */
[----:B------:R-:W-:Y:S01]  /*12610*/  FADD.FTZ R24, R10, R21 ;  /* 0x000000150a187221 */ /* 0x000fe20000010000 */
[----:B------:R-:W-:-:S04]  /*12620*/  FFMA.FTZ R4, R59, UR41, -R50 ;  /* 0x000000293b047c23 */ /* 0x000fc80008010832 */
[----:B------:R-:W3:Y:S01]  /*12630*/  MUFU.EX2 R3, R3 ;  /* 0x0000000300037308 */ /* 0x000ee20000000800 */
[----:B------:R-:W-:Y:S01]  /*12640*/  FADD.FTZ R36, R132, R37 ;  /* 0x0000002584247221 */ /* 0x000fe20000010000 */
[----:B------:R-:W-:Y:S01]  /*12650*/  FADD.FTZ R21, R133, R24 ;  /* 0x0000001885157221 */ /* 0x000fe20000010000 */
[----:B------:R-:W-:-:S05]  /*12660*/  FFMA.FTZ R131, R60, UR41, -R50 ;  /* 0x000000293c837c23 */ /* 0x000fca0008010832 */
[----:B------:R-:W4:Y:S01]  /*12670*/  MUFU.EX2 R129, R129 ;  /* 0x0000008100817308 */ /* 0x000f220000000800 */
[----:B------:R-:W-:Y:S01]  /*12680*/  FADD.FTZ R37, R31, R36 ;  /* 0x000000241f257221 */ /* 0x000fe20000010000 */
[----:B0-----:R-:W-:Y:S01]  /*12690*/  FADD.FTZ R24, R20, R21 ;  /* 0x0000001514187221 */ /* 0x001fe20000010000 */
[----:B------:R-:W-:-:S05]  /*126a0*/  FFMA.FTZ R15, R61, UR41, -R50 ;  /* 0x000000293d0f7c23 */ /* 0x000fca0008010832 */
[----:B------:R-:W0:Y:S01]  /*126b0*/  MUFU.EX2 R4, R4 ;  /* 0x0000000400047308 */ /* 0x000e220000000800 */
[----:B------:R-:W-:Y:S01]  /*126c0*/  FADD.FTZ R37, R134, R37 ;  /* 0x0000002586257221 */ /* 0x000fe20000010000 */
[----:B-1----:R-:W-:Y:S01]  /*126d0*/  FADD.FTZ R24, R135, R24 ;  /* 0x0000001887187221 */ /* 0x002fe20000010000 */
[----:B------:R-:W-:-:S05]  /*126e0*/  FFMA.FTZ R125, R62, UR41, -R50 ;  /* 0x000000293e7d7c23 */ /* 0x000fca0008010832 */
[----:B------:R-:W1:Y:S01]  /*126f0*/  MUFU.EX2 R131, R131 ;  /* 0x0000008300837308 */ /* 0x000e620000000800 */
[----:B------:R-:W-:Y:S01]  /*12700*/  FADD.FTZ R37, R32, R37 ;  /* 0x0000002520257221 */ /* 0x000fe20000010000 */
[----:B---3--:R-:W-:Y:S01]  /*12710*/  FADD.FTZ R24, R3, R24 ;  /* 0x0000001803187221 */ /* 0x008fe20000010000 */
[----:B------:R-:W-:Y:S01]  /*12720*/  F2FP.F16.F32.PACK_AB R146, R26, R146 ;  /* 0x000000921a92723e */ /* 0x000fe200000000ff */
[----:B------:R-:W-:-:S04]  /*12730*/  FFMA.FTZ R63, R63, UR41, -R50 ;  /* 0x000000293f3f7c23 */ /* 0x000fc80008010832 */
[----:B------:R-:W3:Y:S01]  /*12740*/  MUFU.EX2 R15, R15 ;  /* 0x0000000f000f7308 */ /* 0x000ee20000000800 */
[----:B------:R-:W-:Y:S01]  /*12750*/  FADD.FTZ R26, R30, R37 ;  /* 0x000000251e1a7221 */ /* 0x000fe20000010000 */
[----:B----4-:R-:W-:Y:S01]  /*12760*/  FADD.FTZ R21, R129, R24 ;  /* 0x0000001881157221 */ /* 0x010fe20000010000 */
[----:B------:R-:W-:Y:S01]  /*12770*/  FFMA.FTZ R64, R64, UR41, -R50 ;  /* 0x0000002940407c23 */ /* 0x000fe20008010832 */
[----:B------:R-:W-:-:S04]  /*12780*/  F2FP.F16.F32.PACK_AB R142, R25, R142 ;  /* 0x0000008e198e723e */ /* 0x000fc800000000ff */
        /* <DEDUP_REMOVED lines=11> */
[----:B------:R-:W-:-:S05]  /*12840*/  FFMA.FTZ R67, R67, UR41, -R50 ;  /* 0x0000002943437c23 */ /* 0x000fca0008010832 */
        /* <DEDUP_REMOVED lines=8> */
[----:B------:R-:W-:Y:S01]  /*128d0*/  FFMA.FTZ R50, R69, UR41, -R50 ;  /* 0x0000002945327c23 */ /* 0x000fe20008010832 */
[----:B------:R-:W-:-:S04]  /*128e0*/  F2FP.F16.F32.PACK_AB R139, R10, R139 ;  /* 0x0000008b0a8b723e */ /* 0x000fc800000000ff */
[----:B------:R-:W0:Y:S01]  /*128f0*/  MUFU.EX2 R67, R67 ;  /* 0x0000004300437308 */ /* 0x000e220000000800 */
[----:B------:R-:W-:Y:S01]  /*12900*/  FADD.FTZ R10, R42, R21 ;  /* 0x000000152a0a7221 */ /* 0x000fe20000010000 */
[----:B------:R-:W-:Y:S01]  /*12910*/  F2FP.F16.F32.PACK_AB R129, R4, R129 ;  /* 0x000000810481723e */ /* 0x000fe200000000ff */
[----:B-1----:R-:W-:-:S05]  /*12920*/  FADD.FTZ R4, R64, R3 ;  /* 0x0000000340047221 */ /* 0x002fca0000010000 */
[----:B------:R-:W1:Y:S01]  /*12930*/  MUFU.EX2 R123, R68 ;  /* 0x00000044007b7308 */ /* 0x000e620000000800 */
[----:B------:R-:W-:Y:S01]  /*12940*/  FADD.FTZ R10, R43, R10 ;  /* 0x0000000a2b0a7221 */ /* 0x000fe20000010000 */
[----:B---3--:R-:W-:Y:S01]  /*12950*/  FADD.FTZ R3, R65, R4 ;  /* 0x0000000441037221 */ /* 0x008fe20000010000 */
[----:B--2---:R-:W-:Y:S02]  /*12960*/  ISETP.GT.AND P2, PT, R0, R39, PT ;  /* 0x000000270000720c */ /* 0x004fe40003f44270 */
[----:B------:R-:W-:-:S03]  /*12970*/  F2FP.F16.F32.PACK_AB R131, R15, R131 ;  /* 0x000000830f83723e */ /* 0x000fc600000000ff */
[----:B------:R-:W2:Y:S01]  /*12980*/  MUFU.EX2 R50, R50 ;  /* 0x0000003200327308 */ /* 0x000ea20000000800 */
[----:B------:R-:W-:Y:S01]  /*12990*/  FADD.FTZ R15, R45, R10 ;  /* 0x0000000a2d0f7221 */ /* 0x000fe20000010000 */
[----:B----4-:R-:W-:-:S03]  /*129a0*/  FADD.FTZ R4, R66, R3 ;  /* 0x0000000342047221 */ /* 0x010fc60000010000 */
[----:B------:R-:W-:Y:S01]  /*129b0*/  FADD.FTZ R10, R46, R15 ;  /* 0x0000000f2e0a7221 */ /* 0x000fe20000010000 */
[----:B0-----:R-:W-:-:S03]  /*129c0*/  FADD.FTZ R4, R67, R4 ;  /* 0x0000000443047221 */ /* 0x001fc60000010000 */
[----:B------:R-:W-:Y:S01]  /*129d0*/  FADD.FTZ R10, R47, R10 ;  /* 0x0000000a2f0a7221 */ /* 0x000fe20000010000 */
[----:B-1----:R-:W-:Y:S01]  /*129e0*/  FADD.FTZ R3, R123, R4 ;  /* 0x000000047b037221 */ /* 0x002fe20000010000 */
[C---:B------:R-:W-:Y:S01]  /*129f0*/  F2FP.F16.F32.PACK_AB R122, R13.reuse, R47 ;  /* 0x0000002f0d7a723e */ /* 0x040fe200000000ff */
[-C--:B------:R-:W-:Y:S01]  /*12a00*/  FMUL.FTZ R88, R88, R14.reuse ;  /* 0x0000000e58587220 */ /* 0x080fe20000410000 */
        /* <DEDUP_REMOVED lines=17> */
[----:B--2---:R-:W-:Y:S01]  /*12b20*/  FADD.FTZ R3, R50, R3 ;  /* 0x0000000332037221 */ /* 0x004fe20000010000 */
[----:B------:R-:W-:Y:S01]  /*12b30*/  F2FP.F16.F32.PACK_AB R149, R51, R49 ;  /* 0x000000313395723e */ /* 0x000fe200000000ff */
[----:B------:R-:W-:Y:S01]  /*12b40*/  VIADD R0, R0, 0xffffffff ;  /* 0xffffffff00007836 */ /* 0x000fe20000000000 */
[----:B------:R-:W-:Y:S01]  /*12b50*/  F2FP.F16.F32.PACK_AB R151, R54, R52 ;  /* 0x000000343697723e */ /* 0x000fe200000000ff */
[-C--:B------:R-:W-:Y:S01]  /*12b60*/  FMUL.FTZ R90, R90, R48.reuse ;  /* 0x000000305a5a7220 */ /* 0x080fe20000410000 */
[----:B------:R-:W-:Y:S01]  /*12b70*/  F2FP.F16.F32.PACK_AB R145, R72, R53 ;  /* 0x000000354891723e */ /* 0x000fe200000000ff */
[-C--:B------:R-:W-:Y:S01]  /*12b80*/  FMUL.FTZ R91, R91, R48.reuse ;  /* 0x000000305b5b7220 */ /* 0x080fe20000410000 */
[----:B------:R-:W-:Y:S01]  /*12b90*/  F2FP.F16.F32.PACK_AB R147, R76, R55 ;  /* 0x000000374c93723e */ /* 0x000fe200000000ff */
[----:B------:R-:W-:Y:S01]  /*12ba0*/  FMUL.FTZ R94, R94, R48 ;  /* 0x000000305e5e7220 */ /* 0x000fe20000410000 */
[----:B------:R-:W-:Y:S01]  /*12bb0*/  F2FP.F16.F32.PACK_AB R140, R27, R140 ;  /* 0x0000008c1b8c723e */ /* 0x000fe200000000ff */
[----:B------:R-:W-:Y:S01]  /*12bc0*/  FMUL.FTZ R95, R95, R48 ;  /* 0x000000305f5f7220 */ /* 0x000fe20000410000 */
[----:B------:R-:W-:Y:S01]  /*12bd0*/  F2FP.F16.F32.PACK_AB R141, R73, R56 ;  /* 0x00000038498d723e */ /* 0x000fe200000000ff */
[-C--:B------:R-:W-:Y:S01]  /*12be0*/  FMUL.FTZ R98, R98, R48.reuse ;  /* 0x0000003062627220 */ /* 0x080fe20000410000 */
[----:B------:R-:W-:Y:S01]  /*12bf0*/  F2FP.F16.F32.PACK_AB R143, R74, R71 ;  /* 0x000000474a8f723e */ /* 0x000fe200000000ff */
[----:B------:R-:W-:Y:S01]  /*12c00*/  FMUL.FTZ R99, R99, R48 ;  /* 0x0000003063637220 */ /* 0x000fe20000410000 */
        /* <DEDUP_REMOVED lines=21> */
[----:B------:R-:W-:Y:S01]  /*12d60*/  IMAD.MOV.U32 R10, RZ, RZ, R23 ;  /* 0x000000ffff0a7224 */ /* 0x000fe200078e0017 */
[----:B------:R-:W-:Y:S01]  /*12d70*/  F2FP.F16.F32.PACK_AB R127, R65, R64 ;  /* 0x00000040417f723e */ /* 0x000fe200000000ff */
[----:B------:R-:W-:Y:S01]  /*12d80*/  IMAD.MOV.U32 R15, RZ, RZ, R16 ;  /* 0x000000ffff0f7224 */ /* 0x000fe200078e0010 */
[----:B------:R-:W-:Y:S01]  /*12d90*/  F2FP.F16.F32.PACK_AB R120, R46, R45 ;  /* 0x0000002d2e78723e */ /* 0x000fe200000000ff */
[----:B------:R-:W-:Y:S01]  /*12da0*/  IMAD.MOV.U32 R13, RZ, RZ, R5 ;  /* 0x000000ffff0d7224 */ /* 0x000fe200078e0005 */
[----:B------:R-:W-:Y:S01]  /*12db0*/  F2FP.F16.F32.PACK_AB R121, R67, R66 ;  /* 0x000000424379723e */ /* 0x000fe200000000ff */
[----:B------:R-:W-:Y:S01]  /*12dc0*/  IMAD.MOV.U32 R14, RZ, RZ, R12 ;  /* 0x000000ffff0e7224 */ /* 0x000fe200078e000c */
[----:B------:R-:W-:Y:S01]  /*12dd0*/  F2FP.F16.F32.PACK_AB R123, R50, R123 ;  /* 0x0000007b327b723e */ /* 0x000fe200000000ff */
[----:B------:R-:W-:Y:S06]  /*12de0*/  @P2 BRA `(.L_x_1481) ;  /* 0xffffffd8002c2947 */ /* 0x000fec000383ffff */
.L_x_1471:
[----:B------:R-:W2:Y:S02]  /*12df0*/  LDL R10, [R1+0x44] ;  /* 0x00004400010a7983 */ /* 0x000ea40000100800 */
[----:B--2---:R-:W-:-:S13]  /*12e00*/  ISETP.GE.AND P2, PT, R0, R10, PT ;  /* 0x0000000a0000720c */ /* 0x004fda0003f46270 */
[----:B------:R-:W-:Y:S05]  /*12e10*/  @!P2 BRA `(.L_x_1482) ;  /* 0x0000003400f0a947 */ /* 0x000fea0003800000 */
[----:B------:R-:W-:Y:S02]  /*12e20*/  IMAD.MOV.U32 R13, RZ, RZ, R5 ;  /* 0x000000ffff0d7224 */ /* 0x000fe400078e0005 */
[----:B------:R-:W-:Y:S02]  /*12e30*/  IMAD.MOV.U32 R20, RZ, RZ, R12 ;  /* 0x000000ffff147224 */ /* 0x000fe400078e000c */
[----:B------:R-:W-:Y:S02]  /*12e40*/  IMAD.MOV.U32 R10, RZ, RZ, R23 ;  /* 0x000000ffff0a7224 */ /* 0x000fe400078e0017 */
[----:B------:R-:W-:-:S07]  /*12e50*/  IMAD.MOV.U32 R21, RZ, RZ, R16 ;  /* 0x000000ffff157224 */ /* 0x000fce00078e0010 */
.L_x_1500:
[----:B------:R-:W2:Y:S01]  /*12e60*/  LDL R5, [R1+0x20] ;  /* 0x0000200001057983 */ /* 0x000ea20000100800 */
[----:B------:R-:W-:Y:S01]  /*12e70*/  IADD3 R16, R21, 0x1, RZ ;  /* 0x0000000115107810 */ /* 0x000fe20007ffe0ff */
        /* <DEDUP_REMOVED lines=9> */
.L_x_1484:
[----:B------:R-:W-:Y:S01]  /*12f10*/  IMAD R5, R16, 0x8, R2 ;  /* 0x0000000810057824 */ /* 0x000fe200078e0202 */
[----:B------:R-:W-:-:S04]  /*12f20*/  SHF.L.U32 R12, R23, 0x1f, RZ ;  /* 0x0000001f170c7819 */ /* 0x000fc800000006ff */
[----:B------:R0:W1:Y:S01]  /*12f30*/  SYNCS.PHASECHK.TRANS64.TRYWAIT P3, [R5+URZ+0x16830], R12 ;  /* 0x0168300c050075a7 */ /* 0x000062000806017f */
[----:B------:R-:W-:Y:S05]  /*12f40*/  @!P0 BRA `(.L_x_1485) ;  /* 0x0000000000048947 */ /* 0x000fea0003800000 */
[----:B------:R-:W-:Y:S01]  /*12f50*/  BPT.TRAP 0x1 ;  /* 0x000000040000795c */ /* 0x000fe20000300000 */
.L_x_1485:
[----:B------:R-:W-:Y:S04]  /*12f60*/  BSSY B0, `(.L_x_1483) ;  /* 0x0000004000007945 */ /* 0x000fe80003800000 */
[----:B-1----:R-:W-:Y:S05]  /*12f70*/  @P3 BRA `(.L_x_1486) ;  /* 0x0000000000083947 */ /* 0x002fea0003800000 */
[----:B------:R-:W1:Y:S02]  /*12f80*/  SYNCS.PHASECHK.TRANS64.TRYWAIT P3, [R5+URZ+0x16830], R12 ;  /* 0x0168300c050075a7 */ /* 0x000e64000806017f */
[----:B-1----:R-:W-:Y:S05]  /*12f90*/  @!P3 BRA `(.L_x_1487) ;  /* 0x000000d40004b947 */ /* 0x002fea0003800000 */
.L_x_1486:
[----:B------:R-:W-:Y:S05]  /*12fa0*/  BSYNC B0 ;  /* 0x0000000000007941 */ /* 0x000fea0003800000 */
.L_x_1483:
        /* <DEDUP_REMOVED lines=44> */
.L_x_1489:
[----:B------:R-:W-:Y:S01]  /*13270*/  SHF.L.U32 R5, R10, 0x1f, RZ ;  /* 0x0000001f0a057819 */ /* 0x000fe200000006ff */
[----:B------:R-:W-:-:S04]  /*13280*/  IMAD R10, R21, 0x8, R2 ;  /* 0x00000008150a7824 */ /* 0x000fc800078e0202 */
[----:B------:R0:W1:Y:S01]  /*13290*/  SYNCS.PHASECHK.TRANS64.TRYWAIT P2, [R10+URZ+0x16850], R5 ;  /* 0x016850050a0075a7 */ /* 0x000062000804017f */
[----:B------:R-:W-:Y:S05]  /*132a0*/  @!P0 BRA `(.L_x_1490) ;  /* 0x0000000000048947 */ /* 0x000fea0003800000 */
[----:B------:R-:W-:Y:S01]  /*132b0*/  BPT.TRAP 0x1 ;  /* 0x000000040000795c */ /* 0x000fe20000300000 */
.L_x_1490:
[----:B-1----:R-:W-:Y:S05]  /*132c0*/  @P2 BRA `(.L_x_1488) ;  /* 0x0000000000082947 */ /* 0x002fea0003800000 */
[----:B------:R-:W1:Y:S02]  /*132d0*/  SYNCS.PHASECHK.TRANS64.TRYWAIT P2, [R10+URZ+0x16850], R5 ;  /* 0x016850050a0075a7 */ /* 0x000e64000804017f */
[----:B-1----:R-:W-:Y:S05]  /*132e0*/  @!P2 BRA `(.L_x_1491) ;  /* 0x000000d00044a947 */ /* 0x002fea0003800000 */
.L_x_1488:
[----:B01----:R-:W-:Y:S01]  /*132f0*/  VIADD R5, R2, 0x400 ;  /* 0x0000040002057836 */ /* 0x003fe20000000000 */
[----:B------:R-:W-:Y:S01]  /*13300*/  MOV R11, 0x40000040 ;  /* 0x40000040000b7802 */ /* 0x000fe20000000f00 */
[----:B------:R-:W-:Y:S05]  /*13310*/  WARPSYNC.ALL ;  /* 0x0000000000007948 */ /* 0x000fea0003800000 */
[----:B------:R-:W-:Y:S01]  /*13320*/  SHF.R.U32.HI R5, RZ, 0x4, R5 ;  /* 0x00000004ff057819 */ /* 0x000fe20000011605 */
[----:B------:R-:W-:Y:S01]  /*13330*/  WARPGROUP.ARRIVE ;  /* 0x00000000000079c5 */ /* 0x000fe20000000000 */
[----:B------:R-:W-:Y:S02]  /*13340*/  R2UR UR11, R11 ;  /* 0x000000000b0b72ca */ /* 0x000fe400000e0000 */
[----:B------:R-:W-:-:S05]  /*13350*/  LOP3.LUT R5, R5, 0x3fff, RZ, 0xc0, !PT ;  /* 0x00003fff05057812 */ /* 0x000fca00078ec0ff */
        /* <DEDUP_REMOVED lines=47> */
[----:B------:R-:W-:Y:S01]  /*13650*/  IMAD.MOV.U32 R15, RZ, RZ, 0x40000040 ;  /* 0x40000040ff0f7424 */ /* 0x000fe200078e00ff */
[----:B------:R-:W-:Y:S01]  /*13660*/  IADD3 R14, R10, 0x380, RZ ;  /* 0x000003800a0e7810 */ /* 0x000fe20007ffe0ff */
[----:B------:R-:W-:Y:S02]  /*13670*/  WARPGROUP.DEPBAR.LE gsb0, 0x0 ;  /* 0x00008000000079c5 */ /* 0x000fe40000010000 */
[----:B------:R-:W-:-:S08]  /*13680*/  WARPGROUP.ARRIVE ;  /* 0x00000000000079c5 */ /* 0x000fd00000000000 */
[----:B------:R-:W-:Y:S01]  /*13690*/  HGMMA.64x64x16.F32 R88, R124, gdesc[UR8].tnspB, R88, gsb0 ;  /* 0x40e000087c587df0 */ /* 0x000fe20008000858 */
[----:B------:R-:W-:Y:S02]  /*136a0*/  R2UR UR10, R14 ;  /* 0x000000000e0a72ca */ /* 0x000fe400000e0000 */
[----:B------:R-:W-:Y:S01]  /*136b0*/  R2UR UR11, R15 ;  /* 0x000000000f0b72ca */ /* 0x000fe200000e0000 */
        /* <DEDUP_REMOVED lines=20> */
[----:B------:R-:W0:Y:S01]  /*13800*/  @P4 LDC R80, c[0x0][0x44c] ;  /* 0x00011300ff504b82 */ /* 0x000e220000000800 */
[----:B------:R-:W-:Y:S01]  /*13810*/  FMUL.FTZ R26, R29, UR26 ;  /* 0x0000001a1d1a7c20 */ /* 0x000fe20008410000 */
[----:B--2---:R-:W-:-:S02]  /*13820*/  IMAD.IADD R15, R148, 0x1, R147 ;  /* 0x00000001940f7824 */ /* 0x004fc400078e0293 */
[----:B------:R-:W-:Y:S01]  /*13830*/  FMUL.FTZ R29, R32, UR26 ;  /* 0x0000001a201d7c20 */ /* 0x000fe20008410000 */
[----:B------:R-:W1:Y:S01]  /*13840*/  S2R R147, SR_TID.X ;  /* 0x0000000000937919 */ /* 0x000e620000002100 */
[----:B------:R-:W-:Y:S02]  /*13850*/  FMUL.FTZ R32, R35, UR26 ;  /* 0x0000001a23207c20 */ /* 0x000fe40008410000 */
[----:B------:R-:W2:Y:S01]  /*13860*/  @P4 LDC R14, c[0x0][0x450] ;  /* 0x00011400ff0e4b82 */ /* 0x000ea20000000800 */
[----:B------:R-:W-:Y:S02]  /*13870*/  WARPGROUP.DEPBAR.LE gsb0, 0x0 ;  /* 0x00008000000079c5 */ /* 0x000fe40000010000 */
        /* <DEDUP_REMOVED lines=25> */
[----:B0-----:R-:W-:-:S04]  /*13a10*/  @P4 IMAD.HI.U32 R81, R15, R80, RZ ;  /* 0x000000500f514227 */ /* 0x001fc800078e00ff */
[----:B------:R-:W-:Y:S01]  /*13a20*/  FMUL.FTZ R42, R45, UR26 ;  /* 0x0000001a2d2a7c20 */ /* 0x000fe20008410000 */
[----:B------:R0:W1:Y:S01]  /*13a30*/  MUFU.TANH R10, R79 ;  /* 0x0000004f000a7308 */ /* 0x0000620000002400 */
[----:B------:R-:W-:Y:S01]  /*13a40*/  FMUL.FTZ R45, R48, UR26 ;  /* 0x0000001a302d7c20 */ /* 0x000fe20008410000 */
[----:B------:R-:W-:Y:S01]  /*13a50*/  FMUL.FTZ R48, R51, UR26 ;  /* 0x0000001a33307c20 */ /* 0x000fe20008410000 */
[----:B------:R-:W-:Y:S01]  /*13a60*/  FMUL.FTZ R51, R54, UR26 ;  /* 0x0000001a36337c20 */ /* 0x000fe20008410000 */
[----:B------:R-:W-:Y:S01]  /*13a70*/  FMUL.FTZ R54, R57, UR26 ;  /* 0x0000001a39367c20 */ /* 0x000fe20008410000 */
[----:B------:R-:W-:Y:S01]  /*13a80*/  FMUL.FTZ R57, R60, UR26 ;  /* 0x0000001a3c397c20 */ /* 0x000fe20008410000 */
[----:B0-----:R-:W-:Y:S01]  /*13a90*/  FMUL.FTZ R79, R83, UR26 ;  /* 0x0000001a534f7c20 */ /* 0x001fe20008410000 */
[----:B------:R-:W-:Y:S01]  /*13aa0*/  FMUL.FTZ R83, R84, UR26 ;  /* 0x0000001a54537c20 */ /* 0x000fe20008410000 */
[----:B------:R-:W-:Y:S01]  /*13ab0*/  IMAD.MOV.U32 R84, RZ, RZ, R15 ;  /* 0x000000ffff547224 */ /* 0x000fe200078e000f */
[----:B--2---:R-:W-:Y:S01]  /*13ac0*/  @P4 SHF.R.U32.HI R84, RZ, R14, R81 ;  /* 0x0000000eff544219 */ /* 0x004fe20000011651 */
[----:B------:R-:W-:Y:S01]  /*13ad0*/  FMUL.FTZ R60, R63, UR26 ;  /* 0x0000001a3f3c7c20 */ /* 0x000fe20008410000 */
[----:B------:R-:W-:Y:S01]  /*13ae0*/  FMUL.FTZ R63, R66, UR26 ;  /* 0x0000001a423f7c20 */ /* 0x000fe20008410000 */
[----:B------:R-:W-:Y:S01]  /*13af0*/  FMUL.FTZ R66, R69, UR26 ;  /* 0x0000001a45427c20 */ /* 0x000fe20008410000 */
[----:B------:R-:W-:Y:S01]  /*13b00*/  FMUL.FTZ R69, R72, UR26 ;  /* 0x0000001a48457c20 */ /* 0x000fe20008410000 */
[----:B------:R-:W-:-:S02]  /*13b10*/  IMAD.SHL.U32 R80, R0, 0x80, RZ ;  /* 0x0000008000507824 */ /* 0x000fc400078e00ff */
[----:B------:R-:W-:Y:S01]  /*13b20*/  FMUL.FTZ R72, R75, UR26 ;  /* 0x0000001a4b487c20 */ /* 0x000fe20008410000 */
[----:B------:R-:W-:Y:S02]  /*13b30*/  @!P1 IMAD R81, R16, 0x8, R2 ;  /* 0x0000000810519824 */ /* 0x000fe400078e0202 */
[----:B------:R-:W-:Y:S01]  /*13b40*/  FMUL.FTZ R75, R78, UR26 ;  /* 0x0000001a4e4b7c20 */ /* 0x000fe20008410000 */
[----:B------:R-:W-:Y:S01]  /*13b50*/  FMUL.FTZ R78, R82, UR26 ;  /* 0x0000001a524e7c20 */ /* 0x000fe20008410000 */
[----:B------:R-:W-:Y:S01]  /*13b60*/  FMUL.FTZ R82, R86, UR26 ;  /* 0x0000001a56527c20 */ /* 0x000fe20008410000 */
[----:B-1----:R-:W-:Y:S01]  /*13b70*/  SHF.R.U32.HI R148, RZ, 0x7, R147 ;  /* 0x00000007ff947819 */ /* 0x002fe20000011693 */
[----:B------:R-:W-:Y:S01]  /*13b80*/  @!P1 VIADD R86, R81, 0x16840 ;  /* 0x0001684051569836 */ /* 0x000fe20000000000 */
[----:B------:R-:W-:Y:S01]  /*13b90*/  IADD3 R14, -R80, 0x1, RZ ;  /* 0x00000001500e7810 */ /* 0x000fe20007ffe1ff */
[----:B------:R-:W-:Y:S01]  /*13ba0*/  FMUL.FTZ R85, R85, UR26 ;  /* 0x0000001a55557c20 */ /* 0x000fe20008410000 */
[----:B------:R-:W-:Y:S01]  /*13bb0*/  FMUL.FTZ R81, R87, UR26 ;  /* 0x0000001a57517c20 */ /* 0x000fe20008410000 */
[----:B------:R-:W-:Y:S01]  /*13bc0*/  VIADD R15, R148, 0x9 ;  /* 0x00000009940f7836 */ /* 0x000fe20000000000 */
[----:B------:R-:W-:Y:S01]  /*13bd0*/  ISETP.GE.U32.AND P2, PT, R147, 0x180, PT ;  /* 0x000001809300780c */ /* 0x000fe20003f46070 */
[----:B---3--:R-:W-:Y:S01]  /*13be0*/  IMAD R14, R151, -0x2, R14 ;  /* 0xfffffffe970e7824 */ /* 0x008fe200078e020e */
[----:B------:R-:W0:Y:S02]  /*13bf0*/  MUFU.TANH R5, R5 ;  /* 0x0000000500057308 */ /* 0x000e240000002400 */
[----:B------:R-:W-:-:S02]  /*13c00*/  SEL R15, R15, 0x9, !P2 ;  /* 0x000000090f0f7807 */ /* 0x000fc40005000000 */
[----:B----4-:R-:W-:-:S04]  /*13c10*/  IADD3 R14, -R150, R14, R149 ;  /* 0x0000000e960e7210 */ /* 0x010fc80007ffe195 */
[----:B------:R-:W1:Y:S01]  /*13c20*/  MUFU.TANH R12, R12 ;  /* 0x0000000c000c7308 */ /* 0x000e620000002400 */
[----:B------:R-:W-:Y:S02]  /*13c30*/  WARPGROUP.DEPBAR.LE gsb0, 0x0 ;  /* 0x00008000000079c5 */ /* 0x000fe40000010000 */
[----:B------:R-:W2:Y:S05]  /*13c40*/  SHFL.IDX PT, R122, R84, RZ, 0x1c1f ;  /* 0x001c1fff547a7589 */ /* 0x000eaa00000e0000 */
[----:B------:R-:W3:Y:S01]  /*13c50*/  MUFU.TANH R11, R11 ;  /* 0x0000000b000b7308 */ /* 0x000ee20000002400 */
[----:B------:R-:W-:-:S07]  /*13c60*/  @!P1 PRMT R86, RZ, 0x654, R86 ;  /* 0x00000654ff569816 */ /* 0x000fce0000000056 */
[----:B------:R-:W4:Y:S01]  /*13c70*/  MUFU.TANH R24, R24 ;  /* 0x0000001800187308 */ /* 0x000f220000002400 */
[----:B------:R0:W-:Y:S07]  /*13c80*/  BAR.ARV R15, 0x100 ;  /* 0x0004000f0000751d */ /* 0x0001ee0000002000 */
        /* <DEDUP_REMOVED lines=59> */
[C---:B------:R-:W-:Y:S01]  /*14040*/  VIADD R121, R14.reuse, UR25 ;  /* 0x000000190e797c36 */ /* 0x040fe20008000000 */
[----:B------:R5:W-:Y:S01]  /*14050*/  @!P1 SYNCS.ARRIVE.TRANS64.RED.A1T0 RZ, [R86+URZ], RZ ;  /* 0x000000ff56ff99a7 */ /* 0x000be2000810043f */
[----:B------:R-:W-:-:S02]  /*14060*/  VIADD R120, R14, UR30 ;  /* 0x0000001e0e787c36 */ /* 0x000fc40008000000 */
[--C-:B--2---:R-:W-:Y:S02]  /*14070*/  IMAD.IADD R87, R121, 0x1, R122.reuse ;  /* 0x0000000179577824 */ /* 0x104fe400078e027a */
[----:B-----5:R-:W-:Y:S01]  /*14080*/  IMAD.IADD R86, R120, 0x1, R122 ;  /* 0x0000000178567824 */ /* 0x020fe200078e027a */
[----:B-1-34-:R-:W-:Y:S06]  /*14090*/  @!P5 BRA `(.L_x_1492) ;  /* 0x000000000058d947 */ /* 0x01afec0003800000 */
[----:B------:R-:W-:Y:S01]  /*140a0*/  IADD3 R122, -R150, R149, R122 ;  /* 0x00000095967a7210 */ /* 0x000fe20007ffe17a */
[----:B------:R-:W-:Y:S03]  /*140b0*/  BSSY B0, `(.L_x_1493) ;  /* 0x0000010000007945 */ /* 0x000fe60003800000 */
[----:B------:R-:W-:-:S13]  /*140c0*/  ISETP.GT.AND P2, PT, R122, -0x1, PT ;  /* 0xffffffff7a00780c */ /* 0x000fda0003f44270 */
[----:B------:R-:W-:Y:S05]  /*140d0*/  @P2 BRA `(.L_x_1494) ;  /* 0x0000000000202947 */ /* 0x000fea0003800000 */
[----:B------:R-:W-:Y:S01]  /*140e0*/  IMAD.U32 R123, RZ, RZ, UR4 ;  /* 0x00000004ff7b7e24 */ /* 0x000fe2000f8e00ff */
[----:B------:R-:W-:-:S04]  /*140f0*/  LOP3.LUT R122, RZ, R122, RZ, 0x33, !PT ;  /* 0x0000007aff7a7212 */ /* 0x000fc800078e33ff */
[----:B------:R-:W-:-:S13]  /*14100*/  ISETP.NE.AND P2, PT, R123, 0x1, PT ;  /* 0x000000017b00780c */ /* 0x000fda0003f45270 */
[----:B0-----:R-:W0:Y:S02]  /*14110*/  @P2 LDC.64 R14, c[0x0][0x9e8] ;  /* 0x00027a00ff0e2b82 */ /* 0x001e240000000a00 */
[----:B0-----:R-:W-:-:S05]  /*14120*/  @P2 IMAD.HI.U32 R14, R122, R14, RZ ;  /* 0x0000000e7a0e2227 */ /* 0x001fca00078e00ff */
[----:B------:R-:W-:-:S04]  /*14130*/  @P2 SHF.R.U32.HI R122, RZ, R15, R14 ;  /* 0x0000000fff7a2219 */ /* 0x000fc8000001160e */
[----:B------:R-:W-:Y:S01]  /*14140*/  LOP3.LUT R122, RZ, R122, RZ, 0x33, !PT ;  /* 0x0000007aff7a7212 */ /* 0x000fe200078e33ff */
[----:B------:R-:W-:Y:S06]  /*14150*/  BRA `(.L_x_1495) ;  /* 0x0000000000147947 */ /* 0x000fec0003800000 */
.L_x_1494:
[----:B------:R-:W-:-:S04]  /*14160*/  MOV R123, UR4 ;  /* 0x00000004007b7c02 */ /* 0x000fc80008000f00 */
[----:B------:R-:W-:-:S13]  /*14170*/  ISETP.NE.AND P2, PT, R123, 0x1, PT ;  /* 0x000000017b00780c */ /* 0x000fda0003f45270 */
[----:B0-----:R-:W0:Y:S02]  /*14180*/  @P2 LDC.64 R14, c[0x0][0x9e8] ;  /* 0x00027a00ff0e2b82 */ /* 0x001e240000000a00 */
[----:B0-----:R-:W-:-:S05]  /*14190*/  @P2 IMAD.HI.U32 R14, R122, R14, RZ ;  /* 0x0000000e7a0e2227 */ /* 0x001fca00078e00ff */
[----:B------:R-:W-:-:S07]  /*141a0*/  @P2 SHF.R.U32.HI R122, RZ, R15, R14 ;  /* 0x0000000fff7a2219 */ /* 0x000fce000001160e */
.L_x_1495:
[----:B------:R-:W-:Y:S05]  /*141b0*/  BSYNC B0 ;  /* 0x0000000000007941 */ /* 0x000fea0003800000 */
.L_x_1493:
[----:B------:R-:W-:-:S04]  /*141c0*/  IMAD R122, R122, R123, -R80 ;  /* 0x0000007b7a7a7224 */ /* 0x000fc800078e0a50 */
[----:B------:R-:W-:-:S05]  /*141d0*/  IMAD R122, R151, -0x2, R122 ;  /* 0xfffffffe977a7824 */ /* 0x000fca00078e027a */
[----:B------:R-:W-:Y:S02]  /*141e0*/  VIADDMNMX R87, R122, R123, R87, PT ;  /* 0x0000007b7a577246 */ /* 0x000fe40003800157 */
[----:B------:R-:W-:-:S07]  /*141f0*/  VIMNMX R86, R86, R122, !PT ;  /* 0x0000007a56567248 */ /* 0x000fce0007fe0100 */
.L_x_1492:
[----:B------:R-:W-:Y:S01]  /*14200*/  ISETP.GT.AND P2, PT, R0, -0x1, PT ;  /* 0xffffffff0000780c */ /* 0x000fe20003f44270 */
[----:B------:R-:W1:Y:S03]  /*14210*/  SHFL.IDX PT, R84, R84, 0x1, 0x1c1f ;  /* 0x003c1f0054547f89 */ /* 0x000e6600000e0000 */
[----:B------:R-:W-:-:S04]  /*14220*/  ISETP.GT.AND P3, PT, R86, RZ, P2 ;  /* 0x000000ff5600720c */ /* 0x000fc80001764270 */
[----:B------:R-:W-:-:S04]  /*14230*/  ISETP.LT.OR P3, PT, R87, 0x1, P3 ;  /* 0x000000015700780c */ /* 0x000fc80001f61670 */
[----:B0-----:R-:W-:Y:S02]  /*14240*/  FSEL R5, R5, -INF , !P3 ;  /* 0xff80000005057808 */ /* 0x001fe40005800000 */
[----:B------:R-:W-:-:S04]  /*14250*/  ISETP.GT.AND P3, PT, R86, 0x1, P2 ;  /* 0x000000015600780c */ /* 0x000fc80001764270 */
[----:B------:R-:W-:-:S04]  /*14260*/  ISETP.LT.OR P3, PT, R87, 0x2, P3 ;  /* 0x000000025700780c */ /* 0x000fc80001f61670 */
[----:B------:R-:W-:Y:S02]  /*14270*/  FSEL R122, R12, -INF , !P3 ;  /* 0xff8000000c7a7808 */ /* 0x000fe40005800000 */
[----:B------:R-:W-:Y:S01]  /*14280*/  ISETP.GT.AND P3, PT, R86, 0x8, P2 ;  /* 0x000000085600780c */ /* 0x000fe20001764270 */
[--C-:B-1----:R-:W-:Y:S02]  /*14290*/  IMAD.IADD R121, R121, 0x1, R84.reuse ;  /* 0x0000000179797824 */ /* 0x102fe400078e0254 */
[----:B------:R-:W-:Y:S01]  /*142a0*/  IMAD.IADD R120, R120, 0x1, R84 ;  /* 0x0000000178787824 */ /* 0x000fe200078e0254 */
[----:B------:R-:W-:-:S04]  /*142b0*/  ISETP.LT.OR P3, PT, R87, 0x9, P3 ;  /* 0x000000095700780c */ /* 0x000fc80001f61670 */
[----:B------:R-:W-:Y:S02]  /*142c0*/  FSEL R25, R25, -INF , !P3 ;  /* 0xff80000019197808 */ /* 0x000fe40005800000 */
[----:B------:R-:W-:-:S04]  /*142d0*/  ISETP.GT.AND P3, PT, R86, 0x9, P2 ;  /* 0x000000095600780c */ /* 0x000fc80001764270 */
        /* <DEDUP_REMOVED lines=85> */
[----:B------:R-:W-:Y:S01]  /*14830*/  FSEL R85, R85, -INF , !P3 ;  /* 0xff80000055557808 */ /* 0x000fe20005800000 */
[----:B------:R-:W-:Y:S08]  /*14840*/  @!P5 BRA `(.L_x_1496) ;  /* 0x000000000058d947 */ /* 0x000ff00003800000 */
[----:B------:R-:W-:Y:S01]  /*14850*/  IADD3 R84, -R150, R149, R84 ;  /* 0x0000009596547210 */ /* 0x000fe20007ffe154 */
[----:B------:R-:W-:Y:S03]  /*14860*/  BSSY B0, `(.L_x_1497) ;  /* 0x0000010000007945 */ /* 0x000fe60003800000 */
        /* <DEDUP_REMOVED lines=10> */
.L_x_1498:
[----:B------:R-:W-:-:S05]  /*14910*/  IMAD.U32 R12, RZ, RZ, UR4 ;  /* 0x00000004ff0c7e24 */ /* 0x000fca000f8e00ff */
[----:B------:R-:W-:-:S13]  /*14920*/  ISETP.NE.AND P3, PT, R12, 0x1, PT ;  /* 0x000000010c00780c */ /* 0x000fda0003f65270 */
[----:B------:R-:W0:Y:S02]  /*14930*/  @P3 LDC.64 R14, c[0x0][0x9e8] ;  /* 0x00027a00ff0e3b82 */ /* 0x000e240000000a00 */
[----:B0-----:R-:W-:-:S05]  /*14940*/  @P3 IMAD.HI.U32 R14, R84, R14, RZ ;  /* 0x0000000e540e3227 */ /* 0x001fca00078e00ff */
[----:B------:R-:W-:-:S07]  /*14950*/  @P3 SHF.R.U32.HI R84, RZ, R15, R14 ;  /* 0x0000000fff543219 */ /* 0x000fce000001160e */
.L_x_1499:
[----:B------:R-:W-:Y:S05]  /*14960*/  BSYNC B0 ;  /* 0x0000000000007941 */ /* 0x000fea0003800000 */
.L_x_1497:
[----:B------:R-:W-:-:S04]  /*14970*/  IMAD R80, R84, R12, -R80 ;  /* 0x0000000c54507224 */ /* 0x000fc800078e0a50 */
[----:B------:R-:W-:-:S05]  /*14980*/  IMAD R15, R151, -0x2, R80 ;  /* 0xfffffffe970f7824 */ /* 0x000fca00078e0250 */
[----:B------:R-:W-:Y:S02]  /*14990*/  VIADDMNMX R121, R15, R12, R121, PT ;  /* 0x0000000c0f797246 */ /* 0x000fe40003800179 */
[----:B------:R-:W-:-:S07]  /*149a0*/  VIMNMX R120, R120, R15, !PT ;  /* 0x0000000f78787248 */ /* 0x000fce0007fe0100 */
.L_x_1496:
[----:B------:R-:W-:Y:S01]  /*149b0*/  ISETP.GT.AND P3, PT, R120, 0x1, P2 ;  /* 0x000000017800780c */ /* 0x000fe20001764270 */
[----:B------:R-:W2:Y:S01]  /*149c0*/  LDL R84, [R1+0x44] ;  /* 0x0000440001547983 */ /* 0x000ea20000100800 */
[----:B------:R-:W-:Y:S01]  /*149d0*/  FMNMX.FTZ R15, R5, R20, !PT ;  /* 0x00000014050f7209 */ /* 0x000fe20007810000 */
[----:B------:R-:W-:Y:S01]  /*149e0*/  UMOV UR41, UR5 ;  /* 0x0000000500297c82 */ /* 0x000fe20008000000 */
[----:B------:R-:W-:Y:S02]  /*149f0*/  ISETP.LT.OR P3, PT, R121, 0x2, P3 ;  /* 0x000000027900780c */ /* 0x000fe40001f61670 */
[----:B------:R-:W-:Y:S02]  /*14a00*/  FMNMX.FTZ R12, R122, R15, !PT ;  /* 0x0000000f7a0c7209 */ /* 0x000fe40007810000 */
[----:B------:R-:W-:Y:S02]  /*14a10*/  FSEL R24, R24, -INF , !P3 ;  /* 0xff80000018187808 */ /* 0x000fe40005800000 */
[----:B------:R-:W-:-:S02]  /*14a20*/  ISETP.GT.AND P3, PT, R120, 0x8, P2 ;  /* 0x000000087800780c */ /* 0x000fc40001764270 */
[----:B------:R-:W-:Y:S02]  /*14a30*/  FMNMX.FTZ R15, R25, R12, !PT ;  /* 0x0000000c190f7209 */ /* 0x000fe40007810000 */
[----:B------:R-:W-:Y:S02]  /*14a40*/  ISETP.LT.OR P3, PT, R121, 0x9, P3 ;  /* 0x000000097900780c */ /* 0x000fe40001f61670 */
[----:B------:R-:W-:Y:S02]  /*14a50*/  FMNMX.FTZ R12, R26, R15, !PT ;  /* 0x0000000f1a0c7209 */ /* 0x000fe40007810000 */
[----:B------:R-:W-:Y:S02]  /*14a60*/  FSEL R27, R27, -INF , !P3 ;  /* 0xff8000001b1b7808 */ /* 0x000fe40005800000 */
[----:B------:R-:W-:Y:S02]  /*14a70*/  ISETP.GT.AND P3, PT, R120, 0x9, P2 ;  /* 0x000000097800780c */ /* 0x000fe40001764270 */
[----:B------:R-:W-:-:S02]  /*14a80*/  FMNMX.FTZ R15, R29, R12, !PT ;  /* 0x0000000c1d0f7209 */ /* 0x000fc40007810000 */
[----:B------:R-:W-:Y:S02]  /*14a90*/  ISETP.LT.OR P3, PT, R121, 0xa, P3 ;  /* 0x0000000a7900780c */ /* 0x000fe40001f61670 */
[----:B------:R-:W-:Y:S02]  /*14aa0*/  FMNMX.FTZ R12, R30, R15, !PT ;  /* 0x0000000f1e0c7209 */ /* 0x000fe40007810000 */
[----:B------:R-:W-:Y:S02]  /*14ab0*/  FSEL R28, R28, -INF , !P3 ;  /* 0xff8000001c1c7808 */ /* 0x000fe40005800000 */
[----:B------:R-:W-:Y:S02]  /*14ac0*/  ISETP.GT.AND P3, PT, R120, 0x10, P2 ;  /* 0x000000107800780c */ /* 0x000fe40001764270 */
[----:B------:R-:W-:Y:S02]  /*14ad0*/  FMNMX.FTZ R15, R33, R12, !PT ;  /* 0x0000000c210f7209 */ /* 0x000fe40007810000 */
[----:B------:R-:W-:-:S02]  /*14ae0*/  ISETP.LT.OR P3, PT, R121, 0x11, P3 ;  /* 0x000000117900780c */ /* 0x000fc40001f61670 */
[----:B------:R-:W-:Y:S02]  /*14af0*/  FMNMX.FTZ R12, R34, R15, !PT ;  /* 0x0000000f220c7209 */ /* 0x000fe40007810000 */
[----:B------:R-:W-:Y:S02]  /*14b00*/  FSEL R31, R31, -INF , !P3 ;  /* 0xff8000001f1f7808 */ /* 0x000fe40005800000 */
[----:B------:R-:W-:Y:S02]  /*14b10*/  ISETP.GT.AND P3, PT, R120, 0x11, P2 ;  /* 0x000000117800780c */ /* 0x000fe40001764270 */
[----:B------:R-:W-:Y:S02]  /*14b20*/  FMNMX.FTZ R15, R37, R12, !PT ;  /* 0x0000000c250f7209 */ /* 0x000fe40007810000 */
[----:B------:R-:W-:Y:S02]  /*14b30*/  ISETP.LT.OR P3, PT, R121, 0x12, P3 ;  /* 0x000000127900780c */ /* 0x000fe40001f61670 */
[----:B------:R-:W-:-:S02]  /*14b40*/  FMNMX.FTZ R12, R38, R15, !PT ;  /* 0x0000000f260c7209 */ /* 0x000fc40007810000 */
[----:B------:R-:W-:Y:S02]  /*14b50*/  FSEL R32, R32, -INF , !P3 ;  /* 0xff80000020207808 */ /* 0x000fe40005800000 */
[----:B------:R-:W-:Y:S02]  /*14b60*/  ISETP.GT.AND P3, PT, R120, 0x18, P2 ;  /* 0x000000187800780c */ /* 0x000fe40001764270 */
[----:B------:R-:W-:Y:S02]  /*14b70*/  FMNMX.FTZ R15, R41, R12, !PT ;  /* 0x0000000c290f7209 */ /* 0x000fe40007810000 */
[----:B------:R-:W-:Y:S02]  /*14b80*/  ISETP.LT.OR P3, PT, R121, 0x19, P3 ;  /* 0x000000197900780c */ /* 0x000fe40001f61670 */
[----:B------:R-:W-:Y:S02]  /*14b90*/  FMNMX.FTZ R12, R42, R15, !PT ;  /* 0x0000000f2a0c7209 */ /* 0x000fe40007810000 */
[----:B------:R-:W-:-:S02]  /*14ba0*/  FSEL R35, R35, -INF , !P3 ;  /* 0xff80000023237808 */ /* 0x000fc40005800000 */
[----:B------:R-:W-:Y:S02]  /*14bb0*/  ISETP.GT.AND P3, PT, R120, 0x19, P2 ;  /* 0x000000197800780c */ /* 0x000fe40001764270 */
[----:B------:R-:W-:Y:S02]  /*14bc0*/  FMNMX.FTZ R15, R45, R12, !PT ;  /* 0x0000000c2d0f7209 */ /* 0x000fe40007810000 */
        /* <DEDUP_REMOVED lines=48> */
[----:B------:R-:W-:Y:S01]  /*14ed0*/  ISETP.GT.AND P3, PT, R120, 0x41, P2 ;  /* 0x000000417800780c */ /* 0x000fe20001764270 */
[----:B------:R-:W0:Y:S03]  /*14ee0*/  SHFL.BFLY PT, R15, R12, 0x2, 0x1f ;  /* 0x0c401f000c0f7f89 */ /* 0x000e2600000e0000 */
[----:B------:R-:W-:-:S04]  /*14ef0*/  ISETP.LT.OR P3, PT, R121, 0x42, P3 ;  /* 0x000000427900780c */ /* 0x000fc80001f61670 */
[----:B------:R-:W-:Y:S02]  /*14f00*/  FSEL R56, R56, -INF , !P3 ;  /* 0xff80000038387808 */ /* 0x000fe40005800000 */
[----:B------:R-:W-:-:S04]  /*14f10*/  ISETP.GT.AND P3, PT, R120, 0x48, P2 ;  /* 0x000000487800780c */ /* 0x000fc80001764270 */
[----:B------:R-:W-:-:S04]  /*14f20*/  ISETP.LT.OR P3, PT, R121, 0x49, P3 ;  /* 0x000000497900780c */ /* 0x000fc80001f61670 */
[----:B------:R-:W-:Y:S02]  /*14f30*/  FSEL R59, R59, -INF , !P3 ;  /* 0xff8000003b3b7808 */ /* 0x000fe40005800000 */
[----:B------:R-:W-:-:S04]  /*14f40*/  ISETP.GT.AND P3, PT, R120, 0x49, P2 ;  /* 0x000000497800780c */ /* 0x000fc80001764270 */
[C---:B------:R-:W-:Y:S02]  /*14f50*/  ISETP.LT.OR P3, PT, R121.reuse, 0x4a, P3 ;  /* 0x0000004a7900780c */ /* 0x040fe40001f61670 */
[----:B0-----:R-:W-:Y:S02]  /*14f60*/  FMNMX.FTZ R15, R12, R15, !PT ;  /* 0x0000000f0c0f7209 */ /* 0x001fe40007810000 */
        /* <DEDUP_REMOVED lines=9> */
[----:B------:R-:W-:Y:S02]  /*15000*/  ISETP.LT.OR P3, PT, R121, 0x59, P3 ;  /* 0x000000597900780c */ /* 0x000fe40001f61670 */
[----:B0-----:R-:W-:Y:S02]  /*15010*/  FMNMX.FTZ R12, R15, R12, !PT ;  /* 0x0000000c0f0c7209 */ /* 0x001fe40007810000 */
[----:B------:R-:W-:Y:S02]  /*15020*/  FSEL R67, R67, -INF , !P3 ;  /* 0xff80000043437808 */ /* 0x000fe40005800000 */
[----:B------:R-:W-:Y:S01]  /*15030*/  ISETP.GT.AND P3, PT, R120, 0x59, P2 ;  /* 0x000000597800780c */ /* 0x000fe20001764270 */
[----:B------:R-:W-:-:S03]  /*15040*/  FMUL.FTZ R14, R12, UR41 ;  /* 0x000000290c0e7c20 */ /* 0x000fc60008410000 */
        /* <DEDUP_REMOVED lines=23> */
[C---:B------:R-:W-:Y:S02]  /*151c0*/  ISETP.GT.AND P3, PT, R120.reuse, RZ, P2 ;  /* 0x000000ff7800720c */ /* 0x040fe40001764270 */
[----:B------:R-:W-:Y:S02]  /*151d0*/  ISETP.GT.AND P2, PT, R120, 0x79, P2 ;  /* 0x000000797800780c */ /* 0x000fe40001744270 */
[C---:B------:R-:W-:Y:S02]  /*151e0*/  ISETP.LT.OR P3, PT, R121.reuse, 0x1, P3 ;  /* 0x000000017900780c */ /* 0x040fe40001f61670 */
[----:B------:R-:W-:Y:S02]  /*151f0*/  ISETP.LT.OR P2, PT, R121, 0x7a, P2 ;  /* 0x0000007a7900780c */ /* 0x000fe40001741670 */
[----:B------:R-:W-:-:S02]  /*15200*/  FSEL R11, R11, -INF , !P3 ;  /* 0xff8000000b0b7808 */ /* 0x000fc40005800000 */
[----:B------:R-:W-:Y:S02]  /*15210*/  FSETP.NEU.FTZ.AND P3, PT, R12, -INF , PT ;  /* 0xff8000000c00780b */ /* 0x000fe40003f7d000 */
[----:B------:R-:W-:Y:S02]  /*15220*/  FSEL R81, R81, -INF , !P2 ;  /* 0xff80000051517808 */ /* 0x000fe40005000000 */
[----:B------:R-:W-:-:S05]  /*15230*/  FSEL R14, R14, RZ, P3 ;  /* 0x000000ff0e0e7208 */ /* 0x000fca0001800000 */
        /* <DEDUP_REMOVED lines=39> */
[----:B------:R-:W-:Y:S01]  /*154b0*/  FFMA.FTZ R85, R85, UR41, -R14 ;  /* 0x0000002955557c23 */ /* 0x000fe2000801080e */
[----:B------:R-:W-:Y:S01]  /*154c0*/  MUFU.EX2 R148, R148 ;  /* 0x0000009400947308 */ /* 0x000fe20000000800 */
[----:B------:R-:W-:-:S04]  /*154d0*/  FMNMX.FTZ R5, R43, R30, !PT ;  /* 0x0000001e2b057209 */ /* 0x000fc80007810000 */
[----:B------:R-:W-:-:S03]  /*154e0*/  FMNMX.FTZ R34, R44, R5, !PT ;  /* 0x000000052c227209 */ /* 0x000fc60007810000 */
[----:B------:R0:W-:Y:S01]  /*154f0*/  MUFU.EX2 R30, R38 ;  /* 0x00000026001e7308 */ /* 0x0001e20000000800 */
        /* <DEDUP_REMOVED lines=10> */
[----:B0-----:R-:W-:-:S03]  /*155a0*/  FMNMX.FTZ R38, R60, R5, !PT ;  /* 0x000000053c267209 */ /* 0x001fc60007810000 */
        /* <DEDUP_REMOVED lines=17> */
[----:B------:R-:W-:Y:S01]  /*156c0*/  FMNMX.FTZ R5, R81, R42, !PT ;  /* 0x0000002a51057209 */ /* 0x000fe20007810000 */
[--C-:B------:R-:W-:Y:S02]  /*156d0*/  FFMA.FTZ R42, R62, UR41, -R14.reuse ;  /* 0x000000293e2a7c23 */ /* 0x100fe4000801080e */
[----:B------:R-:W-:Y:S02]  /*156e0*/  MUFU.EX2 R140, R140 ;  /* 0x0000008c008c7308 */ /* 0x000fe40000000800 */
[----:B0-----:R-:W0:Y:S06]  /*156f0*/  SHFL.BFLY PT, R46, R5, 0x2, 0x1f ;  /* 0x0c401f00052e7f89 */ /* 0x001e2c00000e0000 */
[----:B------:R-:W-:Y:S08]  /*15700*/  MUFU.EX2 R142, R142 ;  /* 0x0000008e008e7308 */ /* 0x000ff00000000800 */
[----:B------:R-:W-:Y:S08]  /*15710*/  MUFU.EX2 R33, R33 ;  /* 0x0000002100217308 */ /* 0x000ff00000000800 */
[----:B------:R-:W-:Y:S01]  /*15720*/  MUFU.EX2 R136, R136 ;  /* 0x0000008800887308 */ /* 0x000fe20000000800 */
[----:B0-----:R-:W-:Y:S01]  /*15730*/  FMNMX.FTZ R53, R5, R46, !PT ;  /* 0x0000002e05357209 */ /* 0x001fe20007810000 */
[----:B------:R-:W-:-:S04]  /*15740*/  FFMA.FTZ R46, R70, UR41, -R14 ;  /* 0x00000029462e7c23 */ /* 0x000fc8000801080e */
[----:B-1----:R-:W0:Y:S02]  /*15750*/  SHFL.BFLY PT, R54, R53, 0x1, 0x1f ;  /* 0x0c201f0035367f89 */ /* 0x002e2400000e0000 */
[----:B------:R-:W-:Y:S08]  /*15760*/  MUFU.EX2 R138, R138 ;  /* 0x0000008a008a7308 */ /* 0x000ff00000000800 */
[----:B------:R-:W-:Y:S08]  /*15770*/  MUFU.EX2 R37, R37 ;  /* 0x0000002500257308 */ /* 0x000ff00000000800 */
[----:B------:R-:W-:Y:S01]  /*15780*/  MUFU.EX2 R132, R132 ;  /* 0x0000008400847308 */ /* 0x000fe20000000800 */
[----:B0-----:R-:W-:-:S07]  /*15790*/  FMNMX.FTZ R5, R53, R54, !PT ;  /* 0x0000003635057209 */ /* 0x001fce0007810000 */
[----:B------:R-:W-:Y:S01]  /*157a0*/  MUFU.EX2 R134, R134 ;  /* 0x0000008600867308 */ /* 0x000fe20000000800 */
[----:B------:R-:W-:Y:S02]  /*157b0*/  FSEL R53, R12, RZ, P3 ;  /* 0x000000ff0c357208 */ /* 0x000fe40001800000 */
[C---:B------:R-:W-:Y:S01]  /*157c0*/  FSETP.NEU.FTZ.AND P2, PT, R5.reuse, -INF , PT ;  /* 0xff8000000500780b */ /* 0x040fe20003f5d000 */
[----:B------:R-:W-:Y:S02]  /*157d0*/  FMUL.FTZ R54, R5, UR41 ;  /* 0x0000002905367c20 */ /* 0x000fe40008410000 */
[----:B------:R-:W-:Y:S02]  /*157e0*/  FADD.FTZ R53, -R53, R20 ;  /* 0x0000001435357221 */ /* 0x000fe40000010100 */
[----:B------:R-:W-:Y:S02]  /*157f0*/  MUFU.EX2 R41, R41 ;  /* 0x0000002900297308 */ /* 0x000fe40000000800 */
[----:B------:R-:W-:Y:S01]  /*15800*/  FMUL.FTZ R14, R53, UR41 ;  /* 0x00000029350e7c20 */ /* 0x000fe20008410000 */
[----:B------:R-:W-:-:S05]  /*15810*/  FSEL R53, R54, RZ, P2 ;  /* 0x000000ff36357208 */ /* 0x000fca0001000000 */
        /* <DEDUP_REMOVED lines=9> */
[----:B------:R-:W-:Y:S01]  /*158b0*/  FFMA.FTZ R27, R32, UR41, -R53 ;  /* 0x00000029201b7c23 */ /* 0x000fe20008010835 */
[----:B------:R-:W-:-:S02]  /*158c0*/  @!P1 IMAD R31, R21, 0x8, R2 ;  /* 0x00000008151f9824 */ /* 0x000fc400078e0202 */
[--C-:B------:R-:W-:Y:S01]  /*158d0*/  FFMA.FTZ R141, R39, UR41, -R53.reuse ;  /* 0x00000029278d7c23 */ /* 0x100fe20008010835 */
[--C-:B------:R-:W-:Y:S01]  /*158e0*/  FFMA.FTZ R21, R40, UR41, -R53.reuse ;  /* 0x0000002928157c23 */ /* 0x100fe20008010835 */
[--C-:B------:R-:W-:Y:S01]  /*158f0*/  FFMA.FTZ R143, R43, UR41, -R53.reuse ;  /* 0x000000292b8f7c23 */ /* 0x100fe20008010835 */
[----:B------:R-:W-:Y:S02]  /*15900*/  @!P1 VIADD R31, R31, 0x16860 ;  /* 0x000168601f1f9836 */ /* 0x000fe40000000000 */
[--C-:B------:R-:W-:Y:S01]  /*15910*/  FFMA.FTZ R137, R47, UR41, -R53.reuse ;  /* 0x000000292f897c23 */ /* 0x100fe20008010835 */
[----:B------:R-:W-:Y:S01]  /*15920*/  MUFU.EX2 R11, R11 ;  /* 0x0000000b000b7308 */ /* 0x000fe20000000800 */
[----:B0-----:R-:W-:Y:S01]  /*15930*/  FFMA.FTZ R35, R14, R4, R148 ;  /* 0x000000040e237223 */ /* 0x001fe20000010094 */
[----:B------:R-:W-:Y:S01]  /*15940*/  FFMA.FTZ R4, R10, UR41, -R53 ;  /* 0x000000290a047c23 */ /* 0x000fe20008010835 */
[----:B------:R-:W-:Y:S01]  /*15950*/  @!P1 PRMT R31, RZ, 0x654, R31 ;  /* 0x00000654ff1f9816 */ /* 0x000fe2000000001f */
[----:B------:R-:W-:Y:S01]  /*15960*/  FFMA.FTZ R32, R48, UR41, -R53 ;  /* 0x0000002930207c23 */ /* 0x000fe20008010835 */
[----:B------:R-:W-:Y:S01]  /*15970*/  FADD.FTZ R35, R15, R35 ;  /* 0x000000230f237221 */ /* 0x000fe20000010000 */
[----:B------:R-:W-:Y:S01]  /*15980*/  FFMA.FTZ R139, R51, UR41, -R53 ;  /* 0x00000029338b7c23 */ /* 0x000fe20008010835 */
[----:B------:R0:W-:Y:S01]  /*15990*/  @!P1 SYNCS.ARRIVE.TRANS64.RED.A1T0 RZ, [R31+URZ], RZ ;  /* 0x000000ff1fff99a7 */ /* 0x0001e2000810043f */
[----:B------:R-:W-:Y:S01]  /*159a0*/  MUFU.EX2 R151, R151 ;  /* 0x0000009700977308 */ /* 0x000fe20000000800 */
[----:B------:R-:W-:Y:S01]  /*159b0*/  FADD.FTZ R10, R150, R35 ;  /* 0x00000023960a7221 */ /* 0x000fe20000010000 */
[----:B------:R-:W-:Y:S01]  /*159c0*/  F2FP.F16.F32.PACK_AB R150, R25, R150 ;  /* 0x000000961996723e */ /* 0x000fe200000000ff */
[--C-:B------:R-:W-:Y:S01]  /*159d0*/  FFMA.FTZ R52, R52, UR41, -R53.reuse ;  /* 0x0000002934347c23 */ /* 0x100fe20008010835 */
[--C-:B------:R-:W-:Y:S01]  /*159e0*/  FFMA.FTZ R133, R55, UR41, -R53.reuse ;  /* 0x0000002937857c23 */ /* 0x100fe20008010835 */
[----:B------:R-:W-:Y:S01]  /*159f0*/  FADD.FTZ R35, R25, R10 ;  /* 0x0000000a19237221 */ /* 0x000fe20000010000 */
[----:B------:R-:W-:Y:S01]  /*15a00*/  FSEL R10, R5, RZ, P2 ;  /* 0x000000ff050a7208 */ /* 0x000fe20001000000 */
[----:B0-----:R-:W-:Y:S01]  /*15a10*/  FFMA.FTZ R31, R44, UR41, -R53 ;  /* 0x000000292c1f7c23 */ /* 0x001fe20008010835 */
[----:B------:R-:W-:Y:S01]  /*15a20*/  MUFU.EX2 R24, R24 ;  /* 0x0000001800187308 */ /* 0x000fe20000000800 */
[----:B------:R-:W-:Y:S01]  /*15a30*/  FADD.FTZ R35, R144, R35 ;  /* 0x0000002390237221 */ /* 0x000fe20000010000 */
[----:B------:R-:W-:Y:S01]  /*15a40*/  FFMA.FTZ R56, R56, UR41, -R53 ;  /* 0x0000002938387c23 */ /* 0x000fe20008010835 */
[----:B------:R-:W-:Y:S01]  /*15a50*/  FADD.FTZ R10, -R10, R13 ;  /* 0x0000000d0a0a7221 */ /* 0x000fe20000010100 */
[----:B------:R-:W-:Y:S01]  /*15a60*/  FFMA.FTZ R135, R59, UR41, -R53 ;  /* 0x000000293b877c23 */ /* 0x000fe20008010835 */
[----:B------:R-:W-:Y:S01]  /*15a70*/  FADD.FTZ R35, R26, R35 ;  /* 0x000000231a237221 */ /* 0x000fe20000010000 */
[----:B------:R-:W-:Y:S01]  /*15a80*/  F2FP.F16.F32.PACK_AB R148, R15, R148 ;  /* 0x000000940f94723e */ /* 0x000fe200000000ff */
[----:B------:R-:W-:Y:S01]  /*15a90*/  FMUL.FTZ R10, R10, UR41 ;  /* 0x000000290a0a7c20 */ /* 0x000fe20008410000 */
[----:B------:R-:W-:Y:S01]  /*15aa0*/  MUFU.EX2 R145, R145 ;  /* 0x0000009100917308 */ /* 0x000fe20000000800 */
[----:B------:R-:W-:Y:S01]  /*15ab0*/  FADD.FTZ R36, R146, R35 ;  /* 0x0000002392247221 */ /* 0x000fe20000010000 */
[----:B------:R-:W-:Y:S01]  /*15ac0*/  F2FP.F16.F32.PACK_AB R146, R29, R146 ;  /* 0x000000921d92723e */ /* 0x000fe200000000ff */
[--C-:B------:R-:W-:Y:S01]  /*15ad0*/  FFMA.FTZ R60, R60, UR41, -R53.reuse ;  /* 0x000000293c3c7c23 */ /* 0x100fe20008010835 */
[--C-:B------:R-:W-:Y:S01]  /*15ae0*/  FFMA.FTZ R129, R63, UR41, -R53.reuse ;  /* 0x000000293f817c23 */ /* 0x100fe20008010835 */
[----:B------:R-:W-:Y:S01]  /*15af0*/  FADD.FTZ R35, R29, R36 ;  /* 0x000000241d237221 */ /* 0x000fe20000010000 */
[--C-:B------:R-:W-:Y:S01]  /*15b00*/  FFMA.FTZ R64, R64, UR41, -R53.reuse ;  /* 0x0000002940407c23 */ /* 0x100fe20008010835 */
[----:B------:R-:W-:Y:S01]  /*15b10*/  FFMA.FTZ R131, R67, UR41, -R53 ;  /* 0x0000002943837c23 */ /* 0x000fe20008010835 */
[----:B------:R-:W0:Y:S01]  /*15b20*/  MUFU.EX2 R10, R10 ;  /* 0x0000000a000a7308 */ /* 0x000e220000000800 */
[----:B------:R-:W-:Y:S01]  /*15b30*/  FADD.FTZ R35, R140, R35 ;  /* 0x000000238c237221 */ /* 0x000fe20000010000 */
[----:B------:R-:W-:Y:S01]  /*15b40*/  F2FP.F16.F32.PACK_AB R140, R30, R140 ;  /* 0x0000008c1e8c723e */ /* 0x000fe200000000ff */
[--C-:B------:R-:W-:Y:S01]  /*15b50*/  FFMA.FTZ R68, R68, UR41, -R53.reuse ;  /* 0x0000002944447c23 */ /* 0x100fe20008010835 */
[----:B------:R-:W-:Y:S01]  /*15b60*/  FFMA.FTZ R71, R71, UR41, -R53 ;  /* 0x0000002947477c23 */ /* 0x000fe20008010835 */
[----:B------:R-:W-:Y:S01]  /*15b70*/  FADD.FTZ R35, R30, R35 ;  /* 0x000000231e237221 */ /* 0x000fe20000010000 */
[----:B------:R-:W-:Y:S01]  /*15b80*/  F2FP.F16.F32.PACK_AB R144, R26, R144 ;  /* 0x000000901a90723e */ /* 0x000fe200000000ff */
        /* <DEDUP_REMOVED lines=9> */
[----:B------:R-:W3:Y:S01]  /*15c20*/  MUFU.EX2 R147, R147 ;  /* 0x0000009300937308 */ /* 0x000ee20000000800 */
[----:B0-----:R-:W-:Y:S01]  /*15c30*/  FFMA.FTZ R36, R10, R3, R149 ;  /* 0x000000030a247223 */ /* 0x001fe20000010095 */
[----:B------:R-:W-:Y:S01]  /*15c40*/  FADD.FTZ R25, R136, R25 ;  /* 0x0000001988197221 */ /* 0x000fe20000010000 */
[----:B------:R-:W-:Y:S01]  /*15c50*/  F2FP.F16.F32.PACK_AB R136, R34, R136 ;  /* 0x000000882288723e */ /* 0x000fe200000000ff */
[----:B------:R-:W-:Y:S01]  /*15c60*/  FMUL.FTZ R88, R88, R14 ;  /* 0x0000000e58587220 */ /* 0x000fe20000410000 */
[C---:B------:R-:W-:Y:S01]  /*15c70*/  FADD.FTZ R36, R11.reuse, R36 ;  /* 0x000000240b247221 */ /* 0x040fe20000010000 */
[----:B------:R-:W-:Y:S01]  /*15c80*/  FADD.FTZ R25, R34, R25 ;  /* 0x0000001922197221 */ /* 0x000fe20000010000 */
[----:B------:R-:W-:Y:S01]  /*15c90*/  F2FP.F16.F32.PACK_AB R149, R11, R149 ;  /* 0x000000950b95723e */ /* 0x000fe200000000ff */
[----:B------:R-:W0:Y:S01]  /*15ca0*/  MUFU.EX2 R28, R28 ;  /* 0x0000001c001c7308 */ /* 0x000e220000000800 */
[----:B------:R-:W-:Y:S01]  /*15cb0*/  FADD.FTZ R3, R151, R36 ;  /* 0x0000002497037221 */ /* 0x000fe20000010000 */
[----:B------:R-:W-:Y:S01]  /*15cc0*/  FADD.FTZ R40, R138, R25 ;  /* 0x000000198a287221 */ /* 0x000fe20000010000 */
[----:B--2---:R-:W-:Y:S01]  /*15cd0*/  ISETP.GT.AND P2, PT, R0, R84, PT ;  /* 0x000000540000720c */ /* 0x004fe20003f44270 */
[-C--:B------:R-:W-:Y:S01]  /*15ce0*/  FMUL.FTZ R89, R89, R14.reuse ;  /* 0x0000000e59597220 */ /* 0x080fe20000410000 */
[----:B------:R-:W-:Y:S01]  /*15cf0*/  FADD.FTZ R36, R24, R3 ;  /* 0x0000000318247221 */ /* 0x000fe20000010000 */
[----:B------:R-:W-:Y:S01]  /*15d00*/  FADD.FTZ R3, R37, R40 ;  /* 0x0000002825037221 */ /* 0x000fe20000010000 */
[-C--:B------:R-:W-:Y:S01]  /*15d10*/  FMUL.FTZ R92, R92, R14.reuse ;  /* 0x0000000e5c5c7220 */ /* 0x080fe20000410000 */
[----:B------:R-:W2:Y:S01]  /*15d20*/  MUFU.EX2 R141, R141 ;  /* 0x0000008d008d7308 */ /* 0x000ea20000000800 */
[----:B------:R-:W-:Y:S01]  /*15d30*/  FADD.FTZ R36, R145, R36 ;  /* 0x0000002491247221 */ /* 0x000fe20000010000 */
[----:B------:R-:W-:Y:S01]  /*15d40*/  FADD.FTZ R3, R132, R3 ;  /* 0x0000000384037221 */ /* 0x000fe20000010000 */
[-C--:B------:R-:W-:Y:S01]  /*15d50*/  FMUL.FTZ R93, R93, R14.reuse ;  /* 0x0000000e5d5d7220 */ /* 0x080fe20000410000 */
        /* <DEDUP_REMOVED lines=9> */
[----:B0-----:R-:W-:Y:S01]  /*15df0*/  FADD.FTZ R36, R28, R35 ;  /* 0x000000231c247221 */ /* 0x001fe20000010000 */
[----:B------:R-:W-:Y:S01]  /*15e00*/  FADD.FTZ R35, R41, R40 ;  /* 0x0000002829237221 */ /* 0x000fe20000010000 */
        /* <DEDUP_REMOVED lines=11> */
[----:B------:R-:W-:Y:S01]  /*15ec0*/  FMUL.FTZ R117, R117, R14 ;  /* 0x0000000e75757220 */ /* 0x000fe20000410000 */
[----:B------:R-:W-:Y:S01]  /*15ed0*/  F2FP.F16.F32.PACK_AB R141, R21, R141 ;  /* 0x0000008d158d723e */ /* 0x000fe200000000ff */
[-C--:B------:R-:W-:Y:S01]  /*15ee0*/  FMUL.FTZ R90, R90, R10.reuse ;  /* 0x0000000a5a5a7220 */ /* 0x080fe20000410000 */
[-C--:B------:R-:W-:Y:S01]  /*15ef0*/  FMUL.FTZ R91, R91, R10.reuse ;  /* 0x0000000a5b5b7220 */ /* 0x080fe20000410000 */
[-C--:B------:R-:W-:Y:S01]  /*15f00*/  FMUL.FTZ R94, R94, R10.reuse ;  /* 0x0000000a5e5e7220 */ /* 0x080fe20000410000 */
[-C--:B------:R-:W-:Y:S01]  /*15f10*/  FMUL.FTZ R95, R95, R10.reuse ;  /* 0x0000000a5f5f7220 */ /* 0x080fe20000410000 */
[----:B------:R-:W1:Y:S01]  /*15f20*/  MUFU.EX2 R31, R31 ;  /* 0x0000001f001f7308 */ /* 0x000e620000000800 */
        /* <DEDUP_REMOVED lines=14> */
[----:B------:R-:W-:Y:S01]  /*16010*/  FMUL.FTZ R119, R119, R10 ;  /* 0x0000000a77777220 */ /* 0x000fe20000410000 */
[----:B------:R-:W2:Y:S01]  /*16020*/  MUFU.EX2 R137, R137 ;  /* 0x0000008900897308 */ /* 0x000ea20000000800 */
[----:B-1----:R-:W-:Y:S01]  /*16030*/  FADD.FTZ R36, R31, R36 ;  /* 0x000000241f247221 */ /* 0x002fe20000010000 */
[----:B------:R-:W-:Y:S01]  /*16040*/  F2FP.F16.F32.PACK_AB R142, R33, R142 ;  /* 0x0000008e218e723e */ /* 0x000fe200000000ff */
[----:B------:R-:W-:Y:S01]  /*16050*/  VIADD R0, R0, 0xffffffff ;  /* 0xffffffff00007836 */ /* 0x000fe20000000000 */
[----:B------:R-:W-:Y:S01]  /*16060*/  F2FP.F16.F32.PACK_AB R138, R37, R138 ;  /* 0x0000008a258a723e */ /* 0x000fe200000000ff */
[----:B------:R-:W-:Y:S01]  /*16070*/  IMAD.MOV.U32 R10, RZ, RZ, R23 ;  /* 0x000000ffff0a7224 */ /* 0x000fe200078e0017 */
[----:B------:R-:W-:Y:S01]  /*16080*/  F2FP.F16.F32.PACK_AB R132, R38, R132 ;  /* 0x000000842684723e */ /* 0x000fe200000000ff */
[----:B------:R-:W-:Y:S01]  /*16090*/  IMAD.MOV.U32 R21, RZ, RZ, R16 ;  /* 0x000000ffff157224 */ /* 0x000fe200078e0010 */
[----:B------:R-:W1:Y:S01]  /*160a0*/  MUFU.EX2 R130, R130 ;  /* 0x0000008200827308 */ /* 0x000e620000000800 */
[----:B0-----:R-:W-:Y:S01]  /*160b0*/  FADD.FTZ R35, R42, R35 ;  /* 0x000000232a237221 */ /* 0x001fe20000010000 */
[----:B------:R-:W-:-:S02]  /*160c0*/  F2FP.F16.F32.PACK_AB R134, R41, R134 ;  /* 0x000000862986723e */ /* 0x000fc400000000ff */
[----:B------:R-:W-:Y:S02]  /*160d0*/  F2FP.F16.F32.PACK_AB R128, R42, R128 ;  /* 0x000000802a80723e */ /* 0x000fe400000000ff */
[----:B------:R-:W-:Y:S02]  /*160e0*/  F2FP.F16.F32.PACK_AB R151, R24, R151 ;  /* 0x000000971897723e */ /* 0x000fe400000000ff */
[----:B------:R-:W0:Y:S01]  /*160f0*/  MUFU.EX2 R32, R32 ;  /* 0x0000002000207308 */ /* 0x000e220000000800 */
[----:B--2---:R-:W-:Y:S01]  /*16100*/  FADD.FTZ R29, R137, R36 ;  /* 0x00000024891d7221 */ /* 0x004fe20000010000 */
[----:B------:R-:W-:Y:S02]  /*16110*/  F2FP.F16.F32.PACK_AB R145, R27, R145 ;  /* 0x000000911b91723e */ /* 0x000fe400000000ff */
[----:B------:R-:W-:Y:S02]  /*16120*/  F2FP.F16.F32.PACK_AB R147, R28, R147 ;  /* 0x000000931c93723e */ /* 0x000fe400000000ff */
[----:B------:R-:W-:-:S02]  /*16130*/  F2FP.F16.F32.PACK_AB R143, R31, R143 ;  /* 0x0000008f1f8f723e */ /* 0x000fc400000000ff */
        /* <DEDUP_REMOVED lines=47> */
[----:B-1----:R-:W-:-:S07]  /*16430*/  F2FP.F16.F32.PACK_AB R122, R20, R122 ;  /* 0x0000007a147a723e */ /* 0x002fce00000000ff */
[----:B------:R-:W-:Y:S08]  /*16440*/  MUFU.EX2 R71, R71 ;  /* 0x0000004700477308 */ /* 0x000ff00000000800 */
[----:B------:R-:W1:Y:S08]  /*16450*/  MUFU.EX2 R72, R72 ;  /* 0x0000004800487308 */ /* 0x000e700000000800 */
[----:B------:R3:W-:Y:S08]  /*16460*/  MUFU.EX2 R30, R4 ;  /* 0x00000004001e7308 */ /* 0x0007f00000000800 */
[----:B------:R-:W4:Y:S01]  /*16470*/  MUFU.EX2 R75, R75 ;  /* 0x0000004b004b7308 */ /* 0x000f220000000800 */
[----:B---3--:R-:W-:Y:S01]  /*16480*/  FADD.FTZ R4, R20, R29 ;  /* 0x0000001d14047221 */ /* 0x008fe20000010000 */
[----:B0-----:R-:W-:Y:S01]  /*16490*/  FADD.FTZ R29, R131, R34 ;  /* 0x00000022831d7221 */ /* 0x001fe20000010000 */
[----:B--2---:R-:W-:-:S02]  /*164a0*/  F2FP.F16.F32.PACK_AB R131, R26, R131 ;  /* 0x000000831a83723e */ /* 0x004fc400000000ff */
[----:B-1----:R-:W-:Y:S01]  /*164b0*/  F2FP.F16.F32.PACK_AB R125, R72, R71 ;  /* 0x00000047487d723e */ /* 0x002fe200000000ff */
[----:B------:R-:W-:Y:S02]  /*164c0*/  FADD.FTZ R20, R26, R29 ;  /* 0x0000001d1a147221 */ /* 0x000fe40000010000 */
[----:B------:R-:W0:Y:S02]  /*164d0*/  MUFU.EX2 R78, R78 ;  /* 0x0000004e004e7308 */ /* 0x000e240000000800 */
[----:B------:R-:W-:-:S04]  /*164e0*/  FADD.FTZ R29, R71, R20 ;  /* 0x00000014471d7221 */ /* 0x000fc80000010000 */
[----:B------:R-:W-:Y:S02]  /*164f0*/  FADD.FTZ R20, R72, R29 ;  /* 0x0000001d48147221 */ /* 0x000fe40000010000 */
[----:B------:R-:W1:Y:S01]  /*16500*/  MUFU.EX2 R79, R79 ;  /* 0x0000004f004f7308 */ /* 0x000e620000000800 */
[----:B----4-:R-:W-:Y:S01]  /*16510*/  F2FP.F16.F32.PACK_AB R127, R30, R75 ;  /* 0x0000004b1e7f723e */ /* 0x010fe200000000ff */
[----:B------:R-:W-:Y:S01]  /*16520*/  FADD.FTZ R11, R75, R20 ;  /* 0x000000144b0b7221 */ /* 0x000fe20000010000 */
[----:B------:R-:W-:-:S03]  /*16530*/  IMAD.MOV.U32 R20, RZ, RZ, R12 ;  /* 0x000000ffff147224 */ /* 0x000fc600078e000c */
[----:B------:R-:W-:Y:S02]  /*16540*/  FADD.FTZ R11, R30, R11 ;  /* 0x0000000b1e0b7221 */ /* 0x000fe40000010000 */
[----:B------:R-:W2:Y:S02]  /*16550*/  MUFU.EX2 R123, R82 ;  /* 0x00000052007b7308 */ /* 0x000ea40000000800 */
[----:B0-----:R-:W-:-:S06]  /*16560*/  FADD.FTZ R14, R78, R11 ;  /* 0x0000000b4e0e7221 */ /* 0x001fcc0000010000 */
[----:B------:R-:W0:Y:S01]  /*16570*/  MUFU.EX2 R53, R53 ;  /* 0x0000003500357308 */ /* 0x000e220000000800 */
[C---:B-1----:R-:W-:Y:S01]  /*16580*/  FADD.FTZ R14, R79.reuse, R14 ;  /* 0x0000000e4f0e7221 */ /* 0x042fe20000010000 */
[----:B------:R-:W-:-:S03]  /*16590*/  F2FP.F16.F32.PACK_AB R121, R79, R78 ;  /* 0x0000004e4f79723e */ /* 0x000fc600000000ff */
[----:B--2---:R-:W-:-:S04]  /*165a0*/  FADD.FTZ R14, R123, R14 ;  /* 0x0000000e7b0e7221 */ /* 0x004fc80000010000 */
[C---:B0-----:R-:W-:Y:S01]  /*165b0*/  FADD.FTZ R3, R53.reuse, R14 ;  /* 0x0000000e35037221 */ /* 0x041fe20000010000 */
[----:B------:R-:W-:Y:S01]  /*165c0*/  F2FP.F16.F32.PACK_AB R123, R53, R123 ;  /* 0x0000007b357b723e */ /* 0x000fe200000000ff */
[----:B------:R-:W-:Y:S06]  /*165d0*/  @P2 BRA `(.L_x_1500) ;  /* 0xffffffc800202947 */ /* 0x000fec000383ffff */
.L_x_1482:
[----:B------:R-:W-:Y:S05]  /*165e0*/  WARPSYNC.ALL ;  /* 0x0000000000007948 */ /* 0x000fea0003800000 */
[----:B------:R-:W-:Y:S06]  /*165f0*/  BAR.ARV 0x8, 0x200 ;  /* 0x0208000000007b1d */ /* 0x000fec0000002000 */
[----:B------:R-:W-:Y:S05]  /*16600*/  @!P0 BRA `(.L_x_1501) ;  /* 0x0000000000048947 */ /* 0x000fea0003800000 */
[----:B------:R-:W-:Y:S01]  /*16610*/  BPT.TRAP 0x1 ;  /* 0x000000040000795c */ /* 0x000fe20000300000 */
.L_x_1501:
[----:B------:R-:W-:Y:S01]  /*16620*/  IMAD R11, R16, 0x8, R2 ;  /* 0x00000008100b7824 */ /* 0x000fe200078e0202 */
[----:B------:R-:W-:-:S04]  /*16630*/  SHF.L.U32 R0, R23, 0x1f, RZ ;  /* 0x0000001f17007819 */ /* 0x000fc800000006ff */
[----:B------:R0:W1:Y:S01]  /*16640*/  SYNCS.PHASECHK.TRANS64.TRYWAIT P2, [R11+URZ+0x16850], R0 ;  /* 0x016850000b0075a7 */ /* 0x000062000804017f */
[----:B------:R-:W-:Y:S05]  /*16650*/  @!P0 BRA `(.L_x_1502) ;  /* 0x0000000000048947 */ /* 0x000fea0003800000 */
[----:B------:R-:W-:Y:S01]  /*16660*/  BPT.TRAP 0x1 ;  /* 0x000000040000795c */ /* 0x000fe20000300000 */
.L_x_1502:
[----:B------:R-:W-:-:S04]  /*16670*/  IADD3 R2, R2, 0x400, RZ ;  /* 0x0000040002027810 */ /* 0x000fc80007ffe0ff */
[----:B------:R-:W-:-:S04]  /*16680*/  SHF.R.U32.HI R2, RZ, 0x4, R2 ;  /* 0x00000004ff027819 */ /* 0x000fc80000011602 */
[----:B------:R-:W-:Y:S01]  /*16690*/  LOP3.LUT R7, R2, 0x3fff, RZ, 0xc0, !PT ;  /* 0x00003fff02077812 */ /* 0x000fe200078ec0ff */
[----:B-1----:R-:W-:Y:S06]  /*166a0*/  @P2 BRA `(.L_x_1503) ;  /* 0x0000000000082947 */ /* 0x002fec0003800000 */
[----:B------:R-:W1:Y:S02]  /*166b0*/  SYNCS.PHASECHK.TRANS64.TRYWAIT P0, [R11+URZ+0x16850], R0 ;  /* 0x016850000b0075a7 */ /* 0x000e64000800017f */
[----:B-1----:R-:W-:Y:S05]  /*166c0*/  @!P0 BRA `(.L_x_1504) ;  /* 0x0000009c00608947 */ /* 0x002fea0003800000 */
.L_x_1503:
[----:B------:R-:W-:Y:S01]  /*166d0*/  IMAD R6, R16, 0x400, R7 ;  /* 0x0000040010067824 */ /* 0x000fe200078e0207 */
[----:B------:R-:W2:Y:S01]  /*166e0*/  LDL.LU R20, [R1+0x58] ;  /* 0x0000580001147983 */ /* 0x000ea20000300800 */
[----:B------:R-:W-:Y:S01]  /*166f0*/  IMAD.MOV.U32 R7, RZ, RZ, 0x40000040 ;  /* 0x40000040ff077424 */ /* 0x000fe200078e00ff */
[----:B------:R-:W-:Y:S05]  /*16700*/  WARPSYNC.ALL ;  /* 0x0000000000007948 */ /* 0x000fea0003800000 */
[C---:B------:R-:W-:Y:S01]  /*16710*/  R2UR UR6, R6.reuse ;  /* 0x00000000060672ca */ /* 0x040fe200000e0000 */
[----:B------:R-:W-:Y:S01]  /*16720*/  WARPGROUP.ARRIVE ;  /* 0x00000000000079c5 */ /* 0x000fe20000000000 */
[----:B------:R-:W-:Y:S01]  /*16730*/  R2UR UR7, R7 ;  /* 0x00000000070772ca */ /* 0x000fe200000e0000 */
[----:B------:R-:W-:Y:S01]  /*16740*/  VIADD R8, R6, 0x80 ;  /* 0x0000008006087836 */ /* 0x000fe20000000000 */
[----:B01----:R-:W0:Y:S01]  /*16750*/  SHFL.BFLY PT, R0, R3, 0x2, 0x1f ;  /* 0x0c401f0003007f89 */ /* 0x003e2200000e0000 */
[----:B------:R-:W-:-:S02]  /*16760*/  IMAD.MOV.U32 R9, RZ, RZ, 0x40000040 ;  /* 0x40000040ff097424 */ /* 0x000fc400078e00ff */
[----:B------:R-:W-:Y:S02]  /*16770*/  IMAD.MOV.U32 R7, RZ, RZ, 0x40000040 ;  /* 0x40000040ff077424 */ /* 0x000fe400078e00ff */
[----:B------:R-:W-:Y:S02]  /*16780*/  IMAD.MOV.U32 R15, RZ, RZ, RZ ;  /* 0x000000ffff0f7224 */ /* 0x000fe400078e00ff */
[----:B------:R-:W-:Y:S02]  /*16790*/  VIADD R16, R16, 0x1 ;  /* 0x0000000110107836 */ /* 0x000fe40000000000 */
[----:B------:R-:W-:Y:S02]  /*167a0*/  IMAD.MOV.U32 R31, RZ, RZ, -0x800000 ;  /* 0xff800000ff1f7424 */ /* 0x000fe400078e00ff */
[----:B------:R-:W-:Y:S01]  /*167b0*/  HGMMA.64x64x16.F32 R88, R148, gdesc[UR4].tnspB, R88, gsb0 ;  /* 0x40e0000494587df0 */ /* 0x000fe20008000858 */
[----:B------:R-:W-:Y:S01]  /*167c0*/  R2UR UR6, R8 ;  /* 0x00000000080672ca */ /* 0x000fe200000e0000 */
[----:B------:R-:W-:Y:S01]  /*167d0*/  VIADD R8, R6, 0x100 ;  /* 0x0000010006087836 */ /* 0x000fe20000000000 */
[----:B------:R-:W-:Y:S01]  /*167e0*/  R2UR UR7, R9 ;  /* 0x00000000090772ca */ /* 0x000fe200000e0000 */
[----:B------:R-:W-:Y:S01]  /*167f0*/  IMAD.MOV.U32 R9, RZ, RZ, 0x40000040 ;  /* 0x40000040ff097424 */ /* 0x000fe200078e00ff */
[----:B------:R-:W-:-:S04]  /*16800*/  ISETP.NE.AND P2, PT, R16, 0x2, PT ;  /* 0x000000021000780c */ /* 0x000fc80003f45270 */
[----:B------:R-:W-:Y:S01]  /*16810*/  SEL R16, R16, RZ, P2 ;  /* 0x000000ff10107207 */ /* 0x000fe20001000000 */
[----:B0-----:R-:W-:Y:S01]  /*16820*/  FADD.FTZ R2, R0, R3 ;  /* 0x0000000300027221 */ /* 0x001fe20000010000 */
[----:B------:R-:W-:Y:S01]  /*16830*/  IMAD.MOV.U32 R3, RZ, RZ, RZ ;  /* 0x000000ffff037224 */ /* 0x000fe200078e00ff */
[----:B------:R-:W-:Y:S02]  /*16840*/  WARPGROUP.DEPBAR.LE gsb0, 0x0 ;  /* 0x00008000000079c5 */ /* 0x000fe40000010000 */
[----:B------:R-:W-:-:S06]  /*16850*/  WARPGROUP.ARRIVE ;  /* 0x00000000000079c5 */ /* 0x000fcc0000000000 */
[----:B------:R-:W-:Y:S01]  /*16860*/  HGMMA.64x64x16.F32 R88, R144, gdesc[UR4].tnspB, R88, gsb0 ;  /* 0x40e0000490587df0 */ /* 0x000fe20008000858 */
[----:B------:R-:W-:Y:S01]  /*16870*/  R2UR UR6, R8 ;  /* 0x00000000080672ca */ /* 0x000fe200000e0000 */
[----:B------:R-:W-:Y:S01]  /*16880*/  VIADD R8, R6, 0x180 ;  /* 0x0000018006087836 */ /* 0x000fe20000000000 */
[----:B------:R-:W-:Y:S01]  /*16890*/  R2UR UR7, R9 ;  /* 0x00000000090772ca */ /* 0x000fe200000e0000 */
[----:B------:R-:W-:Y:S01]  /*168a0*/  IMAD.MOV.U32 R9, RZ, RZ, 0x40000040 ;  /* 0x40000040ff097424 */ /* 0x000fe200078e00ff */
[----:B------:R-:W-:Y:S02]  /*168b0*/  WARPGROUP.DEPBAR.LE gsb0, 0x0 ;  /* 0x00008000000079c5 */ /* 0x000fe40000010000 */
[----:B------:R-:W-:-:S09]  /*168c0*/  WARPGROUP.ARRIVE ;  /* 0x00000000000079c5 */ /* 0x000fd20000000000 */
        /* <DEDUP_REMOVED lines=11> */
[----:B------:R-:W-:Y:S02]  /*16980*/  IMAD.MOV.U32 R9, RZ, RZ, 0x40000040 ;  /* 0x40000040ff097424 */ /* 0x000fe400078e00ff */
[----:B--2---:R-:W-:-:S05]  /*16990*/  VIADD R20, R20, 0x1 ;  /* 0x0000000114147836 */ /* 0x004fca0000000000 */
[----:B------:R-:W-:Y:S01]  /*169a0*/  STL [R1+0x58], R20 ;  /* 0x0000581401007387 */ /* 0x000fe20000100800 */
[----:B------:R-:W-:Y:S02]  /*169b0*/  WARPGROUP.DEPBAR.LE gsb0, 0x0 ;  /* 0x00008000000079c5 */ /* 0x000fe40000010000 */
[----:B------:R-:W-:-:S06]  /*169c0*/  WARPGROUP.ARRIVE ;  /* 0x00000000000079c5 */ /* 0x000fcc0000000000 */
[----:B------:R-:W-:Y:S01]  /*169d0*/  HGMMA.64x64x16.F32 R88, R132, gdesc[UR4].tnspB, R88, gsb0 ;  /* 0x40e0000484587df0 */ /* 0x000fe20008000858 */
[----:B------:R-:W-:Y:S02]  /*169e0*/  R2UR UR6, R8 ;  /* 0x00000000080672ca */ /* 0x000fe400000e0000 */
[----:B------:R-:W-:Y:S01]  /*169f0*/  R2UR UR7, R9 ;  /* 0x00000000090772ca */ /* 0x000fe200000e0000 */
[----:B------:R-:W-:Y:S01]  /*16a00*/  IMAD.MOV.U32 R9, RZ, RZ, 0x40000040 ;  /* 0x40000040ff097424 */ /* 0x000fe200078e00ff */
[C---:B------:R-:W-:Y:S01]  /*16a10*/  IADD3 R8, R6.reuse, 0x300, RZ ;  /* 0x0000030006087810 */ /* 0x040fe20007ffe0ff */
[----:B------:R-:W-:Y:S01]  /*16a20*/  VIADD R6, R6, 0x380 ;  /* 0x0000038006067836 */ /* 0x000fe20000000000 */
[----:B------:R-:W-:Y:S02]  /*16a30*/  WARPGROUP.DEPBAR.LE gsb0, 0x0 ;  /* 0x00008000000079c5 */ /* 0x000fe40000010000 */
[----:B------:R-:W-:-:S07]  /*16a40*/  WARPGROUP.ARRIVE ;  /* 0x00000000000079c5 */ /* 0x000fce0000000000 */
[----:B------:R-:W-:Y:S01]  /*16a50*/  HGMMA.64x64x16.F32 R88, R128, gdesc[UR4].tnspB, R88, gsb0 ;  /* 0x40e0000480587df0 */ /* 0x000fe20008000858 */
[----:B------:R-:W-:Y:S02]  /*16a60*/  R2UR UR6, R8 ;  /* 0x00000000080672ca */ /* 0x000fe400000e0000 */
[----:B------:R-:W-:Y:S02]  /*16a70*/  R2UR UR7, R9 ;  /* 0x00000000090772ca */ /* 0x000fe400000e0000 */
[----:B------:R-:W0:Y:S02]  /*16a80*/  SHFL.BFLY PT, R9, R4, 0x2, 0x1f ;  /* 0x0c401f0004097f89 */ /* 0x000e2400000e0000 */
[----:B0-----:R-:W-:-:S05]  /*16a90*/  FADD.FTZ R9, R9, R4 ;  /* 0x0000000409097221 */ /* 0x001fca0000010000 */
[----:B------:R-:W0:Y:S02]  /*16aa0*/  SHFL.BFLY PT, R0, R9, 0x1, 0x1f ;  /* 0x0c201f0009007f89 */ /* 0x000e2400000e0000 */
[----:B0-----:R-:W-:Y:S01]  /*16ab0*/  FADD.FTZ R8, R9, R0 ;  /* 0x0000000009087221 */ /* 0x001fe20000010000 */
[----:B------:R-:W-:Y:S01]  /*16ac0*/  IMAD.U32 R9, RZ, RZ, UR41 ;  /* 0x00000029ff097e24 */ /* 0x000fe2000f8e00ff */
[----:B------:R-:W-:-:S03]  /*16ad0*/  SEL R0, RZ, 0x1, P2 ;  /* 0x00000001ff007807 */ /* 0x000fc60001000000 */
[----:B------:R-:W-:Y:S02]  /*16ae0*/  FSETP.NE.FTZ.AND P0, PT, R8, RZ, PT ;  /* 0x000000ff0800720b */ /* 0x000fe40003f15000 */
[----:B------:R-:W-:Y:S01]  /*16af0*/  LOP3.LUT R23, R23, R0, RZ, 0x3c, !PT ;  /* 0x0000000017177212 */ /* 0x000fe200078e3cff */
[----:B------:R-:W-:-:S10]  /*16b00*/  IMAD.MOV.U32 R0, RZ, RZ, -0x800000 ;  /* 0xff800000ff007424 */ /* 0x000fd400078e00ff */
[----:B------:R-:W0:Y:S01]  /*16b10*/  @P0 MUFU.LG2 R4, R8 ;  /* 0x0000000800040308 */ /* 0x000e220000000c00 */
[----:B------:R-:W-:Y:S02]  /*16b20*/  WARPGROUP.DEPBAR.LE gsb0, 0x0 ;  /* 0x00008000000079c5 */ /* 0x000fe40000010000 */
[----:B------:R-:W-:-:S05]  /*16b30*/  WARPGROUP.ARRIVE ;  /* 0x00000000000079c5 */ /* 0x000fca0000000000 */
[----:B------:R-:W-:Y:S01]  /*16b40*/  @P0 MUFU.RCP R3, R8 ;  /* 0x0000000800030308 */ /* 0x000fe20000001000 */
[----:B------:R-:W-:Y:S01]  /*16b50*/  HGMMA.64x64x16.F32 R88, R124, gdesc[UR4].tnspB, R88, gsb0 ;  /* 0x40e000047c587df0 */ /* 0x000fe20008000858 */
[----:B------:R-:W-:Y:S02]  /*16b60*/  R2UR UR6, R6 ;  /* 0x00000000060672ca */ /* 0x000fe400000e0000 */
[----:B------:R-:W-:Y:S02]  /*16b70*/  R2UR UR7, R7 ;  /* 0x00000000070772ca */ /* 0x000fe400000e0000 */
[----:B------:R-:W1:Y:S01]  /*16b80*/  SHFL.BFLY PT, R7, R2, 0x1, 0x1f ;  /* 0x0c201f0002077f89 */ /* 0x000e6200000e0000 */
[----:B0-----:R-:W-:Y:S01]  /*16b90*/  @P0 FMUL.FTZ R4, R4, 0.69314718246459960938 ;  /* 0x3f31721804040820 */ /* 0x001fe20000410000 */
[----:B-1----:R-:W-:Y:S01]  /*16ba0*/  FADD.FTZ R13, R2, R7 ;  /* 0x00000007020d7221 */ /* 0x002fe20000010000 */
[----:B------:R-:W-:Y:S02]  /*16bb0*/  @!P1 VIADD R2, R11, 0x16860 ;  /* 0x000168600b029836 */ /* 0x000fe40000000000 */
[----:B------:R-:W-:-:S02]  /*16bc0*/  IMAD.U32 R7, RZ, RZ, UR41 ;  /* 0x00000029ff077e24 */ /* 0x000fc4000f8e00ff */
[----:B------:R-:W-:Y:S02]  /*16bd0*/  FSETP.NE.FTZ.AND P3, PT, R13, RZ, PT ;  /* 0x000000ff0d00720b */ /* 0x000fe40003f75000 */
[----:B------:R-:W-:Y:S01]  /*16be0*/  @!P1 PRMT R2, RZ, 0x654, R2 ;  /* 0x00000654ff029816 */ /* 0x000fe20000000002 */
[----:B------:R-:W-:-:S04]  /*16bf0*/  @P0 FMUL.FTZ R7, R7, 0.69314718246459960938 ;  /* 0x3f31721807070820 */ /* 0x000fc80000410000 */
[----:B------:R-:W-:Y:S01]  /*16c00*/  @P0 FFMA.FTZ R31, R7, R12, R4 ;  /* 0x0000000c071f0223 */ /* 0x000fe20000010004 */
[----:B------:R-:W-:-:S05]  /*16c10*/  PLOP3.LUT P0, PT, PT, PT, PT, 0x8, 0x0 ;  /* 0x000000000000781c */ /* 0x000fca0003f0e170 */
[----:B------:R-:W0:Y:S01]  /*16c20*/  @P3 MUFU.LG2 R6, R13 ;  /* 0x0000000d00063308 */ /* 0x000e220000000c00 */
[----:B------:R-:W-:-:S07]  /*16c30*/  @P3 FMUL.FTZ R9, R9, 0.69314718246459960938 ;  /* 0x3f31721809093820 */ /* 0x000fce0000410000 */
[----:B------:R-:W1:Y:S01]  /*16c40*/  @P3 MUFU.RCP R15, R13 ;  /* 0x0000000d000f3308 */ /* 0x000e620000001000 */
[----:B0-----:R-:W-:-:S04]  /*16c50*/  @P3 FMUL.FTZ R6, R6, 0.69314718246459960938 ;  /* 0x3f31721806063820 */ /* 0x001fc80000410000 */
[----:B------:R-:W-:Y:S01]  /*16c60*/  @P3 FFMA.FTZ R0, R9, R5, R6 ;  /* 0x0000000509003223 */ /* 0x000fe20000010006 */
[----:B------:R-:W-:Y:S02]  /*16c70*/  WARPGROUP.DEPBAR.LE gsb0, 0x0 ;  /* 0x00008000000079c5 */ /* 0x000fe40000010000 */
[----:B------:R-:W-:-:S06]  /*16c80*/  WARPGROUP.ARRIVE ;  /* 0x00000000000079c5 */ /* 0x000fcc0000000000 */
[----:B------:R-:W-:Y:S03]  /*16c90*/  HGMMA.64x64x16.F32 R88, R120, gdesc[UR4].tnspB, R88, gsb0 ;  /* 0x40e0000478587df0 */ /* 0x000fe60008000858 */
[----:B------:R-:W-:Y:S02]  /*16ca0*/  WARPGROUP.DEPBAR.LE gsb0, 0x0 ;  /* 0x00008000000079c5 */ /* 0x000fe40000010000 */
[----:B------:R0:W-:Y:S01]  /*16cb0*/  @!P1 SYNCS.ARRIVE.TRANS64.RED.A1T0 RZ, [R2+URZ], RZ ;  /* 0x000000ff02ff99a7 */ /* 0x0001e2000810043f */
[-C--:B-1----:R-:W-:Y:S01]  /*16cc0*/  FMUL.FTZ R90, R90, R15.reuse ;  /* 0x0000000f5a5a7220 */ /* 0x082fe20000410000 */
        /* <DEDUP_REMOVED lines=30> */
[----:B0-----:R-:W-:-:S07]  /*16eb0*/  FMUL.FTZ R15, R119, R15 ;  /* 0x0000000f770f7220 */ /* 0x001fce0000410000 */
.L_x_1397:
[----:B------:R-:W0:Y:S01]  /*16ec0*/  S2R R6, SR_TID.X ;  /* 0x0000000000067919 */ /* 0x000e220000002100 */
[----:B------:R-:W-:Y:S05]  /*16ed0*/  WARPSYNC.ALL ;  /* 0x0000000000007948 */ /* 0x000fea0003800000 */
[----:B------:R-:W1:Y:S08]  /*16ee0*/  S2UR UR5, SR_CgaCtaId ;  /* 0x00000000000579c3 */ /* 0x000e700000008800 */
[----:B------:R-:W-:Y:S06]  /*16ef0*/  BAR.SYNC.DEFER_BLOCKING 0x5, 0x200 ;  /* 0x0148000000007b1d */ /* 0x000fec0000010000 */
[----:B------:R-:W-:Y:S01]  /*16f00*/  UMOV UR4, 0x400 ;  /* 0x0000040000047882 */ /* 0x000fe20000000000 */
[----:B------:R-:W-:Y:S01]  /*16f10*/  BSSY B0, `(.L_x_1505) ;  /* 0x0000198000007945 */ /* 0x000fe20003800000 */
[----:B-1----:R-:W-:Y:S01]  /*16f20*/  ULEA UR4, UR5, UR4, 0x18 ;  /* 0x0000000405047291 */ /* 0x002fe2000f8ec03f */
[----:B0-----:R-:W-:-:S04]  /*16f30*/  IADD3 R44, R6, -0x80, RZ ;  /* 0xffffff80062c7810 */ /* 0x001fc80007ffe0ff */
[----:B------:R-:W-:Y:S01]  /*16f40*/  SHF.R.S32.HI R4, RZ, 0x1f, R44 ;  /* 0x0000001fff047819 */ /* 0x000fe2000001142c */
[----:B------:R-:W-:-:S03]  /*16f50*/  IMAD.U32 R2, RZ, RZ, UR4 ;  /* 0x00000004ff027e24 */ /* 0x000fc6000f8e00ff */
[----:B------:R-:W-:Y:S02]  /*16f60*/  LEA.HI R30, R4, R44, RZ, 0x3 ;  /* 0x0000002c041e7211 */ /* 0x000fe400078f18ff */
[----:B------:R0:W1:Y:S02]  /*16f70*/  LDS.128 R32, [R2+0x168d0] ;  /* 0x0168d00002207984 */ /* 0x0000640000000c00 */
[----:B------:R-:W-:Y:S02]  /*16f80*/  LOP3.LUT R3, R30, 0xfffffff8, RZ, 0xc0, !PT ;  /* 0xfffffff81e037812 */ /* 0x000fe400078ec0ff */
[----:B------:R-:W-:-:S03]  /*16f90*/  SHF.R.S32.HI R30, RZ, 0x3, R30 ;  /* 0x00000003ff1e7819 */ /* 0x000fc6000001141e */
[----:B------:R-:W-:-:S04]  /*16fa0*/  IMAD.IADD R3, R44, 0x1, -R3 ;  /* 0x000000012c037824 */ /* 0x000fc800078e0a03 */
[----:B------:R-:W-:-:S05]  /*16fb0*/  IMAD.SHL.U32 R29, R3, 0x8, RZ ;  /* 0x00000008031d7824 */ /* 0x000fca00078e00ff */
[----:B------:R-:W-:Y:S01]  /*16fc0*/  SHF.R.S32.HI R28, RZ, 0x1f, R29 ;  /* 0x0000001fff1c7819 */ /* 0x000fe2000001141d */
[----:B------:R-:W-:Y:S06]  /*16fd0*/  BAR.ARV 0x4, 0x200 ;  /* 0x0108000000007b1d */ /* 0x000fec0000002000 */
[----:B0-----:R-:W-:Y:S05]  /*16fe0*/  @P0 BRA `(.L_x_1506) ;  /* 0x0000000c00dc0947 */ /* 0x001fea0003800000 */
[----:B------:R-:W2:Y:S01]  /*16ff0*/  LDL R41, [R1+0x54] ;  /* 0x0000540001297983 */ /* 0x000ea20000100800 */
[----:B------:R-:W-:Y:S01]  /*17000*/  VIADD R9, R6, 0xffffff80 ;  /* 0xffffff8006097836 */ /* 0x000fe20000000000 */
[----:B------:R-:W-:Y:S01]  /*17010*/  LEA.HI R4, R4, R44, RZ, 0x4 ;  /* 0x0000002c04047211 */ /* 0x000fe200078f20ff */
[----:B------:R-:W0:Y:S01]  /*17020*/  S2R R5, SR_SWINHI ;  /* 0x0000000000057919 */ /* 0x000e220000002f00 */
[----:B------:R-:W-:Y:S05]  /*17030*/  WARPSYNC.ALL ;  /* 0x0000000000007948 */ /* 0x000fea0003800000 */
[----:B------:R-:W-:Y:S01]  /*17040*/  SHF.R.S32.HI R7, RZ, 0x4, R4 ;  /* 0x00000004ff077819 */ /* 0x000fe20000011404 */
[----:B------:R-:W-:Y:S01]  /*17050*/  ULDC.64 UR4, c[0x0][0xc00] ;  /* 0x0003000000047ab9 */ /* 0x000fe20000000a00 */
[----:B------:R-:W-:Y:S01]  /*17060*/  SHF.R.S32.HI R8, RZ, 0x1f, R9 ;  /* 0x0000001fff087819 */ /* 0x000fe20000011409 */
[----:B------:R-:W3:Y:S01]  /*17070*/  LDL R40, [R1+0x3c] ;  /* 0x00003c0001287983 */ /* 0x000ee20000100800 */
[----:B------:R-:W-:Y:S01]  /*17080*/  LOP3.LUT R6, R4, 0x3fffff0, RZ, 0xc0, !PT ;  /* 0x03fffff004067812 */ /* 0x000fe200078ec0ff */
[----:B-1----:R-:W1:Y:S01]  /*17090*/  LDC R32, c[0x0][0xbe8] ;  /* 0x0002fa00ff207b82 */ /* 0x002e620000000800 */
[----:B------:R-:W-:-:S02]  /*170a0*/  LEA.HI R8, R8, R9, RZ, 0x5 ;  /* 0x0000000908087211 */ /* 0x000fc400078f28ff */
[----:B------:R-:W-:Y:S01]  /*170b0*/  LEA.HI R4, R4, R7, RZ, 0x1 ;  /* 0x0000000704047211 */ /* 0x000fe200078f08ff */
[----:B------:R-:W-:Y:S01]  /*170c0*/  IMAD.IADD R6, R44, 0x1, -R6 ;  /* 0x000000012c067824 */ /* 0x000fe200078e0a06 */
[----:B------:R-:W-:Y:S01]  /*170d0*/  SHF.R.S32.HI R8, RZ, 0x5, R8 ;  /* 0x00000005ff087819 */ /* 0x000fe20000011408 */
[----:B------:R-:W3:Y:S01]  /*170e0*/  LDL R44, [R1+0x18] ;  /* 0x00001800012c7983 */ /* 0x000ee20000100800 */
[----:B------:R-:W-:-:S03]  /*170f0*/  LOP3.LUT R4, R4, 0x1ffffffe, RZ, 0xc0, !PT ;  /* 0x1ffffffe04047812 */ /* 0x000fc600078ec0ff */
[----:B------:R-:W-:Y:S02]  /*17100*/  IMAD R9, R8, 0x10, R6 ;  /* 0x0000001008097824 */ /* 0x000fe400078e0206 */
[----:B------:R-:W-:-:S04]  /*17110*/  IMAD.IADD R4, R7, 0x1, -R4 ;  /* 0x0000000107047824 */ /* 0x000fc800078e0a04 */
[----:B------:R-:W-:-:S04]  /*17120*/  IMAD R4, R9, 0x8, R4 ;  /* 0x0000000809047824 */ /* 0x000fc800078e0204 */
[----:B------:R-:W-:Y:S01]  /*17130*/  IMAD.SHL.U32 R9, R4, 0x8, RZ ;  /* 0x0000000804097824 */ /* 0x000fe200078e00ff */
[----:B------:R-:W-:Y:S02]  /*17140*/  MOV R20, R2 ;  /* 0x0000000200147202 */ /* 0x000fe40000000f00 */
[----:B0-----:R-:W-:-:S03]  /*17150*/  MOV R21, R5 ;  /* 0x0000000500157202 */ /* 0x001fc60000000f00 */
[----:B------:R-:W-:-:S03]  /*17160*/  IMAD.WIDE R8, R9, 0x2, R20 ;  /* 0x0000000209087825 */ /* 0x000fc600078e0214 */
[C---:B------:R-:W-:Y:S02]  /*17170*/  LOP3.LUT R5, R8.reuse, 0x380, RZ, 0xc0, !PT ;  /* 0x0000038008057812 */ /* 0x040fe400078ec0ff */
[C---:B------:R-:W-:Y:S02]  /*17180*/  IADD3 R7, P1, R8.reuse, 0x40, RZ ;  /* 0x0000004008077810 */ /* 0x040fe40007f3e0ff */
[C---:B------:R-:W-:Y:S02]  /*17190*/  IADD3 R27, P0, R8.reuse, 0x60, RZ ;  /* 0x00000060081b7810 */ /* 0x040fe40007f1e0ff */
[----:B------:R-:W-:Y:S02]  /*171a0*/  SHF.R.U64 R5, R5, 0x3, RZ ;  /* 0x0000000305057819 */ /* 0x000fe400000012ff */
[----:B------:R-:W-:Y:S02]  /*171b0*/  IADD3 R13, P2, R8, 0x20, RZ ;  /* 0x00000020080d7810 */ /* 0x000fe40007f5e0ff */
[----:B------:R-:W-:-:S02]  /*171c0*/  LOP3.LUT R6, R7, 0x380, RZ, 0xc0, !PT ;  /* 0x0000038007067812 */ /* 0x000fc400078ec0ff */
[----:B------:R-:W-:Y:S01]  /*171d0*/  LOP3.LUT R8, R5, R8, RZ, 0x3c, !PT ;  /* 0x0000000805087212 */ /* 0x000fe200078e3cff */
[--C-:B------:R-:W-:Y:S01]  /*171e0*/  IMAD.X R5, RZ, RZ, R9.reuse, P0 ;  /* 0x000000ffff057224 */ /* 0x100fe200000e0609 */
[----:B------:R-:W-:Y:S02]  /*171f0*/  F2FP.F16.F32.PACK_AB R10, R10, R25 ;  /* 0x000000190a0a723e */ /* 0x000fe400000000ff */
[----:B-----5:R-:W2:Y:S01]  /*17200*/  LDC.64 R24, c[0x0][0xc00] ;  /* 0x00030000ff187b82 */ /* 0x020ea20000000a00 */
[----:B------:R-:W-:Y:S02]  /*17210*/  ISETP.NE.U32.AND P0, PT, RZ, UR4, PT ;  /* 0x00000004ff007c0c */ /* 0x000fe4000bf05070 */
[----:B------:R-:W-:Y:S02]  /*17220*/  SHF.R.U64 R6, R6, 0x3, RZ ;  /* 0x0000000306067819 */ /* 0x000fe400000012ff */
[----:B------:R-:W-:Y:S01]  /*17230*/  ISETP.NE.AND.EX P0, PT, RZ, UR5, PT, P0 ;  /* 0x00000005ff007c0c */ /* 0x000fe2000bf05300 */
[----:B------:R-:W-:Y:S01]  /*17240*/  ULDC.64 UR4, c[0x0][0xc08] ;  /* 0x0003020000047ab9 */ /* 0x000fe20000000a00 */
[----:B------:R-:W-:Y:S01]  /*17250*/  LOP3.LUT R6, R6, R7, RZ, 0x3c, !PT ;  /* 0x0000000706067212 */ /* 0x000fe200078e3cff */
[----:B------:R-:W-:Y:S01]  /*17260*/  IMAD.X R7, RZ, RZ, R9, P1 ;  /* 0x000000ffff077224 */ /* 0x000fe200008e0609 */
[----:B------:R-:W-:-:S02]  /*17270*/  LOP3.LUT R12, R13, 0x380, RZ, 0xc0, !PT ;  /* 0x000003800d0c7812 */ /* 0x000fc400078ec0ff */
[----:B------:R-:W-:Y:S02]  /*17280*/  ISETP.NE.U32.AND P1, PT, RZ, UR4, PT ;  /* 0x00000004ff007c0c */ /* 0x000fe4000bf25070 */
[----:B------:R-:W-:Y:S02]  /*17290*/  LOP3.LUT R4, R27, 0x380, RZ, 0xc0, !PT ;  /* 0x000003801b047812 */ /* 0x000fe400078ec0ff */
[----:B------:R-:W-:Y:S02]  /*172a0*/  SHF.R.U64 R12, R12, 0x3, RZ ;  /* 0x000000030c0c7819 */ /* 0x000fe400000012ff */
[----:B------:R-:W-:Y:S02]  /*172b0*/  ISETP.NE.AND.EX P1, PT, RZ, UR5, PT, P1 ;  /* 0x00000005ff007c0c */ /* 0x000fe4000bf25310 */
[----:B------:R-:W-:Y:S02]  /*172c0*/  SHF.R.U64 R4, R4, 0x3, RZ ;  /* 0x0000000304047819 */ /* 0x000fe400000012ff */
[----:B------:R-:W-:Y:S01]  /*172d0*/  LOP3.LUT R12, R12, R13, RZ, 0x3c, !PT ;  /* 0x0000000d0c0c7212 */ /* 0x000fe200078e3cff */
[----:B------:R-:W-:Y:S01]  /*172e0*/  IMAD.X R13, RZ, RZ, R9, P2 ;  /* 0x000000ffff0d7224 */ /* 0x000fe200010e0609 */
[----:B------:R-:W-:-:S02]  /*172f0*/  MOV R26, R8 ;  /* 0x00000008001a7202 */ /* 0x000fc40000000f00 */
[----:B------:R-:W-:Y:S02]  /*17300*/  LOP3.LUT R4, R4, R27, RZ, 0x3c, !PT ;  /* 0x0000001b04047212 */ /* 0x000fe400078e3cff */
[----:B------:R-:W-:Y:S02]  /*17310*/  F2FP.F16.F32.PACK_AB R8, R89, R88 ;  /* 0x000000585908723e */ /* 0x000fe400000000ff */
[----:B------:R-:W-:Y:S02]  /*17320*/  F2FP.F16.F32.PACK_AB R9, R91, R90 ;  /* 0x0000005a5b09723e */ /* 0x000fe400000000ff */
[----:B------:R-:W-:Y:S01]  /*17330*/  F2FP.F16.F32.PACK_AB R11, R11, R94 ;  /* 0x0000005e0b0b723e */ /* 0x000fe200000000ff */
[----:B------:R-:W-:Y:S01]  /*17340*/  BAR.SYNC.DEFER_BLOCKING 0x1, 0x180 ;  /* 0x0046000000007b1d */ /* 0x000fe20000010000 */
[----:B------:R-:W-:Y:S02]  /*17350*/  MOV R37, R4 ;  /* 0x0000000400257202 */ /* 0x000fe40000000f00 */
[----:B------:R-:W-:-:S02]  /*17360*/  MOV R38, R6 ;  /* 0x0000000600267202 */ /* 0x000fc40000000f00 */
[----:B------:R-:W-:Y:S02]  /*17370*/  MOV R39, R12 ;  /* 0x0000000c00277202 */ /* 0x000fe40000000f00 */
[----:B------:R-:W-:Y:S02]  /*17380*/  F2FP.F16.F32.PACK_AB R4, R97, R96 ;  /* 0x000000606104723e */ /* 0x000fe400000000ff */
[----:B------:R-:W-:Y:S02]  /*17390*/  F2FP.F16.F32.PACK_AB R5, R99, R98 ;  /* 0x000000626305723e */ /* 0x000fe400000000ff */
[----:B------:R-:W-:Y:S02]  /*173a0*/  F2FP.F16.F32.PACK_AB R6, R101, R100 ;  /* 0x000000646506723e */ /* 0x000fe400000000ff */
[----:B------:R-:W-:Y:S02]  /*173b0*/  F2FP.F16.F32.PACK_AB R7, R103, R102 ;  /* 0x000000666707723e */ /* 0x000fe400000000ff */
[----:B------:R-:W-:-:S02]  /*173c0*/  F2FP.F16.F32.PACK_AB R12, R113, R112 ;  /* 0x00000070710c723e */ /* 0x000fc400000000ff */
[----:B------:R-:W-:Y:S02]  /*173d0*/  F2FP.F16.F32.PACK_AB R13, R115, R114 ;  /* 0x00000072730d723e */ /* 0x000fe400000000ff */
[----:B------:R-:W-:Y:S02]  /*173e0*/  F2FP.F16.F32.PACK_AB R14, R117, R14 ;  /* 0x0000000e750e723e */ /* 0x000fe400000000ff */
[----:B------:R-:W-:Y:S01]  /*173f0*/  F2FP.F16.F32.PACK_AB R15, R15, R118 ;  /* 0x000000760f0f723e */ /* 0x000fe200000000ff */
[----:B------:R0:W-:Y:S04]  /*17400*/  STSM.16.M88.4 [R26], R8 ;  /* 0x000000081a007844 */ /* 0x0001e80000000200 */
[----:B------:R-:W-:Y:S01]  /*17410*/  STSM.16.M88.4 [R39], R4 ;  /* 0x0000000427007844 */ /* 0x000fe20000000200 */
[----:B0-----:R-:W-:-:S02]  /*17420*/  F2FP.F16.F32.PACK_AB R8, R105, R104 ;  /* 0x000000686908723e */ /* 0x001fc400000000ff */
[----:B------:R-:W-:Y:S02]  /*17430*/  F2FP.F16.F32.PACK_AB R9, R107, R106 ;  /* 0x0000006a6b09723e */ /* 0x000fe400000000ff */
[----:B------:R-:W-:Y:S02]  /*17440*/  F2FP.F16.F32.PACK_AB R10, R109, R108 ;  /* 0x0000006c6d0a723e */ /* 0x000fe400000000ff */
[----:B------:R-:W-:-:S05]  /*17450*/  F2FP.F16.F32.PACK_AB R11, R111, R110 ;  /* 0x0000006e6f0b723e */ /* 0x000fca00000000ff */
[----:B------:R0:W-:Y:S04]  /*17460*/  STSM.16.M88.4 [R38], R8 ;  /* 0x0000000826007844 */ /* 0x0001e80000000200 */
[----:B------:R3:W-:Y:S01]  /*17470*/  STSM.16.M88.4 [R37], R12 ;  /* 0x0000000c25007844 */ /* 0x0007e20000000200 */
[----:B------:R-:W-:Y:S01]  /*17480*/  ULDC UR4, c[0x0][0xa88] ;  /* 0x0002a20000047ab9 */ /* 0x000fe20000000800 */
[----:B------:R-:W-:Y:S01]  /*17490*/  MOV R36, RZ ;  /* 0x000000ff00247202 */ /* 0x000fe20000000f00 */
[----:B0-----:R-:W-:Y:S02]  /*174a0*/  IMAD.U32 R9, RZ, RZ, UR4 ;  /* 0x00000004ff097e24 */ /* 0x001fe4000f8e00ff */
[C---:B--2---:R-:W-:Y:S01]  /*174b0*/  IMAD.WIDE R26, R41.reuse, 0x4, R24 ;  /* 0x00000004291a7825 */ /* 0x044fe200078e0218 */
[----:B------:R-:W-:Y:S08]  /*174c0*/  BAR.SYNC.DEFER_BLOCKING 0x1, 0x180 ;  /* 0x0046000000007b1d */ /* 0x000ff00000010000 */
[----:B------:R-:W0:Y:S01]  /*174d0*/  @P1 LDC.64 R24, c[0x0][0xc08] ;  /* 0x00030200ff181b82 */ /* 0x000e220000000a00 */
[----:B------:R2:W5:Y:S01]  /*174e0*/  @P0 LDG.E R36, desc[UR38][R26.64] ;  /* 0x000000261a240981 */ /* 0x000562000c1e1900 */
[----:B0-----:R-:W-:-:S05]  /*174f0*/  @P1 IMAD.WIDE R4, R41, 0x4, R24 ;  /* 0x0000000429041825 */ /* 0x001fca00078e0218 */
[----:B------:R2:W5:Y:S01]  /*17500*/  @P1 LDG.E R9, desc[UR38][R4.64] ;  /* 0x0000002604091981 */ /* 0x000562000c1e1900 */
[----:B-1----:R-:W-:-:S13]  /*17510*/  ISETP.NE.AND P2, PT, R32, 0x1, PT ;  /* 0x000000012000780c */ /* 0x002fda0003f45270 */
[----:B------:R-:W0:Y:S08]  /*17520*/  @P2 LDC R6, c[0x0][0xbec] ;  /* 0x0002fb00ff062b82 */ /* 0x000e300000000800 */
[----:B------:R-:W1:Y:S01]  /*17530*/  @P2 LDC R11, c[0x0][0xbf0] ;  /* 0x0002fc00ff0b2b82 */ /* 0x000e620000000800 */
[----:B---3--:R-:W-:Y:S01]  /*17540*/  IMAD.IADD R15, R40, 0x1, R44 ;  /* 0x00000001280f7824 */ /* 0x008fe200078e022c */
[----:B--2---:R-:W-:Y:S06]  /*17550*/  @P1 BRA `(.L_x_1507) ;  /* 0x0000000000101947 */ /* 0x004fec0003800000 */
[----:B------:R-:W-:Y:S05]  /*17560*/  @!P0 BRA `(.L_x_1507) ;  /* 0x00000000000c8947 */ /* 0x000fea0003800000 */
[----:B------:R-:W2:Y:S04]  /*17570*/  LDG.E R4, desc[UR38][R26.64] ;  /* 0x000000261a047981 */ /* 0x000ea8000c1e1900 */
[----:B-----5:R-:W2:Y:S02]  /*17580*/  LDG.E R9, desc[UR38][R26.64+0x4] ;  /* 0x000004261a097981 */ /* 0x020ea4000c1e1900 */
[----:B--2---:R-:W-:-:S07]  /*17590*/  IMAD.IADD R9, R9, 0x1, -R4 ;  /* 0x0000000109097824 */ /* 0x004fce00078e0a04 */
.L_x_1507:
[----:B------:R-:W2:Y:S01]  /*175a0*/  LDL R12, [R1+0x60] ;  /* 0x00006000010c7983 */ /* 0x000ea20000100800 */
[----:B0-----:R-:W-:Y:S01]  /*175b0*/  @P2 IMAD.HI.U32 R4, R15, R6, RZ ;  /* 0x000000060f042227 */ /* 0x001fe200078e00ff */
[----:B------:R-:W-:Y:S02]  /*175c0*/  ULDC.64 UR4, c[0x0][0xb90] ;  /* 0x0002e40000047ab9 */ /* 0x000fe40000000a00 */
[----:B------:R-:W3:Y:S01]  /*175d0*/  LDL.LU R42, [R1+0x50] ;  /* 0x00005000012a7983 */ /* 0x000ee20000300800 */
[----:B-----5:R-:W-:Y:S01]  /*175e0*/  SHF.R.S32.HI R37, RZ, 0x1f, R36 ;  /* 0x0000001fff257819 */ /* 0x020fe20000011424 */
[----:B------:R-:W-:Y:S01]  /*175f0*/  IMAD.MOV.U32 R7, RZ, RZ, R15 ;  /* 0x000000ffff077224 */ /* 0x000fe200078e000f */
[----:B-1----:R-:W-:Y:S01]  /*17600*/  @P2 SHF.R.U32.HI R7, RZ, R11, R4 ;  /* 0x0000000bff072219 */ /* 0x002fe20000011604 */
[----:B------:R-:W0:Y:S01]  /*17610*/  S2R R24, SR_TID.X ;  /* 0x0000000000187919 */ /* 0x000e220000002100 */
[----:B------:R-:W-:-:S03]  /*17620*/  IMAD R43, R9, R32, RZ ;  /* 0x00000020092b7224 */ /* 0x000fc600078e02ff */
[----:B------:R-:W-:Y:S02]  /*17630*/  IMAD.MOV R13, RZ, RZ, -R7 ;  /* 0x000000ffff0d7224 */ /* 0x000fe400078e0a07 */
[----:B0-----:R-:W-:-:S05]  /*17640*/  VIADD R25, R24, 0xffffff80 ;  /* 0xffffff8018197836 */ /* 0x001fca0000000000 */
[----:B------:R-:W-:-:S04]  /*17650*/  SHF.R.S32.HI R24, RZ, 0x1f, R25 ;  /* 0x0000001fff187819 */ /* 0x000fc80000011419 */
[----:B------:R-:W-:-:S04]  /*17660*/  LEA.HI R24, R24, R25, RZ, 0x7 ;  /* 0x0000001918187211 */ /* 0x000fc800078f38ff */
[----:B------:R-:W-:-:S05]  /*17670*/  LOP3.LUT R24, R24, 0xffffff80, RZ, 0xc0, !PT ;  /* 0xffffff8018187812 */ /* 0x000fca00078ec0ff */
[----:B------:R-:W-:Y:S02]  /*17680*/  IMAD.IADD R24, R25, 0x1, -R24 ;  /* 0x0000000119187824 */ /* 0x000fe400078e0a18 */
[----:B--2---:R-:W-:Y:S01]  /*17690*/  IMAD.IADD R12, R12, 0x1, R44 ;  /* 0x000000010c0c7824 */ /* 0x004fe200078e022c */
[----:B---3--:R-:W-:Y:S01]  /*176a0*/  SHF.R.S32.HI R40, RZ, 0x1f, R42 ;  /* 0x0000001fff287819 */ /* 0x008fe2000001142a */
[----:B------:R-:W-:-:S04]  /*176b0*/  IMAD.WIDE.U32 R4, R42, UR4, R36 ;  /* 0x000000042a047c25 */ /* 0x000fc8000f8e0024 */
[----:B------:R-:W-:-:S04]  /*176c0*/  IMAD R6, R40, UR4, RZ ;  /* 0x0000000428067c24 */ /* 0x000fc8000f8e02ff */
[----:B------:R-:W-:Y:S01]  /*176d0*/  IMAD R11, R42, UR5, R6 ;  /* 0x000000052a0b7c24 */ /* 0x000fe2000f8e0206 */
[----:B------:R-:W-:Y:S01]  /*176e0*/  SHF.R.S32.HI R6, RZ, 0x1f, R41 ;  /* 0x0000001fff067819 */ /* 0x000fe20000011429 */
[----:B------:R-:W-:Y:S01]  /*176f0*/  ULDC.64 UR4, c[0x0][0xb98] ;  /* 0x0002e60000047ab9 */ /* 0x000fe20000000a00 */
[----:B------:R-:W-:Y:S01]  /*17700*/  SEL R41, R41, RZ, !P0 ;  /* 0x000000ff29297207 */ /* 0x000fe20004000000 */
[----:B------:R-:W-:Y:S01]  /*17710*/  IMAD.IADD R5, R5, 0x1, R11 ;  /* 0x0000000105057824 */ /* 0x000fe200078e020b */
[----:B------:R-:W-:Y:S01]  /*17720*/  SEL R38, R6, RZ, !P0 ;  /* 0x000000ff06267207 */ /* 0x000fe20004000000 */
[----:B------:R-:W-:Y:S01]  /*17730*/  IMAD R11, R32, R13, R15 ;  /* 0x0000000d200b7224 */ /* 0x000fe200078e020f */
[----:B------:R-:W-:Y:S01]  /*17740*/  SHF.R.S32.HI R13, RZ, 0x1f, R7 ;  /* 0x0000001fff0d7819 */ /* 0x000fe20000011407 */
[----:B------:R-:W-:-:S03]  /*17750*/  IMAD.WIDE.U32 R4, R41, UR4, R4 ;  /* 0x0000000429047c25 */ /* 0x000fc6000f8e0004 */
[----:B------:R-:W-:Y:S01]  /*17760*/  SHF.R.S32.HI R6, RZ, 0x1f, R11 ;  /* 0x0000001fff067819 */ /* 0x000fe2000001140b */
[----:B------:R-:W-:Y:S01]  /*17770*/  IMAD R8, R38, UR4, RZ ;  /* 0x0000000426087c24 */ /* 0x000fe2000f8e02ff */
[----:B------:R-:W-:-:S03]  /*17780*/  IADD3 R4, P0, R7, R4, RZ ;  /* 0x0000000407047210 */ /* 0x000fc60007f1e0ff */
[----:B------:R-:W-:Y:S01]  /*17790*/  IMAD R8, R41, UR5, R8 ;  /* 0x0000000529087c24 */ /* 0x000fe2000f8e0208 */
[----:B------:R-:W-:Y:S02]  /*177a0*/  ULDC.64 UR4, c[0x0][0xb88] ;  /* 0x0002e20000047ab9 */ /* 0x000fe40000000a00 */
[----:B------:R-:W-:Y:S02]  /*177b0*/  IMAD R6, R6, UR4, RZ ;  /* 0x0000000406067c24 */ /* 0x000fe4000f8e02ff */
[----:B------:R-:W-:Y:S01]  /*177c0*/  IADD3.X R5, R13, R5, R8, P0, !PT ;  /* 0x000000050d057210 */ /* 0x000fe200007fe408 */
[----:B------:R-:W-:Y:S02]  /*177d0*/  VIADD R8, R12, 0x8 ;  /* 0x000000080c087836 */ /* 0x000fe40000000000 */
[C---:B------:R-:W-:Y:S02]  /*177e0*/  IMAD R7, R11.reuse, UR5, R6 ;  /* 0x000000050b077c24 */ /* 0x040fe4000f8e0206 */
[----:B------:R-:W-:Y:S01]  /*177f0*/  IMAD.WIDE.U32 R4, R11, UR4, R4 ;  /* 0x000000040b047c25 */ /* 0x000fe2000f8e0004 */
[----:B------:R-:W-:-:S03]  /*17800*/  ULDC.64 UR4, c[0x0][0xb50] ;  /* 0x0002d40000047ab9 */ /* 0x000fc60000000a00 */
[----:B------:R-:W-:Y:S01]  /*17810*/  IMAD.IADD R5, R5, 0x1, R7 ;  /* 0x0000000105057824 */ /* 0x000fe200078e0207 */
[----:B------:R-:W-:Y:S01]  /*17820*/  LEA R10, P0, R4, UR4, 0x2 ;  /* 0x00000004040a7c11 */ /* 0x000fe2000f8010ff */
[----:B------:R-:W-:-:S03]  /*17830*/  IMAD R11, R30, 0x40, R29 ;  /* 0x000000401e0b7824 */ /* 0x000fc600078e021d */
[----:B------:R-:W-:Y:S01]  /*17840*/  LEA.HI.X R14, R4, UR5, R5, 0x2, P0 ;  /* 0x00000005040e7c11 */ /* 0x000fe200080f1405 */
[----:B------:R-:W-:Y:S01]  /*17850*/  SHFL.IDX PT, R6, R10, 0x1, 0x1c1f ;  /* 0x003c1f000a067f89 */ /* 0x000fe200000e0000 */
[----:B------:R-:W-:Y:S01]  /*17860*/  IMAD.WIDE R20, R11, 0x2, R20 ;  /* 0x000000020b147825 */ /* 0x000fe200078e0214 */
[----:B------:R-:W-:Y:S01]  /*17870*/  LOP3.LUT P0, RZ, R24, 0x3, RZ, 0xc0, !PT ;  /* 0x0000000318ff7812 */ /* 0x000fe2000780c0ff */
[----:B------:R-:W-:Y:S01]  /*17880*/  ULDC.64 UR4, c[0x0][0xaa0] ;  /* 0x0002a80000047ab9 */ /* 0x000fe20000000a00 */
[----:B------:R-:W-:Y:S01]  /*17890*/  SHFL.IDX PT, R4, R10, RZ, 0x1c1f ;  /* 0x001c1fff0a047589 */ /* 0x000fe200000e0000 */
[----:B------:R-:W-:-:S03]  /*178a0*/  IADD3 R13, P3, R20, 0x1800, RZ ;  /* 0x00001800140d7810 */ /* 0x000fc60007f7e0ff */
[----:B------:R-:W0:Y:S01]  /*178b0*/  SHFL.IDX PT, R5, R14, RZ, 0x1c1f ;  /* 0x001c1fff0e057589 */ /* 0x000e2200000e0000 */
[----:B------:R-:W-:Y:S02]  /*178c0*/  IADD3 R25, P4, R20, 0x3000, RZ ;  /* 0x0000300014197810 */ /* 0x000fe40007f9e0ff */
[-C--:B------:R-:W-:Y:S01]  /*178d0*/  ISETP.GE.OR P1, PT, R12, R43.reuse, P0 ;  /* 0x0000002b0c00720c */ /* 0x080fe20000726670 */
[----:B------:R-:W1:Y:S01]  /*178e0*/  SHFL.IDX PT, R7, R14, 0x1, 0x1c1f ;  /* 0x003c1f000e077f89 */ /* 0x000e6200000e0000 */
[----:B------:R-:W-:Y:S02]  /*178f0*/  LOP3.LUT R9, R20, 0x380, RZ, 0xc0, !PT ;  /* 0x0000038014097812 */ /* 0x000fe400078ec0ff */
[----:B------:R-:W-:Y:S02]  /*17900*/  LOP3.LUT R12, R13, 0x380, RZ, 0xc0, !PT ;  /* 0x000003800d0c7812 */ /* 0x000fe400078ec0ff */
[----:B------:R-:W-:Y:S02]  /*17910*/  ISETP.GE.OR P0, PT, R8, R43, P0 ;  /* 0x0000002b0800720c */ /* 0x000fe40000706670 */
[----:B------:R-:W-:-:S02]  /*17920*/  LOP3.LUT R24, R25, 0x380, RZ, 0xc0, !PT ;  /* 0x0000038019187812 */ /* 0x000fc400078ec0ff */
[----:B------:R-:W-:Y:S02]  /*17930*/  SHF.R.U64 R9, R9, 0x3, RZ ;  /* 0x0000000309097819 */ /* 0x000fe400000012ff */
[----:B------:R-:W-:Y:S02]  /*17940*/  SHF.R.U64 R12, R12, 0x3, RZ ;  /* 0x000000030c0c7819 */ /* 0x000fe400000012ff */
[----:B------:R-:W-:Y:S02]  /*17950*/  SHF.R.U64 R24, R24, 0x3, RZ ;  /* 0x0000000318187819 */ /* 0x000fe400000012ff */
[----:B------:R-:W-:Y:S01]  /*17960*/  LOP3.LUT R8, R9, R20, RZ, 0x3c, !PT ;  /* 0x0000001409087212 */ /* 0x000fe200078e3cff */
[--C-:B------:R-:W-:Y:S01]  /*17970*/  IMAD.MOV.U32 R9, RZ, RZ, R21.reuse ;  /* 0x000000ffff097224 */ /* 0x100fe200078e0015 */
[----:B------:R-:W-:Y:S02]  /*17980*/  LOP3.LUT R12, R12, R13, RZ, 0x3c, !PT ;  /* 0x0000000d0c0c7212 */ /* 0x000fe400078e3cff */
[----:B------:R-:W-:Y:S01]  /*17990*/  LOP3.LUT R24, R24, R25, RZ, 0x3c, !PT ;  /* 0x0000001918187212 */ /* 0x000fe200078e3cff */
[----:B------:R-:W-:Y:S01]  /*179a0*/  IMAD.X R25, RZ, RZ, R21, P4 ;  /* 0x000000ffff197224 */ /* 0x000fe200020e0615 */
[----:B------:R-:W-:Y:S01]  /*179b0*/  IADD3.X R13, RZ, R21, RZ, P3, !PT ;  /* 0x00000015ff0d7210 */ /* 0x000fe20001ffe4ff */
[----:B0-----:R0:W-:Y:S04]  /*179c0*/  @!P1 ST.E desc[UR38][R4.64], R31 ;  /* 0x0000001f04009985 */ /* 0x0011e8000c101926 */
[----:B-1----:R1:W-:Y:S04]  /*179d0*/  @!P0 ST.E desc[UR38][R6.64], R0 ;  /* 0x0000000006008985 */ /* 0x0023e8000c101926 */
[----:B------:R-:W2:Y:S04]  /*179e0*/  LD.E.128 R8, desc[UR38][R8.64] ;  /* 0x0000002608087980 */ /* 0x000ea8000c101d00 */
[----:B------:R-:W3:Y:S04]  /*179f0*/  LD.E.128 R12, desc[UR38][R12.64] ;  /* 0x000000260c0c7980 */ /* 0x000ee8000c101d00 */
[----:B------:R-:W4:Y:S01]  /*17a00*/  LD.E.128 R24, desc[UR38][R24.64] ;  /* 0x0000002618187980 */ /* 0x000f22000c101d00 */
[----:B------:R-:W-:-:S04]  /*17a10*/  IADD3 R39, P0, R20, 0x4800, RZ ;  /* 0x0000480014277810 */ /* 0x000fc80007f1e0ff */
[----:B------:R-:W-:Y:S01]  /*17a20*/  LOP3.LUT R20, R39, 0x380, RZ, 0xc0, !PT ;  /* 0x0000038027147812 */ /* 0x000fe200078ec0ff */
[----:B0-----:R-:W-:-:S03]  /*17a30*/  IMAD.X R5, RZ, RZ, R21, P0 ;  /* 0x000000ffff057224 */ /* 0x001fc600000e0615 */
[----:B------:R-:W-:-:S04]  /*17a40*/  SHF.R.U64 R4, R20, 0x3, RZ ;  /* 0x0000000314047819 */ /* 0x000fc800000012ff */
[----:B------:R-:W-:Y:S02]  /*17a50*/  LOP3.LUT R4, R4, R39, RZ, 0x3c, !PT ;  /* 0x0000002704047212 */ /* 0x000fe400078e3cff */
[----:B------:R-:W0:Y:S01]  /*17a60*/  @P2 LDC R39, c[0x0][0xbec] ;  /* 0x0002fb00ff272b82 */ /* 0x000e220000000800 */
[----:B------:R-:W-:Y:S02]  /*17a70*/  IMAD R21, R37, UR4, RZ ;  /* 0x0000000425157c24 */ /* 0x000fe4000f8e02ff */
[----:B------:R-:W-:Y:S01]  /*17a80*/  IMAD R3, R3, 0x30, R30 ;  /* 0x0000003003037824 */ /* 0x000fe200078e021e */
[----:B-1----:R-:W5:Y:S01]  /*17a90*/  LD.E.128 R4, desc[UR38][R4.64] ;  /* 0x0000002604047980 */ /* 0x002f62000c101d00 */
[C---:B------:R-:W-:Y:S02]  /*17aa0*/  IMAD R31, R36.reuse, UR5, R21 ;  /* 0x00000005241f7c24 */ /* 0x040fe4000f8e0215 */
[----:B------:R-:W-:Y:S01]  /*17ab0*/  IMAD.WIDE.U32 R20, R36, UR4, RZ ;  /* 0x0000000424147c25 */ /* 0x000fe2000f8e00ff */
[----:B------:R-:W1:Y:S01]  /*17ac0*/  @P2 LDC R37, c[0x0][0xbf0] ;  /* 0x0002fc00ff252b82 */ /* 0x000e620000000800 */
[----:B------:R-:W-:Y:S01]  /*17ad0*/  ULDC.64 UR4, c[0x0][0xae8] ;  /* 0x0002ba0000047ab9 */ /* 0x000fe20000000a00 */
[----:B------:R-:W-:Y:S01]  /*17ae0*/  @!PT LDS RZ, [RZ] ;  /* 0x00000000fffff984 */ /* 0x000fe20000000800 */
[----:B------:R-:W-:Y:S01]  /*17af0*/  @!PT LDS RZ, [RZ] ;  /* 0x00000000fffff984 */ /* 0x000fe20000000800 */
[----:B------:R-:W-:Y:S01]  /*17b00*/  @!PT LDS RZ, [RZ] ;  /* 0x00000000fffff984 */ /* 0x000fe20000000800 */
[----:B------:R-:W-:Y:S01]  /*17b10*/  @!PT LDS RZ, [RZ] ;  /* 0x00000000fffff984 */ /* 0x000fe20000000800 */
[----:B------:R0:W-:Y:S06]  /*17b20*/  MEMBAR.ALL.CTA ;  /* 0x0000000000007992 */ /* 0x0001ec0000008000 */
[----:B0-----:R-:W0:Y:S01]  /*17b30*/  FENCE.VIEW.ASYNC.S ;  /* 0x00000000000073c6 */ /* 0x001e220000000000 */
[----:B------:R-:W-:-:S02]  /*17b40*/  IMAD.IADD R21, R21, 0x1, R31 ;  /* 0x0000000115157824 */ /* 0x000fc400078e021f */
[----:B------:R-:W-:Y:S02]  /*17b50*/  IMAD R0, R40, UR4, RZ ;  /* 0x0000000428007c24 */ /* 0x000fe4000f8e02ff */
[----:B------:R-:W-:Y:S02]  /*17b60*/  IMAD.IADD R36, R44, 0x1, R3 ;  /* 0x000000012c247824 */ /* 0x000fe400078e0203 */
[C---:B------:R-:W-:Y:S02]  /*17b70*/  IMAD R3, R42.reuse, UR5, R0 ;  /* 0x000000052a037c24 */ /* 0x040fe4000f8e0200 */
[----:B------:R-:W-:Y:S01]  /*17b80*/  IMAD.WIDE.U32 R20, R42, UR4, R20 ;  /* 0x000000042a147c25 */ /* 0x000fe2000f8e0014 */
[----:B------:R-:W-:-:S03]  /*17b90*/  ULDC.64 UR4, c[0x0][0xaf0] ;  /* 0x0002bc0000047ab9 */ /* 0x000fc60000000a00 */
[----:B------:R-:W-:Y:S02]  /*17ba0*/  IMAD.IADD R21, R21, 0x1, R3 ;  /* 0x0000000115157824 */ /* 0x000fe400078e0203 */
[----:B------:R-:W-:-:S04]  /*17bb0*/  @P2 IMAD.HI.U32 R0, R36, R39, RZ ;  /* 0x0000002724002227 */ /* 0x000fc800078e00ff */
[----:B------:R-:W-:Y:S02]  /*17bc0*/  IMAD.MOV.U32 R3, RZ, RZ, R36 ;  /* 0x000000ffff037224 */ /* 0x000fe400078e0024 */
[----:B------:R-:W-:Y:S01]  /*17bd0*/  IMAD R31, R38, UR4, RZ ;  /* 0x00000004261f7c24 */ /* 0x000fe2000f8e02ff */
[----:B-1----:R-:W-:Y:S01]  /*17be0*/  @P2 SHF.R.U32.HI R3, RZ, R37, R0 ;  /* 0x00000025ff032219 */ /* 0x002fe20000011600 */
[----:B------:R-:W-:-:S03]  /*17bf0*/  IMAD.WIDE.U32 R20, R41, UR4, R20 ;  /* 0x0000000429147c25 */ /* 0x000fc6000f8e0014 */
[----:B------:R-:W-:Y:S01]  /*17c00*/  SHF.R.S32.HI R0, RZ, 0x1f, R3 ;  /* 0x0000001fff007819 */ /* 0x000fe20000011403 */
[----:B------:R-:W-:Y:S01]  /*17c10*/  IMAD R31, R41, UR5, R31 ;  /* 0x00000005291f7c24 */ /* 0x000fe2000f8e021f */
[----:B------:R-:W-:Y:S01]  /*17c20*/  ULDC.64 UR4, c[0x0][0xae0] ;  /* 0x0002b80000047ab9 */ /* 0x000fe20000000a00 */
[----:B------:R-:W-:Y:S02]  /*17c30*/  IMAD.MOV R37, RZ, RZ, -R3 ;  /* 0x000000ffff257224 */ /* 0x000fe400078e0a03 */
[----:B------:R-:W-:Y:S02]  /*17c40*/  IMAD.IADD R21, R21, 0x1, R31 ;  /* 0x0000000115157824 */ /* 0x000fe400078e021f */
[----:B------:R-:W-:Y:S02]  /*17c50*/  IMAD R0, R0, UR4, RZ ;  /* 0x0000000400007c24 */ /* 0x000fe4000f8e02ff */
[----:B------:R-:W-:Y:S02]  /*17c60*/  IMAD R31, R32, R37, R36 ;  /* 0x00000025201f7224 */ /* 0x000fe400078e0224 */
[----:B------:R-:W-:-:S02]  /*17c70*/  IMAD R37, R3, UR5, R0 ;  /* 0x0000000503257c24 */ /* 0x000fc4000f8e0200 */
[----:B------:R-:W-:Y:S01]  /*17c80*/  IMAD.WIDE.U32 R20, R3, UR4, R20 ;  /* 0x0000000403147c25 */ /* 0x000fe2000f8e0014 */
[----:B------:R-:W-:Y:S01]  /*17c90*/  SHF.R.S32.HI R0, RZ, 0x1f, R31 ;  /* 0x0000001fff007819 */ /* 0x000fe2000001141f */
[----:B------:R-:W-:Y:S02]  /*17ca0*/  ULDC.64 UR4, c[0x0][0xad8] ;  /* 0x0002b60000047ab9 */ /* 0x000fe40000000a00 */
[----:B------:R-:W-:Y:S02]  /*17cb0*/  IMAD.IADD R21, R21, 0x1, R37 ;  /* 0x0000000115157824 */ /* 0x000fe400078e0225 */
[----:B------:R-:W-:Y:S02]  /*17cc0*/  IMAD R0, R0, UR4, RZ ;  /* 0x0000000400007c24 */ /* 0x000fe4000f8e02ff */
[----:B------:R-:W-:-:S04]  /*17cd0*/  IMAD.WIDE.U32 R20, R31, UR4, R20 ;  /* 0x000000041f147c25 */ /* 0x000fc8000f8e0014 */
[----:B------:R-:W-:Y:S01]  /*17ce0*/  IMAD R3, R31, UR5, R0 ;  /* 0x000000051f037c24 */ /* 0x000fe2000f8e0200 */
[----:B------:R-:W-:Y:S01]  /*17cf0*/  ULDC.64 UR4, c[0x0][0xa80] ;  /* 0x0002a00000047ab9 */ /* 0x000fe20000000a00 */
[----:B------:R-:W-:Y:S01]  /*17d00*/  IMAD.IADD R40, R30, 0x1, R44 ;  /* 0x000000011e287824 */ /* 0x000fe200078e022c */
[----:B------:R-:W-:Y:S01]  /*17d10*/  LEA R32, P0, R20, UR4, 0x1 ;  /* 0x0000000414207c11 */ /* 0x000fe2000f8008ff */
[----:B------:R-:W-:Y:S01]  /*17d20*/  IMAD.IADD R3, R21, 0x1, R3 ;  /* 0x0000000115037824 */ /* 0x000fe200078e0203 */
[----:B------:R-:W-:Y:S02]  /*17d30*/  ULDC UR4, c[0x0][0xac8] ;  /* 0x0002b20000047ab9 */ /* 0x000fe40000000800 */
[----:B------:R-:W-:Y:S01]  /*17d40*/  IADD3 R0, R40, 0x30, RZ ;  /* 0x0000003028007810 */ /* 0x000fe20007ffe0ff */
[----:B0-----:R-:W0:Y:S01]  /*17d50*/  SHFL.IDX PT, R36, R32, 0x1, 0x181f ;  /* 0x00381f0020247f89 */ /* 0x001e2200000e0000 */
[----:B------:R-:W-:Y:S01]  /*17d60*/  LEA.HI.X R38, R20, UR5, R3, 0x1, P0 ;  /* 0x0000000514267c11 */ /* 0x000fe200080f0c03 */
[C---:B------:R-:W-:Y:S01]  /*17d70*/  VIADD R3, R40.reuse, 0x60 ;  /* 0x0000006028037836 */ /* 0x040fe20000000000 */
[----:B------:R-:W-:Y:S01]  /*17d80*/  ISETP.GE.AND P0, PT, R29, UR4, PT ;  /* 0x000000041d007c0c */ /* 0x000fe2000bf06270 */
[----:B------:R-:W1:Y:S03]  /*17d90*/  SHFL.IDX PT, R20, R32, RZ, 0x181f ;  /* 0x00181fff20147589 */ /* 0x000e6600000e0000 */
[-C--:B------:R-:W-:Y:S01]  /*17da0*/  ISETP.GE.OR P3, PT, R40, R43.reuse, P0 ;  /* 0x0000002b2800720c */ /* 0x080fe20000766670 */
[----:B------:R-:W1:Y:S01]  /*17db0*/  SHFL.IDX PT, R21, R38, RZ, 0x181f ;  /* 0x00181fff26157589 */ /* 0x000e6200000e0000 */
[-C--:B------:R-:W-:Y:S01]  /*17dc0*/  ISETP.GE.OR P2, PT, R0, R43.reuse, P0 ;  /* 0x0000002b0000720c */ /* 0x080fe20000746670 */
[----:B------:R-:W-:Y:S01]  /*17dd0*/  VIADD R0, R2, 0x16820 ;  /* 0x0001682002007836 */ /* 0x000fe20000000000 */
[----:B------:R-:W-:Y:S01]  /*17de0*/  ISETP.GE.OR P1, PT, R3, R43, P0 ;  /* 0x0000002b0300720c */ /* 0x000fe20000726670 */
[----:B------:R-:W1:Y:S03]  /*17df0*/  SHFL.IDX PT, R42, R32, 0x2, 0x181f ;  /* 0x00581f00202a7f89 */ /* 0x000e6600000e0000 */
[----:B------:R-:W-:Y:S01]  /*17e00*/  PRMT R0, RZ, 0x654, R0 ;  /* 0x00000654ff007816 */ /* 0x000fe20000000000 */
[----:B------:R-:W1:Y:S03]  /*17e10*/  SHFL.IDX PT, R31, R38, 0x1, 0x181f ;  /* 0x00381f00261f7f89 */ /* 0x000e6600000e0000 */
[----:B------:R1:W-:Y:S01]  /*17e20*/  SYNCS.ARRIVE.TRANS64.RED.A1T0 RZ, [R0+URZ], RZ ;  /* 0x000000ff00ff79a7 */ /* 0x0003e2000810043f */
[----:B------:R-:W1:Y:S02]  /*17e30*/  SHFL.IDX PT, R37, R38, 0x2, 0x181f ;  /* 0x00581f0026257f89 */ /* 0x000e6400000e0000 */
[----:B0-----:R-:W-:-:S02]  /*17e40*/  @!P2 LEA R30, P4, R29, R36, 0x1 ;  /* 0x000000241d1ea211 */ /* 0x001fc400078808ff */
[----:B------:R-:W0:Y:S01]  /*17e50*/  SHFL.IDX PT, R32, R32, 0x3, 0x181f ;  /* 0x00781f0020207f89 */ /* 0x000e2200000e0000 */
[----:B-1----:R-:W-:Y:S01]  /*17e60*/  VIADD R0, R40, 0x90 ;  /* 0x0000009028007836 */ /* 0x002fe20000000000 */
[C---:B------:R-:W-:Y:S02]  /*17e70*/  @!P3 LEA R20, P5, R29.reuse, R20, 0x1 ;  /* 0x000000141d14b211 */ /* 0x040fe400078a08ff */
[----:B------:R-:W1:Y:S02]  /*17e80*/  SHFL.IDX PT, R38, R38, 0x3, 0x181f ;  /* 0x00781f0026267f89 */ /* 0x000e6400000e0000 */
[C---:B------:R-:W-:Y:S02]  /*17e90*/  @!P3 LEA.HI.X R21, R29.reuse, R21, R28, 0x1, P5 ;  /* 0x000000151d15b211 */ /* 0x040fe400028f0c1c */
[----:B------:R-:W-:Y:S02]  /*17ea0*/  ISETP.GE.OR P0, PT, R0, R43, P0 ;  /* 0x0000002b0000720c */ /* 0x000fe40000706670 */
[----:B------:R-:W-:-:S02]  /*17eb0*/  @!P1 LEA R36, P5, R29, R42, 0x1 ;  /* 0x0000002a1d249211 */ /* 0x000fc400078a08ff */
[C-C-:B------:R-:W-:Y:S02]  /*17ec0*/  @!P2 LEA.HI.X R31, R29.reuse, R31, R28.reuse, 0x1, P4 ;  /* 0x0000001f1d1fa211 */ /* 0x140fe400020f0c1c */
[----:B------:R-:W-:Y:S01]  /*17ed0*/  @!P1 LEA.HI.X R37, R29, R37, R28, 0x1, P5 ;  /* 0x000000251d259211 */ /* 0x000fe200028f0c1c */
        /* <DEDUP_REMOVED lines=8> */
.L_x_1506:
[----:B------:R-:W2:Y:S01]  /*17f60*/  LDL R10, [R1+0x54] ;  /* 0x00005400010a7983 */ /* 0x000ea20000100800 */
[----:B------:R-:W-:Y:S01]  /*17f70*/  ULDC.64 UR4, c[0x0][0xc00] ;  /* 0x0003000000047ab9 */ /* 0x000fe20000000a00 */
[----:B------:R-:W2:Y:S01]  /*17f80*/  LDC.64 R4, c[0x0][0xc00] ;  /* 0x00030000ff047b82 */ /* 0x000ea20000000a00 */
[----:B------:R-:W-:Y:S01]  /*17f90*/  ISETP.NE.U32.AND P0, PT, RZ, UR4, PT ;  /* 0x00000004ff007c0c */ /* 0x000fe2000bf05070 */
[----:B------:R-:W-:-:S03]  /*17fa0*/  IMAD.MOV.U32 R0, RZ, RZ, RZ ;  /* 0x000000ffff007224 */ /* 0x000fc600078e00ff */
[----:B------:R-:W-:Y:S01]  /*17fb0*/  ISETP.NE.AND.EX P0, PT, RZ, UR5, PT, P0 ;  /* 0x00000005ff007c0c */ /* 0x000fe2000bf05300 */
[----:B------:R-:W-:Y:S02]  /*17fc0*/  ULDC.64 UR4, c[0x0][0xc08] ;  /* 0x0003020000047ab9 */ /* 0x000fe40000000a00 */
[----:B------:R-:W-:Y:S01]  /*17fd0*/  ISETP.NE.U32.AND P1, PT, RZ, UR4, PT ;  /* 0x00000004ff007c0c */ /* 0x000fe2000bf25070 */
[----:B------:R-:W0:Y:S03]  /*17fe0*/  LDC R27, c[0x0][0xbe8] ;  /* 0x0002fa00ff1b7b82 */ /* 0x000e260000000800 */
[----:B------:R-:W-:-:S13]  /*17ff0*/  ISETP.NE.AND.EX P1, PT, RZ, UR5, PT, P1 ;  /* 0x00000005ff007c0c */ /* 0x000fda000bf25310 */
[----:B------:R-:W3:Y:S01]  /*18000*/  @P1 LDC.64 R6, c[0x0][0xc08] ;  /* 0x00030200ff061b82 */ /* 0x000ee20000000a00 */
[----:B------:R-:W-:Y:S02]  /*18010*/  ULDC UR4, c[0x0][0xa88] ;  /* 0x0002a20000047ab9 */ /* 0x000fe40000000800 */
[----:B------:R-:W-:Y:S02]  /*18020*/  IMAD.U32 R8, RZ, RZ, UR4 ;  /* 0x00000004ff087e24 */ /* 0x000fe4000f8e00ff */
[----:B--2---:R-:W-:-:S04]  /*18030*/  IMAD.WIDE R4, R10, 0x4, R4 ;  /* 0x000000040a047825 */ /* 0x004fc800078e0204 */
[----:B---3--:R-:W-:Y:S01]  /*18040*/  @P1 IMAD.WIDE R6, R10, 0x4, R6 ;  /* 0x000000040a061825 */ /* 0x008fe200078e0206 */
[----:B------:R2:W5:Y:S04]  /*18050*/  @P0 LDG.E R0, desc[UR38][R4.64] ;  /* 0x0000002604000981 */ /* 0x000568000c1e1900 */
[----:B------:R2:W5:Y:S01]  /*18060*/  @P1 LDG.E R8, desc[UR38][R6.64] ;  /* 0x0000002606081981 */ /* 0x000562000c1e1900 */
[----:B0-----:R-:W-:Y:S02]  /*18070*/  ISETP.NE.AND P2, PT, R27, 0x1, PT ;  /* 0x000000011b00780c */ /* 0x001fe40003f45270 */
[----:B------:R-:W-:Y:S02]  /*18080*/  ISETP.GE.AND P3, PT, R44, 0xc0, PT ;  /* 0x000000c02c00780c */ /* 0x000fe40003f66270 */
[----:B------:R-:W-:-:S09]  /*18090*/  SHF.R.S32.HI R9, RZ, 0x1f, R10 ;  /* 0x0000001fff097819 */ /* 0x000fd2000001140a */
[----:B------:R-:W0:Y:S01]  /*180a0*/  @P2 LDC R31, c[0x0][0xbec] ;  /* 0x0002fb00ff1f2b82 */ /* 0x000e220000000800 */
[----:B--2---:R-:W-:Y:S05]  /*180b0*/  @P1 BRA `(.L_x_1509) ;  /* 0x0000000000101947 */ /* 0x004fea0003800000 */
[----:B------:R-:W-:Y:S05]  /*180c0*/  @!P0 BRA `(.L_x_1509) ;  /* 0x00000000000c8947 */ /* 0x000fea0003800000 */
[----:B------:R-:W2:Y:S04]  /*180d0*/  LDG.E R7, desc[UR38][R4.64] ;  /* 0x0000002604077981 */ /* 0x000ea8000c1e1900 */
[----:B-----5:R-:W2:Y:S02]  /*180e0*/  LDG.E R8, desc[UR38][R4.64+0x4] ;  /* 0x0000042604087981 */ /* 0x020ea4000c1e1900 */
[----:B--2---:R-:W-:-:S07]  /*180f0*/  IMAD.IADD R8, R8, 0x1, -R7 ;  /* 0x0000000108087824 */ /* 0x004fce00078e0a07 */
.L_x_1509:
        /* <DEDUP_REMOVED lines=10> */
[----:B---3--:R-:W-:Y:S01]  /*181a0*/  IMAD R4, R8, R11, RZ ;  /* 0x0000000b08047224 */ /* 0x008fe200078e02ff */
[----:B--2---:R-:W-:-:S04]  /*181b0*/  IADD3 R10, R26, -0x80, R5 ;  /* 0xffffff801a0a7810 */ /* 0x004fc80007ffe005 */
[----:B------:R-:W-:-:S13]  /*181c0*/  ISETP.GE.AND P0, PT, R10, R4, PT ;  /* 0x000000040a00720c */ /* 0x000fda0003f06270 */
[----:B------:R-:W-:Y:S05]  /*181d0*/  @P0 BRA `(.L_x_1511) ;  /* 0x0000000000840947 */ /* 0x000fea0003800000 */
[----:B------:R-:W-:Y:S01]  /*181e0*/  ISETP.NE.AND P0, PT, R11, 0x1, PT ;  /* 0x000000010b00780c */ /* 0x000fe20003f05270 */
[----:B------:R-:W-:Y:S01]  /*181f0*/  ULDC.64 UR4, c[0x0][0xb90] ;  /* 0x0002e40000047ab9 */ /* 0x000fe20000000a00 */
[----:B------:R-:W-:Y:S02]  /*18200*/  IMAD.MOV.U32 R4, RZ, RZ, R0 ;  /* 0x000000ffff047224 */ /* 0x000fe400078e0000 */
[----:B------:R-:W-:Y:S02]  /*18210*/  IMAD R9, R12, UR4, RZ ;  /* 0x000000040c097c24 */ /* 0x000fe4000f8e02ff */
[----:B------:R-:W-:Y:S02]  /*18220*/  IMAD.MOV.U32 R5, RZ, RZ, R13 ;  /* 0x000000ffff057224 */ /* 0x000fe400078e000d */
[----:B------:R-:W-:Y:S02]  /*18230*/  IMAD.MOV.U32 R7, RZ, RZ, R10 ;  /* 0x000000ffff077224 */ /* 0x000fe400078e000a */
[----:B------:R-:W-:-:S03]  /*18240*/  IMAD.WIDE.U32 R4, R20, UR4, R4 ;  /* 0x0000000414047c25 */ /* 0x000fc6000f8e0004 */
[----:B------:R-:W2:Y:S01]  /*18250*/  @P0 LDC R21, c[0x0][0xbec] ;  /* 0x0002fb00ff150b82 */ /* 0x000ea20000000800 */
[----:B------:R-:W-:Y:S01]  /*18260*/  IMAD R9, R20, UR5, R9 ;  /* 0x0000000514097c24 */ /* 0x000fe2000f8e0209 */
[----:B------:R-:W-:-:S03]  /*18270*/  ULDC.64 UR4, c[0x0][0xb98] ;  /* 0x0002e60000047ab9 */ /* 0x000fc60000000a00 */
[----:B------:R-:W-:-:S03]  /*18280*/  IMAD.IADD R5, R5, 0x1, R9 ;  /* 0x0000000105057824 */ /* 0x000fc600078e0209 */
[----:B------:R-:W3:Y:S01]  /*18290*/  @P0 LDC R25, c[0x0][0xbf0] ;  /* 0x0002fc00ff190b82 */ /* 0x000ee20000000800 */
[----:B------:R-:W-:-:S04]  /*182a0*/  IMAD.WIDE.U32 R4, R15, UR4, R4 ;  /* 0x000000040f047c25 */ /* 0x000fc8000f8e0004 */
[----:B--2---:R-:W-:-:S05]  /*182b0*/  @P0 IMAD.HI.U32 R6, R10, R21, RZ ;  /* 0x000000150a060227 */ /* 0x004fca00078e00ff */
[----:B---3--:R-:W-:Y:S01]  /*182c0*/  @P0 SHF.R.U32.HI R7, RZ, R25, R6 ;  /* 0x00000019ff070219 */ /* 0x008fe20000011606 */
[----:B------:R-:W-:-:S03]  /*182d0*/  IMAD R6, R14, UR4, RZ ;  /* 0x000000040e067c24 */ /* 0x000fc6000f8e02ff */
[----:B------:R-:W-:Y:S01]  /*182e0*/  IADD3 R4, P0, R7, R4, RZ ;  /* 0x0000000407047210 */ /* 0x000fe20007f1e0ff */
[----:B------:R-:W-:-:S04]  /*182f0*/  IMAD.MOV R9, RZ, RZ, -R7 ;  /* 0x000000ffff097224 */ /* 0x000fc800078e0a07 */
        /* <DEDUP_REMOVED lines=12> */
[----:B------:R-:W-:Y:S02]  /*183c0*/  LEA.HI.X R7, R4, UR5, R5, 0x2, P0 ;  /* 0x0000000504077c11 */ /* 0x000fe400080f1405 */
[----:B------:R-:W-:-:S05]  /*183d0*/  MOV R5, 0xff800000 ;  /* 0xff80000000057802 */ /* 0x000fca0000000f00 */
[----:B------:R2:W-:Y:S02]  /*183e0*/  STG.E desc[UR38][R6.64], R5 ;  /* 0x0000000506007986 */ /* 0x0005e4000c101926 */
.L_x_1511:
[----:B------:R-:W-:Y:S05]  /*183f0*/  BSYNC B1 ;  /* 0x0000000000017941 */ /* 0x000fea0003800000 */
.L_x_1510:
[----:B------:R-:W3:Y:S01]  /*18400*/  @P2 LDC R9, c[0x0][0xbf0] ;  /* 0x0002fc00ff092b82 */ /* 0x000ee20000000800 */
[----:B------:R-:W-:Y:S01]  /*18410*/  ULDC.64 UR4, c[0x0][0xaa0] ;  /* 0x0002a80000047ab9 */ /* 0x000fe20000000a00 */
[----:B------:R-:W-:Y:S01]  /*18420*/  IMAD R3, R3, 0x30, R30 ;  /* 0x0000003003037824 */ /* 0x000fe200078e021e */
[----:B------:R-:W-:Y:S01]  /*18430*/  ULDC.64 UR6, c[0x0][0xa80] ;  /* 0x0002a00000067ab9 */ /* 0x000fe20000000a00 */
[----:B--2---:R-:W-:Y:S02]  /*18440*/  IMAD R5, R13, UR4, RZ ;  /* 0x000000040d057c24 */ /* 0x004fe4000f8e02ff */
[----:B------:R-:W-:Y:S02]  /*18450*/  IMAD.IADD R10, R26, 0x1, R3 ;  /* 0x000000011a0a7824 */ /* 0x000fe400078e0203 */
[C---:B------:R-:W-:Y:S02]  /*18460*/  IMAD R7, R0.reuse, UR5, R5 ;  /* 0x0000000500077c24 */ /* 0x040fe4000f8e0205 */
[----:B------:R-:W-:Y:S01]  /*18470*/  IMAD.WIDE.U32 R4, R0, UR4, RZ ;  /* 0x0000000400047c25 */ /* 0x000fe2000f8e00ff */
[----:B------:R-:W-:-:S03]  /*18480*/  ULDC.64 UR4, c[0x0][0xae8] ;  /* 0x0002ba0000047ab9 */ /* 0x000fc60000000a00 */
[----:B------:R-:W-:Y:S02]  /*18490*/  IMAD R0, R12, UR4, RZ ;  /* 0x000000040c007c24 */ /* 0x000fe4000f8e02ff */
[----:B------:R-:W-:Y:S02]  /*184a0*/  IMAD.IADD R5, R5, 0x1, R7 ;  /* 0x0000000105057824 */ /* 0x000fe400078e0207 */
[----:B------:R-:W-:Y:S02]  /*184b0*/  IMAD R7, R20, UR5, R0 ;  /* 0x0000000514077c24 */ /* 0x000fe4000f8e0200 */
[----:B0-----:R-:W-:-:S04]  /*184c0*/  @P2 IMAD.HI.U32 R0, R10, R31, RZ ;  /* 0x0000001f0a002227 */ /* 0x001fc800078e00ff */
[----:B------:R-:W-:Y:S01]  /*184d0*/  IMAD.MOV.U32 R3, RZ, RZ, R10 ;  /* 0x000000ffff037224 */ /* 0x000fe200078e000a */
[----:B---3--:R-:W-:Y:S01]  /*184e0*/  @P2 SHF.R.U32.HI R3, RZ, R9, R0 ;  /* 0x00000009ff032219 */ /* 0x008fe20000011600 */
[----:B------:R-:W-:Y:S01]  /*184f0*/  IMAD.WIDE.U32 R4, R20, UR4, R4 ;  /* 0x0000000414047c25 */ /* 0x000fe2000f8e0004 */
[----:B------:R-:W-:Y:S02]  /*18500*/  ULDC.64 UR4, c[0x0][0xaf0] ;  /* 0x0002bc0000047ab9 */ /* 0x000fe40000000a00 */
[----:B------:R-:W-:Y:S01]  /*18510*/  SHF.R.S32.HI R0, RZ, 0x1f, R3 ;  /* 0x0000001fff007819 */ /* 0x000fe20000011403 */
[----:B------:R-:W-:Y:S02]  /*18520*/  IMAD.IADD R5, R5, 0x1, R7 ;  /* 0x0000000105057824 */ /* 0x000fe400078e0207 */
[----:B------:R-:W-:Y:S02]  /*18530*/  IMAD R6, R14, UR4, RZ ;  /* 0x000000040e067c24 */ /* 0x000fe4000f8e02ff */
[----:B------:R-:W-:-:S02]  /*18540*/  IMAD.MOV R21, RZ, RZ, -R3 ;  /* 0x000000ffff157224 */ /* 0x000fc400078e0a03 */
[C---:B------:R-:W-:Y:S02]  /*18550*/  IMAD R7, R15.reuse, UR5, R6 ;  /* 0x000000050f077c24 */ /* 0x040fe4000f8e0206 */
        /* <DEDUP_REMOVED lines=9> */
[----:B------:R-:W-:Y:S02]  /*185f0*/  IMAD R0, R0, UR4, RZ ;  /* 0x0000000400007c24 */ /* 0x000fe4000f8e02ff */
[----:B------:R-:W-:Y:S02]  /*18600*/  IMAD.IADD R5, R5, 0x1, R7 ;  /* 0x0000000105057824 */ /* 0x000fe400078e0207 */
        /* <DEDUP_REMOVED lines=11> */
[----:B------:R-:W-:Y:S01]  /*186c0*/  IMAD.IADD R24, R30, 0x1, R26 ;  /* 0x000000011e187824 */ /* 0x000fe200078e021a */
[----:B------:R-:W2:Y:S03]  /*186d0*/  SHFL.IDX PT, R0, R20, RZ, 0x181f ;  /* 0x00181fff14007589 */ /* 0x000ea600000e0000 */
[C---:B------:R-:W-:Y:S01]  /*186e0*/  VIADD R8, R24.reuse, 0x30 ;  /* 0x0000003018087836 */ /* 0x040fe20000000000 */
[----:B------:R-:W3:Y:S01]  /*186f0*/  SHFL.IDX PT, R5, R7, 0x1, 0x181f ;  /* 0x00381f0007057f89 */ /* 0x000ee200000e0000 */
[C---:B------:R-:W-:Y:S01]  /*18700*/  ISETP.GE.OR P2, PT, R24.reuse, R21, P0 ;  /* 0x000000151800720c */ /* 0x040fe20000746670 */
[----:B------:R-:W-:-:S02]  /*18710*/  VIADD R10, R24, 0x60 ;  /* 0x00000060180a7836 */ /* 0x000fc40000000000 */
[----:B------:R-:W4:Y:S01]  /*18720*/  SHFL.IDX PT, R14, R7, 0x2, 0x181f ;  /* 0x00581f00070e7f89 */ /* 0x000f2200000e0000 */
[-C--:B------:R-:W-:Y:S02]  /*18730*/  ISETP.GE.OR P3, PT, R8, R21.reuse, P0 ;  /* 0x000000150800720c */ /* 0x080fe40000766670 */
[----:B------:R-:W-:Y:S01]  /*18740*/  ISETP.GE.OR P4, PT, R10, R21, P0 ;  /* 0x000000150a00720c */ /* 0x000fe20000786670 */
[----:B------:R-:W5:Y:S04]  /*18750*/  SHFL.IDX PT, R4, R20, 0x1, 0x181f ;  /* 0x00381f0014047f89 */ /* 0x000f6800000e0000 */
[----:B------:R-:W1:Y:S02]  /*18760*/  SHFL.IDX PT, R6, R20, 0x2, 0x181f ;  /* 0x00581f0014067f89 */ /* 0x000e6400000e0000 */
[----:B0-----:R-:W-:-:S04]  /*18770*/  @!P2 LEA R10, P5, R29, R3, 0x1 ;  /* 0x000000031d0aa211 */ /* 0x001fc800078a08ff */
[C---:B--2---:R-:W-:Y:S02]  /*18780*/  @!P2 LEA.HI.X R3, R29.reuse, R0, R28, 0x1, P5 ;  /* 0x000000001d03a211 */ /* 0x044fe400028f0c1c */
[----:B------:R0:W2:Y:S01]  /*18790*/  SHFL.IDX PT, R0, R20, 0x3, 0x181f ;  /* 0x00781f0014007f89 */ /* 0x0000a200000e0000 */
[C---:B---3--:R-:W-:Y:S02]  /*187a0*/  @!P3 LEA R8, P1, R29.reuse, R5, 0x1 ;  /* 0x000000051d08b211 */ /* 0x048fe400078208ff */
[----:B------:R-:W-:Y:S01]  /*187b0*/  @!P2 IMAD.MOV.U32 R11, RZ, RZ, R3 ;  /* 0x000000ffff0ba224 */ /* 0x000fe200078e0003 */
[----:B----4-:R-:W-:-:S04]  /*187c0*/  @!P4 LEA R25, P5, R29, R14, 0x1 ;  /* 0x0000000e1d19c211 */ /* 0x010fc800078a08ff */
[----:B------:R0:W-:Y:S01]  /*187d0*/  @!P2 ST.E.128 desc[UR38][R10.64], RZ ;  /* 0x000000ff0a00a985 */ /* 0x0001e2000c101d26 */
[C-C-:B-----5:R-:W-:Y:S02]  /*187e0*/  @!P3 LEA.HI.X R9, R29.reuse, R4, R28.reuse, 0x1, P1 ;  /* 0x000000041d09b211 */ /* 0x160fe400008f0c1c */
[----:B------:R-:W-:Y:S01]  /*187f0*/  @!P4 MOV R4, R25 ;  /* 0x000000190004c202 */ /* 0x000fe20000000f00 */
[----:B------:R0:W3:Y:S01]  /*18800*/  SHFL.IDX PT, R14, R7, 0x3, 0x181f ;  /* 0x00781f00070e7f89 */ /* 0x0000e200000e0000 */
[----:B-1----:R-:W-:-:S03]  /*18810*/  @!P4 LEA.HI.X R5, R29, R6, R28, 0x1, P5 ;  /* 0x000000061d05c211 */ /* 0x002fc600028f0c1c */
[----:B------:R0:W-:Y:S04]  /*18820*/  @!P3 ST.E.128 desc[UR38][R8.64], RZ ;  /* 0x000000ff0800b985 */ /* 0x0001e8000c101d26 */
[----:B------:R0:W-:Y:S02]  /*18830*/  @!P4 ST.E.128 desc[UR38][R4.64], RZ ;  /* 0x000000ff0400c985 */ /* 0x0001e4000c101d26 */
.L_x_1711:
[----:B------:R-:W-:-:S05]  /*18840*/  VIADD R24, R24, 0x90 ;  /* 0x0000009018187836 */ /* 0x000fca0000000000 */
[----:B------:R-:W-:-:S13]  /*18850*/  ISETP.GE.OR P0, PT, R24, R21, P0 ;  /* 0x000000151800720c */ /* 0x000fda0000706670 */
[----:B---3--:R-:W-:-:S04]  /*18860*/  @!P0 LEA R14, P1, R29, R14, 0x1 ;  /* 0x0000000e1d0e8211 */ /* 0x008fc800078208ff */
[----:B--2---:R-:W-:-:S05]  /*18870*/  @!P0 LEA.HI.X R15, R29, R0, R28, 0x1, P1 ;  /* 0x000000001d0f8211 */ /* 0x004fca00008f0c1c */
[----:B------:R1:W-:Y:S04]  /*18880*/  @!P0 ST.E.128 desc[UR38][R14.64], RZ ;  /* 0x000000ff0e008985 */ /* 0x0003e8000c101d26 */
.L_x_1508:
[----:B------:R-:W-:Y:S05]  /*18890*/  BSYNC B0 ;  /* 0x0000000000007941 */ /* 0x000fea0003800000 */
.L_x_1505:
[----:B------:R-:W-:Y:S02]  /*188a0*/  ULDC UR4, c[0x0][0xc3c] ;  /* 0x00030f0000047ab9 */ /* 0x000fe40000000800 */
[----:B------:R-:W-:-:S13]  /*188b0*/  ISETP.GE.AND P0, PT, R35, UR4, PT ;  /* 0x0000000423007c0c */ /* 0x000fda000bf06270 */
[----:B------:R-:W-:Y:S05]  /*188c0*/  @!P0 BRA `(.L_x_1513) ;  /* 0xfffffe8400a08947 */ /* 0x000fea000383ffff */
[----:B------:R-:W-:Y:S05]  /*188d0*/  BRA `(.L_x_1321) ;  /* 0x0000006c00447947 */ /* 0x000fea0003800000 */
.L_x_1319:
        /* <DEDUP_REMOVED lines=18> */
.L_x_1514:
        /* <DEDUP_REMOVED lines=42> */
.L_x_1520:
[----:B------:R-:W-:Y:S01]  /*18ca0*/  UIADD3 UR4, UR4, 0x1f, URZ ;  /* 0x0000001f04047890 */ /* 0x000fe2000fffe03f */
[----:B------:R-:W-:-:S05]  /*18cb0*/  IMAD.U32 R19, RZ, RZ, UR7 ;  /* 0x00000007ff137e24 */ /* 0x000fca000f8e00ff */
[----:B0-----:R-:W-:-:S13]  /*18cc0*/  ISETP.LE.AND P6, PT, R6, UR4, PT ;  /* 0x0000000406007c0c */ /* 0x001fda000bfc3270 */
[----:B------:R-:W-:Y:S05]  /*18cd0*/  @P6 BRA `(.L_x_1517) ;  /* 0x0000000400b46947 */ /* 0x000fea0003800000 */
[----:B------:R-:W-:Y:S01]  /*18ce0*/  VIADD R7, R5, UR4 ;  /* 0x0000000405077c36 */ /* 0x000fe20008000000 */
[----:B------:R-:W-:Y:S01]  /*18cf0*/  BSSY B0, `(.L_x_1518) ;  /* 0x0000007000007945 */ /* 0x000fe20003800000 */
[----:B------:R-:W-:-:S03]  /*18d00*/  MOV R0, RZ ;  /* 0x000000ff00007202 */ /* 0x000fc60000000f00 */
[----:B------:R-:W-:-:S13]  /*18d10*/  ISETP.GE.OR P6, PT, R7, R6, !P0 ;  /* 0x000000060700720c */ /* 0x000fda00047c6670 */
[----:B------:R-:W-:Y:S05]  /*18d20*/  @P6 BRA `(.L_x_1519) ;  /* 0x00000000000c6947 */ /* 0x000fea0003800000 */
[----:B------:R-:W0:Y:S02]  /*18d30*/  LDC.64 R2, c[0x0][0xc80] ;  /* 0x00032000ff027b82 */ /* 0x000e240000000a00 */
[----:B0-----:R-:W-:-:S05]  /*18d40*/  IMAD.WIDE R2, R7, 0x4, R2 ;  /* 0x0000000407027825 */ /* 0x001fca00078e0202 */
[----:B------:R0:W5:Y:S02]  /*18d50*/  LDG.E R0, desc[UR38][R2.64] ;  /* 0x0000002602007981 */ /* 0x000164000c1e1900 */
.L_x_1519:
[----:B------:R-:W-:Y:S05]  /*18d60*/  BSYNC B0 ;  /* 0x0000000000007941 */ /* 0x000fea0003800000 */
.L_x_1518:
        /* <DEDUP_REMOVED lines=21> */
.L_x_1516:
        /* <DEDUP_REMOVED lines=21> */
.L_x_1521:
[----:B-1----:R-:W-:Y:S01]  /*19010*/  IMAD R16, R16, UR5, R13 ;  /* 0x0000000510107c24 */ /* 0x002fe2000f8e020d */
[----:B------:R-:W-:Y:S01]  /*19020*/  MOV R2, RZ ;  /* 0x000000ff00027202 */ /* 0x000fe20000000f00 */
[----:B------:R-:W-:Y:S01]  /*19030*/  IMAD R11, R11, R8, RZ ;  /* 0x000000080b0b7224 */ /* 0x000fe200078e02ff */
[----:B------:R-:W-:Y:S02]  /*19040*/  IABS R10, R4 ;  /* 0x00000004000a7213 */ /* 0x000fe40000000000 */
[----:B0-----:R-:W-:Y:S01]  /*19050*/  IADD3 R9, -R16, UR6, RZ ;  /* 0x0000000610097c10 */ /* 0x001fe2000fffe1ff */
[----:B------:R-:W-:-:S03]  /*19060*/  IMAD.HI.U32 R2, R3, R11, R2 ;  /* 0x0000000b03027227 */ /* 0x000fc600078e0002 */
[----:B------:R-:W-:Y:S01]  /*19070*/  IABS R6, R9 ;  /* 0x0000000900067213 */ /* 0x000fe20000000000 */
[----:B------:R-:W-:-:S04]  /*19080*/  IMAD.MOV R10, RZ, RZ, -R10 ;  /* 0x000000ffff0a7224 */ /* 0x000fc800078e0a0a */
        /* <DEDUP_REMOVED lines=29> */
[----:B------:R-:W-:Y:S01]  /*19260*/  IMAD.HI.U32 R2, R3, R9, R2 ;  /* 0x0000000903027227 */ /* 0x000fe200078e0002 */
[----:B------:R-:W-:-:S03]  /*19270*/  MOV R9, R11 ;  /* 0x0000000b00097202 */ /* 0x000fc60000000f00 */
        /* <DEDUP_REMOVED lines=19> */
.L_x_1517:
[----:B------:R-:W-:Y:S02]  /*193b0*/  IMAD.MOV.U32 R17, RZ, RZ, RZ ;  /* 0x000000ffff117224 */ /* 0x000fe400078e00ff */
[----:B------:R-:W-:Y:S02]  /*193c0*/  IMAD.U32 R16, RZ, RZ, UR6 ;  /* 0x00000006ff107e24 */ /* 0x000fe4000f8e00ff */
[----:B------:R-:W-:-:S07]  /*193d0*/  IMAD.MOV.U32 R18, RZ, RZ, RZ ;  /* 0x000000ffff127224 */ /* 0x000fce00078e00ff */
.L_x_1522:
[----:B------:R-:W-:-:S13]  /*193e0*/  ISETP.NE.AND P0, PT, R5, RZ, PT ;  /* 0x000000ff0500720c */ /* 0x000fda0003f05270 */
[----:B------:R-:W0:Y:S01]  /*193f0*/  @!P0 S2R R3, SR_CgaCtaId ;  /* 0x0000000000038919 */ /* 0x000e220000008800 */
[----:B------:R-:W-:-:S04]  /*19400*/  @!P0 MOV R0, 0x400 ;  /* 0x0000040000008802 */ /* 0x000fc80000000f00 */
[----:B0-----:R-:W-:-:S05]  /*19410*/  @!P0 LEA R0, R3, R0, 0x18 ;  /* 0x0000000003008211 */ /* 0x001fca00078ec0ff */
[----:B------:R2:W-:Y:S01]  /*19420*/  @!P0 STS.128 [R0+0x168d0], R16 ;  /* 0x0168d01000008388 */ /* 0x0005e20000000c00 */
[----:B------:R-:W-:Y:S06]  /*19430*/  BAR.ARV 0x5, 0x200 ;  /* 0x0148000000007b1d */ /* 0x000fec0000002000 */
.L_x_1515:
[----:B------:R3:W-:Y:S01]  /*19440*/  STL [R1+0x24], RZ ;  /* 0x000024ff01007387 */ /* 0x0007e20000100800 */
[----:B------:R-:W-:Y:S01]  /*19450*/  ULDC UR4, c[0x0][0xc3c] ;  /* 0x00030f0000047ab9 */ /* 0x000fe20000000800 */
[----:B------:R-:W-:Y:S01]  /*19460*/  IMAD.MOV.U32 R26, RZ, RZ, 0x1 ;  /* 0x00000001ff1a7424 */ /* 0x000fe200078e00ff */
[----:B-1----:R-:W-:Y:S02]  /*19470*/  ISETP.GE.AND P0, PT, R19, UR4, PT ;  /* 0x0000000413007c0c */ /* 0x002fe4000bf06270 */
[----:B------:R-:W-:-:S11]  /*19480*/  MOV R23, RZ ;  /* 0x000000ff00177202 */ /* 0x000fd60000000f00 */
[----:B---3--:R-:W-:Y:S05]  /*19490*/  @P0 BRA `(.L_x_1523) ;  /* 0x0000005c00780947 */ /* 0x008fea0003800000 */
[----:B------:R-:W1:Y:S01]  /*194a0*/  S2R R5, SR_TID.X ;  /* 0x0000000000057919 */ /* 0x000e620000002100 */
[----:B------:R-:W3:Y:S01]  /*194b0*/  S2UR UR5, SR_CgaCtaId ;  /* 0x00000000000579c3 */ /* 0x000ee20000008800 */
[----:B------:R-:W-:Y:S01]  /*194c0*/  UMOV UR4, 0x400 ;  /* 0x0000040000047882 */ /* 0x000fe20000000000 */
[----:B------:R-:W-:Y:S01]  /*194d0*/  BSSY B8, `(.L_x_1523) ;  /* 0x00005da000087945 */ /* 0x000fe20003800000 */
[----:B------:R4:W-:Y:S01]  /*194e0*/  STL [R1+0x24], RZ ;  /* 0x000024ff01007387 */ /* 0x0009e20000100800 */
[----:B------:R-:W-:Y:S01]  /*194f0*/  IMAD.MOV.U32 R29, RZ, RZ, 0x1 ;  /* 0x00000001ff1d7424 */ /* 0x000fe200078e00ff */
[----:B------:R-:W-:Y:S01]  /*19500*/  ULDC.64 UR40, c[0x0][0x198] ;  /* 0x0000660000287ab9 */ /* 0x000fe20000000a00 */
[----:B------:R-:W-:Y:S01]  /*19510*/  IMAD.MOV.U32 R27, RZ, RZ, RZ ;  /* 0x000000ffff1b7224 */ /* 0x000fe200078e00ff */
[----:B------:R-:W-:Y:S01]  /*19520*/  ULDC UR37, c[0x0][0xc] ;  /* 0x0000030000257ab9 */ /* 0x000fe20000000800 */
[----:B------:R-:W-:Y:S02]  /*19530*/  IMAD.MOV.U32 R23, RZ, RZ, RZ ;  /* 0x000000ffff177224 */ /* 0x000fe400078e00ff */
[----:B------:R-:W-:Y:S01]  /*19540*/  IMAD.MOV.U32 R26, RZ, RZ, 0x1 ;  /* 0x00000001ff1a7424 */ /* 0x000fe200078e00ff */
        /* <DEDUP_REMOVED lines=8> */
[----:B------:R-:W-:Y:S01]  /*195d0*/  LOP3.LUT R3, R2, 0x200, R3, 0xf8, !PT ;  /* 0x0000020002037812 */ /* 0x000fe200078ef803 */
[----:B------:R-:W-:-:S04]  /*195e0*/  IMAD.SHL.U32 R2, R5, 0x10, RZ ;  /* 0x0000001005027824 */ /* 0x000fc800078e00ff */
[----:B------:R-:W-:Y:S01]  /*195f0*/  IMAD R0, R3, 0x2, R22 ;  /* 0x0000000203007824 */ /* 0x000fe200078e0216 */
[----:B------:R-:W-:-:S04]  /*19600*/  LOP3.LUT R2, R4, 0x70, R2, 0xf8, !PT ;  /* 0x0000007004027812 */ /* 0x000fc800078ef802 */
[----:B------:R4:W-:Y:S03]  /*19610*/  STL [R1+0xc], R0 ;  /* 0x00000c0001007387 */ /* 0x0009e60000100800 */
.L_x_1661:
[----:B------:R-:W-:Y:S05]  /*19620*/  YIELD ;  /* 0x0000000000007946 */ /* 0x000fea0003800000 */
[----:B------:R-:W-:Y:S01]  /*19630*/  ULDC.64 UR4, c[0x0][0xa28] ;  /* 0x00028a0000047ab9 */ /* 0x000fe20000000a00 */
[----:B------:R-:W-:Y:S02]  /*19640*/  CS2R R6, SRZ ;  /* 0x0000000000067805 */ /* 0x000fe4000001ff00 */
[----:B------:R-:W-:Y:S01]  /*19650*/  ISETP.NE.U32.AND P0, PT, RZ, UR4, PT ;  /* 0x00000004ff007c0c */ /* 0x000fe2000bf05070 */
[----:B0-----:R-:W0:Y:S01]  /*19660*/  LDC.64 R8, c[0x0][0xa00] ;  /* 0x00028000ff087b82 */ /* 0x001e220000000a00 */
[----:B------:R-:W-:Y:S01]  /*19670*/  ULDC.64 UR6, c[0x0][0xa08] ;  /* 0x0002820000067ab9 */ /* 0x000fe20000000a00 */
[----:B------:R-:W-:Y:S01]  /*19680*/  ULDC.64 UR8, c[0x0][0xa10] ;  /* 0x0002840000087ab9 */ /* 0x000fe20000000a00 */
[----:B------:R-:W-:Y:S01]  /*19690*/  ISETP.NE.AND.EX P0, PT, RZ, UR5, PT, P0 ;  /* 0x00000005ff007c0c */ /* 0x000fe2000bf05300 */
[----:B------:R-:W-:-:S04]  /*196a0*/  ULDC.64 UR4, c[0x0][0xa18] ;  /* 0x0002860000047ab9 */ /* 0x000fc80000000a00 */
[----:B-1----:R-:W1:Y:S08]  /*196b0*/  LDC.64 R4, c[0x0][0xa08] ;  /* 0x00028200ff047b82 */ /* 0x002e700000000a00 */
[----:B--2---:R-:W2:Y:S02]  /*196c0*/  @P0 LDC.64 R2, c[0x0][0xa28] ;  /* 0x00028a00ff020b82 */ /* 0x004ea40000000a00 */
[----:B--2---:R-:W-:-:S05]  /*196d0*/  @P0 IMAD.WIDE R2, R19, 0x4, R2 ;  /* 0x0000000413020825 */ /* 0x004fca00078e0202 */
[----:B------:R2:W5:Y:S01]  /*196e0*/  @P0 LDG.E R7, desc[UR38][R2.64] ;  /* 0x0000002602070981 */ /* 0x000562000c1e1900 */
[----:B------:R-:W-:Y:S01]  /*196f0*/  ISETP.NE.U32.AND P0, PT, RZ, UR4, PT ;  /* 0x00000004ff007c0c */ /* 0x000fe2000bf05070 */
[----:B0-----:R-:W-:Y:S01]  /*19700*/  IMAD.WIDE R8, R19, 0x4, R8 ;  /* 0x0000000413087825 */ /* 0x001fe200078e0208 */
[----:B------:R-:W-:Y:S02]  /*19710*/  ISETP.NE.U32.AND P2, PT, RZ, UR6, PT ;  /* 0x00000006ff007c0c */ /* 0x000fe4000bf45070 */
[----:B------:R-:W-:Y:S01]  /*19720*/  ISETP.NE.AND.EX P0, PT, RZ, UR5, PT, P0 ;  /* 0x00000005ff007c0c */ /* 0x000fe2000bf05300 */
[----:B------:R-:W-:Y:S01]  /*19730*/  ULDC.64 UR4, c[0x0][0xa00] ;  /* 0x0002800000047ab9 */ /* 0x000fe20000000a00 */
[----:B------:R-:W-:Y:S01]  /*19740*/  ISETP.NE.U32.AND P4, PT, RZ, UR8, PT ;  /* 0x00000008ff007c0c */ /* 0x000fe2000bf85070 */
[----:B------:R-:W-:Y:S01]  /*19750*/  IMAD.MOV.U32 R28, RZ, RZ, RZ ;  /* 0x000000ffff1c7224 */ /* 0x000fe200078e00ff */
[----:B------:R-:W-:Y:S01]  /*19760*/  ISETP.NE.U32.AND P1, PT, RZ, UR4, PT ;  /* 0x00000004ff007c0c */ /* 0x000fe2000bf25070 */
[----:B--2---:R-:W0:Y:S01]  /*19770*/  LDC.64 R2, c[0x0][0xa10] ;  /* 0x00028400ff027b82 */ /* 0x004e220000000a00 */
[----:B----4-:R-:W-:-:S02]  /*19780*/  IMAD.MOV.U32 R0, RZ, RZ, RZ ;  /* 0x000000ffff007224 */ /* 0x010fc400078e00ff */
[----:B------:R-:W-:Y:S01]  /*19790*/  ISETP.NE.AND.EX P3, PT, RZ, UR5, PT, P1 ;  /* 0x00000005ff007c0c */ /* 0x000fe2000bf65310 */
[----:B-1----:R-:W-:-:S04]  /*197a0*/  IMAD.WIDE R4, R19, 0x4, R4 ;  /* 0x0000000413047825 */ /* 0x002fc800078e0204 */
[----:B------:R-:W1:Y:S01]  /*197b0*/  @P0 LDC.64 R10, c[0x0][0xa18] ;  /* 0x00028600ff0a0b82 */ /* 0x000e620000000a00 */
[----:B------:R-:W-:Y:S01]  /*197c0*/  ULDC UR4, c[0x0][0x288] ;  /* 0x0000a20000047ab9 */ /* 0x000fe20000000800 */
[----:B------:R-:W-:Y:S02]  /*197d0*/  ISETP.NE.AND.EX P1, PT, RZ, UR7, PT, P2 ;  /* 0x00000007ff007c0c */ /* 0x000fe4000bf25320 */
[----:B------:R-:W-:-:S04]  /*197e0*/  ISETP.NE.AND.EX P2, PT, RZ, UR9, PT, P4 ;  /* 0x00000009ff007c0c */ /* 0x000fc8000bf45340 */
[----:B------:R-:W2:Y:S07]  /*197f0*/  @P3 LDG.E R6, desc[UR38][R8.64] ;  /* 0x0000002608063981 */ /* 0x000eae000c1e1900 */
[----:B------:R-:W5:Y:S01]  /*19800*/  @P1 LDG.E R28, desc[UR38][R4.64] ;  /* 0x00000026041c1981 */ /* 0x000f62000c1e1900 */
[----:B0-----:R-:W-:-:S05]  /*19810*/  IMAD.WIDE R2, R19, 0x4, R2 ;  /* 0x0000000413027825 */ /* 0x001fca00078e0202 */
[----:B------:R-:W5:Y:S01]  /*19820*/  @P2 LDG.E R0, desc[UR38][R2.64] ;  /* 0x0000002602002981 */ /* 0x000f62000c1e1900 */
[----:B-1----:R-:W-:-:S03]  /*19830*/  @P0 IMAD.WIDE R10, R19, 0x4, R10 ;  /* 0x00000004130a0825 */ /* 0x002fc600078e020a */
        /* <DEDUP_REMOVED lines=11> */
[----:B0-----:R-:W-:Y:S01]  /*198f0*/  IMAD.U32 R10, RZ, RZ, UR4 ;  /* 0x00000004ff0a7e24 */ /* 0x001fe2000f8e00ff */
[----:B--2---:R0:W-:Y:S01]  /*19900*/  STL [R1+0x1c], R6 ;  /* 0x00001c0601007387 */ /* 0x0041e20000100800 */
[----:B------:R-:W-:Y:S01]  /*19910*/  MOV R12, R6 ;  /* 0x00000006000c7202 */ /* 0x000fe20000000f00 */
[----:B0-----:R-:W-:Y:S01]  /*19920*/  IMAD.U32 R6, RZ, RZ, UR5 ;  /* 0x00000005ff067e24 */ /* 0x001fe2000f8e00ff */
[----:B------:R-:W-:Y:S06]  /*19930*/  @P0 BRA `(.L_x_1524) ;  /* 0x0000000000140947 */ /* 0x000fec0003800000 */
[----:B------:R-:W-:Y:S05]  /*19940*/  @!P3 BRA `(.L_x_1524) ;  /* 0x000000000010b947 */ /* 0x000fea0003800000 */
[----:B------:R-:W2:Y:S04]  /*19950*/  LDG.E R11, desc[UR38][R8.64] ;  /* 0x00000026080b7981 */ /* 0x000ea8000c1e1900 */
[----:B------:R-:W2:Y:S02]  /*19960*/  LDG.E R8, desc[UR38][R8.64+0x4] ;  /* 0x0000042608087981 */ /* 0x000ea4000c1e1900 */
[----:B--2---:R-:W-:-:S05]  /*19970*/  IMAD.IADD R12, R8, 0x1, -R11 ;  /* 0x00000001080c7824 */ /* 0x004fca00078e0a0b */
[----:B------:R0:W-:Y:S02]  /*19980*/  STL [R1+0x1c], R12 ;  /* 0x00001c0c01007387 */ /* 0x0001e40000100800 */
.L_x_1524:
[----:B------:R-:W-:Y:S01]  /*19990*/  ULDC.64 UR4, c[0x0][0xa20] ;  /* 0x0002880000047ab9 */ /* 0x000fe20000000a00 */
[----:B-----5:R-:W-:Y:S01]  /*199a0*/  IMAD.IADD R28, R28, 0x1, R7 ;  /* 0x000000011c1c7824 */ /* 0x020fe200078e0207 */
[----:B------:R-:W-:-:S04]  /*199b0*/  ISETP.NE.U32.AND P0, PT, RZ, UR4, PT ;  /* 0x00000004ff007c0c */ /* 0x000fc8000bf05070 */
[----:B------:R-:W-:-:S13]  /*199c0*/  ISETP.NE.AND.EX P0, PT, RZ, UR5, PT, P0 ;  /* 0x00000005ff007c0c */ /* 0x000fda000bf05300 */
[----:B------:R-:W-:Y:S05]  /*199d0*/  @!P0 BRA `(.L_x_1525) ;  /* 0x0000000000108947 */ /* 0x000fea0003800000 */
[----:B------:R-:W1:Y:S02]  /*199e0*/  LDC.64 R4, c[0x0][0xa20] ;  /* 0x00028800ff047b82 */ /* 0x000e640000000a00 */
[----:B-1----:R-:W-:-:S05]  /*199f0*/  IMAD.WIDE R4, R19, 0x4, R4 ;  /* 0x0000000413047825 */ /* 0x002fca00078e0204 */
[----:B------:R1:W5:Y:S01]  /*19a00*/  LDG.E R10, desc[UR38][R4.64] ;  /* 0x00000026040a7981 */ /* 0x000362000c1e1900 */
[----:B------:R-:W-:Y:S05]  /*19a10*/  BRA `(.L_x_1526) ;  /* 0x0000000000107947 */ /* 0x000fea0003800000 */
.L_x_1525:
[----:B------:R-:W-:Y:S05]  /*19a20*/  @!P1 BRA `(.L_x_1526) ;  /* 0x00000000000c9947 */ /* 0x000fea0003800000 */
[----:B------:R-:W2:Y:S04]  /*19a30*/  LDG.E R10, desc[UR38][R4.64] ;  /* 0x00000026040a7981 */ /* 0x000ea8000c1e1900 */
[----:B------:R-:W2:Y:S02]  /*19a40*/  LDG.E R9, desc[UR38][R4.64+0x4] ;  /* 0x0000042604097981 */ /* 0x000ea4000c1e1900 */
[----:B--2---:R-:W-:-:S07]  /*19a50*/  IMAD.IADD R10, R9, 0x1, -R10 ;  /* 0x00000001090a7824 */ /* 0x004fce00078e0a0a */
.L_x_1526:
[----:B-1----:R-:W2:Y:S01]  /*19a60*/  @P2 LDG.E R4, desc[UR38][R2.64] ;  /* 0x0000002602042981 */ /* 0x002ea2000c1e1900 */
[----:B------:R-:W1:Y:S03]  /*19a70*/  LDC R8, c[0x0][0x448] ;  /* 0x00011200ff087b82 */ /* 0x000e660000000800 */
[----:B------:R3:W2:Y:S01]  /*19a80*/  @P2 LDG.E R5, desc[UR38][R2.64+0x4] ;  /* 0x0000042602052981 */ /* 0x0006a2000c1e1900 */
[----:B------:R-:W-:Y:S02]  /*19a90*/  IMAD R13, R17, 0xc0, RZ ;  /* 0x000000c0110d7824 */ /* 0x000fe400078e02ff */
[----:B-----5:R-:W-:Y:S02]  /*19aa0*/  IMAD.IADD R7, R10, 0x1, -R7 ;  /* 0x000000010a077824 */ /* 0x020fe400078e0a07 */
[----:B------:R-:W-:Y:S01]  /*19ab0*/  VIADD R10, R13, 0xbf ;  /* 0x000000bf0d0a7836 */ /* 0x000fe20000000000 */
[----:B------:R4:W-:Y:S01]  /*19ac0*/  STL [R1+0x10], R13 ;  /* 0x0000100d01007387 */ /* 0x0009e20000100800 */
[----:B-1----:R-:W-:-:S13]  /*19ad0*/  ISETP.NE.AND P1, PT, R8, 0x1, PT ;  /* 0x000000010800780c */ /* 0x002fda0003f25270 */
[----:B---3--:R-:W1:Y:S08]  /*19ae0*/  @P1 LDC R3, c[0x0][0x44c] ;  /* 0x00011300ff031b82 */ /* 0x008e700000000800 */
[----:B------:R-:W3:Y:S01]  /*19af0*/  @P1 LDC R2, c[0x0][0x450] ;  /* 0x00011400ff021b82 */ /* 0x000ee20000000800 */
[----:B--2---:R-:W-:Y:S02]  /*19b00*/  @P2 IMAD.IADD R6, R5, 0x1, -R4 ;  /* 0x0000000105062824 */ /* 0x004fe400078e0a04 */
[----:B-1----:R-:W-:-:S04]  /*19b10*/  @P1 IMAD.HI.U32 R5, R10, R3, RZ ;  /* 0x000000030a051227 */ /* 0x002fc800078e00ff */
[----:B------:R-:W-:Y:S01]  /*19b20*/  IMAD.IADD R8, R7, 0x1, R6 ;  /* 0x0000000107087824 */ /* 0x000fe200078e0206 */
[----:B---3--:R-:W-:-:S03]  /*19b30*/  @P1 SHF.R.U32.HI R10, RZ, R2, R5 ;  /* 0x00000002ff0a1219 */ /* 0x008fc60000011605 */
[C---:B------:R-:W-:Y:S01]  /*19b40*/  VIADD R17, R8.reuse, 0x7f ;  /* 0x0000007f08117836 */ /* 0x040fe20000000000 */
[----:B------:R-:W-:-:S04]  /*19b50*/  IADD3 R9, R8, 0x1, -R12 ;  /* 0x0000000108097810 */ /* 0x000fc80007ffe80c */
[----:B------:R-:W-:Y:S01]  /*19b60*/  SHF.R.S32.HI R2, RZ, 0x1f, R17 ;  /* 0x0000001fff027819 */ /* 0x000fe20000011411 */
[----:B------:R-:W-:-:S03]  /*19b70*/  IMAD.IADD R10, R9, 0x1, R10 ;  /* 0x00000001090a7824 */ /* 0x000fc600078e020a */
[----:B------:R-:W-:Y:S02]  /*19b80*/  LEA.HI R17, R2, R17, RZ, 0x7 ;  /* 0x0000001102117211 */ /* 0x000fe400078f38ff */
[----:B------:R-:W1:Y:S02]  /*19b90*/  LDC.64 R2, c[0x0][0x9e0] ;  /* 0x00027800ff027b82 */ /* 0x000e640000000a00 */
[----:B------:R-:W-:Y:S02]  /*19ba0*/  SHF.R.S32.HI R17, RZ, 0x7, R17 ;  /* 0x00000007ff117819 */ /* 0x000fe40000011411 */
[----:B-1----:R-:W-:Y:S01]  /*19bb0*/  ISETP.GE.AND P3, PT, R3, 0x1, PT ;  /* 0x000000010300780c */ /* 0x002fe20003f66270 */
[----:B------:R-:W-:-:S12]  /*19bc0*/  IMAD.IADD R2, R10, 0x1, R2 ;  /* 0x000000010a027824 */ /* 0x000fd800078e0202 */
[----:B----4-:R-:W-:Y:S05]  /*19bd0*/  @!P3 BRA `(.L_x_1527) ;  /* 0x000000000048b947 */ /* 0x010fea0003800000 */
        /* <DEDUP_REMOVED lines=11> */
.L_x_1529:
[----:B------:R-:W-:-:S13]  /*19c90*/  ISETP.NE.AND P0, PT, R3, 0x1, PT ;  /* 0x000000010300780c */ /* 0x000fda0003f05270 */
[----:B------:R-:W1:Y:S02]  /*19ca0*/  @P0 LDC.64 R4, c[0x0][0x9e8] ;  /* 0x00027a00ff040b82 */ /* 0x000e640000000a00 */
[----:B-1----:R-:W-:-:S05]  /*19cb0*/  @P0 IMAD.HI.U32 R4, R11, R4, RZ ;  /* 0x000000040b040227 */ /* 0x002fca00078e00ff */
[----:B------:R-:W-:-:S07]  /*19cc0*/  @P0 SHF.R.U32.HI R11, RZ, R5, R4 ;  /* 0x00000005ff0b0219 */ /* 0x000fce0000011604 */
.L_x_1530:
[----:B------:R-:W-:Y:S05]  /*19cd0*/  BSYNC B0 ;  /* 0x0000000000007941 */ /* 0x000fea0003800000 */
.L_x_1528:
[----:B------:R-:W-:-:S05]  /*19ce0*/  IMAD R11, R11, R3, R3 ;  /* 0x000000030b0b7224 */ /* 0x000fca00078e0203 */
[----:B------:R-:W-:-:S07]  /*19cf0*/  VIMNMX R2, R2, R11, PT ;  /* 0x0000000b02027248 */ /* 0x000fce0003fe0100 */
.L_x_1527:
        /* <DEDUP_REMOVED lines=20> */
.L_x_1533:
[----:B------:R-:W-:-:S13]  /*19e40*/  ISETP.NE.AND P0, PT, R3, 0x1, PT ;  /* 0x000000010300780c */ /* 0x000fda0003f05270 */
[----:B------:R-:W1:Y:S02]  /*19e50*/  @P0 LDC.64 R4, c[0x0][0x9e8] ;  /* 0x00027a00ff040b82 */ /* 0x000e640000000a00 */
[----:B-1----:R-:W-:-:S05]  /*19e60*/  @P0 IMAD.HI.U32 R4, R11, R4, RZ ;  /* 0x000000040b040227 */ /* 0x002fca00078e00ff */
[----:B------:R-:W-:-:S07]  /*19e70*/  @P0 SHF.R.U32.HI R11, RZ, R5, R4 ;  /* 0x00000005ff0b0219 */ /* 0x000fce0000011604 */
.L_x_1534:
[----:B------:R-:W-:Y:S05]  /*19e80*/  BSYNC B0 ;  /* 0x0000000000007941 */ /* 0x000fea0003800000 */
.L_x_1532:
[----:B------:R-:W-:-:S05]  /*19e90*/  IMAD R3, R11, R3, RZ ;  /* 0x000000030b037224 */ /* 0x000fca00078e02ff */
[----:B------:R-:W-:-:S07]  /*19ea0*/  VIMNMX R10, R10, R3, !PT ;  /* 0x000000030a0a7248 */ /* 0x000fce0007fe0100 */
.L_x_1531:
[----:B------:R-:W-:Y:S01]  /*19eb0*/  VIADD R2, R2, 0x7f ;  /* 0x0000007f02027836 */ /* 0x000fe20000000000 */
[----:B------:R-:W-:Y:S04]  /*19ec0*/  BSSY B0, `(.L_x_1535) ;  /* 0x00000dd000007945 */ /* 0x000fe80003800000 */
[----:B------:R-:W-:-:S04]  /*19ed0*/  SHF.R.S32.HI R3, RZ, 0x1f, R2 ;  /* 0x0000001fff037819 */ /* 0x000fc80000011402 */
[----:B------:R-:W-:Y:S02]  /*19ee0*/  LEA.HI R3, R3, R2, RZ, 0x7 ;  /* 0x0000000203037211 */ /* 0x000fe400078f38ff */
[----:B------:R-:W-:Y:S02]  /*19ef0*/  SHF.R.S32.HI R2, RZ, 0x1f, R10 ;  /* 0x0000001fff027819 */ /* 0x000fe4000001140a */
[----:B------:R-:W-:Y:S02]  /*19f00*/  SHF.R.S32.HI R4, RZ, 0x7, R3 ;  /* 0x00000007ff047819 */ /* 0x000fe40000011403 */
[----:B------:R-:W-:Y:S02]  /*19f10*/  LEA.HI R2, R2, R10, RZ, 0x7 ;  /* 0x0000000a02027211 */ /* 0x000fe400078f38ff */
[----:B------:R-:W-:Y:S02]  /*19f20*/  VIMNMX R4, R17, R4, PT ;  /* 0x0000000411047248 */ /* 0x000fe40003fe0100 */
[----:B------:R-:W-:-:S04]  /*19f30*/  SHF.R.S32.HI R2, RZ, 0x7, R2 ;  /* 0x00000007ff027819 */ /* 0x000fc80000011402 */
[----:B------:R-:W-:-:S05]  /*19f40*/  VIMNMX R2, RZ, R2, !PT ;  /* 0x00000002ff027248 */ /* 0x000fca0007fe0100 */
[--C-:B------:R-:W-:Y:S02]  /*19f50*/  IMAD R2, R2, 0x80, -R7.reuse ;  /* 0x0000008002027824 */ /* 0x100fe400078e0a07 */
[----:B------:R-:W-:-:S03]  /*19f60*/  IMAD R7, R4, 0x80, -R7 ;  /* 0x0000008004077824 */ /* 0x000fc600078e0a07 */
[----:B------:R-:W-:Y:S02]  /*19f70*/  VIMNMX R2, RZ, R2, !PT ;  /* 0x00000002ff027248 */ /* 0x000fe40007fe0100 */
[----:B------:R-:W-:Y:S02]  /*19f80*/  VIMNMX R7, R7, R6, PT ;  /* 0x0000000607077248 */ /* 0x000fe40003fe0100 */
[----:B------:R-:W-:Y:S02]  /*19f90*/  SHF.R.U32.HI R4, RZ, 0x7, R2 ;  /* 0x00000007ff047819 */ /* 0x000fe40000011602 */
[----:B------:R-:W-:-:S13]  /*19fa0*/  ISETP.GT.AND P0, PT, R7, R2, PT ;  /* 0x000000020700720c */ /* 0x000fda0003f04270 */
[----:B------:R-:W-:-:S05]  /*19fb0*/  @P0 VIADD R3, R7, 0x7f ;  /* 0x0000007f07030836 */ /* 0x000fca0000000000 */
[----:B------:R-:W-:-:S04]  /*19fc0*/  @P0 SHF.R.S32.HI R2, RZ, 0x1f, R3 ;  /* 0x0000001fff020819 */ /* 0x000fc80000011403 */
[----:B------:R-:W-:Y:S01]  /*19fd0*/  @P0 LEA.HI R2, R2, R3, RZ, 0x7 ;  /* 0x0000000302020211 */ /* 0x000fe200078f38ff */
[----:B------:R-:W-:-:S03]  /*19fe0*/  IMAD.MOV.U32 R3, RZ, RZ, R4 ;  /* 0x000000ffff037224 */ /* 0x000fc600078e0004 */
[----:B------:R-:W-:Y:S02]  /*19ff0*/  @P0 SHF.R.S32.HI R3, RZ, 0x7, R2 ;  /* 0x00000007ff030819 */ /* 0x000fe40000011402 */
[----:B------:R-:W-:Y:S02]  /*1a000*/  PLOP3.LUT P0, PT, PT, PT, PT, 0x80, 0x0 ;  /* 0x000000000000781c */ /* 0x000fe40003f0f070 */
[----:B------:R-:W-:-:S13]  /*1a010*/  ISETP.GT.AND P1, PT, R3, R4, PT ;  /* 0x000000040300720c */ /* 0x000fda0003f24270 */
[----:B------:R-:W-:Y:S05]  /*1a020*/  @!P1 BRA `(.L_x_1536) ;  /* 0x0000000c00189947 */ /* 0x000fea0003800000 */
[----:B------:R-:W-:Y:S01]  /*1a030*/  UMOV UR4, 0xffffffff ;  /* 0xffffffff00047882 */ /* 0x000fe20000000000 */
[----:B------:R-:W-:Y:S02]  /*1a040*/  SEL R2, R19, RZ, !P2 ;  /* 0x000000ff13027207 */ /* 0x000fe40005000000 */
[----:B------:R-:W-:Y:S05]  /*1a050*/  BRA.DIV UR4, `(.L_x_1537) ;  /* 0x0000006a04107947 */ /* 0x000fea000b800000 */
[----:B------:R-:W1:Y:S02]  /*1a060*/  S2R R5, SR_TID.X ;  /* 0x0000000000057919 */ /* 0x000e640000002100 */
[----:B-1----:R-:W-:-:S04]  /*1a070*/  SHF.R.U32.HI R5, RZ, 0x5, R5 ;  /* 0x00000005ff057819 */ /* 0x002fc80000011605 */
[----:B------:R-:W-:-:S05]  /*1a080*/  LOP3.LUT R5, R5, 0x3, RZ, 0xc0, !PT ;  /* 0x0000000305057812 */ /* 0x000fca00078ec0ff */
[----:B------:R1:W2:Y:S02]  /*1a090*/  SHFL.IDX PT, R14, R5, RZ, 0x1f ;  /* 0x00001fff050e7589 */ /* 0x0002a400000e0000 */
.L_x_1714:
[----:B--2---:R-:W-:Y:S02]  /*1a0a0*/  ISETP.NE.AND P0, PT, R14, RZ, PT ;  /* 0x000000ff0e00720c */ /* 0x004fe40003f05270 */
[----:B------:R-:W-:-:S11]  /*1a0b0*/  PLOP3.LUT P6, PT, PT, PT, PT, 0x8, 0x0 ;  /* 0x000000000000781c */ /* 0x000fd60003fce170 */
[----:B------:R-:W-:Y:S05]  /*1a0c0*/  @P0 BRA `(.L_x_1538) ;  /* 0x00000000000c0947 */ /* 0x000fea0003800000 */
[----:B------:R-:W-:-:S03]  /*1a0d0*/  UMOV UR4, 0xffffffff ;  /* 0xffffffff00047882 */ /* 0x000fc60000000000 */
[----:B------:R-:W-:Y:S05]  /*1a0e0*/  BRA.DIV UR4, `(.L_x_1539) ;  /* 0x0000006a04207947 */ /* 0x000fea000b800000 */
[----:B------:R-:W-:-:S13]  /*1a0f0*/  ELECT P6, URZ, PT ;  /* 0x00000000003f782f */ /* 0x000fda00038c0000 */
.L_x_1538:
[----:B-1----:R-:W2:Y:S01]  /*1a100*/  LDL R5, [R1+0x24] ;  /* 0x0000240001057983 */ /* 0x002ea20000100800 */
[----:B------:R-:W-:Y:S01]  /*1a110*/  BSSY B1, `(.L_x_1540) ;  /* 0x0000008000017945 */ /* 0x000fe20003800000 */
[----:B--2---:R-:W-:-:S05]  /*1a120*/  VIADD R5, R5, 0x1 ;  /* 0x0000000105057836 */ /* 0x004fca0000000000 */
[----:B------:R-:W-:-:S04]  /*1a130*/  LEA.HI R6, R5, R5, RZ, 0x1 ;  /* 0x0000000505067211 */ /* 0x000fc800078f08ff */
[----:B------:R-:W-:-:S04]  /*1a140*/  LOP3.LUT R6, R6, 0xfffffffe, RZ, 0xc0, !PT ;  /* 0xfffffffe06067812 */ /* 0x000fc800078ec0ff */
[----:B------:R-:W-:-:S04]  /*1a150*/  IADD3 R5, R5, -R6, RZ ;  /* 0x8000000605057210 */ /* 0x000fc80007ffe0ff */
[----:B------:R-:W-:-:S04]  /*1a160*/  SHF.L.U32 R5, R5, 0x1f, RZ ;  /* 0x0000001f05057819 */ /* 0x000fc800000006ff */
[----:B------:R-:W1:Y:S02]  /*1a170*/  SYNCS.PHASECHK.TRANS64.TRYWAIT P0, [R22+URZ+0x16820], R5 ;  /* 0x01682005160075a7 */ /* 0x000e64000800017f */
[----:B-1----:R-:W-:Y:S05]  /*1a180*/  @!P0 BRA `(.L_x_1541) ;  /* 0x0000006800188947 */ /* 0x002fea0003800000 */
.L_x_1717:
[----:B------:R-:W-:Y:S05]  /*1a190*/  BSYNC B1 ;  /* 0x0000000000017941 */ /* 0x000fea0003800000 */
.L_x_1540:
[----:B------:R-:W-:Y:S04]  /*1a1a0*/  BSSY B1, `(.L_x_1542) ;  /* 0x000004f000017945 */ /* 0x000fe80003800000 */
[----:B------:R-:W-:Y:S05]  /*1a1b0*/  @!P6 BRA `(.L_x_1543) ;  /* 0x000000040034e947 */ /* 0x000fea0003800000 */
[----:B------:R-:W2:Y:S01]  /*1a1c0*/  S2R R6, SR_TID.X ;  /* 0x0000000000067919 */ /* 0x000ea20000002100 */
[----:B-1----:R-:W-:Y:S01]  /*1a1d0*/  IMAD R5, R27, 0x8, R22 ;  /* 0x000000081b057824 */ /* 0x002fe200078e0216 */
[----:B------:R-:W-:Y:S01]  /*1a1e0*/  BSSY B2, `(.L_x_1544) ;  /* 0x0000006000027945 */ /* 0x000fe20003800000 */
[----:B--2---:R-:W-:Y:S02]  /*1a1f0*/  LOP3.LUT R7, R6, 0x7f, RZ, 0xc0, !PT ;  /* 0x0000007f06077812 */ /* 0x004fe400078ec0ff */
[----:B------:R-:W-:Y:S02]  /*1a200*/  SHF.L.U32 R6, R29, 0x1f, RZ ;  /* 0x0000001f1d067819 */ /* 0x000fe400000006ff */
[----:B------:R-:W-:Y:S02]  /*1a210*/  ISETP.NE.AND P1, PT, R7, RZ, PT ;  /* 0x000000ff0700720c */ /* 0x000fe40003f25270 */
[----:B------:R-:W1:Y:S02]  /*1a220*/  SYNCS.PHASECHK.TRANS64.TRYWAIT P0, [R5+URZ+0x168a0], R6 ;  /* 0x0168a006050075a7 */ /* 0x000e64000800017f */
[----:B-1----:R-:W-:Y:S09]  /*1a230*/  @!P0 BRA `(.L_x_1545) ;  /* 0x0000006800008947 */ /* 0x002ff20003800000 */
.L_x_1718:
[----:B------:R-:W-:Y:S05]  /*1a240*/  BSYNC B2 ;  /* 0x0000000000027941 */ /* 0x000fea0003800000 */
.L_x_1544:
[----:B------:R-:W-:Y:S04]  /*1a250*/  BSSY B2, `(.L_x_1546) ;  /* 0x0000009000027945 */ /* 0x000fe80003800000 */
[----:B------:R-:W-:Y:S05]  /*1a260*/  @P1 BRA `(.L_x_1547) ;  /* 0x00000000001c1947 */ /* 0x000fea0003800000 */
[----:B------:R-:W2:Y:S02]  /*1a270*/  S2R R7, SR_TID.X ;  /* 0x0000000000077919 */ /* 0x000ea40000002100 */
[----:B--2---:R-:W-:Y:S01]  /*1a280*/  LOP3.LUT R10, R7, 0x1f, RZ, 0xc0, !PT ;  /* 0x0000001f070a7812 */ /* 0x004fe200078ec0ff */
[----:B------:R-:W-:-:S03]  /*1a290*/  IMAD.MOV.U32 R7, RZ, RZ, 0x4000 ;  /* 0x00004000ff077424 */ /* 0x000fc600078e00ff */
[----:B------:R-:W-:Y:S01]  /*1a2a0*/  ISETP.NE.AND P0, PT, R10, RZ, PT ;  /* 0x000000ff0a00720c */ /* 0x000fe20003f05270 */
[----:B------:R2:W-:-:S12]  /*1a2b0*/  SYNCS.ARRIVE.TRANS64 RZ, [R5+URZ+0x16890], R7 ;  /* 0x0168900705ff79a7 */ /* 0x0005d8000800003f */
[----:B--2---:R-:W-:Y:S05]  /*1a2c0*/  @!P0 BRA `(.L_x_1547) ;  /* 0x0000000000048947 */ /* 0x004fea0003800000 */
[----:B------:R-:W-:Y:S01]  /*1a2d0*/  BPT.TRAP 0x1 ;  /* 0x000000040000795c */ /* 0x000fe20000300000 */
.L_x_1547:
[----:B------:R-:W-:Y:S05]  /*1a2e0*/  BSYNC B2 ;  /* 0x0000000000027941 */ /* 0x000fea0003800000 */
.L_x_1546:
[----:B------:R-:W-:Y:S01]  /*1a2f0*/  IMAD.MOV.U32 R13, RZ, RZ, RZ ;  /* 0x000000ffff0d7224 */ /* 0x000fe200078e00ff */
[----:B------:R-:W-:Y:S01]  /*1a300*/  UIADD3 UR4, UP0, UR40, 0x570, URZ ;  /* 0x0000057028047890 */ /* 0x000fe2000ff1e03f */
[----:B------:R-:W-:Y:S01]  /*1a310*/  IMAD R7, R3, 0x80, R0 ;  /* 0x0000008003077824 */ /* 0x000fe200078e0200 */
        /* <DEDUP_REMOVED lines=8> */
[----:B------:R-:W-:Y:S01]  /*1a3a0*/  UMOV UR7, 0x12f00000 ;  /* 0x12f0000000077882 */ /* 0x000fe20000000000 */
[----:B0-----:R-:W-:-:S08]  /*1a3b0*/  VIADD R12, R5, 0x16890 ;  /* 0x00016890050c7836 */ /* 0x001fd00000000000 */
.L_x_1548:
        /* <DEDUP_REMOVED lines=13> */
.L_x_1719:
[----:B------:R-:W-:Y:S05]  /*1a490*/  BSYNC B2 ;  /* 0x0000000000027941 */ /* 0x000fea0003800000 */
.L_x_1549:
[----:B------:R-:W-:Y:S01]  /*1a4a0*/  BSSY B2, `(.L_x_1551) ;  /* 0x000000b000027945 */ /* 0x000fe20003800000 */
[----:B------:R-:W-:Y:S02]  /*1a4b0*/  IMAD.MOV.U32 R14, RZ, RZ, 0x0 ;  /* 0x00000000ff0e7424 */ /* 0x000fe400078e00ff */
[----:B------:R-:W-:Y:S01]  /*1a4c0*/  IMAD.MOV.U32 R15, RZ, RZ, 0x12f00000 ;  /* 0x12f00000ff0f7424 */ /* 0x000fe200078e00ff */
[----:B------:R-:W-:Y:S06]  /*1a4d0*/  @P1 BRA `(.L_x_1552) ;  /* 0x00000000001c1947 */ /* 0x000fec0003800000 */
[----:B------:R-:W2:Y:S01]  /*1a4e0*/  S2R R10, SR_TID.X ;  /* 0x00000000000a7919 */ /* 0x000ea20000002100 */
[----:B01----:R-:W-:-:S04]  /*1a4f0*/  MOV R6, 0x4000 ;  /* 0x0000400000067802 */ /* 0x003fc80000000f00 */
[----:B------:R3:W-:Y:S01]  /*1a500*/  SYNCS.ARRIVE.TRANS64 RZ, [R5+URZ+0x168b0], R6 ;  /* 0x0168b00605ff79a7 */ /* 0x0007e2000800003f */
[----:B--2---:R-:W-:-:S04]  /*1a510*/  LOP3.LUT R10, R10, 0x1f, RZ, 0xc0, !PT ;  /* 0x0000001f0a0a7812 */ /* 0x004fc800078ec0ff */
[----:B------:R-:W-:-:S13]  /*1a520*/  ISETP.NE.AND P0, PT, R10, RZ, PT ;  /* 0x000000ff0a00720c */ /* 0x000fda0003f05270 */
[----:B---3--:R-:W-:Y:S05]  /*1a530*/  @!P0 BRA `(.L_x_1552) ;  /* 0x0000000000048947 */ /* 0x008fea0003800000 */
[----:B------:R-:W-:Y:S01]  /*1a540*/  BPT.TRAP 0x1 ;  /* 0x000000040000795c */ /* 0x000fe20000300000 */
.L_x_1552:
[----:B------:R-:W-:Y:S05]  /*1a550*/  BSYNC B2 ;  /* 0x0000000000027941 */ /* 0x000fea0003800000 */
.L_x_1551:
[----:B------:R-:W-:Y:S01]  /*1a560*/  R2UR UR10, R13 ;  /* 0x000000000d0a72ca */ /* 0x000fe200000e0000 */
[----:B------:R-:W-:Y:S01]  /*1a570*/  IMAD R11, R11, 0x2, R22 ;  /* 0x000000020b0b7824 */ /* 0x000fe200078e0216 */
[----:B------:R-:W-:Y:S01]  /*1a580*/  R2UR UR6, R14 ;  /* 0x000000000e0672ca */ /* 0x000fe200000e0000 */
[----:B------:R-:W-:Y:S01]  /*1a590*/  UIADD3 UR4, UP0, UR40, 0x670, URZ ;  /* 0x0000067028047890 */ /* 0x000fe2000ff1e03f */
[----:B------:R-:W-:Y:S01]  /*1a5a0*/  R2UR UR7, R15 ;  /* 0x000000000f0772ca */ /* 0x000fe200000e0000 */
[----:B01----:R-:W-:Y:S01]  /*1a5b0*/  VIADD R5, R5, 0x168b0 ;  /* 0x000168b005057836 */ /* 0x003fe20000000000 */
[----:B------:R-:W-:Y:S01]  /*1a5c0*/  PLOP3.LUT P0, PT, PT, PT, PT, 0x80, 0x0 ;  /* 0x000000000000781c */ /* 0x000fe20003f0f070 */
[----:B------:R-:W-:Y:S01]  /*1a5d0*/  VIADD R11, R11, 0x400 ;  /* 0x000004000b0b7836 */ /* 0x000fe20000000000 */
[----:B------:R-:W-:-:S12]  /*1a5e0*/  UIADD3.X UR5, URZ, UR41, URZ, UP0, !UPT ;  /* 0x000000293f057290 */ /* 0x000fd800087fe43f */
.L_x_1553:
        /* <DEDUP_REMOVED lines=9> */
[----:B--2---:R-:W-:Y:S05]  /*1a680*/  @P0 BRA.U.ANY `(.L_x_1553) ;  /* 0xfffffffd00d80947 */ /* 0x004fea000393ffff */
.L_x_1543:
[----:B------:R-:W-:Y:S05]  /*1a690*/  BSYNC B1 ;  /* 0x0000000000017941 */ /* 0x000fea0003800000 */
.L_x_1542:
[----:B------:R-:W-:Y:S01]  /*1a6a0*/  VIADD R3, R3, 0xfffffffe ;  /* 0xfffffffe03037836 */ /* 0x000fe20000000000 */
[----:B------:R-:W-:Y:S01]  /*1a6b0*/  PLOP3.LUT P0, PT, PT, PT, PT, 0x8, 0x0 ;  /* 0x000000000000781c */ /* 0x000fe20003f0e170 */
[----:B------:R-:W-:-:S03]  /*1a6c0*/  VIADD R27, R27, 0x1 ;  /* 0x000000011b1b7836 */ /* 0x000fc60000000000 */
[----:B------:R-:W-:Y:S02]  /*1a6d0*/  ISETP.GE.AND P2, PT, R3, R4, PT ;  /* 0x000000040300720c */ /* 0x000fe40003f46270 */
[----:B------:R-:W-:-:S04]  /*1a6e0*/  ISETP.NE.AND P1, PT, R27, 0x2, PT ;  /* 0x000000021b00780c */ /* 0x000fc80003f25270 */
[----:B------:R-:W-:Y:S02]  /*1a6f0*/  SEL R6, RZ, 0x1, P1 ;  /* 0x00000001ff067807 */ /* 0x000fe40000800000 */
[----:B------:R-:W-:Y:S02]  /*1a700*/  SEL R27, R27, RZ, P1 ;  /* 0x000000ff1b1b7207 */ /* 0x000fe40000800000 */
[----:B------:R-:W-:-:S03]  /*1a710*/  LOP3.LUT R29, R29, R6, RZ, 0x3c, !PT ;  /* 0x000000061d1d7212 */ /* 0x000fc600078e3cff */
[----:B------:R-:W-:Y:S05]  /*1a720*/  @!P2 BRA `(.L_x_1536) ;  /* 0x000000040058a947 */ /* 0x000fea0003800000 */
.L_x_1566:
[----:B------:R-:W-:Y:S05]  /*1a730*/  YIELD ;  /* 0x0000000000007946 */ /* 0x000fea0003800000 */
[----:B------:R-:W-:Y:S04]  /*1a740*/  BSSY B1, `(.L_x_1554) ;  /* 0x000004c000017945 */ /* 0x000fe80003800000 */
[----:B------:R-:W-:Y:S05]  /*1a750*/  @!P6 BRA `(.L_x_1555) ;  /* 0x000000040028e947 */ /* 0x000fea0003800000 */
[----:B-1----:R-:W1:Y:S01]  /*1a760*/  S2R R5, SR_TID.X ;  /* 0x0000000000057919 */ /* 0x002e620000002100 */
[----:B------:R-:W-:Y:S01]  /*1a770*/  SHF.L.U32 R6, R29, 0x1f, RZ ;  /* 0x0000001f1d067819 */ /* 0x000fe200000006ff */
[----:B------:R-:W-:Y:S01]  /*1a780*/  BSSY B2, `(.L_x_1556) ;  /* 0x0000006000027945 */ /* 0x000fe20003800000 */
[----:B-1----:R-:W-:Y:S01]  /*1a790*/  LOP3.LUT R7, R5, 0x7f, RZ, 0xc0, !PT ;  /* 0x0000007f05077812 */ /* 0x002fe200078ec0ff */
[----:B------:R-:W-:-:S03]  /*1a7a0*/  IMAD R5, R27, 0x8, R22 ;  /* 0x000000081b057824 */ /* 0x000fc600078e0216 */
[----:B------:R-:W-:Y:S01]  /*1a7b0*/  ISETP.NE.AND P2, PT, R7, RZ, PT ;  /* 0x000000ff0700720c */ /* 0x000fe20003f45270 */
[----:B------:R-:W1:Y:S02]  /*1a7c0*/  SYNCS.PHASECHK.TRANS64.TRYWAIT P1, [R5+URZ+0x168a0], R6 ;  /* 0x0168a006050075a7 */ /* 0x000e64000802017f */
[----:B-1----:R-:W-:Y:S10]  /*1a7d0*/  @!P1 BRA `(.L_x_1557) ;  /* 0x0000006000c09947 */ /* 0x002ff40003800000 */
.L_x_1720:
[----:B------:R-:W-:Y:S05]  /*1a7e0*/  BSYNC B2 ;  /* 0x0000000000027941 */ /* 0x000fea0003800000 */
.L_x_1556:
        /* <DEDUP_REMOVED lines=9> */
.L_x_1559:
[----:B------:R-:W-:Y:S05]  /*1a880*/  BSYNC B2 ;  /* 0x0000000000027941 */ /* 0x000fea0003800000 */
.L_x_1558:
[----:B------:R-:W-:Y:S01]  /*1a890*/  IMAD.MOV.U32 R13, RZ, RZ, RZ ;  /* 0x000000ffff0d7224 */ /* 0x000fe200078e00ff */
[----:B------:R-:W-:Y:S01]  /*1a8a0*/  UIADD3 UR4, UP0, UR40, 0x570, URZ ;  /* 0x0000057028047890 */ /* 0x000fe2000ff1e03f */
[----:B------:R-:W-:Y:S01]  /*1a8b0*/  IMAD R7, R27, 0x4000, R22 ;  /* 0x000040001b077824 */ /* 0x000fe200078e0216 */
[----:B------:R-:W-:Y:S01]  /*1a8c0*/  PLOP3.LUT P1, PT, PT, PT, PT, 0x80, 0x0 ;  /* 0x000000000000781c */ /* 0x000fe20003f2f070 */
[----:B------:R-:W-:Y:S01]  /*1a8d0*/  IMAD R10, R3, 0x80, R0 ;  /* 0x00000080030a7824 */ /* 0x000fe200078e0200 */
[----:B------:R-:W-:Y:S01]  /*1a8e0*/  R2UR UR10, R13 ;  /* 0x000000000d0a72ca */ /* 0x000fe200000e0000 */
[----:B------:R-:W-:Y:S01]  /*1a8f0*/  VIADD R11, R5, 0x16890 ;  /* 0x00016890050b7836 */ /* 0x000fe20000000000 */
[----:B0-----:R-:W-:Y:S01]  /*1a900*/  IADD3 R12, R7, 0xe400, RZ ;  /* 0x0000e400070c7810 */ /* 0x001fe20007ffe0ff */
[----:B------:R-:W-:Y:S01]  /*1a910*/  UIADD3.X UR5, URZ, UR41, URZ, UP0, !UPT ;  /* 0x000000293f057290 */ /* 0x000fe200087fe43f */
[----:B------:R-:W-:Y:S01]  /*1a920*/  UMOV UR6, 0x0 ;  /* 0x0000000000067882 */ /* 0x000fe20000000000 */
[----:B------:R-:W-:-:S10]  /*1a930*/  UMOV UR7, 0x12f00000 ;  /* 0x12f0000000077882 */ /* 0x000fd40000000000 */
.L_x_1560:
        /* <DEDUP_REMOVED lines=13> */
.L_x_1721:
[----:B------:R-:W-:Y:S05]  /*1aa10*/  BSYNC B2 ;  /* 0x0000000000027941 */ /* 0x000fea0003800000 */
.L_x_1561:
[----:B------:R-:W-:Y:S01]  /*1aa20*/  BSSY B2, `(.L_x_1563) ;  /* 0x000000b000027945 */ /* 0x000fe20003800000 */
[----:B------:R-:W-:Y:S02]  /*1aa30*/  IMAD.MOV.U32 R14, RZ, RZ, 0x0 ;  /* 0x00000000ff0e7424 */ /* 0x000fe400078e00ff */
[----:B------:R-:W-:Y:S01]  /*1aa40*/  IMAD.MOV.U32 R15, RZ, RZ, 0x12f00000 ;  /* 0x12f00000ff0f7424 */ /* 0x000fe200078e00ff */
[----:B------:R-:W-:Y:S06]  /*1aa50*/  @P2 BRA `(.L_x_1564) ;  /* 0x00000000001c2947 */ /* 0x000fec0003800000 */
[----:B------:R-:W2:Y:S01]  /*1aa60*/  S2R R11, SR_TID.X ;  /* 0x00000000000b7919 */ /* 0x000ea20000002100 */
[----:B01----:R-:W-:-:S04]  /*1aa70*/  IMAD.MOV.U32 R6, RZ, RZ, 0x4000 ;  /* 0x00004000ff067424 */ /* 0x003fc800078e00ff */
[----:B------:R3:W-:Y:S01]  /*1aa80*/  SYNCS.ARRIVE.TRANS64 RZ, [R5+URZ+0x168b0], R6 ;  /* 0x0168b00605ff79a7 */ /* 0x0007e2000800003f */
[----:B--2---:R-:W-:-:S04]  /*1aa90*/  LOP3.LUT R11, R11, 0x1f, RZ, 0xc0, !PT ;  /* 0x0000001f0b0b7812 */ /* 0x004fc800078ec0ff */
[----:B------:R-:W-:-:S13]  /*1aaa0*/  ISETP.NE.AND P1, PT, R11, RZ, PT ;  /* 0x000000ff0b00720c */ /* 0x000fda0003f25270 */
[----:B---3--:R-:W-:Y:S05]  /*1aab0*/  @!P1 BRA `(.L_x_1564) ;  /* 0x0000000000049947 */ /* 0x008fea0003800000 */
[----:B------:R-:W-:Y:S01]  /*1aac0*/  BPT.TRAP 0x1 ;  /* 0x000000040000795c */ /* 0x000fe20000300000 */
.L_x_1564:
[----:B------:R-:W-:Y:S05]  /*1aad0*/  BSYNC B2 ;  /* 0x0000000000027941 */ /* 0x000fea0003800000 */
.L_x_1563:
[----:B------:R-:W-:Y:S01]  /*1aae0*/  R2UR UR10, R13 ;  /* 0x000000000d0a72ca */ /* 0x000fe200000e0000 */
[----:B------:R-:W-:Y:S01]  /*1aaf0*/  UIADD3 UR4, UP0, UR40, 0x670, URZ ;  /* 0x0000067028047890 */ /* 0x000fe2000ff1e03f */
[----:B------:R-:W-:Y:S01]  /*1ab00*/  R2UR UR6, R14 ;  /* 0x000000000e0672ca */ /* 0x000fe200000e0000 */
[----:B------:R-:W-:Y:S01]  /*1ab10*/  VIADD R7, R7, 0x400 ;  /* 0x0000040007077836 */ /* 0x000fe20000000000 */
[----:B------:R-:W-:Y:S01]  /*1ab20*/  R2UR UR7, R15 ;  /* 0x000000000f0772ca */ /* 0x000fe200000e0000 */
[----:B01----:R-:W-:Y:S01]  /*1ab30*/  VIADD R5, R5, 0x168b0 ;  /* 0x000168b005057836 */ /* 0x003fe20000000000 */
[----:B------:R-:W-:Y:S01]  /*1ab40*/  PLOP3.LUT P1, PT, PT, PT, PT, 0x80, 0x0 ;  /* 0x000000000000781c */ /* 0x000fe20003f2f070 */
[----:B------:R-:W-:-:S12]  /*1ab50*/  UIADD3.X UR5, URZ, UR41, URZ, UP0, !UPT ;  /* 0x000000293f057290 */ /* 0x000fd800087fe43f */
.L_x_1565:
        /* <DEDUP_REMOVED lines=10> */
.L_x_1555:
[----:B------:R-:W-:Y:S05]  /*1ac00*/  BSYNC B1 ;  /* 0x0000000000017941 */ /* 0x000fea0003800000 */
.L_x_1554:
[----:B------:R-:W-:Y:S01]  /*1ac10*/  ISETP.GT.AND P2, PT, R3, R4, PT ;  /* 0x000000040300720c */ /* 0x000fe20003f44270 */
[----:B------:R-:W-:Y:S02]  /*1ac20*/  VIADD R27, R27, 0x1 ;  /* 0x000000011b1b7836 */ /* 0x000fe40000000000 */
[----:B------:R-:W-:-:S03]  /*1ac30*/  VIADD R3, R3, 0xffffffff ;  /* 0xffffffff03037836 */ /* 0x000fc60000000000 */
[----:B------:R-:W-:-:S04]  /*1ac40*/  ISETP.NE.AND P1, PT, R27, 0x2, PT ;  /* 0x000000021b00780c */ /* 0x000fc80003f25270 */
[----:B------:R-:W-:Y:S02]  /*1ac50*/  SEL R6, RZ, 0x1, P1 ;  /* 0x00000001ff067807 */ /* 0x000fe40000800000 */
[----:B------:R-:W-:Y:S02]  /*1ac60*/  SEL R27, R27, RZ, P1 ;  /* 0x000000ff1b1b7207 */ /* 0x000fe40000800000 */
[----:B------:R-:W-:Y:S01]  /*1ac70*/  LOP3.LUT R29, R29, R6, RZ, 0x3c, !PT ;  /* 0x000000061d1d7212 */ /* 0x000fe200078e3cff */
[----:B------:R-:W-:Y:S06]  /*1ac80*/  @P2 BRA `(.L_x_1566) ;  /* 0xfffffff800a82947 */ /* 0x000fec000383ffff */
.L_x_1536:
[----:B------:R-:W-:Y:S05]  /*1ac90*/  BSYNC B0 ;  /* 0x0000000000007941 */ /* 0x000fea0003800000 */
.L_x_1535:
[----:B------:R-:W2:Y:S01]  /*1aca0*/  LDL R6, [R1+0x10] ;  /* 0x0000100001067983 */ /* 0x000ea20000100800 */
[----:B------:R-:W3:Y:S01]  /*1acb0*/  LDC R0, c[0x0][0x448] ;  /* 0x00011200ff007b82 */ /* 0x000ee20000000800 */
[----:B------:R-:W-:Y:S07]  /*1acc0*/  @!P0 WARPSYNC.ALL ;  /* 0x0000000000008948 */ /* 0x000fee0003800000 */
[----:B------:R-:W-:Y:S01]  /*1acd0*/  @!P0 BAR.SYNC.DEFER_BLOCKING 0xc, 0x200 ;  /* 0x0308000000008b1d */ /* 0x000fe20000010000 */
[----:B---3--:R-:W-:-:S13]  /*1ace0*/  ISETP.NE.AND P1, PT, R0, 0x1, PT ;  /* 0x000000010000780c */ /* 0x008fda0003f25270 */
[----:B------:R-:W3:Y:S08]  /*1acf0*/  @P1 LDC R3, c[0x0][0x44c] ;  /* 0x00011300ff031b82 */ /* 0x000ef00000000800 */
[----:B------:R-:W4:Y:S01]  /*1ad00*/  @P1 LDC R2, c[0x0][0x450] ;  /* 0x00011400ff021b82 */ /* 0x000f220000000800 */
[----:B--2---:R-:W-:-:S04]  /*1ad10*/  VIADD R0, R6, 0xbf ;  /* 0x000000bf06007836 */ /* 0x004fc80000000000 */
[----:B---3--:R-:W-:-:S05]  /*1ad20*/  @P1 IMAD.HI.U32 R3, R0, R3, RZ ;  /* 0x0000000300031227 */ /* 0x008fca00078e00ff */
[----:B----4-:R-:W-:Y:S02]  /*1ad30*/  @P1 SHF.R.U32.HI R0, RZ, R2, R3 ;  /* 0x00000002ff001219 */ /* 0x010fe40000011603 */
[----:B------:R-:W2:Y:S03]  /*1ad40*/  LDC.64 R2, c[0x0][0x9e0] ;  /* 0x00027800ff027b82 */ /* 0x000ea60000000a00 */
[----:B------:R-:W-:Y:S01]  /*1ad50*/  IMAD.IADD R9, R9, 0x1, R0 ;  /* 0x0000000109097824 */ /* 0x000fe200078e0200 */
[----:B--2---:R-:W-:-:S03]  /*1ad60*/  ISETP.GE.AND P2, PT, R3, 0x1, PT ;  /* 0x000000010300780c */ /* 0x004fc60003f46270 */
[----:B------:R-:W-:-:S10]  /*1ad70*/  IMAD.IADD R2, R9, 0x1, R2 ;  /* 0x0000000109027824 */ /* 0x000fd400078e0202 */
[----:B------:R-:W-:Y:S05]  /*1ad80*/  @!P2 BRA `(.L_x_1567) ;  /* 0x000000000048a947 */ /* 0x000fea0003800000 */
[C---:B------:R-:W-:Y:S01]  /*1ad90*/  ISETP.GT.AND P0, PT, R9.reuse, RZ, PT ;  /* 0x000000ff0900720c */ /* 0x040fe20003f04270 */
[----:B------:R-:W-:Y:S01]  /*1ada0*/  BSSY B0, `(.L_x_1568) ;  /* 0x000000e000007945 */ /* 0x000fe20003800000 */
[----:B------:R-:W-:-:S11]  /*1adb0*/  VIADD R0, R9, 0xffffffff ;  /* 0xffffffff09007836 */ /* 0x000fd60000000000 */
[----:B------:R-:W-:Y:S05]  /*1adc0*/  @P0 BRA `(.L_x_1569) ;  /* 0x00000000001c0947 */ /* 0x000fea0003800000 */
[----:B------:R-:W-:Y:S02]  /*1add0*/  ISETP.NE.AND P0, PT, R3, 0x1, PT ;  /* 0x000000010300780c */ /* 0x000fe40003f05270 */
[----:B------:R-:W-:-:S11]  /*1ade0*/  IADD3 R9, -R9, RZ, RZ ;  /* 0x000000ff09097210 */ /* 0x000fd60007ffe1ff */
[----:B-1----:R-:W1:Y:S02]  /*1adf0*/  @P0 LDC.64 R4, c[0x0][0x9e8] ;  /* 0x00027a00ff040b82 */ /* 0x002e640000000a00 */
[----:B-1----:R-:W-:-:S05]  /*1ae00*/  @P0 IMAD.HI.U32 R4, R9, R4, RZ ;  /* 0x0000000409040227 */ /* 0x002fca00078e00ff */
[----:B------:R-:W-:-:S04]  /*1ae10*/  @P0 SHF.R.U32.HI R9, RZ, R5, R4 ;  /* 0x00000005ff090219 */ /* 0x000fc80000011604 */
[----:B------:R-:W-:Y:S01]  /*1ae20*/  LOP3.LUT R0, RZ, R9, RZ, 0x33, !PT ;  /* 0x00000009ff007212 */ /* 0x000fe200078e33ff */
[----:B------:R-:W-:Y:S06]  /*1ae30*/  BRA `(.L_x_1570) ;  /* 0x0000000000107947 */ /* 0x000fec0003800000 */
.L_x_1569:
[----:B------:R-:W-:-:S13]  /*1ae40*/  ISETP.NE.AND P0, PT, R3, 0x1, PT ;  /* 0x000000010300780c */ /* 0x000fda0003f05270 */
[----:B-1----:R-:W1:Y:S02]  /*1ae50*/  @P0 LDC.64 R4, c[0x0][0x9e8] ;  /* 0x00027a00ff040b82 */ /* 0x002e640000000a00 */
[----:B-1----:R-:W-:-:S05]  /*1ae60*/  @P0 IMAD.HI.U32 R4, R0, R4, RZ ;  /* 0x0000000400040227 */ /* 0x002fca00078e00ff */
[----:B------:R-:W-:-:S07]  /*1ae70*/  @P0 SHF.R.U32.HI R0, RZ, R5, R4 ;  /* 0x00000005ff000219 */ /* 0x000fce0000011604 */
.L_x_1570:
[----:B------:R-:W-:Y:S05]  /*1ae80*/  BSYNC B0 ;  /* 0x0000000000007941 */ /* 0x000fea0003800000 */
.L_x_1568:
[----:B------:R-:W-:-:S05]  /*1ae90*/  IMAD R5, R0, R3, R3 ;  /* 0x0000000300057224 */ /* 0x000fca00078e0203 */
[----:B------:R-:W-:-:S07]  /*1aea0*/  VIMNMX R2, R2, R5, PT ;  /* 0x0000000502027248 */ /* 0x000fce0003fe0100 */
.L_x_1567:
[----:B------:R-:W-:Y:S01]  /*1aeb0*/  VIADD R2, R2, 0x7f ;  /* 0x0000007f02027836 */ /* 0x000fe20000000000 */
[----:B------:R-:W2:Y:S01]  /*1aec0*/  @P1 LDC R0, c[0x0][0x44c] ;  /* 0x00011300ff001b82 */ /* 0x000ea20000000800 */
[----:B------:R-:W-:-:S03]  /*1aed0*/  ULDC UR4, c[0x0][0x9dc] ;  /* 0x0002770000047ab9 */ /* 0x000fc60000000800 */
[----:B-1----:R-:W-:-:S04]  /*1aee0*/  SHF.R.S32.HI R5, RZ, 0x1f, R2 ;  /* 0x0000001fff057819 */ /* 0x002fc80000011402 */
[----:B------:R-:W-:Y:S02]  /*1aef0*/  LEA.HI R5, R5, R2, RZ, 0x7 ;  /* 0x0000000205057211 */ /* 0x000fe400078f38ff */
[----:B------:R-:W1:Y:S02]  /*1af00*/  @P1 LDC R2, c[0x0][0x450] ;  /* 0x00011400ff021b82 */ /* 0x000e640000000800 */
[----:B------:R-:W-:Y:S01]  /*1af10*/  SHF.R.S32.HI R4, RZ, 0x7, R5 ;  /* 0x00000007ff047819 */ /* 0x000fe20000011405 */
[----:B------:R-:W-:-:S03]  /*1af20*/  IMAD.MOV.U32 R5, RZ, RZ, R6 ;  /* 0x000000ffff057224 */ /* 0x000fc600078e0006 */
[----:B------:R-:W-:-:S05]  /*1af30*/  VIMNMX R24, R17, R4, PT ;  /* 0x0000000411187248 */ /* 0x000fca0003fe0100 */
[----:B------:R3:W-:Y:S01]  /*1af40*/  STL [R1+0x14], R24 ;  /* 0x0000141801007387 */ /* 0x0007e20000100800 */
[----:B--2---:R-:W-:-:S05]  /*1af50*/  @P1 IMAD.HI.U32 R7, R6, R0, RZ ;  /* 0x0000000006071227 */ /* 0x004fca00078e00ff */
[----:B-1----:R-:W-:-:S05]  /*1af60*/  @P1 SHF.R.U32.HI R5, RZ, R2, R7 ;  /* 0x00000002ff051219 */ /* 0x002fca0000011607 */
[----:B------:R-:W-:-:S04]  /*1af70*/  IMAD.IADD R2, R8, 0x1, R5 ;  /* 0x0000000108027824 */ /* 0x000fc800078e0205 */
[----:B------:R-:W-:Y:S01]  /*1af80*/  VIADD R0, R2, -UR4 ;  /* 0x8000000402007c36 */ /* 0x000fe20008000000 */
[----:B---3--:R-:W-:Y:S06]  /*1af90*/  @!P2 BRA `(.L_x_1571) ;  /* 0x000000000044a947 */ /* 0x008fec0003800000 */
        /* <DEDUP_REMOVED lines=10> */
.L_x_1573:
[----:B------:R-:W-:-:S13]  /*1b040*/  ISETP.NE.AND P0, PT, R3, 0x1, PT ;  /* 0x000000010300780c */ /* 0x000fda0003f05270 */
[----:B------:R-:W1:Y:S02]  /*1b050*/  @P0 LDC.64 R4, c[0x0][0x9e8] ;  /* 0x00027a00ff040b82 */ /* 0x000e640000000a00 */
[----:B-1----:R-:W-:-:S05]  /*1b060*/  @P0 IMAD.HI.U32 R4, R2, R4, RZ ;  /* 0x0000000402040227 */ /* 0x002fca00078e00ff */
[----:B------:R-:W-:-:S07]  /*1b070*/  @P0 SHF.R.U32.HI R2, RZ, R5, R4 ;  /* 0x00000005ff020219 */ /* 0x000fce0000011604 */
.L_x_1574:
[----:B------:R-:W-:Y:S05]  /*1b080*/  BSYNC B0 ;  /* 0x0000000000007941 */ /* 0x000fea0003800000 */
.L_x_1572:
[----:B------:R-:W-:-:S05]  /*1b090*/  IMAD R3, R2, R3, RZ ;  /* 0x0000000302037224 */ /* 0x000fca00078e02ff */
[----:B------:R-:W-:-:S07]  /*1b0a0*/  VIMNMX R0, R0, R3, !PT ;  /* 0x0000000300007248 */ /* 0x000fce0007fe0100 */
.L_x_1571:
[----:B------:R-:W-:Y:S01]  /*1b0b0*/  SHF.R.S32.HI R3, RZ, 0x1f, R0 ;  /* 0x0000001fff037819 */ /* 0x000fe20000011400 */
[----:B------:R-:W-:Y:S03]  /*1b0c0*/  BSSY B7, `(.L_x_1575) ;  /* 0x0000358000077945 */ /* 0x000fe60003800000 */
[----:B------:R-:W-:-:S04]  /*1b0d0*/  LEA.HI R3, R3, R0, RZ, 0x7 ;  /* 0x0000000003037211 */ /* 0x000fc800078f38ff */
[----:B------:R-:W-:-:S04]  /*1b0e0*/  SHF.R.S32.HI R3, RZ, 0x7, R3 ;  /* 0x00000007ff037819 */ /* 0x000fc80000011403 */
[----:B------:R-:W-:-:S04]  /*1b0f0*/  VIMNMX R2, RZ, R3, !PT ;  /* 0x00000003ff027248 */ /* 0x000fc80007fe0100 */
[----:B------:R-:W-:Y:S01]  /*1b100*/  ISETP.GT.AND P0, PT, R24, R2, PT ;  /* 0x000000021800720c */ /* 0x000fe20003f04270 */
[----:B------:R1:W-:-:S12]  /*1b110*/  STL [R1+0x8], R2 ;  /* 0x0000080201007387 */ /* 0x0003d80000100800 */
[----:B-1----:R-:W-:Y:S05]  /*1b120*/  @P0 BRA `(.L_x_1576) ;  /* 0x0000000000440947 */ /* 0x002fea0003800000 */
[----:B------:R-:W1:Y:S02]  /*1b130*/  S2R R2, SR_TID.X ;  /* 0x0000000000027919 */ /* 0x000e640000002100 */
        /* <DEDUP_REMOVED lines=16> */
.L_x_1576:
        /* <DEDUP_REMOVED lines=9> */
[----:B------:R-:W-:Y:S01]  /*1b2d0*/  MOV R8, 0x70 ;  /* 0x0000007000087802 */ /* 0x000fe20000000f00 */
[----:B------:R-:W1:Y:S01]  /*1b2e0*/  LDC.64 R2, c[0x4][R2] ;  /* 0x0100000002027b82 */ /* 0x000e620000000a00 */
[----:B------:R-:W-:Y:S02]  /*1b2f0*/  IMAD.U32 R5, RZ, RZ, UR7 ;  /* 0x00000007ff057e24 */ /* 0x000fe4000f8e00ff */
[----:B------:R-:W-:Y:S02]  /*1b300*/  IMAD.U32 R6, RZ, RZ, UR8 ;  /* 0x00000008ff067e24 */ /* 0x000fe4000f8e00ff */
[----:B------:R-:W-:-:S02]  /*1b310*/  IMAD.U32 R7, RZ, RZ, UR9 ;  /* 0x00000009ff077e24 */ /* 0x000fc4000f8e00ff */
[----:B------:R-:W-:Y:S02]  /*1b320*/  IMAD.U32 R10, RZ, RZ, UR4 ;  /* 0x00000004ff0a7e24 */ /* 0x000fe4000f8e00ff */
[----:B------:R-:W-:Y:S02]  /*1b330*/  IMAD.U32 R11, RZ, RZ, UR5 ;  /* 0x00000005ff0b7e24 */ /* 0x000fe4000f8e00ff */
[----:B0-----:R-:W-:Y:S02]  /*1b340*/  IMAD.MOV.U32 R12, RZ, RZ, 0x1 ;  /* 0x00000001ff0c7424 */ /* 0x001fe400078e00ff */
[----:B------:R-:W-:-:S07]  /*1b350*/  IMAD.MOV.U32 R13, RZ, RZ, RZ ;  /* 0x000000ffff0d7224 */ /* 0x000fce00078e00ff */
[----:B------:R-:W-:-:S07]  /*1b360*/  LEPC R20, `(.L_x_1579) ;  /* 0x000000001014794e */ /* 0x000fce0000000000 */
[----:B-1----:R-:W-:Y:S05]  /*1b370*/  CALL.ABS.NOINC R2 ;  /* 0x0000000002007343 */ /* 0x002fea0003c00000 */
.L_x_1579:
[----:B------:R-:W-:Y:S05]  /*1b380*/  BSYNC B6 ;  /* 0x0000000000067941 */ /* 0x000fea0003800000 */
.L_x_1578:
        /* <DEDUP_REMOVED lines=10> */
[----:B------:R-:W-:Y:S01]  /*1b430*/  MOV R13, RZ ;  /* 0x000000ff000d7202 */ /* 0x000fe20000000f00 */
[----:B------:R-:W-:Y:S02]  /*1b440*/  IMAD.U32 R5, RZ, RZ, UR7 ;  /* 0x00000007ff057e24 */ /* 0x000fe4000f8e00ff */
[----:B------:R-:W-:Y:S02]  /*1b450*/  IMAD.U32 R6, RZ, RZ, UR8 ;  /* 0x00000008ff067e24 */ /* 0x000fe4000f8e00ff */
[----:B------:R-:W-:-:S02]  /*1b460*/  IMAD.U32 R7, RZ, RZ, UR9 ;  /* 0x00000009ff077e24 */ /* 0x000fc4000f8e00ff */
[----:B------:R-:W-:Y:S02]  /*1b470*/  IMAD.U32 R10, RZ, RZ, UR4 ;  /* 0x00000004ff0a7e24 */ /* 0x000fe4000f8e00ff */
[----:B------:R-:W-:Y:S02]  /*1b480*/  IMAD.U32 R11, RZ, RZ, UR5 ;  /* 0x00000005ff0b7e24 */ /* 0x000fe4000f8e00ff */
[----:B------:R-:W-:Y:S02]  /*1b490*/  IMAD.MOV.U32 R8, RZ, RZ, 0x70 ;  /* 0x00000070ff087424 */ /* 0x000fe400078e00ff */
[----:B01----:R-:W-:-:S07]  /*1b4a0*/  IMAD.MOV.U32 R12, RZ, RZ, 0x1 ;  /* 0x00000001ff0c7424 */ /* 0x003fce00078e00ff */
[----:B------:R-:W-:-:S07]  /*1b4b0*/  LEPC R20, `(.L_x_1582) ;  /* 0x000000001014794e */ /* 0x000fce0000000000 */
[----:B--2---:R-:W-:Y:S05]  /*1b4c0*/  CALL.ABS.NOINC R2 ;  /* 0x0000000002007343 */ /* 0x004fea0003c00000 */
.L_x_1582:
        /* <DEDUP_REMOVED lines=15> */
.L_x_1581:
[----:B------:R-:W-:Y:S05]  /*1b5c0*/  BSYNC B6 ;  /* 0x0000000000067941 */ /* 0x000fea0003800000 */
.L_x_1580:
[----:B------:R-:W-:Y:S01]  /*1b5d0*/  ULDC.64 UR4, c[0x0][0x9f8] ;  /* 0x00027e0000047ab9 */ /* 0x000fe20000000a00 */
[----:B------:R-:W-:Y:S01]  /*1b5e0*/  IMAD.MOV.U32 R25, RZ, RZ, R19 ;  /* 0x000000ffff197224 */ /* 0x000fe200078e0013 */
[----:B------:R-:W-:-:S04]  /*1b5f0*/  ISETP.NE.U32.AND P0, PT, RZ, UR4, PT ;  /* 0x00000004ff007c0c */ /* 0x000fc8000bf05070 */
[----:B------:R-:W-:Y:S01]  /*1b600*/  ISETP.NE.AND.EX P0, PT, RZ, UR5, PT, P0 ;  /* 0x00000005ff007c0c */ /* 0x000fe2000bf05300 */
[----:B------:R-:W-:-:S12]  /*1b610*/  ULDC.64 UR4, c[0x0][0xa08] ;  /* 0x0002820000047ab9 */ /* 0x000fd80000000a00 */
[----:B------:R-:W1:Y:S02]  /*1b620*/  @P0 LDC.64 R2, c[0x0][0x9f8] ;  /* 0x00027e00ff020b82 */ /* 0x000e640000000a00 */
[----:B-1----:R-:W-:-:S05]  /*1b630*/  @P0 IMAD.WIDE R2, R19, 0x4, R2 ;  /* 0x0000000413020825 */ /* 0x002fca00078e0202 */
[----:B------:R1:W2:Y:S01]  /*1b640*/  @P0 LDG.E R25, desc[UR38][R2.64] ;  /* 0x0000002602190981 */ /* 0x0002a2000c1e1900 */
[----:B------:R-:W-:Y:S01]  /*1b650*/  VIADD R24, R24, 0xffffffff ;  /* 0xffffffff18187836 */ /* 0x000fe20000000000 */
[----:B-1----:R-:W1:Y:S02]  /*1b660*/  LDC.64 R2, c[0x0][0x418] ;  /* 0x00010600ff027b82 */ /* 0x002e640000000a00 */
[----:B-1----:R-:W-:Y:S01]  /*1b670*/  LOP3.LUT P0, RZ, R2, UR4, RZ, 0xfc, !PT ;  /* 0x0000000402ff7c12 */ /* 0x002fe2000f80fcff */
[----:B------:R-:W-:-:S03]  /*1b680*/  UMOV UR4, 0xffffffff ;  /* 0xffffffff00047882 */ /* 0x000fc60000000000 */
[----:B------:R-:W-:Y:S02]  /*1b690*/  LOP3.LUT P0, RZ, R3, UR5, RZ, 0xfc, P0 ;  /* 0x0000000503ff7c12 */ /* 0x000fe4000800fcff */
[----:B--2---:R-:W-:Y:S02]  /*1b6a0*/  SHF.R.S32.HI R7, RZ, 0x1f, R25 ;  /* 0x0000001fff077819 */ /* 0x004fe40000011419 */
[----:B------:R-:W-:-:S03]  /*1b6b0*/  SEL R17, R25, RZ, !P0 ;  /* 0x000000ff19117207 */ /* 0x000fc60004000000 */
[----:B------:R1:W-:Y:S01]  /*1b6c0*/  STL [R1+0x4], R7 ;  /* 0x0000040701007387 */ /* 0x0003e20000100800 */
[----:B------:R-:W-:Y:S05]  /*1b6d0*/  BRA.DIV UR4, `(.L_x_1583) ;  /* 0x0000005604287947 */ /* 0x000fea000b800000 */
[----:B------:R-:W2:Y:S02]  /*1b6e0*/  S2R R0, SR_TID.X ;  /* 0x0000000000007919 */ /* 0x000ea40000002100 */
[----:B--2---:R-:W-:-:S04]  /*1b6f0*/  SHF.R.U32.HI R0, RZ, 0x5, R0 ;  /* 0x00000005ff007819 */ /* 0x004fc80000011600 */
[----:B------:R-:W-:-:S05]  /*1b700*/  LOP3.LUT R0, R0, 0x3, RZ, 0xc0, !PT ;  /* 0x0000000300007812 */ /* 0x000fca00078ec0ff */
[----:B------:R2:W3:Y:S02]  /*1b710*/  SHFL.IDX PT, R14, R0, RZ, 0x1f ;  /* 0x00001fff000e7589 */ /* 0x0004e400000e0000 */
.L_x_1724:
        /* <DEDUP_REMOVED lines=10> */
.L_x_1727:
[----:B------:R-:W-:Y:S05]  /*1b7c0*/  @!P6 BRA `(.L_x_1584) ;  /* 0x0000000000e4e947 */ /* 0x000fea0003800000 */
[----:B------:R-:W-:-:S04]  /*1b7d0*/  ISETP.NE.U32.AND P0, PT, R2, RZ, PT ;  /* 0x000000ff0200720c */ /* 0x000fc80003f05070 */
[----:B------:R-:W-:-:S13]  /*1b7e0*/  ISETP.NE.AND.EX P0, PT, R3, RZ, PT, P0 ;  /* 0x000000ff0300720c */ /* 0x000fda0003f05300 */
[----:B------:R-:W-:Y:S05]  /*1b7f0*/  @!P0 BRA `(.L_x_1586) ;  /* 0x0000000000448947 */ /* 0x000fea0003800000 */
[----:B------:R-:W3:Y:S01]  /*1b800*/  LDC R6, c[0x0][0x43c] ;  /* 0x00010f00ff067b82 */ /* 0x000ee20000000800 */
[----:B------:R-:W-:Y:S01]  /*1b810*/  ULDC.64 UR4, c[0x0][0x428] ;  /* 0x00010a0000047ab9 */ /* 0x000fe20000000a00 */
[----:B---3--:R-:W-:-:S13]  /*1b820*/  ISETP.NE.AND P0, PT, R6, 0x1, PT ;  /* 0x000000010600780c */ /* 0x008fda0003f05270 */
[----:B------:R-:W2:Y:S02]  /*1b830*/  @P0 LDC.64 R4, c[0x0][0x440] ;  /* 0x00011000ff040b82 */ /* 0x000ea40000000a00 */
[----:B--2---:R-:W-:Y:S01]  /*1b840*/  @P0 IMAD.HI.U32 R0, R24, R4, RZ ;  /* 0x0000000418000227 */ /* 0x004fe200078e00ff */
        /* <DEDUP_REMOVED lines=12> */
.L_x_1586:
[----:B--2---:R-:W-:Y:S01]  /*1b910*/  IMAD R0, R23, 0x8, R22 ;  /* 0x0000000817007824 */ /* 0x004fe200078e0216 */
[----:B---3--:R-:W-:-:S04]  /*1b920*/  SHF.L.U32 R3, R26, 0x1f, RZ ;  /* 0x0000001f1a037819 */ /* 0x008fc800000006ff */
[----:B------:R-:W2:Y:S02]  /*1b930*/  SYNCS.PHASECHK.TRANS64.TRYWAIT P0, [R0+URZ+0x16840], R3 ;  /* 0x01684003000075a7 */ /* 0x000ea4000800017f */
[----:B--2---:R-:W-:Y:S05]  /*1b940*/  @!P0 BRA `(.L_x_1587) ;  /* 0x0000005000e08947 */ /* 0x004fea0003800000 */
.L_x_1728:
        /* <DEDUP_REMOVED lines=11> */
.L_x_1588:
[----:B------:R-:W3:Y:S01]  /*1ba00*/  LDL.LU R2, [R1] ;  /* 0x0000000001027983 */ /* 0x000ee20000300800 */
[----:B------:R-:W-:Y:S01]  /*1ba10*/  R2UR UR9, R0 ;  /* 0x00000000000972ca */ /* 0x000fe200000e0000 */
[----:B--2---:R-:W-:Y:S01]  /*1ba20*/  IMAD R0, R23, 0x4000, R22 ;  /* 0x0000400017007824 */ /* 0x004fe200078e0216 */
        /* <DEDUP_REMOVED lines=11> */
[----:B------:R-:W-:Y:S02]  /*1bae0*/  ULEA UR11, UR11, UR4, 0x7 ;  /* 0x000000040b0b7291 */ /* 0x000fe4000f8e383f */
[----:B------:R-:W-:Y:S01]  /*1baf0*/  UIADD3 UR8, UR8, 0xe400, URZ ;  /* 0x0000e40008087890 */ /* 0x000fe2000fffe03f */
[----:B------:R-:W-:-:S08]  /*1bb00*/  UMOV UR4, 0x0 ;  /* 0x0000000000047882 */ /* 0x000fd00000000000 */
[----:B------:R4:W-:Y:S01]  /*1bb10*/  UTMALDG.4D [UR8], [UR6], desc[UR4] ;  /* 0x00000408060075b4 */ /* 0x0009e20008019000 */
[----:B---3--:R-:W-:-:S04]  /*1bb20*/  LOP3.LUT R2, R2, 0xfffffffe, RZ, 0xc0, !PT ;  /* 0xfffffffe02027812 */ /* 0x008fc800078ec0ff */
[----:B------:R-:W-:-:S05]  /*1bb30*/  @P0 LOP3.LUT R2, R2, 0x1, RZ, 0xfc, !PT ;  /* 0x0000000102020812 */ /* 0x000fca00078efcff */
[----:B------:R4:W-:Y:S01]  /*1bb40*/  STL [R1], R2 ;  /* 0x0000000201007387 */ /* 0x0009e20000100800 */
[----:B------:R-:W-:Y:S01]  /*1bb50*/  NOP ;  /* 0x0000000000007918 */ /* 0x000fe20000000000 */
.L_x_1584:
[----:B------:R-:W2:Y:S01]  /*1bb60*/  LDL.LU R3, [R1+0x20] ;  /* 0x0000200001037983 */ /* 0x000ea20000300800 */
[----:B------:R-:W-:Y:S05]  /*1bb70*/  WARPSYNC.ALL ;  /* 0x0000000000007948 */ /* 0x000fea0003800000 */
[----:B----4-:R-:W-:Y:S01]  /*1bb80*/  ULDC.64 UR4, c[0x0][0x298] ;  /* 0x0000a60000047ab9 */ /* 0x010fe20000000a00 */
[----:B------:R-:W-:Y:S01]  /*1bb90*/  ULDC.64 UR6, c[0x0][0xa00] ;  /* 0x0002800000067ab9 */ /* 0x000fe20000000a00 */
[----:B------:R-:W-:Y:S01]  /*1bba0*/  VIADD R2, R22, 0x8400 ;  /* 0x0000840016027836 */ /* 0x000fe20000000000 */
[----:B------:R-:W-:Y:S01]  /*1bbb0*/  BAR.SYNC.DEFER_BLOCKING 0x8, 0x200 ;  /* 0x0208000000007b1d */ /* 0x000fe20000010000 */
[----:B------:R-:W-:-:S03]  /*1bbc0*/  ISETP.NE.U32.AND P0, PT, RZ, UR6, PT ;  /* 0x00000006ff007c0c */ /* 0x000fc6000bf05070 */
[----:B------:R-:W-:Y:S02]  /*1bbd0*/  LOP3.LUT P1, RZ, R2, 0x3ff, RZ, 0xc0, !PT ;  /* 0x000003ff02ff7812 */ /* 0x000fe4000782c0ff */
[----:B------:R-:W-:Y:S01]  /*1bbe0*/  ISETP.NE.AND.EX P0, PT, RZ, UR7, PT, P0 ;  /* 0x00000007ff007c0c */ /* 0x000fe2000bf05300 */
[----:B------:R-:W-:Y:S01]  /*1bbf0*/  BSSY B6, `(.L_x_1589) ;  /* 0x0000020000067945 */ /* 0x000fe20003800000 */
[----:B------:R-:W-:Y:S02]  /*1bc00*/  SHF.R.S32.HI R2, RZ, 0x1f, R19 ;  /* 0x0000001fff027819 */ /* 0x000fe40000011413 */
[----:B--2---:R-:W-:Y:S01]  /*1bc10*/  SHF.R.S32.HI R0, RZ, 0x1f, R3 ;  /* 0x0000001fff007819 */ /* 0x004fe20000011403 */
[----:B------:R-:W-:-:S04]  /*1bc20*/  IMAD.WIDE.U32 R4, R3, UR4, RZ ;  /* 0x0000000403047c25 */ /* 0x000fc8000f8e00ff */
[----:B------:R-:W-:Y:S01]  /*1bc30*/  IMAD R0, R0, UR4, RZ ;  /* 0x0000000400007c24 */ /* 0x000fe2000f8e02ff */
[----:B------:R-:W-:Y:S03]  /*1bc40*/  STL.64 [R1+0x28], R4 ;  /* 0x0000280401007387 */ /* 0x000fe60000100a00 */
[----:B------:R-:W-:Y:S01]  /*1bc50*/  IMAD R0, R3, UR5, R0 ;  /* 0x0000000503007c24 */ /* 0x000fe2000f8e0200 */
[----:B------:R-:W-:Y:S02]  /*1bc60*/  SEL R3, R2, RZ, !P0 ;  /* 0x000000ff02037207 */ /* 0x000fe40004000000 */
[----:B------:R-:W-:Y:S01]  /*1bc70*/  SHF.R.S32.HI R2, RZ, 0x1f, R18 ;  /* 0x0000001fff027819 */ /* 0x000fe20000011412 */
[----:B------:R-:W-:-:S05]  /*1bc80*/  IMAD.IADD R0, R5, 0x1, R0 ;  /* 0x0000000105007824 */ /* 0x000fca00078e0200 */
[----:B------:R2:W-:Y:S04]  /*1bc90*/  STL [R1+0x30], R0 ;  /* 0x0000300001007387 */ /* 0x0005e80000100800 */
[----:B------:R3:W-:Y:S01]  /*1bca0*/  STL [R1+0x38], R3 ;  /* 0x0000380301007387 */ /* 0x0007e20000100800 */
[----:B--2---:R-:W-:-:S05]  /*1bcb0*/  SEL R0, R19, RZ, !P0 ;  /* 0x000000ff13007207 */ /* 0x004fca0004000000 */
[----:B------:R3:W-:Y:S04]  /*1bcc0*/  STL [R1+0x20], R0 ;  /* 0x0000200001007387 */ /* 0x0007e80000100800 */
[----:B------:R3:W-:Y:S01]  /*1bcd0*/  STL [R1+0x34], R2 ;  /* 0x0000340201007387 */ /* 0x0007e20000100800 */
[----:B------:R-:W-:Y:S05]  /*1bce0*/  @!P1 BRA `(.L_x_1590) ;  /* 0x0000000000409947 */ /* 0x000fea0003800000 */
[----:B---3--:R-:W-:Y:S01]  /*1bcf0*/  MOV R2, 0x0 ;  /* 0x0000000000027802 */ /* 0x008fe20000000f00 */
[----:B------:R-:W-:Y:S01]  /*1bd00*/  ULDC.64 UR4, c[0x4][0xa8] ;  /* 0x01002a0000047ab9 */ /* 0x000fe20000000a00 */
[----:B------:R-:W-:Y:S01]  /*1bd10*/  ULDC.64 UR6, c[0x4][0xb0] ;  /* 0x01002c0000067ab9 */ /* 0x000fe20000000a00 */
[----:B------:R-:W-:Y:S01]  /*1bd20*/  ULDC.64 UR8, c[0x4][0x20] ;  /* 0x0100080000087ab9 */ /* 0x000fe20000000a00 */
[----:B------:R-:W-:Y:S01]  /*1bd30*/  IMAD.U32 R4, RZ, RZ, UR4 ;  /* 0x00000004ff047e24 */ /* 0x000fe2000f8e00ff */
[----:B------:R-:W-:Y:S01]  /*1bd40*/  MOV R10, UR8 ;  /* 0x00000008000a7c02 */ /* 0x000fe20008000f00 */
[----:B------:R-:W2:Y:S01]  /*1bd50*/  LDC.64 R2, c[0x4][R2] ;  /* 0x0100000002027b82 */ /* 0x000ea20000000a00 */
[----:B------:R-:W-:Y:S02]  /*1bd60*/  IMAD.U32 R5, RZ, RZ, UR5 ;  /* 0x00000005ff057e24 */ /* 0x000fe4000f8e00ff */
[----:B------:R-:W-:Y:S02]  /*1bd70*/  IMAD.U32 R6, RZ, RZ, UR6 ;  /* 0x00000006ff067e24 */ /* 0x000fe4000f8e00ff */
[----:B-1----:R-:W-:-:S02]  /*1bd80*/  IMAD.U32 R7, RZ, RZ, UR7 ;  /* 0x00000007ff077e24 */ /* 0x002fc4000f8e00ff */
[----:B------:R-:W-:Y:S02]  /*1bd90*/  IMAD.U32 R11, RZ, RZ, UR9 ;  /* 0x00000009ff0b7e24 */ /* 0x000fe4000f8e00ff */
[----:B------:R-:W-:Y:S02]  /*1bda0*/  IMAD.MOV.U32 R8, RZ, RZ, 0x70 ;  /* 0x00000070ff087424 */ /* 0x000fe400078e00ff */
[----:B0-----:R-:W-:Y:S02]  /*1bdb0*/  IMAD.MOV.U32 R12, RZ, RZ, 0x1 ;  /* 0x00000001ff0c7424 */ /* 0x001fe400078e00ff */
[----:B------:R-:W-:-:S07]  /*1bdc0*/  IMAD.MOV.U32 R13, RZ, RZ, RZ ;  /* 0x000000ffff0d7224 */ /* 0x000fce00078e00ff */
[----:B------:R-:W-:-:S07]  /*1bdd0*/  LEPC R20, `(.L_x_1590) ;  /* 0x000000001014794e */ /* 0x000fce0000000000 */
[----:B--2---:R-:W-:Y:S05]  /*1bde0*/  CALL.ABS.NOINC R2 ;  /* 0x0000000002007343 */ /* 0x004fea0003c00000 */
.L_x_1590:
[----:B------:R-:W-:Y:S05]  /*1bdf0*/  BSYNC B6 ;  /* 0x0000000000067941 */ /* 0x000fea0003800000 */
.L_x_1589:
[----:B---3--:R-:W2:Y:S01]  /*1be00*/  LDL.LU R0, [R1+0x30] ;  /* 0x0000300001007983 */ /* 0x008ea20000300800 */
[----:B------:R-:W-:Y:S01]  /*1be10*/  ULDC.64 UR4, c[0x0][0x2d8] ;  /* 0x0000b60000047ab9 */ /* 0x000fe20000000a00 */
[----:B------:R-:W3:Y:S01]  /*1be20*/  LDC R9, c[0x0][0x448] ;  /* 0x00011200ff097b82 */ /* 0x000ee20000000800 */
[----:B------:R-:W-:Y:S01]  /*1be30*/  ULDC.64 UR6, c[0x0][0x2c8] ;  /* 0x0000b20000067ab9 */ /* 0x000fe20000000a00 */
[----:B------:R-:W2:Y:S01]  /*1be40*/  LDL.LU.64 R2, [R1+0x28] ;  /* 0x0000280001027983 */ /* 0x000ea20000300a00 */
[----:B------:R-:W-:-:S03]  /*1be50*/  ULDC.64 UR8, c[0x0][0x280] ;  /* 0x0000a00000087ab9 */ /* 0x000fc60000000a00 */
[----:B------:R-:W4:Y:S04]  /*1be60*/  LDL.LU R20, [R1+0x34] ;  /* 0x0000340001147983 */ /* 0x000f280000300800 */
[----:B------:R-:W4:Y:S04]  /*1be70*/  LDL.LU R21, [R1+0x38] ;  /* 0x0000380001157983 */ /* 0x000f280000300800 */
[----:B------:R-:W4:Y:S04]  /*1be80*/  LDL.LU R4, [R1+0x20] ;  /* 0x0000200001047983 */ /* 0x000f280000300800 */
[----:B0-----:R-:W4:Y:S01]  /*1be90*/  LDL R12, [R1+0x10] ;  /* 0x00001000010c7983 */ /* 0x001f220000100800 */
[----:B---3--:R-:W-:-:S13]  /*1bea0*/  ISETP.NE.AND P1, PT, R9, 0x1, PT ;  /* 0x000000010900780c */ /* 0x008fda0003f25270 */
[----:B------:R-:W0:Y:S08]  /*1beb0*/  @P1 LDC R5, c[0x0][0x44c] ;  /* 0x00011300ff051b82 */ /* 0x000e300000000800 */
[----:B------:R-:W3:Y:S01]  /*1bec0*/  @P1 LDC R8, c[0x0][0x450] ;  /* 0x00011400ff081b82 */ /* 0x000ee20000000800 */
[----:B--2---:R-:W-:Y:S02]  /*1bed0*/  IMAD.MOV.U32 R3, RZ, RZ, R0 ;  /* 0x000000ffff037224 */ /* 0x004fe400078e0000 */
[----:B----4-:R-:W-:-:S02]  /*1bee0*/  IMAD R0, R20, UR4, RZ ;  /* 0x0000000414007c24 */ /* 0x010fc4000f8e02ff */
[C---:B------:R-:W-:Y:S01]  /*1bef0*/  IMAD.WIDE.U32 R2, R18.reuse, UR4, R2 ;  /* 0x0000000412027c25 */ /* 0x040fe2000f8e0002 */
[----:B------:R-:W2:Y:S03]  /*1bf00*/  S2R R20, SR_TID.X ;  /* 0x0000000000147919 */ /* 0x000ea60000002100 */
[----:B------:R-:W-:Y:S01]  /*1bf10*/  IMAD R0, R18, UR5, R0 ;  /* 0x0000000512007c24 */ /* 0x000fe2000f8e0200 */
[----:B------:R-:W-:-:S03]  /*1bf20*/  ULDC.64 UR4, c[0x0][0x2e0] ;  /* 0x0000b80000047ab9 */ /* 0x000fc60000000a00 */
[----:B------:R-:W-:Y:S02]  /*1bf30*/  IMAD.IADD R3, R3, 0x1, R0 ;  /* 0x0000000103037824 */ /* 0x000fe400078e0200 */
[----:B------:R-:W-:Y:S02]  /*1bf40*/  IMAD R0, R21, UR4, RZ ;  /* 0x0000000415007c24 */ /* 0x000fe4000f8e02ff */
[----:B------:R-:W4:Y:S01]  /*1bf50*/  S2R R21, SR_TID.X ;  /* 0x0000000000157919 */ /* 0x000f220000002100 */
[----:B--2---:R-:W-:-:S04]  /*1bf60*/  LOP3.LUT R20, R20, 0x7f, RZ, 0xc0, !PT ;  /* 0x0000007f14147812 */ /* 0x004fc800078ec0ff */
[----:B------:R-:W-:Y:S01]  /*1bf70*/  SHF.R.U32.HI R20, RZ, 0x3, R20 ;  /* 0x00000003ff147819 */ /* 0x000fe20000011614 */
[----:B----4-:R-:W-:-:S05]  /*1bf80*/  IMAD.SHL.U32 R6, R21, 0x10, RZ ;  /* 0x0000001015067824 */ /* 0x010fca00078e00ff */
[----:B------:R-:W-:Y:S02]  /*1bf90*/  LOP3.LUT R6, R20, 0x70, R6, 0xf8, !PT ;  /* 0x0000007014067812 */ /* 0x000fe400078ef806 */
[----:B------:R2:W5:Y:S01]  /*1bfa0*/  LDL R20, [R1+0xc] ;  /* 0x00000c0001147983 */ /* 0x0005620000100800 */
[C---:B------:R-:W-:Y:S02]  /*1bfb0*/  IMAD R0, R4.reuse, UR5, R0 ;  /* 0x0000000504007c24 */ /* 0x040fe4000f8e0200 */
[----:B------:R-:W-:Y:S01]  /*1bfc0*/  IMAD.WIDE.U32 R2, R4, UR4, R2 ;  /* 0x0000000404027c25 */ /* 0x000fe2000f8e0002 */
[----:B------:R-:W-:Y:S01]  /*1bfd0*/  ULDC.64 UR4, c[0x0][0x2d0] ;  /* 0x0000b40000047ab9 */ /* 0x000fe20000000a00 */
[----:B------:R-:W4:Y:S02]  /*1bfe0*/  @P1 LDC R4, c[0x0][0x450] ;  /* 0x00011400ff041b82 */ /* 0x000f240000000800 */
[----:B------:R-:W-:Y:S02]  /*1bff0*/  IMAD.IADD R6, R6, 0x1, R12 ;  /* 0x0000000106067824 */ /* 0x000fe400078e020c */
[----:B------:R-:W-:-:S02]  /*1c000*/  IMAD.IADD R3, R3, 0x1, R0 ;  /* 0x0000000103037824 */ /* 0x000fc400078e0200 */
[----:B0-----:R-:W-:-:S04]  /*1c010*/  @P1 IMAD.HI.U32 R0, R6, R5, RZ ;  /* 0x0000000506001227 */ /* 0x001fc800078e00ff */
[----:B------:R-:W-:Y:S01]  /*1c020*/  IMAD.MOV.U32 R5, RZ, RZ, R6 ;  /* 0x000000ffff057224 */ /* 0x000fe200078e0006 */
[----:B----4-:R-:W-:-:S04]  /*1c030*/  @P1 SHF.R.U32.HI R5, RZ, R4, R0 ;  /* 0x00000004ff051219 */ /* 0x010fc80000011600 */
[----:B------:R-:W-:-:S05]  /*1c040*/  SHF.R.S32.HI R0, RZ, 0x1f, R5 ;  /* 0x0000001fff007819 */ /* 0x000fca0000011405 */
[----:B------:R-:W-:-:S04]  /*1c050*/  IMAD R0, R0, UR4, RZ ;  /* 0x0000000400007c24 */ /* 0x000fc8000f8e02ff */
[C---:B-1----:R-:W-:Y:S02]  /*1c060*/  IMAD R7, R5.reuse, UR5, R0 ;  /* 0x0000000505077c24 */ /* 0x042fe4000f8e0200 */
[----:B------:R-:W-:Y:S02]  /*1c070*/  IMAD.MOV R0, RZ, RZ, -R5 ;  /* 0x000000ffff007224 */ /* 0x000fe400078e0a05 */
[----:B------:R-:W-:-:S04]  /*1c080*/  IMAD.WIDE.U32 R4, R5, UR4, R2 ;  /* 0x0000000405047c25 */ /* 0x000fc8000f8e0002 */
[----:B------:R-:W-:Y:S01]  /*1c090*/  IMAD R0, R9, R0, R6 ;  /* 0x0000000009007224 */ /* 0x000fe200078e0206 */
[----:B------:R-:W-:-:S04]  /*1c0a0*/  IADD3 R5, R5, R7, RZ ;  /* 0x0000000705057210 */ /* 0x000fc80007ffe0ff */
[----:B------:R-:W-:-:S05]  /*1c0b0*/  SHF.R.S32.HI R7, RZ, 0x1f, R0 ;  /* 0x0000001fff077819 */ /* 0x000fca0000011400 */
[----:B------:R-:W-:Y:S02]  /*1c0c0*/  IMAD R7, R7, UR6, RZ ;  /* 0x0000000607077c24 */ /* 0x000fe4000f8e02ff */
[----:B------:R-:W-:-:S04]  /*1c0d0*/  IMAD.WIDE.U32 R4, R0, UR6, R4 ;  /* 0x0000000600047c25 */ /* 0x000fc8000f8e0004 */
[----:B------:R-:W-:-:S04]  /*1c0e0*/  IMAD R7, R0, UR7, R7 ;  /* 0x0000000700077c24 */ /* 0x000fc8000f8e0207 */
[----:B------:R-:W-:Y:S02]  /*1c0f0*/  IMAD.IADD R5, R5, 0x1, R7 ;  /* 0x0000000105057824 */ /* 0x000fe400078e0207 */
[----:B------:R-:W0:Y:S01]  /*1c100*/  @P1 LDC R7, c[0x0][0x44c] ;  /* 0x00011300ff071b82 */ /* 0x000e220000000800 */
[C---:B------:R-:W-:Y:S01]  /*1c110*/  LEA R0, P0, R4.reuse, UR8, 0x1 ;  /* 0x0000000804007c11 */ /* 0x040fe2000f8008ff */
[----:B------:R-:W1:Y:S03]  /*1c120*/  S2R R10, SR_TID.X ;  /* 0x00000000000a7919 */ /* 0x000e660000002100 */
[----:B------:R-:W-:Y:S01]  /*1c130*/  LEA.HI.X R4, R4, UR9, R5, 0x1, P0 ;  /* 0x0000000904047c11 */ /* 0x000fe200080f0c05 */
[----:B------:R-:W-:-:S04]  /*1c140*/  VIADD R5, R6, 0x80 ;  /* 0x0000008006057836 */ /* 0x000fc80000000000 */
[----:B------:R-:W-:Y:S02]  /*1c150*/  IMAD.MOV.U32 R6, RZ, RZ, R5 ;  /* 0x000000ffff067224 */ /* 0x000fe400078e0005 */
[----:B0-----:R-:W-:-:S05]  /*1c160*/  @P1 IMAD.HI.U32 R7, R5, R7, RZ ;  /* 0x0000000705071227 */ /* 0x001fca00078e00ff */
[----:B---3--:R-:W-:-:S05]  /*1c170*/  @P1 SHF.R.U32.HI R6, RZ, R8, R7 ;  /* 0x00000008ff061219 */ /* 0x008fca0000011607 */
[----:B------:R-:W-:-:S04]  /*1c180*/  IMAD.MOV R7, RZ, RZ, -R6 ;  /* 0x000000ffff077224 */ /* 0x000fc800078e0a06 */
[----:B------:R-:W-:Y:S01]  /*1c190*/  IMAD R5, R9, R7, R5 ;  /* 0x0000000709057224 */ /* 0x000fe200078e0205 */
[----:B------:R-:W-:Y:S01]  /*1c1a0*/  SHF.R.S32.HI R7, RZ, 0x1f, R6 ;  /* 0x0000001fff077819 */ /* 0x000fe20000011406 */
[----:B------:R-:W-:-:S04]  /*1c1b0*/  IMAD.WIDE.U32 R2, R6, UR4, R2 ;  /* 0x0000000406027c25 */ /* 0x000fc8000f8e0002 */
[----:B------:R-:W-:Y:S01]  /*1c1c0*/  IMAD R7, R7, UR4, RZ ;  /* 0x0000000407077c24 */ /* 0x000fe2000f8e02ff */
[----:B------:R-:W-:Y:S01]  /*1c1d0*/  SHF.R.S32.HI R8, RZ, 0x1f, R5 ;  /* 0x0000001fff087819 */ /* 0x000fe20000011405 */
[----:B-1----:R-:W-:Y:S01]  /*1c1e0*/  IMAD.SHL.U32 R21, R10, 0x8, RZ ;  /* 0x000000080a157824 */ /* 0x002fe200078e00ff */
[----:B------:R-:W-:Y:S01]  /*1c1f0*/  ULDC UR4, c[0x0][0x2b8] ;  /* 0x0000ae0000047ab9 */ /* 0x000fe20000000800 */
[----:B------:R-:W-:Y:S02]  /*1c200*/  IMAD R7, R6, UR5, R7 ;  /* 0x0000000506077c24 */ /* 0x000fe4000f8e0207 */
[----:B------:R-:W-:Y:S02]  /*1c210*/  IMAD R8, R8, UR6, RZ ;  /* 0x0000000608087c24 */ /* 0x000fe4000f8e02ff */
[----:B------:R-:W-:Y:S02]  /*1c220*/  IMAD.IADD R3, R3, 0x1, R7 ;  /* 0x0000000103037824 */ /* 0x000fe400078e0207 */
[----:B------:R-:W-:-:S02]  /*1c230*/  IMAD R8, R5, UR7, R8 ;  /* 0x0000000705087c24 */ /* 0x000fc4000f8e0208 */
[----:B------:R-:W-:Y:S01]  /*1c240*/  IMAD.WIDE.U32 R6, R5, UR6, R2 ;  /* 0x0000000605067c25 */ /* 0x000fe2000f8e0002 */
[----:B------:R-:W-:-:S03]  /*1c250*/  LOP3.LUT R21, R21, 0x38, RZ, 0xc0, !PT ;  /* 0x0000003815157812 */ /* 0x000fc600078ec0ff */
[----:B------:R-:W-:Y:S01]  /*1c260*/  IMAD.IADD R8, R7, 0x1, R8 ;  /* 0x0000000107087824 */ /* 0x000fe200078e0208 */
[C---:B------:R-:W-:Y:S02]  /*1c270*/  LEA R2, P1, R6.reuse, UR8, 0x1 ;  /* 0x0000000806027c11 */ /* 0x040fe4000f8208ff */
[----:B------:R-:W-:Y:S01]  /*1c280*/  ISETP.GE.AND P0, PT, R21, UR4, PT ;  /* 0x0000000415007c0c */ /* 0x000fe2000bf06270 */
[----:B------:R-:W-:Y:S01]  /*1c290*/  UMOV UR4, 0xffffffff ;  /* 0xffffffff00047882 */ /* 0x000fe20000000000 */
[----:B------:R-:W-:Y:S02]  /*1c2a0*/  LEA.HI.X R6, R6, UR9, R8, 0x1, P1 ;  /* 0x0000000906067c11 */ /* 0x000fe400088f0c08 */
[----:B--2---:R-:W-:Y:S09]  /*1c2b0*/  BRA.DIV UR4, `(.L_x_1591) ;  /* 0x0000004a04987947 */ /* 0x004ff2000b800000 */
[----:B------:R-:W0:Y:S02]  /*1c2c0*/  S2R R7, SR_TID.X ;  /* 0x0000000000077919 */ /* 0x000e240000002100 */
[----:B0-----:R-:W-:Y:S02]  /*1c2d0*/  LOP3.LUT R8, R7, 0x7f, RZ, 0xc0, !PT ;  /* 0x0000007f07087812 */ /* 0x001fe400078ec0ff */
[----:B------:R-:W2:Y:S04]  /*1c2e0*/  LDL.LU R7, [R1+0x1c] ;  /* 0x00001c0001077983 */ /* 0x000ea80000300800 */
[----:B------:R-:W3:Y:S01]  /*1c2f0*/  LDL.LU R11, [R1+0x10] ;  /* 0x00001000010b7983 */ /* 0x000ee20000300800 */
[----:B------:R-:W-:-:S03]  /*1c300*/  SHF.R.U32.HI R10, RZ, 0x3, R8 ;  /* 0x00000003ff0a7819 */ /* 0x000fc60000011608 */
        /* <DEDUP_REMOVED lines=58> */
[----:B------:R-:W-:Y:S04]  /*1c6b0*/  SHFL.IDX PT, R7, R2, RZ, 0x181f ;  /* 0x00181fff02077589 */ /* 0x000fe800000e0000 */
[----:B------:R0:W-:Y:S04]  /*1c6c0*/  @!P1 LDGSTS.E.BYPASS.LTC128B.128 [R20+0xb400], desc[UR38][R8.64], !P0 ;  /* 0x0b40000008149fae */ /* 0x0001e8000c101d66 */
[----:B0-----:R0:W1:Y:S02]  /*1c6d0*/  SHFL.IDX PT, R8, R0, 0x7, 0x181f ;  /* 0x00f81f0000087f89 */ /* 0x00106400000e0000 */
[----:B0-----:R-:W-:-:S05]  /*1c6e0*/  VIADD R0, R5, 0x80 ;  /* 0x0000008005007836 */ /* 0x001fca0000000000 */
[----:B------:R-:W-:Y:S01]  /*1c6f0*/  ISETP.GE.AND P2, PT, R0, R3, PT ;  /* 0x000000030000720c */ /* 0x000fe20003f46270 */
[----:B------:R-:W-:-:S05]  /*1c700*/  VIADD R0, R5, 0x70 ;  /* 0x0000007005007836 */ /* 0x000fca0000000000 */
[----:B------:R-:W-:Y:S02]  /*1c710*/  ISETP.GE.AND P1, PT, R0, R3, PT ;  /* 0x000000030000720c */ /* 0x000fe40003f26270 */
[----:B------:R-:W0:Y:S11]  /*1c720*/  SHFL.IDX PT, R0, R6, RZ, 0x181f ;  /* 0x00181fff06007589 */ /* 0x000e3600000e0000 */
[----:B-1----:R-:W-:-:S05]  /*1c730*/  @!P1 LEA R8, P3, R21, R8, 0x1 ;  /* 0x0000000815089211 */ /* 0x002fca00078608ff */
[----:B------:R-:W-:-:S04]  /*1c740*/  @!P1 IMAD.X R4, RZ, RZ, R4, P3 ;  /* 0x000000ffff049224 */ /* 0x000fc800018e0604 */
[----:B------:R-:W-:-:S05]  /*1c750*/  @!P1 IMAD.MOV.U32 R9, RZ, RZ, R4 ;  /* 0x000000ffff099224 */ /* 0x000fca00078e0004 */
[----:B------:R1:W-:Y:S01]  /*1c760*/  @!P1 LDGSTS.E.BYPASS.LTC128B.128 [R20+0xbc00], desc[UR38][R8.64], !P0 ;  /* 0x0bc0000008149fae */ /* 0x0003e2000c101d66 */
[----:B------:R-:W-:-:S05]  /*1c770*/  @!P2 LEA R7, P1, R21, R7, 0x1 ;  /* 0x000000071507a211 */ /* 0x000fca00078208ff */
[----:B0-----:R-:W-:Y:S02]  /*1c780*/  @!P2 IMAD.X R0, RZ, RZ, R0, P1 ;  /* 0x000000ffff00a224 */ /* 0x001fe400008e0600 */
[----:B-1----:R-:W-:Y:S02]  /*1c790*/  @!P2 IMAD.MOV.U32 R8, RZ, RZ, R7 ;  /* 0x000000ffff08a224 */ /* 0x002fe400078e0007 */
        /* <DEDUP_REMOVED lines=17> */
[----:B------:R-:W-:-:S05]  /*1c8b0*/  @!P1 IMAD.MOV.U32 R9, RZ, RZ, R0 ;  /* 0x000000ffff099224 */ /* 0x000fca00078e0000 */
[----:B------:R0:W-:Y:S02]  /*1c8c0*/  @!P1 LDGSTS.E.BYPASS.LTC128B.128 [R20+0xd400], desc[UR38][R8.64], !P0 ;  /* 0x0d40000008149fae */ /* 0x0001e4000c101d66 */
.L_x_1753:
[----:B------:R-:W-:Y:S02]  /*1c8d0*/  VIADD R0, R5, 0xb0 ;  /* 0x000000b005007836 */ /* 0x000fe40000000000 */
[----:B0-----:R-:W-:-:S03]  /*1c8e0*/  VIADD R8, R22, 0x16800 ;  /* 0x0001680016087836 */ /* 0x001fc60000000000 */
[----:B------:R-:W-:-:S13]  /*1c8f0*/  ISETP.GE.AND P1, PT, R0, R3, PT ;  /* 0x000000030000720c */ /* 0x000fda0003f26270 */
[----:B------:R-:W-:-:S05]  /*1c900*/  @!P1 LEA R2, P2, R21, R14, 0x1 ;  /* 0x0000000e15029211 */ /* 0x000fca00078408ff */
[----:B------:R-:W-:-:S05]  /*1c910*/  @!P1 IMAD.X R3, RZ, RZ, R6, P2 ;  /* 0x000000ffff039224 */ /* 0x000fca00010e0606 */
[----:B------:R-:W-:Y:S01]  /*1c920*/  @!PT LDS RZ, [RZ] ;  /* 0x00000000fffff984 */ /* 0x000fe20000000800 */
[----:B------:R-:W-:Y:S01]  /*1c930*/  @!PT LDS RZ, [RZ] ;  /* 0x00000000fffff984 */ /* 0x000fe20000000800 */
[----:B------:R-:W-:Y:S01]  /*1c940*/  @!PT LDS RZ, [RZ] ;  /* 0x00000000fffff984 */ /* 0x000fe20000000800 */
[----:B------:R0:W-:Y:S01]  /*1c950*/  @!P1 LDGSTS.E.BYPASS.LTC128B.128 [R20+0xdc00], desc[UR38][R2.64], !P0 ;  /* 0x0dc0000002149fae */ /* 0x0001e2000c101d66 */
[----:B------:R-:W-:Y:S01]  /*1c960*/  PLOP3.LUT P0, PT, PT, PT, PT, 0x80, 0x0 ;  /* 0x000000000000781c */ /* 0x000fe20003f0f070 */
[----:B------:R-:W-:-:S12]  /*1c970*/  NOP ;  /* 0x0000000000007918 */ /* 0x000fd80000000000 */
.L_x_1592:
        /* <DEDUP_REMOVED lines=14> */
[----:B------:R-:W2:Y:S01]  /*1ca60*/  LDL R4, [R1+0x14] ;  /* 0x0000140001047983 */ /* 0x000ea20000100800 */
[----:B------:R1:W-:Y:S03]  /*1ca70*/  SYNCS.ARRIVE.TRANS64.A1T0 RZ, [R22+URZ+0x16800], RZ ;  /* 0x016800ff16ff79a7 */ /* 0x0003e6000810003f */
[----:B0-----:R-:W3:Y:S01]  /*1ca80*/  LDL R2, [R1+0x8] ;  /* 0x0000080001027983 */ /* 0x001ee20000100800 */
[----:B------:R-:W-:Y:S01]  /*1ca90*/  BSSY B0, `(.L_x_1593) ;  /* 0x0000005000007945 */ /* 0x000fe20003800000 */
[----:B------:R-:W0:Y:S01]  /*1caa0*/  SYNCS.PHASECHK.TRANS64.TRYWAIT P0, [R22+URZ+0x16820], R3 ;  /* 0x01682003160075a7 */ /* 0x000e22000800017f */
[----:B--2---:R-:W-:-:S05]  /*1cab0*/  VIADD R0, R4, 0xfffffffe ;  /* 0xfffffffe04007836 */ /* 0x004fca0000000000 */
[----:B---3--:R-:W-:Y:S01]  /*1cac0*/  ISETP.GE.AND P1, PT, R0, R2, PT ;  /* 0x000000020000720c */ /* 0x008fe20003f26270 */
[----:B01----:R-:W-:-:S12]  /*1cad0*/  @!P0 BRA `(.L_x_1594) ;  /* 0x00000050004c8947 */ /* 0x003fd80003800000 */
.L_x_1754:
[----:B------:R-:W-:Y:S05]  /*1cae0*/  BSYNC B0 ;  /* 0x0000000000007941 */ /* 0x000fea0003800000 */
.L_x_1593:
[----:B------:R-:W-:Y:S04]  /*1caf0*/  BSSY B0, `(.L_x_1595) ;  /* 0x0000173000007945 */ /* 0x000fe80003800000 */
[----:B------:R-:W-:Y:S05]  /*1cb00*/  @!P1 BRA `(.L_x_1596) ;  /* 0x0000001400c49947 */ /* 0x000fea0003800000 */
[----:B------:R-:W2:Y:S04]  /*1cb10*/  LDL R2, [R1+0x8] ;  /* 0x0000080001027983 */ /* 0x000ea80000100800 */
[----:B------:R-:W3:Y:S01]  /*1cb20*/  LDL R4, [R1+0x14] ;  /* 0x0000140001047983 */ /* 0x000ee20000100800 */
[----:B------:R-:W-:Y:S01]  /*1cb30*/  BSSY B2, `(.L_x_1597) ;  /* 0x000007f000027945 */ /* 0x000fe20003800000 */
[----:B--2---:R-:W-:Y:S02]  /*1cb40*/  LOP3.LUT R7, RZ, R2, RZ, 0x33, !PT ;  /* 0x00000002ff077212 */ /* 0x004fe400078e33ff */
[----:B---3--:R-:W-:-:S04]  /*1cb50*/  IADD3 R2, -R4, RZ, RZ ;  /* 0x000000ff04027210 */ /* 0x008fc80007ffe1ff */
        /* <DEDUP_REMOVED lines=37> */
.L_x_1601:
[----:B------:R-:W-:Y:S01]  /*1cdb0*/  IMAD R2, R6, 0x8, R22 ;  /* 0x0000000806027824 */ /* 0x000fe200078e0216 */
[----:B0-----:R-:W-:Y:S01]  /*1cdc0*/  SHF.L.U32 R3, R9, 0x1f, RZ ;  /* 0x0000001f09037819 */ /* 0x001fe200000006ff */
[----:B------:R-:W-:Y:S03]  /*1cdd0*/  BSSY B3, `(.L_x_1602) ;  /* 0x0000003000037945 */ /* 0x000fe60003800000 */
[----:B------:R-:W0:Y:S02]  /*1cde0*/  SYNCS.PHASECHK.TRANS64.TRYWAIT P0, [R2+URZ+0x16840], R3 ;  /* 0x01684003020075a7 */ /* 0x000e24000800017f */
[----:B0-----:R-:W-:Y:S05]  /*1cdf0*/  @!P0 BRA `(.L_x_1603) ;  /* 0x0000004c00988947 */ /* 0x001fea0003800000 */
.L_x_1755:
[----:B------:R-:W-:Y:S05]  /*1ce00*/  BSYNC B3 ;  /* 0x0000000000037941 */ /* 0x000fea0003800000 */
.L_x_1602:
        /* <DEDUP_REMOVED lines=12> */
.L_x_1605:
[----:B------:R-:W-:Y:S05]  /*1ced0*/  BSYNC B3 ;  /* 0x0000000000037941 */ /* 0x000fea0003800000 */
.L_x_1604:
[----:B------:R-:W-:Y:S01]  /*1cee0*/  IMAD.MOV.U32 R10, RZ, RZ, RZ ;  /* 0x000000ffff0a7224 */ /* 0x000fe200078e00ff */
[----:B------:R-:W-:Y:S01]  /*1cef0*/  UIADD3 UR4, UP0, UR40, 0x370, URZ ;  /* 0x0000037028047890 */ /* 0x000fe2000ff1e03f */
[----:B0-----:R-:W-:Y:S01]  /*1cf00*/  IMAD R3, R6, 0x4000, R22 ;  /* 0x0000400006037824 */ /* 0x001fe200078e0216 */
[----:B------:R-:W-:Y:S01]  /*1cf10*/  PLOP3.LUT P0, PT, PT, PT, PT, 0x80, 0x0 ;  /* 0x000000000000781c */ /* 0x000fe20003f0f070 */
[----:B------:R-:W-:Y:S01]  /*1cf20*/  VIADD R2, R2, 0x16830 ;  /* 0x0001683002027836 */ /* 0x000fe20000000000 */
[----:B------:R-:W-:Y:S01]  /*1cf30*/  R2UR UR10, R10 ;  /* 0x000000000a0a72ca */ /* 0x000fe200000e0000 */
[----:B------:R-:W-:Y:S01]  /*1cf40*/  IMAD R5, R0, 0x80, R28 ;  /* 0x0000008000057824 */ /* 0x000fe200078e021c */
[----:B------:R-:W-:Y:S01]  /*1cf50*/  IADD3 R3, R3, 0xe400, RZ ;  /* 0x0000e40003037810 */ /* 0x000fe20007ffe0ff */
[----:B------:R-:W-:Y:S01]  /*1cf60*/  UIADD3.X UR5, URZ, UR41, URZ, UP0, !UPT ;  /* 0x000000293f057290 */ /* 0x000fe200087fe43f */
[----:B------:R-:W-:Y:S01]  /*1cf70*/  UMOV UR6, 0x0 ;  /* 0x0000000000067882 */ /* 0x000fe20000000000 */
[----:B------:R-:W-:-:S10]  /*1cf80*/  UMOV UR7, 0x14f00000 ;  /* 0x14f0000000077882 */ /* 0x000fd40000000000 */
.L_x_1606:
        /* <DEDUP_REMOVED lines=15> */
.L_x_1756:
[----:B------:R-:W-:Y:S05]  /*1d080*/  BSYNC B3 ;  /* 0x0000000000037941 */ /* 0x000fea0003800000 */
.L_x_1607:
        /* <DEDUP_REMOVED lines=12> */
.L_x_1610:
[----:B------:R-:W-:Y:S05]  /*1d150*/  BSYNC B3 ;  /* 0x0000000000037941 */ /* 0x000fea0003800000 */
.L_x_1609:
        /* <DEDUP_REMOVED lines=11> */
.L_x_1611:
        /* <DEDUP_REMOVED lines=12> */
.L_x_1600:
[----:B------:R-:W-:Y:S05]  /*1d2d0*/  BSYNC B1 ;  /* 0x0000000000017941 */ /* 0x000fea0003800000 */
.L_x_1599:
[----:B------:R-:W2:Y:S01]  /*1d2e0*/  LDL R0, [R1+0x14] ;  /* 0x0000140001007983 */ /* 0x000ea20000100800 */
[----:B------:R-:W-:Y:S02]  /*1d2f0*/  IMAD.MOV.U32 R23, RZ, RZ, R6 ;  /* 0x000000ffff177224 */ /* 0x000fe400078e0006 */
[----:B------:R-:W-:Y:S02]  /*1d300*/  IMAD.MOV.U32 R26, RZ, RZ, R9 ;  /* 0x000000ffff1a7224 */ /* 0x000fe400078e0009 */
[----:B--2---:R-:W-:-:S07]  /*1d310*/  VIADD R0, R0, 0xfffffffd ;  /* 0xfffffffd00007836 */ /* 0x004fce0000000000 */
.L_x_1598:
[----:B------:R-:W-:Y:S05]  /*1d320*/  BSYNC B2 ;  /* 0x0000000000027941 */ /* 0x000fea0003800000 */
.L_x_1597:
[----:B------:R-:W2:Y:S01]  /*1d330*/  LDL.LU R2, [R1+0x14] ;  /* 0x0000140001027983 */ /* 0x000ea20000300800 */
[----:B------:R-:W-:Y:S01]  /*1d340*/  VIADD R7, R7, 0xfffffffe ;  /* 0xfffffffe07077836 */ /* 0x000fe20000000000 */
[----:B--2---:R-:W-:-:S04]  /*1d350*/  LOP3.LUT R2, RZ, R2, RZ, 0x33, !PT ;  /* 0x00000002ff027212 */ /* 0x004fc800078e33ff */
[----:B------:R-:W-:-:S13]  /*1d360*/  ISETP.NE.AND P0, PT, R7, R2, PT ;  /* 0x000000020700720c */ /* 0x000fda0003f05270 */
[----:B------:R-:W-:Y:S05]  /*1d370*/  @!P0 BRA `(.L_x_1596) ;  /* 0x0000000c00a88947 */ /* 0x000fea0003800000 */
[----:B------:R-:W-:-:S07]  /*1d380*/  IMAD.MOV.U32 R4, RZ, RZ, R17 ;  /* 0x000000ffff047224 */ /* 0x000fce00078e0011 */
.L_x_1638:
        /* <DEDUP_REMOVED lines=33> */
.L_x_1614:
[----:B------:R-:W-:Y:S01]  /*1d5a0*/  LEA R2, R6, R22, 0x3 ;  /* 0x0000001606027211 */ /* 0x000fe200078e18ff */
[----:B------:R-:W-:Y:S01]  /*1d5b0*/  BSSY B2, `(.L_x_1615) ;  /* 0x0000004000027945 */ /* 0x000fe20003800000 */
[----:B0-----:R-:W-:-:S04]  /*1d5c0*/  SHF.L.U32 R3, R7, 0x1f, RZ ;  /* 0x0000001f07037819 */ /* 0x001fc800000006ff */
[----:B------:R-:W0:Y:S02]  /*1d5d0*/  SYNCS.PHASECHK.TRANS64.TRYWAIT P0, [R2+URZ+0x16840], R3 ;  /* 0x01684003020075a7 */ /* 0x000e24000800017f */
[----:B0-----:R-:W-:Y:S05]  /*1d5e0*/  @!P0 BRA `(.L_x_1616) ;  /* 0x0000004400c48947 */ /* 0x001fea0003800000 */
.L_x_1757:
[----:B------:R-:W-:Y:S05]  /*1d5f0*/  BSYNC B2 ;  /* 0x0000000000027941 */ /* 0x000fea0003800000 */
.L_x_1615:
        /* <DEDUP_REMOVED lines=12> */
.L_x_1618:
[----:B------:R-:W-:Y:S05]  /*1d6c0*/  BSYNC B2 ;  /* 0x0000000000027941 */ /* 0x000fea0003800000 */
.L_x_1617:
        /* <DEDUP_REMOVED lines=11> */
.L_x_1619:
        /* <DEDUP_REMOVED lines=15> */
.L_x_1758:
[----:B------:R-:W-:Y:S05]  /*1d870*/  BSYNC B2 ;  /* 0x0000000000027941 */ /* 0x000fea0003800000 */
.L_x_1620:
[----:B------:R-:W-:Y:S01]  /*1d880*/  BSSY B2, `(.L_x_1622) ;  /* 0x000000b000027945 */ /* 0x000fe20003800000 */
[----:B------:R-:W-:Y:S02]  /*1d890*/  IMAD.MOV.U32 R2, RZ, RZ, 0x0 ;  /* 0x00000000ff027424 */ /* 0x000fe400078e00ff */
[----:B------:R-:W-:Y:S01]  /*1d8a0*/  IMAD.MOV.U32 R3, RZ, RZ, 0x14f00000 ;  /* 0x14f00000ff037424 */ /* 0x000fe200078e00ff */
[----:B------:R-:W-:Y:S06]  /*1d8b0*/  @P1 BRA `(.L_x_1623) ;  /* 0x00000000001c1947 */ /* 0x000fec0003800000 */
[----:B------:R-:W1:Y:S02]  /*1d8c0*/  S2R R11, SR_TID.X ;  /* 0x00000000000b7919 */ /* 0x000e640000002100 */
[----:B-1----:R-:W-:Y:S01]  /*1d8d0*/  LOP3.LUT R12, R11, 0x1f, RZ, 0xc0, !PT ;  /* 0x0000001f0b0c7812 */ /* 0x002fe200078ec0ff */
[----:B------:R-:W-:-:S03]  /*1d8e0*/  IMAD.MOV.U32 R11, RZ, RZ, 0x4000 ;  /* 0x00004000ff0b7424 */ /* 0x000fc600078e00ff */
[----:B------:R-:W-:Y:S01]  /*1d8f0*/  ISETP.NE.AND P0, PT, R12, RZ, PT ;  /* 0x000000ff0c00720c */ /* 0x000fe20003f05270 */
[----:B------:R1:W-:-:S12]  /*1d900*/  SYNCS.ARRIVE.TRANS64 RZ, [R10+URZ+0x50], R11 ;  /* 0x0000500b0aff79a7 */ /* 0x0003d8000800003f */
[----:B-1----:R-:W-:Y:S05]  /*1d910*/  @!P0 BRA `(.L_x_1623) ;  /* 0x0000000000048947 */ /* 0x002fea0003800000 */
[----:B------:R-:W-:Y:S01]  /*1d920*/  BPT.TRAP 0x1 ;  /* 0x000000040000795c */ /* 0x000fe20000300000 */
.L_x_1623:
[----:B------:R-:W-:Y:S05]  /*1d930*/  BSYNC B2 ;  /* 0x0000000000027941 */ /* 0x000fea0003800000 */
.L_x_1622:
[----:B------:R-:W-:Y:S01]  /*1d940*/  R2UR UR10, R5 ;  /* 0x00000000050a72ca */ /* 0x000fe200000e0000 */
[----:B------:R-:W-:Y:S01]  /*1d950*/  IMAD R23, R23, 0x4000, R22 ;  /* 0x0000400017177824 */ /* 0x000fe200078e0216 */
[----:B------:R-:W-:Y:S01]  /*1d960*/  R2UR UR7, R3 ;  /* 0x00000000030772ca */ /* 0x000fe200000e0000 */
[----:B------:R-:W-:Y:S01]  /*1d970*/  UIADD3 UR4, UP0, UR40, 0x470, URZ ;  /* 0x0000047028047890 */ /* 0x000fe2000ff1e03f */
[----:B------:R-:W-:Y:S01]  /*1d980*/  R2UR UR6, R2 ;  /* 0x00000000020672ca */ /* 0x000fe200000e0000 */
[----:B0-----:R-:W-:Y:S01]  /*1d990*/  VIADD R10, R10, 0x50 ;  /* 0x000000500a0a7836 */ /* 0x001fe20000000000 */
[----:B------:R-:W-:Y:S01]  /*1d9a0*/  PLOP3.LUT P0, PT, PT, PT, PT, 0x80, 0x0 ;  /* 0x000000000000781c */ /* 0x000fe20003f0f070 */
[----:B------:R-:W-:Y:S01]  /*1d9b0*/  VIADD R23, R23, 0x400 ;  /* 0x0000040017177836 */ /* 0x000fe20000000000 */
[----:B------:R-:W-:Y:S01]  /*1d9c0*/  LEA R2, R24, R28, 0x7 ;  /* 0x0000001c18027211 */ /* 0x000fe200078e38ff */
[----:B------:R-:W-:-:S12]  /*1d9d0*/  UIADD3.X UR5, URZ, UR41, URZ, UP0, !UPT ;  /* 0x000000293f057290 */ /* 0x000fd800087fe43f */
.L_x_1624:
        /* <DEDUP_REMOVED lines=12> */
.L_x_1613:
[----:B------:R-:W-:Y:S05]  /*1daa0*/  BSYNC B1 ;  /* 0x0000000000017941 */ /* 0x000fea0003800000 */
.L_x_1612:
        /* <DEDUP_REMOVED lines=33> */
.L_x_1627:
[----:B------:R-:W-:Y:S01]  /*1dcc0*/  IMAD R2, R23, 0x8, R22 ;  /* 0x0000000817027824 */ /* 0x000fe200078e0216 */
[----:B0-----:R-:W-:Y:S01]  /*1dcd0*/  SHF.L.U32 R3, R26, 0x1f, RZ ;  /* 0x0000001f1a037819 */ /* 0x001fe200000006ff */
[----:B------:R-:W-:Y:S03]  /*1dce0*/  BSSY B2, `(.L_x_1628) ;  /* 0x0000003000027945 */ /* 0x000fe60003800000 */
[----:B------:R-:W0:Y:S02]  /*1dcf0*/  SYNCS.PHASECHK.TRANS64.TRYWAIT P0, [R2+URZ+0x16840], R3 ;  /* 0x01684003020075a7 */ /* 0x000e24000800017f */
[----:B0-----:R-:W-:Y:S05]  /*1dd00*/  @!P0 BRA `(.L_x_1629) ;  /* 0x0000004000248947 */ /* 0x001fea0003800000 */
.L_x_1759:
[----:B------:R-:W-:Y:S05]  /*1dd10*/  BSYNC B2 ;  /* 0x0000000000027941 */ /* 0x000fea0003800000 */
.L_x_1628:
        /* <DEDUP_REMOVED lines=12> */
.L_x_1631:
[----:B------:R-:W-:Y:S05]  /*1dde0*/  BSYNC B2 ;  /* 0x0000000000027941 */ /* 0x000fea0003800000 */
.L_x_1630:
[----:B------:R-:W-:Y:S01]  /*1ddf0*/  IMAD.MOV.U32 R11, RZ, RZ, RZ ;  /* 0x000000ffff0b7224 */ /* 0x000fe200078e00ff */
[----:B------:R-:W-:Y:S01]  /*1de00*/  UIADD3 UR4, UP0, UR40, 0x370, URZ ;  /* 0x0000037028047890 */ /* 0x000fe2000ff1e03f */
[C---:B0-----:R-:W-:Y:S01]  /*1de10*/  IMAD R2, R23.reuse, 0x4000, R22 ;  /* 0x0000400017027824 */ /* 0x041fe200078e0216 */
        /* <DEDUP_REMOVED lines=9> */
.L_x_1632:
        /* <DEDUP_REMOVED lines=15> */
.L_x_1760:
[----:B------:R-:W-:Y:S05]  /*1dfa0*/  BSYNC B2 ;  /* 0x0000000000027941 */ /* 0x000fea0003800000 */
.L_x_1633:
[----:B------:R-:W-:Y:S01]  /*1dfb0*/  BSSY B2, `(.L_x_1635) ;  /* 0x000000b000027945 */ /* 0x000fe20003800000 */
[----:B------:R-:W-:Y:S02]  /*1dfc0*/  IMAD.MOV.U32 R2, RZ, RZ, 0x0 ;  /* 0x00000000ff027424 */ /* 0x000fe400078e00ff */
[----:B------:R-:W-:Y:S01]  /*1dfd0*/  IMAD.MOV.U32 R3, RZ, RZ, 0x14f00000 ;  /* 0x14f00000ff037424 */ /* 0x000fe200078e00ff */
[----:B------:R-:W-:Y:S06]  /*1dfe0*/  @P1 BRA `(.L_x_1636) ;  /* 0x00000000001c1947 */ /* 0x000fec0003800000 */
[----:B------:R-:W1:Y:S01]  /*1dff0*/  S2R R12, SR_TID.X ;  /* 0x00000000000c7919 */ /* 0x000e620000002100 */
[----:B0-----:R-:W-:-:S04]  /*1e000*/  IMAD.MOV.U32 R7, RZ, RZ, 0x4000 ;  /* 0x00004000ff077424 */ /* 0x001fc800078e00ff */
[----:B------:R2:W-:Y:S01]  /*1e010*/  SYNCS.ARRIVE.TRANS64 RZ, [R5+URZ+0x50], R7 ;  /* 0x0000500705ff79a7 */ /* 0x0005e2000800003f */
[----:B-1----:R-:W-:-:S04]  /*1e020*/  LOP3.LUT R12, R12, 0x1f, RZ, 0xc0, !PT ;  /* 0x0000001f0c0c7812 */ /* 0x002fc800078ec0ff */
[----:B------:R-:W-:-:S13]  /*1e030*/  ISETP.NE.AND P0, PT, R12, RZ, PT ;  /* 0x000000ff0c00720c */ /* 0x000fda0003f05270 */
[----:B--2---:R-:W-:Y:S05]  /*1e040*/  @!P0 BRA `(.L_x_1636) ;  /* 0x0000000000048947 */ /* 0x004fea0003800000 */
[----:B------:R-:W-:Y:S01]  /*1e050*/  BPT.TRAP 0x1 ;  /* 0x000000040000795c */ /* 0x000fe20000300000 */
.L_x_1636:
[----:B------:R-:W-:Y:S05]  /*1e060*/  BSYNC B2 ;  /* 0x0000000000027941 */ /* 0x000fea0003800000 */
.L_x_1635:
        /* <DEDUP_REMOVED lines=10> */
.L_x_1637:
        /* <DEDUP_REMOVED lines=12> */
.L_x_1626:
[----:B------:R-:W-:Y:S05]  /*1e1d0*/  BSYNC B1 ;  /* 0x0000000000017941 */ /* 0x000fea0003800000 */
.L_x_1625:
[----:B------:R-:W2:Y:S01]  /*1e1e0*/  LDL R2, [R1+0x8] ;  /* 0x0000080001027983 */ /* 0x000ea20000100800 */
[----:B------:R-:W-:Y:S01]  /*1e1f0*/  VIADD R0, R0, 0xfffffffe ;  /* 0xfffffffe00007836 */ /* 0x000fe20000000000 */
[----:B--2---:R-:W-:-:S13]  /*1e200*/  ISETP.GT.AND P0, PT, R9, R2, PT ;  /* 0x000000020900720c */ /* 0x004fda0003f04270 */
[----:B------:R-:W-:Y:S05]  /*1e210*/  @P0 BRA `(.L_x_1638) ;  /* 0xfffffff0005c0947 */ /* 0x000fea000383ffff */
.L_x_1596:
[----:B------:R-:W-:Y:S05]  /*1e220*/  BSYNC B0 ;  /* 0x0000000000007941 */ /* 0x000fea0003800000 */
.L_x_1595:
        /* <DEDUP_REMOVED lines=17> */
.L_x_1640:
[----:B------:R-:W-:Y:S05]  /*1e340*/  BSYNC B0 ;  /* 0x0000000000007941 */ /* 0x000fea0003800000 */
.L_x_1639:
        /* <DEDUP_REMOVED lines=10> */
.L_x_1761:
[----:B------:R-:W-:Y:S05]  /*1e3f0*/  BSYNC B1 ;  /* 0x0000000000017941 */ /* 0x000fea0003800000 */
.L_x_1643:
        /* <DEDUP_REMOVED lines=9> */
.L_x_1646:
[----:B------:R-:W-:Y:S05]  /*1e490*/  BSYNC B1 ;  /* 0x0000000000017941 */ /* 0x000fea0003800000 */
.L_x_1645:
        /* <DEDUP_REMOVED lines=10> */
.L_x_1647:
        /* <DEDUP_REMOVED lines=10> */
.L_x_1642:
[----:B------:R-:W-:Y:S05]  /*1e5e0*/  BSYNC B0 ;  /* 0x0000000000007941 */ /* 0x000fea0003800000 */
.L_x_1641:
[----:B------:R-:W-:-:S04]  /*1e5f0*/  IADD3 R23, R23, 0x1, RZ ;  /* 0x0000000117177810 */ /* 0x000fc80007ffe0ff */
[----:B------:R-:W-:-:S04]  /*1e600*/  ISETP.NE.AND P0, PT, R23, 0x2, PT ;  /* 0x000000021700780c */ /* 0x000fc80003f05270 */
[----:B0-----:R-:W-:Y:S02]  /*1e610*/  SEL R3, RZ, 0x1, P0 ;  /* 0x00000001ff037807 */ /* 0x001fe40000000000 */
[----:B------:R-:W-:Y:S02]  /*1e620*/  SEL R23, R23, RZ, P0 ;  /* 0x000000ff17177207 */ /* 0x000fe40000000000 */
[----:B------:R-:W-:-:S07]  /*1e630*/  LOP3.LUT R26, R26, R3, RZ, 0x3c, !PT ;  /* 0x000000031a1a7212 */ /* 0x000fce00078e3cff */
.L_x_1577:
[----:B------:R-:W-:Y:S05]  /*1e640*/  BSYNC B7 ;  /* 0x0000000000077941 */ /* 0x000fea0003800000 */
.L_x_1575:
[----:B------:R-:W2:Y:S02]  /*1e650*/  LDL R0, [R1] ;  /* 0x0000000001007983 */ /* 0x000ea40000100800 */
[----:B--2---:R-:W-:-:S13]  /*1e660*/  LOP3.LUT P0, RZ, R0, 0x2, RZ, 0xc0, !PT ;  /* 0x0000000200ff7812 */ /* 0x004fda000780c0ff */
[----:B------:R-:W-:Y:S05]  /*1e670*/  @!P0 BRA `(.L_x_1648) ;  /* 0x0000000000248947 */ /* 0x000fea0003800000 */
[----:B------:R-:W-:Y:S05]  /*1e680*/  WARPSYNC.ALL ;  /* 0x0000000000007948 */ /* 0x000fea0003800000 */
[----:B------:R-:W1:Y:S08]  /*1e690*/  S2UR UR5, SR_CgaCtaId ;  /* 0x00000000000579c3 */ /* 0x000e700000008800 */
[----:B------:R-:W-:Y:S06]  /*1e6a0*/  BAR.SYNC.DEFER_BLOCKING 0x5, 0x200 ;  /* 0x0148000000007b1d */ /* 0x000fec0000010000 */
[----:B------:R-:W-:-:S02]  /*1e6b0*/  UMOV UR4, 0x400 ;  /* 0x0000040000047882 */ /* 0x000fc40000000000 */
[----:B-1----:R-:W-:-:S06]  /*1e6c0*/  ULEA UR4, UR5, UR4, 0x18 ;  /* 0x0000000405047291 */ /* 0x002fcc000f8ec03f */
[----:B------:R-:W-:-:S05]  /*1e6d0*/  IMAD.U32 R22, RZ, RZ, UR4 ;  /* 0x00000004ff167e24 */ /* 0x000fca000f8e00ff */
[----:B------:R2:W3:Y:S01]  /*1e6e0*/  LDS.128 R16, [R22+0x168d0] ;  /* 0x0168d00016107984 */ /* 0x0004e20000000c00 */
[----:B------:R-:W-:Y:S06]  /*1e6f0*/  BAR.ARV 0x4, 0x200 ;  /* 0x0108000000007b1d */ /* 0x000fec0000002000 */
[----:B------:R-:W-:Y:S05]  /*1e700*/  BRA `(.L_x_1649) ;  /* 0x0000000800cc7947 */ /* 0x000fea0003800000 */
.L_x_1648:
        /* <DEDUP_REMOVED lines=36> */
.L_x_1771:
[----:B------:R-:W-:Y:S02]  /*1e950*/  ULDC UR4, c[0x0][0xc38] ;  /* 0x00030e0000047ab9 */ /* 0x000fe40000000800 */
[----:B------:R-:W-:-:S04]  /*1e960*/  IMAD.U32 R4, RZ, RZ, UR4 ;  /* 0x00000004ff047e24 */ /* 0x000fc8000f8e00ff */
[----:B--2---:R-:W-:-:S04]  /*1e970*/  IMAD R14, R14, R4, RZ ;  /* 0x000000040e0e7224 */ /* 0x004fc800078e02ff */
[----:B------:R-:W-:-:S05]  /*1e980*/  IMAD.IADD R5, R5, 0x1, R14 ;  /* 0x0000000105057824 */ /* 0x000fca00078e020e */
[----:B------:R-:W-:-:S13]  /*1e990*/  ISETP.GT.AND P6, PT, R5, R0, PT ;  /* 0x000000000500720c */ /* 0x000fda0003fc4270 */
[----:B------:R-:W-:Y:S05]  /*1e9a0*/  @P6 BRA `(.L_x_1651) ;  /* 0x00000000009c6947 */ /* 0x000fea0003800000 */
.L_x_1656:
[----:B------:R-:W2:Y:S01]  /*1e9b0*/  LDC R2, c[0x0][0xc3c] ;  /* 0x00030f00ff027b82 */ /* 0x000ea20000000800 */
[----:B------:R-:W-:-:S04]  /*1e9c0*/  IADD3 R19, R19, 0x1f, RZ ;  /* 0x0000001f13137810 */ /* 0x000fc80007ffe0ff */
[----:B--2---:R-:W-:-:S13]  /*1e9d0*/  ISETP.GE.AND P6, PT, R19, R2, PT ;  /* 0x000000021300720c */ /* 0x004fda0003fc6270 */
[----:B------:R-:W-:Y:S05]  /*1e9e0*/  @P6 BRA `(.L_x_1652) ;  /* 0x0000000400d06947 */ /* 0x000fea0003800000 */
[----:B-1----:R-:W1:Y:S01]  /*1e9f0*/  S2R R3, SR_TID.X ;  /* 0x0000000000037919 */ /* 0x002e620000002100 */
        /* <DEDUP_REMOVED lines=9> */
.L_x_1654:
[----:B------:R-:W-:Y:S05]  /*1ea90*/  BSYNC B0 ;  /* 0x0000000000007941 */ /* 0x000fea0003800000 */
.L_x_1653:
        /* <DEDUP_REMOVED lines=18> */
.L_x_1779:
[----:B------:R-:W-:Y:S02]  /*1ebc0*/  ULDC UR4, c[0x0][0xc38] ;  /* 0x00030e0000047ab9 */ /* 0x000fe40000000800 */
[----:B------:R-:W-:-:S04]  /*1ebd0*/  IMAD.U32 R4, RZ, RZ, UR4 ;  /* 0x00000004ff047e24 */ /* 0x000fc8000f8e00ff */
[----:B--2---:R-:W-:-:S04]  /*1ebe0*/  IMAD R14, R14, R4, RZ ;  /* 0x000000040e0e7224 */ /* 0x004fc800078e02ff */
[----:B------:R-:W-:-:S05]  /*1ebf0*/  IMAD.IADD R5, R14, 0x1, R5 ;  /* 0x000000010e057824 */ /* 0x000fca00078e0205 */
[----:B------:R-:W-:-:S13]  /*1ec00*/  ISETP.GT.AND P6, PT, R5, R0, PT ;  /* 0x000000000500720c */ /* 0x000fda0003fc4270 */
[----:B------:R-:W-:Y:S05]  /*1ec10*/  @!P6 BRA `(.L_x_1656) ;  /* 0xfffffffc0064e947 */ /* 0x000fea000383ffff */
.L_x_1651:
        /* <DEDUP_REMOVED lines=8> */
.L_x_1783:
[----:B------:R-:W-:Y:S01]  /*1eca0*/  ISETP.NE.AND P0, PT, R2, RZ, PT ;  /* 0x000000ff0200720c */ /* 0x000fe20003f05270 */
[----:B------:R-:W-:-:S12]  /*1ecb0*/  IMAD.MOV.U32 R14, RZ, RZ, RZ ;  /* 0x000000ffff0e7224 */ /* 0x000fd800078e00ff */
[----:B------:R-:W-:Y:S05]  /*1ecc0*/  @!P0 BRA `(.L_x_1658) ;  /* 0x0000000000108947 */ /* 0x000fea0003800000 */
[----:B------:R-:W-:Y:S01]  /*1ecd0*/  UMOV UR4, 0xffffffff ;  /* 0xffffffff00047882 */ /* 0x000fe20000000000 */
[----:B0-----:R-:W-:Y:S02]  /*1ece0*/  IADD3 R12, R6, -0x1, RZ ;  /* 0xffffffff060c7810 */ /* 0x001fe40007ffe0ff */
[----:B------:R-:W-:Y:S05]  /*1ecf0*/  BRA.DIV UR4, `(.L_x_1659) ;  /* 0x0000003a048c7947 */ /* 0x000fea000b800000 */
[----:B------:R4:W0:Y:S02]  /*1ed00*/  SHFL.IDX PT, R14, R3, R12, 0x1f ;  /* 0x00001f0c030e7589 */ /* 0x00082400000e0000 */
.L_x_1658:
[----:B-1--4-:R-:W1:Y:S01]  /*1ed10*/  LDC.64 R2, c[0x0][0xc90] ;  /* 0x00032400ff027b82 */ /* 0x012e620000000a00 */
[----:B------:R-:W-:-:S04]  /*1ed20*/  IMAD.IADD R19, R6, 0x1, R19 ;  /* 0x0000000106137824 */ /* 0x000fc800078e0213 */
[----:B-1----:R-:W-:-:S05]  /*1ed30*/  IMAD.WIDE R2, R19, 0x4, R2 ;  /* 0x0000000413027825 */ /* 0x002fca00078e0202 */
[----:B--2---:R1:W3:Y:S01]  /*1ed40*/  LDG.E R6, desc[UR38][R2.64] ;  /* 0x0000002602067981 */ /* 0x0042e2000c1e1900 */
[----:B0-----:R-:W-:-:S04]  /*1ed50*/  IMAD R16, R14, R4, R16 ;  /* 0x000000040e107224 */ /* 0x001fc800078e0210 */
[----:B------:R-:W-:Y:S02]  /*1ed60*/  IMAD.IADD R0, R0, 0x1, -R16 ;  /* 0x0000000100007824 */ /* 0x000fe400078e0a10 */
[----:B-1----:R-:W-:Y:S02]  /*1ed70*/  IMAD.MOV.U32 R2, RZ, RZ, RZ ;  /* 0x000000ffff027224 */ /* 0x002fe400078e00ff */
[----:B---3--:R-:W-:-:S05]  /*1ed80*/  IMAD R5, R17, R6, RZ ;  /* 0x0000000611057224 */ /* 0x008fca00078e02ff */
[----:B------:R-:W-:-:S04]  /*1ed90*/  IABS R7, R5 ;  /* 0x0000000500077213 */ /* 0x000fc80000000000 */
[----:B------:R-:W0:Y:S08]  /*1eda0*/  I2F.RP R8, R7 ;  /* 0x0000000700087306 */ /* 0x000e300000209400 */
[----:B0-----:R-:W0:Y:S02]  /*1edb0*/  MUFU.RCP R8, R8 ;  /* 0x0000000800087308 */ /* 0x001e240000001000 */
[----:B0-----:R-:W-:Y:S01]  /*1edc0*/  VIADD R9, R8, 0xffffffe ;  /* 0x0ffffffe08097836 */ /* 0x001fe20000000000 */
[----:B------:R-:W-:-:S05]  /*1edd0*/  IABS R8, R5 ;  /* 0x0000000500087213 */ /* 0x000fca0000000000 */
[----:B------:R-:W0:Y:S01]  /*1ede0*/  F2I.FTZ.U32.TRUNC.NTZ R3, R9 ;  /* 0x0000000900037305 */ /* 0x000e22000021f000 */
[----:B------:R-:W-:Y:S02]  /*1edf0*/  IMAD.MOV R8, RZ, RZ, -R8 ;  /* 0x000000ffff087224 */ /* 0x000fe400078e0a08 */
[----:B0-----:R-:W-:-:S04]  /*1ee00*/  IMAD.MOV R10, RZ, RZ, -R3 ;  /* 0x000000ffff0a7224 */ /* 0x001fc800078e0a03 */
[----:B------:R-:W-:-:S04]  /*1ee10*/  IMAD R11, R10, R7, RZ ;  /* 0x000000070a0b7224 */ /* 0x000fc800078e02ff */
[----:B------:R-:W-:Y:S01]  /*1ee20*/  IMAD.HI.U32 R2, R3, R11, R2 ;  /* 0x0000000b03027227 */ /* 0x000fe200078e0002 */
[----:B------:R-:W-:-:S05]  /*1ee30*/  IABS R3, R0 ;  /* 0x0000000000037213 */ /* 0x000fca0000000000 */
        /* <DEDUP_REMOVED lines=15> */
[----:B------:R-:W-:-:S03]  /*1ef30*/  IMAD R0, R5, R9, R0 ;  /* 0x0000000905007224 */ /* 0x000fc600078e0200 */
[----:B------:R-:W-:-:S04]  /*1ef40*/  VIADDMNMX R4, R3, R4, R6, PT ;  /* 0x0000000403047246 */ /* 0x000fc80003800106 */
[----:B------:R-:W-:-:S04]  /*1ef50*/  IABS R6, R4 ;  /* 0x0000000400067213 */ /* 0x000fc80000000000 */
[----:B------:R-:W0:Y:S08]  /*1ef60*/  I2F.RP R8, R6 ;  /* 0x0000000600087306 */ /* 0x000e300000209400 */
[----:B0-----:R-:W0:Y:S02]  /*1ef70*/  MUFU.RCP R8, R8 ;  /* 0x0000000800087308 */ /* 0x001e240000001000 */
[----:B0-----:R-:W-:-:S02]  /*1ef80*/  IADD3 R2, R8, 0xffffffe, RZ ;  /* 0x0ffffffe08027810 */ /* 0x001fc40007ffe0ff */
[----:B------:R-:W-:-:S04]  /*1ef90*/  IABS R8, R0 ;  /* 0x0000000000087213 */ /* 0x000fc80000000000 */
[----:B------:R0:W1:Y:S02]  /*1efa0*/  F2I.FTZ.U32.TRUNC.NTZ R3, R2 ;  /* 0x0000000200037305 */ /* 0x000064000021f000 */
[----:B0-----:R-:W-:Y:S02]  /*1efb0*/  IMAD.MOV.U32 R2, RZ, RZ, RZ ;  /* 0x000000ffff027224 */ /* 0x001fe400078e00ff */
[----:B-1----:R-:W-:-:S04]  /*1efc0*/  IMAD.MOV R5, RZ, RZ, -R3 ;  /* 0x000000ffff057224 */ /* 0x002fc800078e0a03 */
[----:B------:R-:W-:-:S04]  /*1efd0*/  IMAD R5, R5, R6, RZ ;  /* 0x0000000605057224 */ /* 0x000fc800078e02ff */
[----:B------:R-:W-:Y:S01]  /*1efe0*/  IMAD.HI.U32 R3, R3, R5, R2 ;  /* 0x0000000503037227 */ /* 0x000fe200078e0002 */
[-C--:B------:R-:W-:Y:S02]  /*1eff0*/  IABS R5, R4.reuse ;  /* 0x0000000400057213 */ /* 0x080fe40000000000 */
[C---:B------:R-:W-:Y:S01]  /*1f000*/  LOP3.LUT R2, R0.reuse, R4, RZ, 0x3c, !PT ;  /* 0x0000000400027212 */ /* 0x040fe200078e3cff */
[----:B------:R-:W-:Y:S02]  /*1f010*/  IMAD.IADD R0, R0, 0x1, R7 ;  /* 0x0000000100007824 */ /* 0x000fe400078e0207 */
[----:B------:R-:W-:Y:S01]  /*1f020*/  IMAD.MOV R5, RZ, RZ, -R5 ;  /* 0x000000ffff057224 */ /* 0x000fe200078e0a05 */
[----:B------:R-:W-:Y:S01]  /*1f030*/  ISETP.GE.AND P2, PT, R2, RZ, PT ;  /* 0x000000ff0200720c */ /* 0x000fe20003f46270 */
[----:B------:R-:W-:-:S04]  /*1f040*/  IMAD.HI.U32 R3, R3, R8, RZ ;  /* 0x0000000803037227 */ /* 0x000fc800078e00ff */
        /* <DEDUP_REMOVED lines=14> */
.L_x_1652:
[----:B------:R-:W-:Y:S01]  /*1f130*/  UMOV UR4, URZ ;  /* 0x0000003f00047c82 */ /* 0x000fe20008000000 */
[----:B------:R-:W-:Y:S01]  /*1f140*/  UMOV UR5, URZ ;  /* 0x0000003f00057c82 */ /* 0x000fe20008000000 */
[----:B------:R-:W-:Y:S01]  /*1f150*/  ULDC UR6, c[0x0][0xc3c] ;  /* 0x00030f0000067ab9 */ /* 0x000fe20000000800 */
[----:B------:R-:W-:Y:S01]  /*1f160*/  MOV R16, R0 ;  /* 0x0000000000107202 */ /* 0x000fe20000000f00 */
[----:B------:R-:W-:Y:S02]  /*1f170*/  IMAD.U32 R17, RZ, RZ, UR4 ;  /* 0x00000004ff117e24 */ /* 0x000fe4000f8e00ff */
[----:B------:R-:W-:Y:S02]  /*1f180*/  IMAD.U32 R18, RZ, RZ, UR5 ;  /* 0x00000005ff127e24 */ /* 0x000fe4000f8e00ff */
[----:B------:R-:W-:-:S07]  /*1f190*/  IMAD.U32 R19, RZ, RZ, UR6 ;  /* 0x00000006ff137e24 */ /* 0x000fce000f8e00ff */
.L_x_1660:
[----:B------:R-:W2:Y:S01]  /*1f1a0*/  S2R R0, SR_TID.X ;  /* 0x0000000000007919 */ /* 0x000ea20000002100 */
[----:B------:R-:W-:Y:S05]  /*1f1b0*/  WARPSYNC.ALL ;  /* 0x0000000000007948 */ /* 0x000fea0003800000 */
[----:B------:R-:W-:Y:S01]  /*1f1c0*/  BAR.SYNC.DEFER_BLOCKING 0x4, 0x200 ;  /* 0x0108000000007b1d */ /* 0x000fe20000010000 */
[----:B--2---:R-:W-:-:S04]  /*1f1d0*/  LOP3.LUT R0, R0, 0x1f, RZ, 0xc0, !PT ;  /* 0x0000001f00007812 */ /* 0x004fc800078ec0ff */
[----:B------:R-:W-:-:S13]  /*1f1e0*/  ISETP.NE.AND P0, PT, R0, RZ, PT ;  /* 0x000000ff0000720c */ /* 0x000fda0003f05270 */
[----:B-1----:R-:W1:Y:S01]  /*1f1f0*/  @!P0 S2R R3, SR_CgaCtaId ;  /* 0x0000000000038919 */ /* 0x002e620000008800 */
[----:B------:R-:W-:-:S04]  /*1f200*/  @!P0 MOV R0, 0x400 ;  /* 0x0000040000008802 */ /* 0x000fc80000000f00 */
[----:B-1----:R-:W-:-:S05]  /*1f210*/  @!P0 LEA R22, R3, R0, 0x18 ;  /* 0x0000000003168211 */ /* 0x002fca00078ec0ff */
[----:B------:R1:W-:Y:S01]  /*1f220*/  @!P0 STS.128 [R22+0x168d0], R16 ;  /* 0x0168d01016008388 */ /* 0x0003e20000000c00 */
[----:B------:R-:W-:Y:S06]  /*1f230*/  BAR.ARV 0x5, 0x200 ;  /* 0x0148000000007b1d */ /* 0x000fec0000002000 */
.L_x_1649:
[----:B------:R-:W-:Y:S02]  /*1f240*/  ULDC UR4, c[0x0][0xc3c] ;  /* 0x00030f0000047ab9 */ /* 0x000fe40000000800 */
[----:B---3--:R-:W-:-:S13]  /*1f250*/  ISETP.GE.AND P0, PT, R19, UR4, PT ;  /* 0x0000000413007c0c */ /* 0x008fda000bf06270 */
[----:B------:R-:W-:Y:S05]  /*1f260*/  @!P0 BRA `(.L_x_1661) ;  /* 0xffffffa000ec8947 */ /* 0x000fea000383ffff */
[----:B------:R-:W-:Y:S05]  /*1f270*/  BSYNC B8 ;  /* 0x0000000000087941 */ /* 0x000fea0003800000 */
.L_x_1523:
        /* <DEDUP_REMOVED lines=12> */
.L_x_1786:
[----:B------:R-:W-:Y:S05]  /*1f340*/  BSYNC B0 ;  /* 0x0000000000007941 */ /* 0x000fea0003800000 */
.L_x_1662:
[----:B------:R-:W-:-:S03]  /*1f350*/  UMOV UR4, 0xffffffff ;  /* 0xffffffff00047882 */ /* 0x000fc60000000000 */
[----:B------:R-:W-:Y:S05]  /*1f360*/  BRA.DIV UR4, `(.L_x_1664) ;  /* 0x0000003604287947 */ /* 0x000fea000b800000 */
[----:B0-----:R-:W0:Y:S02]  /*1f370*/  S2R R0, SR_TID.X ;  /* 0x0000000000007919 */ /* 0x001e240000002100 */
[----:B0-----:R-:W-:-:S04]  /*1f380*/  SHF.R.U32.HI R0, RZ, 0x5, R0 ;  /* 0x00000005ff007819 */ /* 0x001fc80000011600 */
[----:B------:R-:W-:-:S05]  /*1f390*/  LOP3.LUT R0, R0, 0x3, RZ, 0xc0, !PT ;  /* 0x0000000300007812 */ /* 0x000fca00078ec0ff */
[----:B------:R0:W2:Y:S02]  /*1f3a0*/  SHFL.IDX PT, R14, R0, RZ, 0x1f ;  /* 0x00001fff000e7589 */ /* 0x0000a400000e0000 */
.L_x_1789:
[----:B--2---:R-:W-:-:S13]  /*1f3b0*/  ISETP.NE.AND P0, PT, R14, RZ, PT ;  /* 0x000000ff0e00720c */ /* 0x004fda0003f05270 */
[----:B------:R-:W-:Y:S05]  /*1f3c0*/  @P0 BRA `(.L_x_1321) ;  /* 0x0000000000880947 */ /* 0x000fea0003800000 */
[----:B------:R-:W-:-:S03]  /*1f3d0*/  UMOV UR4, 0xffffffff ;  /* 0xffffffff00047882 */ /* 0x000fc60000000000 */
[----:B------:R-:W-:Y:S05]  /*1f3e0*/  BRA.DIV UR4, `(.L_x_1665) ;  /* 0x00000036043c7947 */ /* 0x000fea000b800000 */
[----:B------:R-:W-:-:S13]  /*1f3f0*/  ELECT P6, URZ, PT ;  /* 0x00000000003f782f */ /* 0x000fda00038c0000 */
.L_x_1792:
[----:B------:R-:W-:Y:S05]  /*1f400*/  @!P6 BRA `(.L_x_1321) ;  /* 0x000000000078e947 */ /* 0x000fea0003800000 */
[----:B------:R-:W-:-:S06]  /*1f410*/  ULOP3.LUT UR4, UR36, 0x2, URZ, 0xfc, !UPT ;  /* 0x0000000224047892 */ /* 0x000fcc000f8efc3f */
[----:B0-----:R-:W-:-:S05]  /*1f420*/  IMAD.U32 R0, RZ, RZ, UR4 ;  /* 0x00000004ff007e24 */ /* 0x001fca000f8e00ff */
[----:B------:R-:W-:-:S13]  /*1f430*/  ISETP.NE.AND P2, PT, R0, 0x3, PT ;  /* 0x000000030000780c */ /* 0x000fda0003f45270 */
[----:B------:R-:W-:Y:S05]  /*1f440*/  @!P2 BRA `(.L_x_1666) ;  /* 0x000000000004a947 */ /* 0x000fea0003800000 */
[----:B------:R-:W-:Y:S01]  /*1f450*/  BPT.TRAP 0x1 ;  /* 0x000000040000795c */ /* 0x000fe20000300000 */
.L_x_1666:
        /* <DEDUP_REMOVED lines=12> */
.L_x_1793:
[----:B------:R-:W2:Y:S02]  /*1f520*/  SYNCS.PHASECHK.TRANS64.TRYWAIT P0, [R3+URZ], R2 ;  /* 0x00000002030075a7 */ /* 0x000ea4000800017f */
[----:B--2---:R-:W-:Y:S05]  /*1f530*/  @!P0 BRA `(.L_x_1668) ;  /* 0x00000034001c8947 */ /* 0x004fea0003800000 */
.L_x_1794:
[----:B------:R-:W-:Y:S05]  /*1f540*/  @!P2 BRA `(.L_x_1669) ;  /* 0x000000000004a947 */ /* 0x000fea0003800000 */
[----:B------:R-:W-:Y:S01]  /*1f550*/  BPT.TRAP 0x1 ;  /* 0x000000040000795c */ /* 0x000fe20000300000 */
.L_x_1669:
[----:B------:R-:W-:-:S05]  /*1f560*/  VIADD R0, R9, 0x16860 ;  /* 0x0001686009007836 */ /* 0x000fca0000000000 */
[----:B------:R-:W-:-:S04]  /*1f570*/  LEA R23, R23, R0, 0x3 ;  /* 0x0000000017177211 */ /* 0x000fc800078e18ff */
[----:B------:R-:W3:Y:S02]  /*1f580*/  SYNCS.PHASECHK.TRANS64.TRYWAIT P0, [R23+URZ], R4 ;  /* 0x00000004170075a7 */ /* 0x000ee4000800017f */
[----:B---3--:R-:W-:Y:S05]  /*1f590*/  @!P0 BRA `(.L_x_1670) ;  /* 0x0000003400188947 */ /* 0x008fea0003800000 */
.L_x_1795:
[----:B------:R-:W-:-:S07]  /*1f5a0*/  IMAD R7, R7, 0x8, R0 ;  /* 0x0000000807077824 */ /* 0x000fce00078e0200 */
.L_x_1671:
[----:B----4-:R4:W0:Y:S02]  /*1f5b0*/  SYNCS.PHASECHK.TRANS64.TRYWAIT P0, [R7+URZ], R2 ;  /* 0x00000002070075a7 */ /* 0x010824000800017f */
[----:B0-----:R-:W-:Y:S05]  /*1f5c0*/  @!P0 NANOSLEEP.SYNCS 0x989680 ;  /* 0x009896800000895d */ /* 0x001fea0003900000 */
[----:B------:R-:W0:Y:S02]  /*1f5d0*/  @!P0 SYNCS.PHASECHK.TRANS64 P0, [R7+URZ], R2 ;  /* 0x00000002070085a7 */ /* 0x000e24000800007f */
[----:B0-----:R-:W-:Y:S05]  /*1f5e0*/  @!P0 BRA `(.L_x_1671) ;  /* 0xfffffffc00f08947 */ /* 0x001fea000383ffff */
.L_x_1321:
[----:B------:R-:W-:Y:S05]  /*1f5f0*/  BSYNC B9 ;  /* 0x0000000000097941 */ /* 0x000fea0003800000 */
.L_x_1318:
[----:B------:R-:W-:Y:S05]  /*1f600*/  EXIT ;  /* 0x000000000000794d */ /* 0x000fea0003800000 */
.L_x_1347:
[----:B0-----:R0:W1:Y:S02]  /*1f610*/  SYNCS.PHASECHK.TRANS64.TRYWAIT P6, [R79+URZ+0x16890], R91 ;  /* 0x0168905b4f0075a7 */ /* 0x00106400080c017f */
[----:B-1----:R-:W-:Y:S05]  /*1f620*/  @!P6 NANOSLEEP.SYNCS 0x989680 ;  /* 0x009896800000e95d */ /* 0x002fea0003900000 */
[----:B------:R-:W1:Y:S02]  /*1f630*/  @!P6 SYNCS.PHASECHK.TRANS64 P6, [R79+URZ+0x16890], R91 ;  /* 0x0168905b4f00e5a7 */ /* 0x000e6400080c007f */
[----:B-1----:R-:W-:Y:S05]  /*1f640*/  @!P6 BRA `(.L_x_1347) ;  /* 0xfffffffc00f0e947 */ /* 0x002fea000383ffff */
[----:B------:R-:W-:Y:S05]  /*1f650*/  BRA `(.L_x_1672) ;  /* 0xfffffe3400f87947 */ /* 0x000fea000383ffff */
.L_x_1367:
[----:B0-----:R0:W1:Y:S02]  /*1f660*/  SYNCS.PHASECHK.TRANS64.TRYWAIT P5, [R79+URZ+0x16890], R91 ;  /* 0x0168905b4f0075a7 */ /* 0x00106400080a017f */
[----:B-1----:R-:W-:Y:S05]  /*1f670*/  @!P5 NANOSLEEP.SYNCS 0x989680 ;  /* 0x009896800000d95d */ /* 0x002fea0003900000 */
[----:B------:R-:W1:Y:S02]  /*1f680*/  @!P5 SYNCS.PHASECHK.TRANS64 P5, [R79+URZ+0x16890], R91 ;  /* 0x0168905b4f00d5a7 */ /* 0x000e6400080a007f */
[----:B-1----:R-:W-:Y:S05]  /*1f690*/  @!P5 BRA `(.L_x_1367) ;  /* 0xfffffffc00f0d947 */ /* 0x002fea000383ffff */
[----:B------:R-:W-:Y:S05]  /*1f6a0*/  BRA `(.L_x_1673) ;  /* 0xfffffe4800787947 */ /* 0x000fea000383ffff */
.L_x_1376:
[----:B-1----:R1:W2:Y:S02]  /*1f6b0*/  SYNCS.PHASECHK.TRANS64.TRYWAIT P4, [R79+URZ+0x16890], R91 ;  /* 0x0168905b4f0075a7 */ /* 0x0022a4000808017f */
[----:B--2---:R-:W-:Y:S05]  /*1f6c0*/  @!P4 NANOSLEEP.SYNCS 0x989680 ;  /* 0x009896800000c95d */ /* 0x004fea0003900000 */
[----:B------:R-:W2:Y:S02]  /*1f6d0*/  @!P4 SYNCS.PHASECHK.TRANS64 P4, [R79+URZ+0x16890], R91 ;  /* 0x0168905b4f00c5a7 */ /* 0x000ea4000808007f */
[----:B--2---:R-:W-:Y:S05]  /*1f6e0*/  @!P4 BRA `(.L_x_1376) ;  /* 0xfffffffc00f0c947 */ /* 0x004fea000383ffff */
[----:B------:R-:W-:Y:S05]  /*1f6f0*/  BRA `(.L_x_1674) ;  /* 0xfffffe5800ac7947 */ /* 0x000fea000383ffff */
.L_x_1382:
[----:B--2---:R2:W3:Y:S02]  /*1f700*/  SYNCS.PHASECHK.TRANS64.TRYWAIT P3, [R79+URZ+0x168b0], R91 ;  /* 0x0168b05b4f0075a7 */ /* 0x0044e4000806017f */
[----:B---3--:R-:W-:Y:S05]  /*1f710*/  @!P3 NANOSLEEP.SYNCS 0x989680 ;  /* 0x009896800000b95d */ /* 0x008fea0003900000 */
[----:B------:R-:W3:Y:S02]  /*1f720*/  @!P3 SYNCS.PHASECHK.TRANS64 P3, [R79+URZ+0x168b0], R91 ;  /* 0x0168b05b4f00b5a7 */ /* 0x000ee4000806007f */
[----:B---3--:R-:W-:Y:S05]  /*1f730*/  @!P3 BRA `(.L_x_1382) ;  /* 0xfffffffc00f0b947 */ /* 0x008fea000383ffff */
[----:B------:R-:W-:Y:S05]  /*1f740*/  BRA `(.L_x_1675) ;  /* 0xfffffe5c00407947 */ /* 0x000fea000383ffff */
.L_x_1398:
[----:B------:R-:W0:Y:S01]  /*1f750*/  S2R R5, SR_TID.X ;  /* 0x0000000000057919 */ /* 0x000e220000002100 */
[----:B------:R-:W-:Y:S01]  /*1f760*/  BSSY B0, `(.L_x_1676) ;  /* 0x000000c000007945 */ /* 0x000fe20003800000 */
[----:B------:R-:W-:Y:S02]  /*1f770*/  IMAD.MOV.U32 R12, RZ, RZ, RZ ;  /* 0x000000ffff0c7224 */ /* 0x000fe400078e00ff */
        /* <DEDUP_REMOVED lines=10> */
.L_x_1677:
[----:B------:R-:W-:Y:S05]  /*1f820*/  BSYNC B0 ;  /* 0x0000000000007941 */ /* 0x000fea0003800000 */
.L_x_1676:
[----:B------:R0:W-:Y:S01]  /*1f830*/  STL [R1+0x20], R14 ;  /* 0x0000200e01007387 */ /* 0x0001e20000100800 */
[----:B------:R-:W-:Y:S05]  /*1f840*/  BRA `(.L_x_1678) ;  /* 0xfffffe6400a07947 */ /* 0x000fea000383ffff */
.L_x_1410:
[----:B------:R-:W-:Y:S01]  /*1f850*/  BSSY B1, `(.L_x_1679) ;  /* 0x0000008000017945 */ /* 0x000fe20003800000 */
[----:B------:R-:W-:Y:S02]  /*1f860*/  IMAD.MOV.U32 R13, RZ, RZ, R6 ;  /* 0x000000ffff0d7224 */ /* 0x000fe400078e0006 */
[----:B------:R-:W-:Y:S02]  /*1f870*/  IMAD.MOV.U32 R12, RZ, RZ, RZ ;  /* 0x000000ffff0c7224 */ /* 0x000fe400078e00ff */
[----:B------:R-:W-:Y:S02]  /*1f880*/  IMAD.MOV.U32 R11, RZ, RZ, 0x1c1f ;  /* 0x00001c1fff0b7424 */ /* 0x000fe400078e00ff */
[----:B------:R-:W-:-:S07]  /*1f890*/  IMAD.MOV.U32 R15, RZ, RZ, -0x1 ;  /* 0xffffffffff0f7424 */ /* 0x000fce00078e00ff */
[----:B0-----:R-:W-:Y:S05]  /*1f8a0*/  WARPSYNC.COLLECTIVE R15, `(.L_x_1680) ;  /* 0x000000000f087348 */ /* 0x001fea0003c00000 */
[----:B0-----:R0:W1:Y:S02]  /*1f8b0*/  SHFL.IDX P6, R14, R13, R12, R11 ;  /* 0x0000000c0d0e7389 */ /* 0x00106400000c000b */
[----:B01----:R-:W-:Y:S01]  /*1f8c0*/  ENDCOLLECTIVE ;  /* 0x000000000000791b */ /* 0x003fe20003800000 */
.L_x_1680:
[----:B------:R-:W-:Y:S05]  /*1f8d0*/  BSYNC B1 ;  /* 0x0000000000017941 */ /* 0x000fea0003800000 */
.L_x_1679:
[----:B------:R-:W-:Y:S01]  /*1f8e0*/  MOV R13, R4 ;  /* 0x00000004000d7202 */ /* 0x000fe20000000f00 */
[----:B------:R-:W-:Y:S02]  /*1f8f0*/  IMAD.MOV.U32 R12, RZ, RZ, RZ ;  /* 0x000000ffff0c7224 */ /* 0x000fe400078e00ff */
[----:B------:R-:W-:Y:S02]  /*1f900*/  IMAD.MOV.U32 R11, RZ, RZ, 0x1c1f ;  /* 0x00001c1fff0b7424 */ /* 0x000fe400078e00ff */
[----:B------:R-:W-:Y:S02]  /*1f910*/  IMAD.MOV.U32 R15, RZ, RZ, -0x1 ;  /* 0xffffffffff0f7424 */ /* 0x000fe400078e00ff */
[----:B------:R-:W-:-:S07]  /*1f920*/  IMAD.MOV.U32 R3, RZ, RZ, R14 ;  /* 0x000000ffff037224 */ /* 0x000fce00078e000e */
[----:B------:R-:W-:Y:S05]  /*1f930*/  WARPSYNC.COLLECTIVE R15, `(.L_x_1681) ;  /* 0x000000000f087348 */ /* 0x000fea0003c00000 */
[----:B------:R0:W1:Y:S02]  /*1f940*/  SHFL.IDX P6, R14, R13, R12, R11 ;  /* 0x0000000c0d0e7389 */ /* 0x00006400000c000b */
[----:B01----:R-:W-:Y:S01]  /*1f950*/  ENDCOLLECTIVE ;  /* 0x000000000000791b */ /* 0x003fe20003800000 */
.L_x_1681:
[----:B------:R-:W-:Y:S02]  /*1f960*/  IMAD.MOV.U32 R13, RZ, RZ, R8 ;  /* 0x000000ffff0d7224 */ /* 0x000fe400078e0008 */
[----:B------:R-:W-:-:S07]  /*1f970*/  IMAD.MOV.U32 R0, RZ, RZ, R14 ;  /* 0x000000ffff007224 */ /* 0x000fce00078e000e */
[----:B------:R-:W-:Y:S05]  /*1f980*/  WARPSYNC.COLLECTIVE R15, `(.L_x_1682) ;  /* 0x000000000f087348 */ /* 0x000fea0003c00000 */
[----:B------:R0:W1:Y:S02]  /*1f990*/  SHFL.IDX P6, R14, R13, R12, R11 ;  /* 0x0000000c0d0e7389 */ /* 0x00006400000c000b */
[----:B01----:R-:W-:Y:S01]  /*1f9a0*/  ENDCOLLECTIVE ;  /* 0x000000000000791b */ /* 0x003fe20003800000 */
.L_x_1682:
[----:B------:R-:W-:Y:S02]  /*1f9b0*/  IMAD.MOV.U32 R13, RZ, RZ, R7 ;  /* 0x000000ffff0d7224 */ /* 0x000fe400078e0007 */
[----:B------:R-:W-:-:S07]  /*1f9c0*/  IMAD.MOV.U32 R5, RZ, RZ, R14 ;  /* 0x000000ffff057224 */ /* 0x000fce00078e000e */
[----:B------:R-:W-:Y:S05]  /*1f9d0*/  WARPSYNC.COLLECTIVE R15, `(.L_x_1683) ;  /* 0x000000000f087348 */ /* 0x000fea0003c00000 */
[----:B------:R0:W1:Y:S02]  /*1f9e0*/  SHFL.IDX P6, R14, R13, R12, R11 ;  /* 0x0000000c0d0e7389 */ /* 0x00006400000c000b */
[----:B01----:R-:W-:Y:S01]  /*1f9f0*/  ENDCOLLECTIVE ;  /* 0x000000000000791b */ /* 0x003fe20003800000 */
.L_x_1683:
[----:B------:R-:W-:Y:S05]  /*1fa00*/  BRA `(.L_x_1684) ;  /* 0xfffffe6c002c7947 */ /* 0x000fea000383ffff */
.L_x_1413:
[----:B------:R-:W-:Y:S01]  /*1fa10*/  BSSY B1, `(.L_x_1685) ;  /* 0x0000008000017945 */ /* 0x000fe20003800000 */
[----:B------:R-:W-:Y:S02]  /*1fa20*/  IMAD.MOV.U32 R13, RZ, RZ, R6 ;  /* 0x000000ffff0d7224 */ /* 0x000fe400078e0006 */
[----:B------:R-:W-:Y:S02]  /*1fa30*/  IMAD.MOV.U32 R12, RZ, RZ, 0x1 ;  /* 0x00000001ff0c7424 */ /* 0x000fe400078e00ff */
[----:B------:R-:W-:Y:S02]  /*1fa40*/  IMAD.MOV.U32 R11, RZ, RZ, 0x1c1f ;  /* 0x00001c1fff0b7424 */ /* 0x000fe400078e00ff */
[----:B------:R-:W-:-:S07]  /*1fa50*/  IMAD.MOV.U32 R15, RZ, RZ, -0x1 ;  /* 0xffffffffff0f7424 */ /* 0x000fce00078e00ff */
[----:B-1----:R-:W-:Y:S05]  /*1fa60*/  WARPSYNC.COLLECTIVE R15, `(.L_x_1686) ;  /* 0x000000000f087348 */ /* 0x002fea0003c00000 */
[----:B------:R0:W2:Y:S02]  /*1fa70*/  SHFL.IDX P6, R14, R13, R12, R11 ;  /* 0x0000000c0d0e7389 */ /* 0x0000a400000c000b */
[----:B012---:R-:W-:Y:S01]  /*1fa80*/  ENDCOLLECTIVE ;  /* 0x000000000000791b */ /* 0x007fe20003800000 */
.L_x_1686:
[----:B------:R-:W-:Y:S05]  /*1fa90*/  BSYNC B1 ;  /* 0x0000000000017941 */ /* 0x000fea0003800000 */
.L_x_1685:
[----:B------:R-:W-:Y:S01]  /*1faa0*/  IMAD.MOV.U32 R13, RZ, RZ, R4 ;  /* 0x000000ffff0d7224 */ /* 0x000fe200078e0004 */
[----:B------:R-:W-:Y:S01]  /*1fab0*/  MOV R3, R14 ;  /* 0x0000000e00037202 */ /* 0x000fe20000000f00 */
[----:B------:R-:W-:Y:S02]  /*1fac0*/  IMAD.MOV.U32 R12, RZ, RZ, 0x1 ;  /* 0x00000001ff0c7424 */ /* 0x000fe400078e00ff */
[----:B------:R-:W-:Y:S02]  /*1fad0*/  IMAD.MOV.U32 R11, RZ, RZ, 0x1c1f ;  /* 0x00001c1fff0b7424 */ /* 0x000fe400078e00ff */
[----:B------:R-:W-:-:S07]  /*1fae0*/  IMAD.MOV.U32 R15, RZ, RZ, -0x1 ;  /* 0xffffffffff0f7424 */ /* 0x000fce00078e00ff */
[----:B------:R-:W-:Y:S05]  /*1faf0*/  WARPSYNC.COLLECTIVE R15, `(.L_x_1687) ;  /* 0x000000000f087348 */ /* 0x000fea0003c00000 */
[----:B------:R0:W1:Y:S02]  /*1fb00*/  SHFL.IDX P6, R14, R13, R12, R11 ;  /* 0x0000000c0d0e7389 */ /* 0x00006400000c000b */
[----:B01----:R-:W-:Y:S01]  /*1fb10*/  ENDCOLLECTIVE ;  /* 0x000000000000791b */ /* 0x003fe20003800000 */
.L_x_1687:
[----:B------:R-:W-:Y:S02]  /*1fb20*/  IMAD.MOV.U32 R13, RZ, RZ, R8 ;  /* 0x000000ffff0d7224 */ /* 0x000fe400078e0008 */
[----:B------:R-:W-:-:S07]  /*1fb30*/  IMAD.MOV.U32 R0, RZ, RZ, R14 ;  /* 0x000000ffff007224 */ /* 0x000fce00078e000e */
[----:B------:R-:W-:Y:S05]  /*1fb40*/  WARPSYNC.COLLECTIVE R15, `(.L_x_1688) ;  /* 0x000000000f087348 */ /* 0x000fea0003c00000 */
[----:B------:R0:W1:Y:S02]  /*1fb50*/  SHFL.IDX P6, R14, R13, R12, R11 ;  /* 0x0000000c0d0e7389 */ /* 0x00006400000c000b */
[----:B01----:R-:W-:Y:S01]  /*1fb60*/  ENDCOLLECTIVE ;  /* 0x000000000000791b */ /* 0x003fe20003800000 */
.L_x_1688:
[----:B------:R-:W-:Y:S02]  /*1fb70*/  IMAD.MOV.U32 R13, RZ, RZ, R7 ;  /* 0x000000ffff0d7224 */ /* 0x000fe400078e0007 */
[----:B------:R-:W-:-:S07]  /*1fb80*/  IMAD.MOV.U32 R5, RZ, RZ, R14 ;  /* 0x000000ffff057224 */ /* 0x000fce00078e000e */
[----:B------:R-:W-:Y:S05]  /*1fb90*/  WARPSYNC.COLLECTIVE R15, `(.L_x_1689) ;  /* 0x000000000f087348 */ /* 0x000fea0003c00000 */
[----:B------:R0:W1:Y:S02]  /*1fba0*/  SHFL.IDX P6, R14, R13, R12, R11 ;  /* 0x0000000c0d0e7389 */ /* 0x00006400000c000b */
[----:B01----:R-:W-:Y:S01]  /*1fbb0*/  ENDCOLLECTIVE ;  /* 0x000000000000791b */ /* 0x003fe20003800000 */
.L_x_1689:
[----:B------:R-:W-:Y:S05]  /*1fbc0*/  BRA `(.L_x_1690) ;  /* 0xfffffe6c00907947 */ /* 0x000fea000383ffff */
.L_x_1417:
[----:B0-----:R0:W1:Y:S02]  /*1fbd0*/  SYNCS.PHASECHK.TRANS64.TRYWAIT P0, [R2+URZ+0x16800], R41 ;  /* 0x01680029020075a7 */ /* 0x001064000800017f */
[----:B-1----:R-:W-:Y:S05]  /*1fbe0*/  @!P0 NANOSLEEP.SYNCS 0x989680 ;  /* 0x009896800000895d */ /* 0x002fea0003900000 */
[----:B------:R-:W1:Y:S02]  /*1fbf0*/  @!P0 SYNCS.PHASECHK.TRANS64 P0, [R2+URZ+0x16800], R41 ;  /* 0x01680029020085a7 */ /* 0x000e64000800007f */
[----:B-1----:R-:W-:Y:S05]  /*1fc00*/  @!P0 BRA `(.L_x_1417) ;  /* 0xfffffffc00f08947 */ /* 0x002fea000383ffff */
[----:B------:R-:W-:Y:S05]  /*1fc10*/  BRA `(.L_x_1691) ;  /* 0xfffffe7000987947 */ /* 0x000fea000383ffff */
.L_x_1425:
[----:B------:R-:W1:Y:S01]  /*1fc20*/  LDC R41, c[0x0][0x3f4] ;  /* 0x0000fd00ff297b82 */ /* 0x000e620000000800 */
[----:B------:R-:W-:Y:S01]  /*1fc30*/  BSSY B1, `(.L_x_1692) ;  /* 0x0000008000017945 */ /* 0x000fe20003800000 */
[----:B------:R-:W-:Y:S01]  /*1fc40*/  IMAD.MOV.U32 R13, RZ, RZ, R26 ;  /* 0x000000ffff0d7224 */ /* 0x000fe200078e001a */
[----:B------:R-:W-:Y:S01]  /*1fc50*/  MOV R15, 0xffffffff ;  /* 0xffffffff000f7802 */ /* 0x000fe20000000f00 */
[----:B------:R-:W-:Y:S02]  /*1fc60*/  IMAD.MOV.U32 R12, RZ, RZ, RZ ;  /* 0x000000ffff0c7224 */ /* 0x000fe400078e00ff */
[----:B------:R-:W-:-:S07]  /*1fc70*/  IMAD.MOV.U32 R11, RZ, RZ, 0x1c1f ;  /* 0x00001c1fff0b7424 */ /* 0x000fce00078e00ff */
[----:B01----:R-:W-:Y:S05]  /*1fc80*/  WARPSYNC.COLLECTIVE R15, `(.L_x_1693) ;  /* 0x000000000f087348 */ /* 0x003fea0003c00000 */
[----:B0-----:R0:W2:Y:S02]  /*1fc90*/  SHFL.IDX P6, R14, R13, R12, R11 ;  /* 0x0000000c0d0e7389 */ /* 0x0010a400000c000b */
[----:B012---:R-:W-:Y:S01]  /*1fca0*/  ENDCOLLECTIVE ;  /* 0x000000000000791b */ /* 0x007fe20003800000 */
.L_x_1693:
[----:B------:R-:W-:Y:S05]  /*1fcb0*/  BSYNC B1 ;  /* 0x0000000000017941 */ /* 0x000fea0003800000 */
.L_x_1692:
[----:B------:R0:W5:Y:S01]  /*1fcc0*/  LDL R8, [R1+0x4] ;  /* 0x0000040001087983 */ /* 0x0001620000100800 */
[----:B------:R-:W-:Y:S01]  /*1fcd0*/  IMAD.MOV.U32 R13, RZ, RZ, R25 ;  /* 0x000000ffff0d7224 */ /* 0x000fe200078e0019 */
[----:B------:R-:W-:Y:S01]  /*1fce0*/  ISETP.GE.AND P0, PT, R18, R41, PT ;  /* 0x000000291200720c */ /* 0x000fe20003f06270 */
[----:B------:R-:W-:Y:S02]  /*1fcf0*/  IMAD.MOV.U32 R12, RZ, RZ, RZ ;  /* 0x000000ffff0c7224 */ /* 0x000fe400078e00ff */
[----:B------:R-:W-:Y:S02]  /*1fd00*/  IMAD.MOV.U32 R11, RZ, RZ, 0x1c1f ;  /* 0x00001c1fff0b7424 */ /* 0x000fe400078e00ff */
[----:B------:R-:W-:Y:S02]  /*1fd10*/  IMAD.MOV.U32 R15, RZ, RZ, -0x1 ;  /* 0xffffffffff0f7424 */ /* 0x000fe400078e00ff */
[----:B0-----:R-:W-:-:S07]  /*1fd20*/  IMAD.MOV.U32 R0, RZ, RZ, R14 ;  /* 0x000000ffff007224 */ /* 0x001fce00078e000e */
[----:B-----5:R-:W-:Y:S05]  /*1fd30*/  WARPSYNC.COLLECTIVE R15, `(.L_x_1694) ;  /* 0x000000000f087348 */ /* 0x020fea0003c00000 */
[----:B------:R0:W1:Y:S02]  /*1fd40*/  SHFL.IDX P6, R14, R13, R12, R11 ;  /* 0x0000000c0d0e7389 */ /* 0x00006400000c000b */
[----:B01---5:R-:W-:Y:S01]  /*1fd50*/  ENDCOLLECTIVE ;  /* 0x000000000000791b */ /* 0x023fe20003800000 */
.L_x_1694:
[----:B------:R-:W-:Y:S02]  /*1fd60*/  IMAD.MOV.U32 R13, RZ, RZ, R24 ;  /* 0x000000ffff0d7224 */ /* 0x000fe400078e0018 */
[----:B------:R-:W-:-:S07]  /*1fd70*/  IMAD.MOV.U32 R3, RZ, RZ, R14 ;  /* 0x000000ffff037224 */ /* 0x000fce00078e000e */
[----:B------:R-:W-:Y:S05]  /*1fd80*/  WARPSYNC.COLLECTIVE R15, `(.L_x_1695) ;  /* 0x000000000f087348 */ /* 0x000fea0003c00000 */
[----:B------:R0:W1:Y:S02]  /*1fd90*/  SHFL.IDX P6, R14, R13, R12, R11 ;  /* 0x0000000c0d0e7389 */ /* 0x00006400000c000b */
[----:B01----:R-:W-:Y:S01]  /*1fda0*/  ENDCOLLECTIVE ;  /* 0x000000000000791b */ /* 0x003fe20003800000 */
.L_x_1695:
[----:B------:R-:W-:Y:S02]  /*1fdb0*/  IMAD.MOV.U32 R13, RZ, RZ, R27 ;  /* 0x000000ffff0d7224 */ /* 0x000fe400078e001b */
[----:B------:R-:W-:-:S07]  /*1fdc0*/  IMAD.MOV.U32 R4, RZ, RZ, R14 ;  /* 0x000000ffff047224 */ /* 0x000fce00078e000e */
[----:B------:R-:W-:Y:S05]  /*1fdd0*/  WARPSYNC.COLLECTIVE R15, `(.L_x_1696) ;  /* 0x000000000f087348 */ /* 0x000fea0003c00000 */
[----:B------:R0:W1:Y:S02]  /*1fde0*/  SHFL.IDX P6, R14, R13, R12, R11 ;  /* 0x0000000c0d0e7389 */ /* 0x00006400000c000b */
[----:B01----:R-:W-:Y:S01]  /*1fdf0*/  ENDCOLLECTIVE ;  /* 0x000000000000791b */ /* 0x003fe20003800000 */
.L_x_1696:
[----:B------:R-:W-:-:S05]  /*1fe00*/  IMAD R32, R8, R32, RZ ;  /* 0x0000002008207224 */ /* 0x000fca00078e02ff */
[----:B------:R-:W-:-:S13]  /*1fe10*/  ISETP.GE.OR P1, PT, R39, R32, P0 ;  /* 0x000000202700720c */ /* 0x000fda0000726670 */
[C---:B------:R-:W-:Y:S01]  /*1fe20*/  @!P1 IMAD.SHL.U32 R5, R18.reuse, 0x2, RZ ;  /* 0x0000000212059824 */ /* 0x040fe200078e00ff */
[----:B------:R-:W-:-:S04]  /*1fe30*/  @!P1 SHF.L.U64.HI R21, R18, 0x1, R43 ;  /* 0x0000000112159819 */ /* 0x000fc8000001022b */
[----:B------:R-:W-:-:S05]  /*1fe40*/  @!P1 IADD3 R6, P2, R3, R5, RZ ;  /* 0x0000000503069210 */ /* 0x000fca0007f5e0ff */
[----:B------:R-:W-:-:S05]  /*1fe50*/  @!P1 IMAD.X R7, R0, 0x1, R21, P2 ;  /* 0x0000000100079824 */ /* 0x000fca00010e0615 */
[----:B------:R-:W2:Y:S01]  /*1fe60*/  @!P1 LD.E.128 R8, desc[UR38][R6.64] ;  /* 0x0000002606089980 */ /* 0x000ea2000c101d00 */
[----:B------:R-:W-:-:S04]  /*1fe70*/  @!P1 IADD3 R14, P2, R14, R5, RZ ;  /* 0x000000050e0e9210 */ /* 0x000fc80007f5e0ff */
[----:B------:R-:W-:-:S05]  /*1fe80*/  @!P1 IADD3.X R3, R4, R21, RZ, P2, !PT ;  /* 0x0000001504039210 */ /* 0x000fca00017fe4ff */
[----:B------:R-:W-:-:S05]  /*1fe90*/  @!P1 IMAD.MOV.U32 R15, RZ, RZ, R3 ;  /* 0x000000ffff0f9224 */ /* 0x000fca00078e0003 */
[----:B------:R0:W5:Y:S01]  /*1fea0*/  @!P1 LD.E.128 R4, desc[UR38][R14.64] ;  /* 0x000000260e049980 */ /* 0x000162000c101d00 */
[----:B------:R-:W-:Y:S01]  /*1feb0*/  CS2R R36, SRZ ;  /* 0x0000000000247805 */ /* 0x000fe2000001ff00 */
[----:B------:R-:W-:Y:S01]  /*1fec0*/  IMAD.MOV.U32 R13, RZ, RZ, R26 ;  /* 0x000000ffff0d7224 */ /* 0x000fe200078e001a */
[----:B------:R-:W-:Y:S01]  /*1fed0*/  CS2R R34, SRZ ;  /* 0x0000000000227805 */ /* 0x000fe2000001ff00 */
[----:B------:R-:W-:Y:S01]  /*1fee0*/  IMAD.MOV.U32 R12, RZ, RZ, 0x1 ;  /* 0x00000001ff0c7424 */ /* 0x000fe200078e00ff */
[----:B------:R-:W-:Y:S02]  /*1fef0*/  CS2R R20, SRZ ;  /* 0x0000000000147805 */ /* 0x000fe4000001ff00 */
[----:B------:R-:W-:Y:S01]  /*1ff00*/  CS2R R28, SRZ ;  /* 0x00000000001c7805 */ /* 0x000fe2000001ff00 */
[----:B0-----:R-:W-:Y:S02]  /*1ff10*/  IMAD.MOV.U32 R15, RZ, RZ, -0x1 ;  /* 0xffffffffff0f7424 */ /* 0x001fe400078e00ff */
[----:B--2---:R-:W-:-:S02]  /*1ff20*/  @!P1 IMAD.MOV.U32 R37, RZ, RZ, R11 ;  /* 0x000000ffff259224 */ /* 0x004fc400078e000b */
[----:B------:R-:W-:Y:S02]  /*1ff30*/  IMAD.MOV.U32 R11, RZ, RZ, 0x1c1f ;  /* 0x00001c1fff0b7424 */ /* 0x000fe400078e00ff */
[----:B------:R-:W-:Y:S02]  /*1ff40*/  @!P1 IMAD.MOV.U32 R34, RZ, RZ, R8 ;  /* 0x000000ffff229224 */ /* 0x000fe400078e0008 */
[----:B------:R-:W-:-:S07]  /*1ff50*/  @!P1 IMAD.MOV.U32 R35, RZ, RZ, R9 ;  /* 0x000000ffff239224 */ /* 0x000fce00078e0009 */
[----:B-----5:R-:W-:Y:S05]  /*1ff60*/  WARPSYNC.COLLECTIVE R15, `(.L_x_1697) ;  /* 0x000000000f087348 */ /* 0x020fea0003c00000 */
[----:B------:R0:W1:Y:S02]  /*1ff70*/  SHFL.IDX P6, R14, R13, R12, R11 ;  /* 0x0000000c0d0e7389 */ /* 0x00006400000c000b */
[----:B01---5:R-:W-:Y:S01]  /*1ff80*/  ENDCOLLECTIVE ;  /* 0x000000000000791b */ /* 0x023fe20003800000 */
.L_x_1697:
[----:B------:R-:W-:Y:S02]  /*1ff90*/  IMAD.MOV.U32 R0, RZ, RZ, R34 ;  /* 0x000000ffff007224 */ /* 0x000fe400078e0022 */
[----:B------:R-:W-:Y:S02]  /*1ffa0*/  IMAD.MOV.U32 R3, RZ, RZ, R35 ;  /* 0x000000ffff037224 */ /* 0x000fe400078e0023 */
[----:B------:R-:W-:Y:S01]  /*1ffb0*/  @!P1 IMAD.MOV.U32 R36, RZ, RZ, R10 ;  /* 0x000000ffff249224 */ /* 0x000fe200078e000a */
[----:B------:R-:W-:Y:S01]  /*1ffc0*/  PRMT R42, R0, 0x7610, R42 ;  /* 0x00007610002a7816 */ /* 0x000fe2000000002a */
[----:B------:R-:W-:Y:S01]  /*1ffd0*/  IMAD.MOV.U32 R9, RZ, RZ, R37 ;  /* 0x000000ffff097224 */ /* 0x000fe200078e0025 */
[----:B------:R-:W-:Y:S01]  /*1ffe0*/  PRMT R45, R45, 0x5410, R3 ;  /* 0x000054102d2d7816 */ /* 0x000fe20000000003 */
[----:B------:R-:W-:Y:S02]  /*1fff0*/  @!P1 IMAD.MOV.U32 R20, RZ, RZ, R4 ;  /* 0x000000ffff149224 */ /* 0x000fe400078e0004 */
[----:B------:R-:W-:-:S02]  /*20000*/  @!P1 IMAD.MOV.U32 R21, RZ, RZ, R5 ;  /* 0x000000ffff159224 */ /* 0x000fc400078e0005 */
[----:B------:R-:W-:Y:S01]  /*20010*/  @!P1 IMAD.MOV.U32 R28, RZ, RZ, R6 ;  /* 0x000000ffff1c9224 */ /* 0x000fe200078e0006 */
[----:B------:R-:W-:Y:S01]  /*20020*/  MOV R4, R20 ;  /* 0x0000001400047202 */ /* 0x000fe20000000f00 */
[----:B------:R-:W-:Y:S02]  /*20030*/  IMAD.MOV.U32 R13, RZ, RZ, R25 ;  /* 0x000000ffff0d7224 */ /* 0x000fe400078e0019 */
[----:B------:R-:W-:Y:S02]  /*20040*/  @!P1 IMAD.MOV.U32 R29, RZ, RZ, R7 ;  /* 0x000000ffff1d9224 */ /* 0x000fe400078e0007 */
[----:B------:R-:W-:Y:S02]  /*20050*/  IMAD.MOV.U32 R5, RZ, RZ, R21 ;  /* 0x000000ffff057224 */ /* 0x000fe400078e0015 */
[----:B------:R-:W-:Y:S02]  /*20060*/  IMAD.MOV.U32 R6, RZ, RZ, R28 ;  /* 0x000000ffff067224 */ /* 0x000fe400078e001c */
[----:B------:R-:W-:Y:S01]  /*20070*/  IMAD.MOV.U32 R8, RZ, RZ, R36 ;  /* 0x000000ffff087224 */ /* 0x000fe200078e0024 */
[----:B------:R-:W-:Y:S01]  /*20080*/  MOV R0, R14 ;  /* 0x0000000e00007202 */ /* 0x000fe20000000f00 */
[----:B------:R-:W-:-:S07]  /*20090*/  IMAD.MOV.U32 R7, RZ, RZ, R29 ;  /* 0x000000ffff077224 */ /* 0x000fce00078e001d */
[----:B------:R-:W-:Y:S05]  /*200a0*/  WARPSYNC.COLLECTIVE R15, `(.L_x_1698) ;  /* 0x000000000f087348 */ /* 0x000fea0003c00000 */
[----:B------:R0:W1:Y:S02]  /*200b0*/  SHFL.IDX P6, R14, R13, R12, R11 ;  /* 0x0000000c0d0e7389 */ /* 0x00006400000c000b */
[----:B01----:R-:W-:Y:S01]  /*200c0*/  ENDCOLLECTIVE ;  /* 0x000000000000791b */ /* 0x003fe20003800000 */
.L_x_1698:
[----:B------:R-:W-:Y:S02]  /*200d0*/  PRMT R56, R4, 0x5410, R6 ;  /* 0x0000541004387816 */ /* 0x000fe40000000006 */
[----:B------:R-:W-:Y:S02]  /*200e0*/  PRMT R45, R5, 0x7610, R45 ;  /* 0x00007610052d7816 */ /* 0x000fe4000000002d */
[----:B------:R-:W-:Y:S02]  /*200f0*/  CS2R R4, SRZ ;  /* 0x0000000000047805 */ /* 0x000fe4000001ff00 */
[----:B------:R-:W-:Y:S02]  /*20100*/  PRMT R31, R8, 0x5410, R9 ;  /* 0x00005410081f7816 */ /* 0x000fe40000000009 */
[----:B------:R-:W-:Y:S01]  /*20110*/  PRMT R42, R42, 0x5410, R7 ;  /* 0x000054102a2a7816 */ /* 0x000fe20000000007 */
[----:B------:R-:W-:Y:S02]  /*20120*/  IMAD.MOV.U32 R13, RZ, RZ, R24 ;  /* 0x000000ffff0d7224 */ /* 0x000fe400078e0018 */
[----:B------:R-:W-:-:S07]  /*20130*/  IMAD.MOV.U32 R3, RZ, RZ, R14 ;  /* 0x000000ffff037224 */ /* 0x000fce00078e000e */
[----:B------:R-:W-:Y:S05]  /*20140*/  WARPSYNC.COLLECTIVE R15, `(.L_x_1699) ;  /* 0x000000000f087348 */ /* 0x000fea0003c00000 */
[----:B------:R0:W1:Y:S02]  /*20150*/  SHFL.IDX P6, R14, R13, R12, R11 ;  /* 0x0000000c0d0e7389 */ /* 0x00006400000c000b */
[----:B01----:R-:W-:Y:S01]  /*20160*/  ENDCOLLECTIVE ;  /* 0x000000000000791b */ /* 0x003fe20003800000 */
.L_x_1699:
[----:B------:R-:W-:Y:S02]  /*20170*/  IMAD.MOV.U32 R13, RZ, RZ, R27 ;  /* 0x000000ffff0d7224 */ /* 0x000fe400078e001b */
[----:B------:R-:W-:-:S07]  /*20180*/  IMAD.MOV.U32 R24, RZ, RZ, R14 ;  /* 0x000000ffff187224 */ /* 0x000fce00078e000e */
[----:B------:R-:W-:Y:S05]  /*20190*/  WARPSYNC.COLLECTIVE R15, `(.L_x_1700) ;  /* 0x000000000f087348 */ /* 0x000fea0003c00000 */
[----:B------:R0:W1:Y:S02]  /*201a0*/  SHFL.IDX P6, R14, R13, R12, R11 ;  /* 0x0000000c0d0e7389 */ /* 0x00006400000c000b */
[----:B01----:R-:W-:Y:S01]  /*201b0*/  ENDCOLLECTIVE ;  /* 0x000000000000791b */ /* 0x003fe20003800000 */
.L_x_1700:
[----:B------:R-:W-:Y:S05]  /*201c0*/  BRA `(.L_x_1701) ;  /* 0xfffffe7c00887947 */ /* 0x000fea000383ffff */
.L_x_1429:
[----:B0-----:R0:W1:Y:S02]  /*201d0*/  SYNCS.PHASECHK.TRANS64.TRYWAIT P1, [R2+URZ+0x16800], R13 ;  /* 0x0168000d020075a7 */ /* 0x001064000802017f */
[----:B-1----:R-:W-:Y:S05]  /*201e0*/  @!P1 NANOSLEEP.SYNCS 0x989680 ;  /* 0x009896800000995d */ /* 0x002fea0003900000 */
[----:B------:R-:W1:Y:S02]  /*201f0*/  @!P1 SYNCS.PHASECHK.TRANS64 P1, [R2+URZ+0x16800], R13 ;  /* 0x0168000d020095a7 */ /* 0x000e64000802007f */
[----:B-1----:R-:W-:Y:S05]  /*20200*/  @!P1 BRA `(.L_x_1429) ;  /* 0xfffffffc00f09947 */ /* 0x002fea000383ffff */
[----:B------:R-:W-:Y:S05]  /*20210*/  BRA `(.L_x_1702) ;  /* 0xfffffe8000287947 */ /* 0x000fea000383ffff */
.L_x_1435:
[----:B--2---:R2:W4:Y:S02]  /*20220*/  SYNCS.PHASECHK.TRANS64.TRYWAIT P2, [R15+URZ+0x16830], R0 ;  /* 0x016830000f0075a7 */ /* 0x004524000804017f */
[----:B----4-:R-:W-:Y:S05]  /*20230*/  @!P2 NANOSLEEP.SYNCS 0x989680 ;  /* 0x009896800000a95d */ /* 0x010fea0003900000 */
[----:B------:R-:W4:Y:S02]  /*20240*/  @!P2 SYNCS.PHASECHK.TRANS64 P2, [R15+URZ+0x16830], R0 ;  /* 0x016830000f00a5a7 */ /* 0x000f24000804007f */
[----:B----4-:R-:W-:Y:S05]  /*20250*/  @!P2 BRA `(.L_x_1435) ;  /* 0xfffffffc00f0a947 */ /* 0x010fea000383ffff */
[----:B------:R-:W-:Y:S05]  /*20260*/  BRA `(.L_x_1434) ;  /* 0xfffffe8c00a87947 */ /* 0x000fea000383ffff */
.L_x_1453:
[----:B-1----:R1:W2:Y:S02]  /*20270*/  SYNCS.PHASECHK.TRANS64.TRYWAIT P4, [R11+URZ+0x16830], R10 ;  /* 0x0168300a0b0075a7 */ /* 0x0022a4000808017f */
[----:B--2---:R-:W-:Y:S05]  /*20280*/  @!P4 NANOSLEEP.SYNCS 0x989680 ;  /* 0x009896800000c95d */ /* 0x004fea0003900000 */
[----:B------:R-:W2:Y:S02]  /*20290*/  @!P4 SYNCS.PHASECHK.TRANS64 P4, [R11+URZ+0x16830], R10 ;  /* 0x0168300a0b00c5a7 */ /* 0x000ea4000808007f */
[----:B--2---:R-:W-:Y:S05]  /*202a0*/  @!P4 BRA `(.L_x_1453) ;  /* 0xfffffffc00f0c947 */ /* 0x004fea000383ffff */
[----:B------:R-:W-:Y:S05]  /*202b0*/  BRA `(.L_x_1452) ;  /* 0xfffffec800987947 */ /* 0x000fea000383ffff */
.L_x_1457:
[----:B-1----:R1:W2:Y:S02]  /*202c0*/  SYNCS.PHASECHK.TRANS64.TRYWAIT P3, [R11+URZ+0x16850], R10 ;  /* 0x0168500a0b0075a7 */ /* 0x0022a4000806017f */
[----:B--2---:R-:W-:Y:S05]  /*202d0*/  @!P3 NANOSLEEP.SYNCS 0x989680 ;  /* 0x009896800000b95d */ /* 0x004fea0003900000 */
[----:B------:R-:W2:Y:S02]  /*202e0*/  @!P3 SYNCS.PHASECHK.TRANS64 P3, [R11+URZ+0x16850], R10 ;  /* 0x0168500a0b00b5a7 */ /* 0x000ea4000806007f */
[----:B--2---:R-:W-:Y:S05]  /*202f0*/  @!P3 BRA `(.L_x_1457) ;  /* 0xfffffffc00f0b947 */ /* 0x004fea000383ffff */
[----:B------:R-:W-:Y:S05]  /*20300*/  BRA `(.L_x_1454) ;  /* 0xfffffecc00587947 */ /* 0x000fea000383ffff */
.L_x_1476:
[----:B-1----:R1:W2:Y:S02]  /*20310*/  SYNCS.PHASECHK.TRANS64.TRYWAIT P3, [R5+URZ+0x16830], R12 ;  /* 0x0168300c050075a7 */ /* 0x0022a4000806017f */
[----:B--2---:R-:W-:Y:S05]  /*20320*/  @!P3 NANOSLEEP.SYNCS 0x989680 ;  /* 0x009896800000b95d */ /* 0x004fea0003900000 */
[----:B------:R-:W2:Y:S02]  /*20330*/  @!P3 SYNCS.PHASECHK.TRANS64 P3, [R5+URZ+0x16830], R12 ;  /* 0x0168300c0500b5a7 */ /* 0x000ea4000806007f */
[----:B--2---:R-:W-:Y:S05]  /*20340*/  @!P3 BRA `(.L_x_1476) ;  /* 0xfffffffc00f0b947 */ /* 0x004fea000383ffff */
[----:B------:R-:W-:Y:S05]  /*20350*/  BRA `(.L_x_1475) ;  /* 0xffffff0400207947 */ /* 0x000fea000383ffff */
.L_x_1480:
[----:B-1----:R1:W2:Y:S02]  /*20360*/  SYNCS.PHASECHK.TRANS64.TRYWAIT P2, [R10+URZ+0x16850], R5 ;  /* 0x016850050a0075a7 */ /* 0x0022a4000804017f */
[----:B--2---:R-:W-:Y:S05]  /*20370*/  @!P2 NANOSLEEP.SYNCS 0x989680 ;  /* 0x009896800000a95d */ /* 0x004fea0003900000 */
[----:B------:R-:W2:Y:S02]  /*20380*/  @!P2 SYNCS.PHASECHK.TRANS64 P2, [R10+URZ+0x16850], R5 ;  /* 0x016850050a00a5a7 */ /* 0x000ea4000804007f */
[----:B--2---:R-:W-:Y:S05]  /*20390*/  @!P2 BRA `(.L_x_1480) ;  /* 0xfffffffc00f0a947 */ /* 0x004fea000383ffff */
[----:B------:R-:W-:Y:S05]  /*203a0*/  BRA `(.L_x_1477) ;  /* 0xffffff0400e07947 */ /* 0x000fea000383ffff */
.L_x_1487:
[----:B-1----:R1:W2:Y:S02]  /*203b0*/  SYNCS.PHASECHK.TRANS64.TRYWAIT P3, [R5+URZ+0x16830], R12 ;  /* 0x0168300c050075a7 */ /* 0x0022a4000806017f */
[----:B--2---:R-:W-:Y:S05]  /*203c0*/  @!P3 NANOSLEEP.SYNCS 0x989680 ;  /* 0x009896800000b95d */ /* 0x004fea0003900000 */
[----:B------:R-:W2:Y:S02]  /*203d0*/  @!P3 SYNCS.PHASECHK.TRANS64 P3, [R5+URZ+0x16830], R12 ;  /* 0x0168300c0500b5a7 */ /* 0x000ea4000806007f */
[----:B--2---:R-:W-:Y:S05]  /*203e0*/  @!P3 BRA `(.L_x_1487) ;  /* 0xfffffffc00f0b947 */ /* 0x004fea000383ffff */
[----:B------:R-:W-:Y:S05]  /*203f0*/  BRA `(.L_x_1486) ;  /* 0xffffff2800e87947 */ /* 0x000fea000383ffff */
.L_x_1491:
[----:B-1----:R1:W2:Y:S02]  /*20400*/  SYNCS.PHASECHK.TRANS64.TRYWAIT P2, [R10+URZ+0x16850], R5 ;  /* 0x016850050a0075a7 */ /* 0x0022a4000804017f */
[----:B--2---:R-:W-:Y:S05]  /*20410*/  @!P2 NANOSLEEP.SYNCS 0x989680 ;  /* 0x009896800000a95d */ /* 0x004fea0003900000 */
[----:B------:R-:W2:Y:S02]  /*20420*/  @!P2 SYNCS.PHASECHK.TRANS64 P2, [R10+URZ+0x16850], R5 ;  /* 0x016850050a00a5a7 */ /* 0x000ea4000804007f */
[----:B--2---:R-:W-:Y:S05]  /*20430*/  @!P2 BRA `(.L_x_1491) ;  /* 0xfffffffc00f0a947 */ /* 0x004fea000383ffff */
[----:B------:R-:W-:Y:S05]  /*20440*/  BRA `(.L_x_1488) ;  /* 0xffffff2c00a87947 */ /* 0x000fea000383ffff */
.L_x_1504:
[----:B-1----:R1:W2:Y:S02]  /*20450*/  SYNCS.PHASECHK.TRANS64.TRYWAIT P0, [R11+URZ+0x16850], R0 ;  /* 0x016850000b0075a7 */ /* 0x0022a4000800017f */
[----:B--2---:R-:W-:Y:S05]  /*20460*/  @!P0 NANOSLEEP.SYNCS 0x989680 ;  /* 0x009896800000895d */ /* 0x004fea0003900000 */
[----:B------:R-:W2:Y:S02]  /*20470*/  @!P0 SYNCS.PHASECHK.TRANS64 P0, [R11+URZ+0x16850], R0 ;  /* 0x016850000b0085a7 */ /* 0x000ea4000800007f */
[----:B--2---:R-:W-:Y:S05]  /*20480*/  @!P0 BRA `(.L_x_1504) ;  /* 0xfffffffc00f08947 */ /* 0x004fea000383ffff */
[----:B------:R-:W-:Y:S05]  /*20490*/  BRA `(.L_x_1503) ;  /* 0xffffff60008c7947 */ /* 0x000fea000383ffff */
.L_x_1512:
[----:B------:R-:W-:Y:S02]  /*204a0*/  IMAD.MOV.U32 R13, RZ, RZ, R20 ;  /* 0x000000ffff0d7224 */ /* 0x000fe400078e0014 */
[----:B------:R-:W-:Y:S02]  /*204b0*/  IMAD.MOV.U32 R12, RZ, RZ, RZ ;  /* 0x000000ffff0c7224 */ /* 0x000fe400078e00ff */
[----:B------:R-:W-:Y:S02]  /*204c0*/  IMAD.MOV.U32 R11, RZ, RZ, 0x181f ;  /* 0x0000181fff0b7424 */ /* 0x000fe400078e00ff */
[----:B------:R-:W-:Y:S02]  /*204d0*/  IMAD.MOV.U32 R15, RZ, RZ, -0x1 ;  /* 0xffffffffff0f7424 */ /* 0x000fe400078e00ff */
[----:B------:R-:W-:Y:S02]  /*204e0*/  IMAD R21, R8, R27, RZ ;  /* 0x0000001b08157224 */ /* 0x000fe400078e02ff */
[----:B------:R-:W-:-:S07]  /*204f0*/  IMAD.IADD R24, R30, 0x1, R26 ;  /* 0x000000011e187824 */ /* 0x000fce00078e021a */
[----:B-1----:R-:W-:Y:S05]  /*20500*/  WARPSYNC.COLLECTIVE R15, `(.L_x_1703) ;  /* 0x000000000f087348 */ /* 0x002fea0003c00000 */
[----:B------:R0:W2:Y:S02]  /*20510*/  SHFL.IDX P6, R14, R13, R12, R11 ;  /* 0x0000000c0d0e7389 */ /* 0x0000a400000c000b */
[----:B012---:R-:W-:Y:S01]  /*20520*/  ENDCOLLECTIVE ;  /* 0x000000000000791b */ /* 0x007fe20003800000 */
.L_x_1703:
[C---:B------:R-:W-:Y:S01]  /*20530*/  VIADD R8, R24.reuse, 0x30 ;  /* 0x0000003018087836 */ /* 0x040fe20000000000 */
[----:B------:R-:W-:-:S04]  /*20540*/  ISETP.GE.OR P3, PT, R24, R21, P0 ;  /* 0x000000151800720c */ /* 0x000fc80000766670 */
[----:B------:R-:W-:Y:S01]  /*20550*/  ISETP.GE.OR P4, PT, R8, R21, P0 ;  /* 0x000000150800720c */ /* 0x000fe20000786670 */
[----:B------:R-:W-:Y:S02]  /*20560*/  VIADD R8, R24, 0x60 ;  /* 0x0000006018087836 */ /* 0x000fe40000000000 */
[----:B------:R-:W-:-:S03]  /*20570*/  IMAD.MOV.U32 R13, RZ, RZ, R7 ;  /* 0x000000ffff0d7224 */ /* 0x000fc600078e0007 */
[----:B------:R-:W-:Y:S01]  /*20580*/  ISETP.GE.OR P2, PT, R8, R21, P0 ;  /* 0x000000150800720c */ /* 0x000fe20000746670 */
[----:B------:R-:W-:-:S12]  /*20590*/  IMAD.MOV.U32 R0, RZ, RZ, R14 ;  /* 0x000000ffff007224 */ /* 0x000fd800078e000e */
[----:B------:R-:W-:Y:S05]  /*205a0*/  WARPSYNC.COLLECTIVE R15, `(.L_x_1704) ;  /* 0x000000000f087348 */ /* 0x000fea0003c00000 */
[----:B------:R0:W1:Y:S02]  /*205b0*/  SHFL.IDX P6, R14, R13, R12, R11 ;  /* 0x0000000c0d0e7389 */ /* 0x00006400000c000b */
[----:B01----:R-:W-:Y:S01]  /*205c0*/  ENDCOLLECTIVE ;  /* 0x000000000000791b */ /* 0x003fe20003800000 */
.L_x_1704:
[----:B------:R-:W-:Y:S01]  /*205d0*/  IMAD.MOV.U32 R13, RZ, RZ, R20 ;  /* 0x000000ffff0d7224 */ /* 0x000fe200078e0014 */
[----:B------:R-:W-:Y:S01]  /*205e0*/  MOV R12, 0x1 ;  /* 0x00000001000c7802 */ /* 0x000fe20000000f00 */
[----:B------:R-:W-:-:S07]  /*205f0*/  IMAD.MOV.U32 R3, RZ, RZ, R14 ;  /* 0x000000ffff037224 */ /* 0x000fce00078e000e */
[----:B------:R-:W-:Y:S05]  /*20600*/  WARPSYNC.COLLECTIVE R15, `(.L_x_1705) ;  /* 0x000000000f087348 */ /* 0x000fea0003c00000 */
[----:B------:R0:W1:Y:S02]  /*20610*/  SHFL.IDX P6, R14, R13, R12, R11 ;  /* 0x0000000c0d0e7389 */ /* 0x00006400000c000b */
[----:B01----:R-:W-:Y:S01]  /*20620*/  ENDCOLLECTIVE ;  /* 0x000000000000791b */ /* 0x003fe20003800000 */
.L_x_1705:
[----:B------:R-:W-:-:S04]  /*20630*/  @!P3 LEA R10, P5, R29, R3, 0x1 ;  /* 0x000000031d0ab211 */ /* 0x000fc800078a08ff */
[----:B------:R-:W-:Y:S01]  /*20640*/  @!P3 LEA.HI.X R3, R29, R0, R28, 0x1, P5 ;  /* 0x000000001d03b211 */ /* 0x000fe200028f0c1c */
[----:B------:R-:W-:Y:S02]  /*20650*/  IMAD.MOV.U32 R13, RZ, RZ, R7 ;  /* 0x000000ffff0d7224 */ /* 0x000fe400078e0007 */
[----:B------:R-:W-:-:S07]  /*20660*/  IMAD.MOV.U32 R4, RZ, RZ, R14 ;  /* 0x000000ffff047224 */ /* 0x000fce00078e000e */
[----:B------:R-:W-:Y:S05]  /*20670*/  WARPSYNC.COLLECTIVE R15, `(.L_x_1706) ;  /* 0x000000000f087348 */ /* 0x000fea0003c00000 */
[----:B------:R0:W1:Y:S02]  /*20680*/  SHFL.IDX P6, R14, R13, R12, R11 ;  /* 0x0000000c0d0e7389 */ /* 0x00006400000c000b */
[----:B01----:R-:W-:Y:S01]  /*20690*/  ENDCOLLECTIVE ;  /* 0x000000000000791b */ /* 0x003fe20003800000 */
.L_x_1706:
[----:B------:R-:W-:Y:S02]  /*206a0*/  IMAD.MOV.U32 R13, RZ, RZ, R20 ;  /* 0x000000ffff0d7224 */ /* 0x000fe400078e0014 */
[----:B------:R-:W-:Y:S02]  /*206b0*/  IMAD.MOV.U32 R12, RZ, RZ, 0x2 ;  /* 0x00000002ff0c7424 */ /* 0x000fe400078e00ff */
[----:B------:R-:W-:-:S07]  /*206c0*/  IMAD.MOV.U32 R5, RZ, RZ, R14 ;  /* 0x000000ffff057224 */ /* 0x000fce00078e000e */
[----:B------:R-:W-:Y:S05]  /*206d0*/  WARPSYNC.COLLECTIVE R15, `(.L_x_1707) ;  /* 0x000000000f087348 */ /* 0x000fea0003c00000 */
[----:B------:R0:W1:Y:S02]  /*206e0*/  SHFL.IDX P6, R14, R13, R12, R11 ;  /* 0x0000000c0d0e7389 */ /* 0x00006400000c000b */
[----:B01----:R-:W-:Y:S01]  /*206f0*/  ENDCOLLECTIVE ;  /* 0x000000000000791b */ /* 0x003fe20003800000 */
.L_x_1707:
[----:B------:R-:W-:-:S04]  /*20700*/  @!P4 LEA R8, P1, R29, R5, 0x1 ;  /* 0x000000051d08c211 */ /* 0x000fc800078208ff */
[----:B------:R-:W-:Y:S01]  /*20710*/  @!P4 LEA.HI.X R9, R29, R4, R28, 0x1, P1 ;  /* 0x000000041d09c211 */ /* 0x000fe200008f0c1c */
[----:B------:R-:W-:Y:S02]  /*20720*/  IMAD.MOV.U32 R13, RZ, RZ, R7 ;  /* 0x000000ffff0d7224 */ /* 0x000fe400078e0007 */
[----:B------:R-:W-:-:S07]  /*20730*/  IMAD.MOV.U32 R6, RZ, RZ, R14 ;  /* 0x000000ffff067224 */ /* 0x000fce00078e000e */
[----:B------:R-:W-:Y:S05]  /*20740*/  WARPSYNC.COLLECTIVE R15, `(.L_x_1708) ;  /* 0x000000000f087348 */ /* 0x000fea0003c00000 */
[----:B------:R0:W1:Y:S02]  /*20750*/  SHFL.IDX P6, R14, R13, R12, R11 ;  /* 0x0000000c0d0e7389 */ /* 0x00006400000c000b */
[----:B01----:R-:W-:Y:S01]  /*20760*/  ENDCOLLECTIVE ;  /* 0x000000000000791b */ /* 0x003fe20003800000 */
.L_x_1708:
        /* <DEDUP_REMOVED lines=12> */
.L_x_1709:
[----:B------:R0:W-:Y:S01]  /*20830*/  @!P2 ST.E.128 desc[UR38][R4.64], RZ ;  /* 0x000000ff0400a985 */ /* 0x0001e2000c101d26 */
[----:B------:R-:W-:Y:S02]  /*20840*/  IMAD.MOV.U32 R13, RZ, RZ, R7 ;  /* 0x000000ffff0d7224 */ /* 0x000fe400078e0007 */
[----:B------:R-:W-:-:S07]  /*20850*/  IMAD.MOV.U32 R0, RZ, RZ, R14 ;  /* 0x000000ffff007224 */ /* 0x000fce00078e000e */
[----:B0-----:R-:W-:Y:S05]  /*20860*/  WARPSYNC.COLLECTIVE R15, `(.L_x_1710) ;  /* 0x000000000f087348 */ /* 0x001fea0003c00000 */
[----:B------:R1:W2:Y:S02]  /*20870*/  SHFL.IDX P6, R14, R13, R12, R11 ;  /* 0x0000000c0d0e7389 */ /* 0x0002a400000c000b */
[----:B012---:R-:W-:Y:S01]  /*20880*/  ENDCOLLECTIVE ;  /* 0x000000000000791b */ /* 0x007fe20003800000 */
.L_x_1710:
[----:B------:R-:W-:Y:S05]  /*20890*/  BRA `(.L_x_1711) ;  /* 0xffffff7c00e87947 */ /* 0x000fea000383ffff */
.L_x_1537:
[----:B------:R-:W1:Y:S01]  /*208a0*/  S2R R5, SR_TID.X ;  /* 0x0000000000057919 */ /* 0x000e620000002100 */
[----:B------:R-:W-:Y:S01]  /*208b0*/  BSSY B1, `(.L_x_1712) ;  /* 0x000000a000017945 */ /* 0x000fe20003800000 */
[----:B0-----:R-:W-:Y:S02]  /*208c0*/  IMAD.MOV.U32 R12, RZ, RZ, RZ ;  /* 0x000000ffff0c7224 */ /* 0x001fe400078e00ff */
[----:B------:R-:W-:Y:S02]  /*208d0*/  IMAD.MOV.U32 R11, RZ, RZ, 0x1f ;  /* 0x0000001fff0b7424 */ /* 0x000fe400078e00ff */
[----:B------:R-:W-:Y:S01]  /*208e0*/  IMAD.MOV.U32 R15, RZ, RZ, -0x1 ;  /* 0xffffffffff0f7424 */ /* 0x000fe200078e00ff */
[----:B-1----:R-:W-:-:S04]  /*208f0*/  SHF.R.U32.HI R5, RZ, 0x5, R5 ;  /* 0x00000005ff057819 */ /* 0x002fc80000011605 */
[----:B------:R-:W-:-:S05]  /*20900*/  LOP3.LUT R5, R5, 0x3, RZ, 0xc0, !PT ;  /* 0x0000000305057812 */ /* 0x000fca00078ec0ff */
[----:B------:R-:W-:-:S07]  /*20910*/  IMAD.MOV.U32 R13, RZ, RZ, R5 ;  /* 0x000000ffff0d7224 */ /* 0x000fce00078e0005 */
[----:B------:R-:W-:Y:S05]  /*20920*/  WARPSYNC.COLLECTIVE R15, `(.L_x_1713) ;  /* 0x000000000f087348 */ /* 0x000fea0003c00000 */
[----:B------:R0:W1:Y:S02]  /*20930*/  SHFL.IDX P6, R14, R13, R12, R11 ;  /* 0x0000000c0d0e7389 */ /* 0x00006400000c000b */
[----:B01----:R-:W-:Y:S01]  /*20940*/  ENDCOLLECTIVE ;  /* 0x000000000000791b */ /* 0x003fe20003800000 */
.L_x_1713:
[----:B------:R-:W-:Y:S05]  /*20950*/  BSYNC B1 ;  /* 0x0000000000017941 */ /* 0x000fea0003800000 */
.L_x_1712:
[----:B------:R-:W-:Y:S05]  /*20960*/  BRA `(.L_x_1714) ;  /* 0xffffff9400cc7947 */ /* 0x000fea000383ffff */
.L_x_1539:
[----:B------:R-:W-:Y:S01]  /*20970*/  BSSY B1, `(.L_x_1715) ;  /* 0x0000006000017945 */ /* 0x000fe20003800000 */
[----:B------:R-:W-:-:S07]  /*20980*/  IMAD.MOV.U32 R15, RZ, RZ, -0x1 ;  /* 0xffffffffff0f7424 */ /* 0x000fce00078e00ff */
[----:B01----:R-:W-:Y:S05]  /*20990*/  WARPSYNC.COLLECTIVE R15, `(.L_x_1716) ;  /* 0x000000000f0c7348 */ /* 0x003fea0003c00000 */
[----:B------:R-:W-:Y:S02]  /*209a0*/  ELECT P6, UR62, PT ;  /* 0x00000000003e782f */ /* 0x000fe400038c0000 */
[----:B------:R-:W-:Y:S01]  /*209b0*/  MOV R14, UR62 ;  /* 0x0000003e000e7c02 */ /* 0x000fe20008000f00 */
[----:B01----:R-:W-:Y:S10]  /*209c0*/  ENDCOLLECTIVE ;  /* 0x000000000000791b */ /* 0x003ff40003800000 */
.L_x_1716:
[----:B------:R-:W-:Y:S05]  /*209d0*/  BSYNC B1 ;  /* 0x0000000000017941 */ /* 0x000fea0003800000 */
.L_x_1715:
[----:B------:R-:W-:Y:S05]  /*209e0*/  BRA `(.L_x_1538) ;  /* 0xffffff9400c47947 */ /* 0x000fea000383ffff */
.L_x_1541:
[----:B-1----:R1:W2:Y:S02]  /*209f0*/  SYNCS.PHASECHK.TRANS64.TRYWAIT P0, [R22+URZ+0x16820], R5 ;  /* 0x01682005160075a7 */ /* 0x0022a4000800017f */
[----:B--2---:R-:W-:Y:S05]  /*20a00*/  @!P0 NANOSLEEP.SYNCS 0x989680 ;  /* 0x009896800000895d */ /* 0x004fea0003900000 */
[----:B------:R-:W2:Y:S02]  /*20a10*/  @!P0 SYNCS.PHASECHK.TRANS64 P0, [R22+URZ+0x16820], R5 ;  /* 0x01682005160085a7 */ /* 0x000ea4000800007f */
[----:B--2---:R-:W-:Y:S05]  /*20a20*/  @!P0 BRA `(.L_x_1541) ;  /* 0xfffffffc00f08947 */ /* 0x004fea000383ffff */
[----:B------:R-:W-:Y:S05]  /*20a30*/  BRA `(.L_x_1717) ;  /* 0xffffff9400d47947 */ /* 0x000fea000383ffff */
.L_x_1545:
[----:B-1----:R1:W2:Y:S02]  /*20a40*/  SYNCS.PHASECHK.TRANS64.TRYWAIT P0, [R5+URZ+0x168a0], R6 ;  /* 0x0168a006050075a7 */ /* 0x0022a4000800017f */
[----:B--2---:R-:W-:Y:S05]  /*20a50*/  @!P0 NANOSLEEP.SYNCS 0x989680 ;  /* 0x009896800000895d */ /* 0x004fea0003900000 */
[----:B------:R-:W2:Y:S02]  /*20a60*/  @!P0 SYNCS.PHASECHK.TRANS64 P0, [R5+URZ+0x168a0], R6 ;  /* 0x0168a006050085a7 */ /* 0x000ea4000800007f */
[----:B--2---:R-:W-:Y:S05]  /*20a70*/  @!P0 BRA `(.L_x_1545) ;  /* 0xfffffffc00f08947 */ /* 0x004fea000383ffff */
[----:B------:R-:W-:Y:S05]  /*20a80*/  BRA `(.L_x_1718) ;  /* 0xffffff9400ec7947 */ /* 0x000fea000383ffff */
.L_x_1550:
[----:B0-----:R0:W2:Y:S02]  /*20a90*/  SYNCS.PHASECHK.TRANS64.TRYWAIT P0, [R5+URZ+0x168c0], R6 ;  /* 0x0168c006050075a7 */ /* 0x0010a4000800017f */
[----:B--2---:R-:W-:Y:S05]  /*20aa0*/  @!P0 NANOSLEEP.SYNCS 0x989680 ;  /* 0x009896800000895d */ /* 0x004fea0003900000 */
[----:B------:R-:W2:Y:S02]  /*20ab0*/  @!P0 SYNCS.PHASECHK.TRANS64 P0, [R5+URZ+0x168c0], R6 ;  /* 0x0168c006050085a7 */ /* 0x000ea4000800007f */
[----:B--2---:R-:W-:Y:S05]  /*20ac0*/  @!P0 BRA `(.L_x_1550) ;  /* 0xfffffffc00f08947 */ /* 0x004fea000383ffff */
[----:B------:R-:W-:Y:S05]  /*20ad0*/  BRA `(.L_x_1719) ;  /* 0xffffff98006c7947 */ /* 0x000fea000383ffff */
.L_x_1557:
[----:B-1----:R1:W2:Y:S02]  /*20ae0*/  SYNCS.PHASECHK.TRANS64.TRYWAIT P1, [R5+URZ+0x168a0], R6 ;  /* 0x0168a006050075a7 */ /* 0x0022a4000802017f */
[----:B--2---:R-:W-:Y:S05]  /*20af0*/  @!P1 NANOSLEEP.SYNCS 0x989680 ;  /* 0x009896800000995d */ /* 0x004fea0003900000 */
[----:B------:R-:W2:Y:S02]  /*20b00*/  @!P1 SYNCS.PHASECHK.TRANS64 P1, [R5+URZ+0x168a0], R6 ;  /* 0x0168a006050095a7 */ /* 0x000ea4000802007f */
[----:B--2---:R-:W-:Y:S05]  /*20b10*/  @!P1 BRA `(.L_x_1557) ;  /* 0xfffffffc00f09947 */ /* 0x004fea000383ffff */
[----:B------:R-:W-:Y:S05]  /*20b20*/  BRA `(.L_x_1720) ;  /* 0xffffff9c002c7947 */ /* 0x000fea000383ffff */
.L_x_1562:
[----:B0-----:R0:W2:Y:S02]  /*20b30*/  SYNCS.PHASECHK.TRANS64.TRYWAIT P1, [R5+URZ+0x168c0], R6 ;  /* 0x0168c006050075a7 */ /* 0x0010a4000802017f */
[----:B--2---:R-:W-:Y:S05]  /*20b40*/  @!P1 NANOSLEEP.SYNCS 0x989680 ;  /* 0x009896800000995d */ /* 0x004fea0003900000 */
[----:B------:R-:W2:Y:S02]  /*20b50*/  @!P1 SYNCS.PHASECHK.TRANS64 P1, [R5+URZ+0x168c0], R6 ;  /* 0x0168c006050095a7 */ /* 0x000ea4000802007f */
[----:B--2---:R-:W-:Y:S05]  /*20b60*/  @!P1 BRA `(.L_x_1562) ;  /* 0xfffffffc00f09947 */ /* 0x004fea000383ffff */
[----:B------:R-:W-:Y:S05]  /*20b70*/  BRA `(.L_x_1721) ;  /* 0xffffff9c00a47947 */ /* 0x000fea000383ffff */
.L_x_1583:
[----:B------:R-:W2:Y:S01]  /*20b80*/  S2R R20, SR_TID.X ;  /* 0x0000000000147919 */ /* 0x000ea20000002100 */
[----:B------:R-:W-:Y:S01]  /*20b90*/  BSSY B0, `(.L_x_1722) ;  /* 0x000000a000007945 */ /* 0x000fe20003800000 */
[----:B0-----:R-:W-:Y:S01]  /*20ba0*/  MOV R12, RZ ;  /* 0x000000ff000c7202 */ /* 0x001fe20000000f00 */
[----:B------:R-:W-:Y:S02]  /*20bb0*/  IMAD.MOV.U32 R11, RZ, RZ, 0x1f ;  /* 0x0000001fff0b7424 */ /* 0x000fe400078e00ff */
[----:B------:R-:W-:Y:S01]  /*20bc0*/  IMAD.MOV.U32 R15, RZ, RZ, -0x1 ;  /* 0xffffffffff0f7424 */ /* 0x000fe200078e00ff */
[----:B--2---:R-:W-:-:S04]  /*20bd0*/  SHF.R.U32.HI R20, RZ, 0x5, R20 ;  /* 0x00000005ff147819 */ /* 0x004fc80000011614 */
[----:B------:R-:W-:-:S05]  /*20be0*/  LOP3.LUT R20, R20, 0x3, RZ, 0xc0, !PT ;  /* 0x0000000314147812 */ /* 0x000fca00078ec0ff */
[----:B------:R-:W-:-:S07]  /*20bf0*/  IMAD.MOV.U32 R13, RZ, RZ, R20 ;  /* 0x000000ffff0d7224 */ /* 0x000fce00078e0014 */
[----:B-1----:R-:W-:Y:S05]  /*20c00*/  WARPSYNC.COLLECTIVE R15, `(.L_x_1723) ;  /* 0x000000000f087348 */ /* 0x002fea0003c00000 */
[----:B------:R0:W2:Y:S02]  /*20c10*/  SHFL.IDX P6, R14, R13, R12, R11 ;  /* 0x0000000c0d0e7389 */ /* 0x0000a400000c000b */
[----:B012---:R-:W-:Y:S01]  /*20c20*/  ENDCOLLECTIVE ;  /* 0x000000000000791b */ /* 0x007fe20003800000 */
.L_x_1723:
[----:B------:R-:W-:Y:S05]  /*20c30*/  BSYNC B0 ;  /* 0x0000000000007941 */ /* 0x000fea0003800000 */
.L_x_1722:
[----:B------:R-:W-:Y:S05]  /*20c40*/  BRA `(.L_x_1724) ;  /* 0xffffffa800b47947 */ /* 0x000fea000383ffff */
.L_x_1585:
[----:B------:R-:W-:Y:S01]  /*20c50*/  BSSY B0, `(.L_x_1725) ;  /* 0x0000006000007945 */ /* 0x000fe20003800000 */
[----:B------:R-:W-:-:S07]  /*20c60*/  IMAD.MOV.U32 R15, RZ, RZ, -0x1 ;  /* 0xffffffffff0f7424 */ /* 0x000fce00078e00ff */
[----:B012---:R-:W-:Y:S05]  /*20c70*/  WARPSYNC.COLLECTIVE R15, `(.L_x_1726) ;  /* 0x000000000f0c7348 */ /* 0x007fea0003c00000 */
[----:B------:R-:W-:Y:S02]  /*20c80*/  ELECT P6, UR62, PT ;  /* 0x00000000003e782f */ /* 0x000fe400038c0000 */
[----:B------:R-:W-:Y:S01]  /*20c90*/  MOV R14, UR62 ;  /* 0x0000003e000e7c02 */ /* 0x000fe20008000f00 */
[----:B012---:R-:W-:Y:S10]  /*20ca0*/  ENDCOLLECTIVE ;  /* 0x000000000000791b */ /* 0x007ff40003800000 */
.L_x_1726:
[----:B------:R-:W-:Y:S05]  /*20cb0*/  BSYNC B0 ;  /* 0x0000000000007941 */ /* 0x000fea0003800000 */
.L_x_1725:
[----:B------:R-:W-:Y:S05]  /*20cc0*/  BRA `(.L_x_1727) ;  /* 0xffffffa800bc7947 */ /* 0x000fea000383ffff */
.L_x_1587:
[----:B--2---:R2:W3:Y:S02]  /*20cd0*/  SYNCS.PHASECHK.TRANS64.TRYWAIT P0, [R0+URZ+0x16840], R3 ;  /* 0x01684003000075a7 */ /* 0x0044e4000800017f */
[----:B---3--:R-:W-:Y:S05]  /*20ce0*/  @!P0 NANOSLEEP.SYNCS 0x989680 ;  /* 0x009896800000895d */ /* 0x008fea0003900000 */
[----:B------:R-:W3:Y:S02]  /*20cf0*/  @!P0 SYNCS.PHASECHK.TRANS64 P0, [R0+URZ+0x16840], R3 ;  /* 0x01684003000085a7 */ /* 0x000ee4000800007f */
[----:B---3--:R-:W-:Y:S05]  /*20d00*/  @!P0 BRA `(.L_x_1587) ;  /* 0xfffffffc00f08947 */ /* 0x008fea000383ffff */
[----:B------:R-:W-:Y:S05]  /*20d10*/  BRA `(.L_x_1728) ;  /* 0xffffffac000c7947 */ /* 0x000fea000383ffff */
.L_x_1591:
[----:B------:R-:W2:Y:S01]  /*20d20*/  LDL.LU R11, [R1+0x1c] ;  /* 0x00001c00010b7983 */ /* 0x000ea20000300800 */
[----:B------:R-:W-:Y:S01]  /*20d30*/  IMAD.MOV.U32 R5, RZ, RZ, R12 ;  /* 0x000000ffff057224 */ /* 0x000fe200078e000c */
[----:B------:R-:W-:Y:S01]  /*20d40*/  LOP3.LUT R10, R10, 0x7f, RZ, 0xc0, !PT ;  /* 0x0000007f0a0a7812 */ /* 0x000fe200078ec0ff */
[----:B------:R-:W-:Y:S02]  /*20d50*/  IMAD.MOV.U32 R13, RZ, RZ, R4 ;  /* 0x000000ffff0d7224 */ /* 0x000fe400078e0004 */
[----:B------:R-:W-:Y:S01]  /*20d60*/  IMAD.MOV.U32 R12, RZ, RZ, RZ ;  /* 0x000000ffff0c7224 */ /* 0x000fe200078e00ff */
[----:B------:R-:W-:Y:S01]  /*20d70*/  SHF.R.U32.HI R10, RZ, 0x3, R10 ;  /* 0x00000003ff0a7819 */ /* 0x000fe2000001160a */
[----:B------:R-:W-:-:S03]  /*20d80*/  IMAD.MOV.U32 R15, RZ, RZ, -0x1 ;  /* 0xffffffffff0f7424 */ /* 0x000fc600078e00ff */
[----:B------:R-:W-:-:S05]  /*20d90*/  IADD3 R5, R10, R5, RZ ;  /* 0x000000050a057210 */ /* 0x000fca0007ffe0ff */
[----:B------:R-:W-:Y:S02]  /*20da0*/  VIADD R10, R5, 0x10 ;  /* 0x00000010050a7836 */ /* 0x000fe40000000000 */
[----:B--2---:R-:W-:Y:S02]  /*20db0*/  IMAD R3, R11, R9, RZ ;  /* 0x000000090b037224 */ /* 0x004fe400078e02ff */
[----:B------:R-:W-:-:S03]  /*20dc0*/  IMAD.MOV.U32 R11, RZ, RZ, 0x181f ;  /* 0x0000181fff0b7424 */ /* 0x000fc600078e00ff */
[----:B------:R-:W-:-:S13]  /*20dd0*/  ISETP.GE.AND P1, PT, R5, R3, PT ;  /* 0x000000030500720c */ /* 0x000fda0003f26270 */
[----:B-----5:R-:W-:Y:S05]  /*20de0*/  WARPSYNC.COLLECTIVE R15, `(.L_x_1729) ;  /* 0x000000000f087348 */ /* 0x020fea0003c00000 */
[----:B------:R0:W1:Y:S02]  /*20df0*/  SHFL.IDX P6, R14, R13, R12, R11 ;  /* 0x0000000c0d0e7389 */ /* 0x00006400000c000b */
[----:B01---5:R-:W-:Y:S01]  /*20e00*/  ENDCOLLECTIVE ;  /* 0x000000000000791b */ /* 0x023fe20003800000 */
.L_x_1729:
[----:B------:R-:W-:Y:S02]  /*20e10*/  IMAD.MOV.U32 R13, RZ, RZ, R0 ;  /* 0x000000ffff0d7224 */ /* 0x000fe400078e0000 */
[----:B------:R-:W-:-:S07]  /*20e20*/  IMAD.MOV.U32 R7, RZ, RZ, R14 ;  /* 0x000000ffff077224 */ /* 0x000fce00078e000e */
[----:B------:R-:W-:Y:S05]  /*20e30*/  WARPSYNC.COLLECTIVE R15, `(.L_x_1730) ;  /* 0x000000000f087348 */ /* 0x000fea0003c00000 */
[----:B------:R0:W1:Y:S02]  /*20e40*/  SHFL.IDX P6, R14, R13, R12, R11 ;  /* 0x0000000c0d0e7389 */ /* 0x00006400000c000b */
[----:B01----:R-:W-:Y:S01]  /*20e50*/  ENDCOLLECTIVE ;  /* 0x000000000000791b */ /* 0x003fe20003800000 */
.L_x_1730:
[----:B------:R-:W-:Y:S02]  /*20e60*/  IMAD.MOV.U32 R13, RZ, RZ, R4 ;  /* 0x000000ffff0d7224 */ /* 0x000fe400078e0004 */
[----:B------:R-:W-:Y:S02]  /*20e70*/  IMAD.MOV.U32 R12, RZ, RZ, 0x1 ;  /* 0x00000001ff0c7424 */ /* 0x000fe400078e00ff */
[----:B------:R-:W-:-:S07]  /*20e80*/  IMAD.MOV.U32 R8, RZ, RZ, R14 ;  /* 0x000000ffff087224 */ /* 0x000fce00078e000e */
[----:B------:R-:W-:Y:S05]  /*20e90*/  WARPSYNC.COLLECTIVE R15, `(.L_x_1731) ;  /* 0x000000000f087348 */ /* 0x000fea0003c00000 */
[----:B------:R0:W1:Y:S02]  /*20ea0*/  SHFL.IDX P6, R14, R13, R12, R11 ;  /* 0x0000000c0d0e7389 */ /* 0x00006400000c000b */
[----:B01----:R-:W-:Y:S01]  /*20eb0*/  ENDCOLLECTIVE ;  /* 0x000000000000791b */ /* 0x003fe20003800000 */
.L_x_1731:
        /* <DEDUP_REMOVED lines=13> */
.L_x_1732:
[----:B------:R-:W-:Y:S01]  /*20f90*/  MOV R13, R4 ;  /* 0x00000004000d7202 */ /* 0x000fe20000000f00 */
[----:B------:R-:W-:Y:S02]  /*20fa0*/  IMAD.MOV.U32 R12, RZ, RZ, 0x2 ;  /* 0x00000002ff0c7424 */ /* 0x000fe400078e00ff */
[----:B------:R-:W-:-:S07]  /*20fb0*/  IMAD.MOV.U32 R8, RZ, RZ, R14 ;  /* 0x000000ffff087224 */ /* 0x000fce00078e000e */
[----:B------:R-:W-:Y:S05]  /*20fc0*/  WARPSYNC.COLLECTIVE R15, `(.L_x_1733) ;  /* 0x000000000f087348 */ /* 0x000fea0003c00000 */
[----:B------:R0:W1:Y:S02]  /*20fd0*/  SHFL.IDX P6, R14, R13, R12, R11 ;  /* 0x0000000c0d0e7389 */ /* 0x00006400000c000b */
[----:B01----:R-:W-:Y:S01]  /*20fe0*/  ENDCOLLECTIVE ;  /* 0x000000000000791b */ /* 0x003fe20003800000 */
.L_x_1733:
        /* <DEDUP_REMOVED lines=14> */
.L_x_1734:
[----:B------:R-:W-:Y:S02]  /*210d0*/  IMAD.MOV.U32 R13, RZ, RZ, R4 ;  /* 0x000000ffff0d7224 */ /* 0x000fe400078e0004 */
[----:B------:R-:W-:Y:S02]  /*210e0*/  IMAD.MOV.U32 R12, RZ, RZ, 0x3 ;  /* 0x00000003ff0c7424 */ /* 0x000fe400078e00ff */
[----:B------:R-:W-:-:S07]  /*210f0*/  IMAD.MOV.U32 R8, RZ, RZ, R14 ;  /* 0x000000ffff087224 */ /* 0x000fce00078e000e */
[----:B------:R-:W-:Y:S05]  /*21100*/  WARPSYNC.COLLECTIVE R15, `(.L_x_1735) ;  /* 0x000000000f087348 */ /* 0x000fea0003c00000 */
[----:B------:R0:W1:Y:S02]  /*21110*/  SHFL.IDX P6, R14, R13, R12, R11 ;  /* 0x0000000c0d0e7389 */ /* 0x00006400000c000b */
[----:B01----:R-:W-:Y:S01]  /*21120*/  ENDCOLLECTIVE ;  /* 0x000000000000791b */ /* 0x003fe20003800000 */
.L_x_1735:
        /* <DEDUP_REMOVED lines=14> */
.L_x_1736:
[----:B------:R-:W-:Y:S02]  /*21210*/  IMAD.MOV.U32 R13, RZ, RZ, R4 ;  /* 0x000000ffff0d7224 */ /* 0x000fe400078e0004 */
[----:B------:R-:W-:Y:S01]  /*21220*/  IMAD.MOV.U32 R12, RZ, RZ, 0x4 ;  /* 0x00000004ff0c7424 */ /* 0x000fe200078e00ff */
[----:B------:R-:W-:-:S07]  /*21230*/  MOV R8, R14 ;  /* 0x0000000e00087202 */ /* 0x000fce0000000f00 */
[----:B------:R-:W-:Y:S05]  /*21240*/  WARPSYNC.COLLECTIVE R15, `(.L_x_1737) ;  /* 0x000000000f087348 */ /* 0x000fea0003c00000 */
[----:B------:R0:W1:Y:S02]  /*21250*/  SHFL.IDX P6, R14, R13, R12, R11 ;  /* 0x0000000c0d0e7389 */ /* 0x00006400000c000b */
[----:B01----:R-:W-:Y:S01]  /*21260*/  ENDCOLLECTIVE ;  /* 0x000000000000791b */ /* 0x003fe20003800000 */
.L_x_1737:
        /* <DEDUP_REMOVED lines=14> */
.L_x_1738:
[----:B------:R-:W-:Y:S01]  /*21350*/  MOV R13, R4 ;  /* 0x00000004000d7202 */ /* 0x000fe20000000f00 */
[----:B------:R-:W-:Y:S02]  /*21360*/  IMAD.MOV.U32 R12, RZ, RZ, 0x5 ;  /* 0x00000005ff0c7424 */ /* 0x000fe400078e00ff */
[----:B------:R-:W-:-:S07]  /*21370*/  IMAD.MOV.U32 R8, RZ, RZ, R14 ;  /* 0x000000ffff087224 */ /* 0x000fce00078e000e */
[----:B------:R-:W-:Y:S05]  /*21380*/  WARPSYNC.COLLECTIVE R15, `(.L_x_1739) ;  /* 0x000000000f087348 */ /* 0x000fea0003c00000 */
[----:B------:R0:W1:Y:S02]  /*21390*/  SHFL.IDX P6, R14, R13, R12, R11 ;  /* 0x0000000c0d0e7389 */ /* 0x00006400000c000b */
[----:B01----:R-:W-:Y:S01]  /*213a0*/  ENDCOLLECTIVE ;  /* 0x000000000000791b */ /* 0x003fe20003800000 */
.L_x_1739:
        /* <DEDUP_REMOVED lines=14> */
.L_x_1740:
[----:B------:R-:W-:Y:S02]  /*21490*/  IMAD.MOV.U32 R13, RZ, RZ, R4 ;  /* 0x000000ffff0d7224 */ /* 0x000fe400078e0004 */
[----:B------:R-:W-:Y:S02]  /*214a0*/  IMAD.MOV.U32 R12, RZ, RZ, 0x6 ;  /* 0x00000006ff0c7424 */ /* 0x000fe400078e00ff */
[----:B------:R-:W-:-:S07]  /*214b0*/  IMAD.MOV.U32 R8, RZ, RZ, R14 ;  /* 0x000000ffff087224 */ /* 0x000fce00078e000e */
[----:B------:R-:W-:Y:S05]  /*214c0*/  WARPSYNC.COLLECTIVE R15, `(.L_x_1741) ;  /* 0x000000000f087348 */ /* 0x000fea0003c00000 */
[----:B------:R0:W1:Y:S02]  /*214d0*/  SHFL.IDX P6, R14, R13, R12, R11 ;  /* 0x0000000c0d0e7389 */ /* 0x00006400000c000b */
[----:B01----:R-:W-:Y:S01]  /*214e0*/  ENDCOLLECTIVE ;  /* 0x000000000000791b */ /* 0x003fe20003800000 */
.L_x_1741:
        /* <DEDUP_REMOVED lines=14> */
.L_x_1742:
[----:B------:R-:W-:Y:S02]  /*215d0*/  IMAD.MOV.U32 R13, RZ, RZ, R4 ;  /* 0x000000ffff0d7224 */ /* 0x000fe400078e0004 */
[----:B------:R-:W-:Y:S01]  /*215e0*/  IMAD.MOV.U32 R12, RZ, RZ, 0x7 ;  /* 0x00000007ff0c7424 */ /* 0x000fe200078e00ff */
[----:B------:R-:W-:-:S07]  /*215f0*/  MOV R8, R14 ;  /* 0x0000000e00087202 */ /* 0x000fce0000000f00 */
[----:B------:R-:W-:Y:S05]  /*21600*/  WARPSYNC.COLLECTIVE R15, `(.L_x_1743) ;  /* 0x000000000f087348 */ /* 0x000fea0003c00000 */
[----:B------:R0:W1:Y:S02]  /*21610*/  SHFL.IDX P6, R14, R13, R12, R11 ;  /* 0x0000000c0d0e7389 */ /* 0x00006400000c000b */
[----:B01----:R-:W-:Y:S01]  /*21620*/  ENDCOLLECTIVE ;  /* 0x000000000000791b */ /* 0x003fe20003800000 */
.L_x_1743:
        /* <DEDUP_REMOVED lines=8> */
[----:B------:R-:W-:-:S05]  /*216b0*/  VIADD R0, R5, 0x70 ;  /* 0x0000007005007836 */ /* 0x000fca0000000000 */
[----:B------:R-:W-:Y:S01]  /*216c0*/  ISETP.GE.AND P1, PT, R0, R3, PT ;  /* 0x000000030000720c */ /* 0x000fe20003f26270 */
[----:B------:R-:W-:Y:S02]  /*216d0*/  VIADD R0, R5, 0x80 ;  /* 0x0000008005007836 */ /* 0x000fe40000000000 */
[----:B------:R-:W-:-:S10]  /*216e0*/  IMAD.MOV.U32 R4, RZ, RZ, R14 ;  /* 0x000000ffff047224 */ /* 0x000fd400078e000e */
[----:B0-----:R-:W-:Y:S05]  /*216f0*/  WARPSYNC.COLLECTIVE R15, `(.L_x_1744) ;  /* 0x000000000f087348 */ /* 0x001fea0003c00000 */
[----:B------:R1:W2:Y:S02]  /*21700*/  SHFL.IDX P6, R14, R13, R12, R11 ;  /* 0x0000000c0d0e7389 */ /* 0x0002a400000c000b */
[----:B012---:R-:W-:Y:S01]  /*21710*/  ENDCOLLECTIVE ;  /* 0x000000000000791b */ /* 0x007fe20003800000 */
.L_x_1744:
[----:B------:R-:W-:Y:S02]  /*21720*/  ISETP.GE.AND P2, PT, R0, R3, PT ;  /* 0x000000030000720c */ /* 0x000fe40003f46270 */
[----:B------:R-:W-:Y:S01]  /*21730*/  MOV R13, R6 ;  /* 0x00000006000d7202 */ /* 0x000fe20000000f00 */
[----:B------:R-:W-:Y:S02]  /*21740*/  IMAD.MOV.U32 R12, RZ, RZ, RZ ;  /* 0x000000ffff0c7224 */ /* 0x000fe400078e00ff */
[----:B------:R-:W-:-:S08]  /*21750*/  IMAD.MOV.U32 R8, RZ, RZ, R14 ;  /* 0x000000ffff087224 */ /* 0x000fd000078e000e */
[----:B------:R-:W-:Y:S05]  /*21760*/  WARPSYNC.COLLECTIVE R15, `(.L_x_1745) ;  /* 0x000000000f087348 */ /* 0x000fea0003c00000 */
[----:B------:R0:W1:Y:S02]  /*21770*/  SHFL.IDX P6, R14, R13, R12, R11 ;  /* 0x0000000c0d0e7389 */ /* 0x00006400000c000b */
[----:B01----:R-:W-:Y:S01]  /*21780*/  ENDCOLLECTIVE ;  /* 0x000000000000791b */ /* 0x003fe20003800000 */
.L_x_1745:
        /* <DEDUP_REMOVED lines=13> */
.L_x_1746:
[----:B------:R-:W-:Y:S02]  /*21860*/  IMAD.MOV.U32 R13, RZ, RZ, R6 ;  /* 0x000000ffff0d7224 */ /* 0x000fe400078e0006 */
[----:B------:R-:W-:Y:S02]  /*21870*/  IMAD.MOV.U32 R12, RZ, RZ, 0x1 ;  /* 0x00000001ff0c7424 */ /* 0x000fe400078e00ff */
[----:B------:R-:W-:-:S07]  /*21880*/  IMAD.MOV.U32 R7, RZ, RZ, R14 ;  /* 0x000000ffff077224 */ /* 0x000fce00078e000e */
[----:B------:R-:W-:Y:S05]  /*21890*/  WARPSYNC.COLLECTIVE R15, `(.L_x_1747) ;  /* 0x000000000f087348 */ /* 0x000fea0003c00000 */
[----:B------:R0:W1:Y:S02]  /*218a0*/  SHFL.IDX P6, R14, R13, R12, R11 ;  /* 0x0000000c0d0e7389 */ /* 0x00006400000c000b */
[----:B01----:R-:W-:Y:S01]  /*218b0*/  ENDCOLLECTIVE ;  /* 0x000000000000791b */ /* 0x003fe20003800000 */
.L_x_1747:
[----:B------:R-:W-:-:S05]  /*218c0*/  @!P2 LEA R7, P1, R21, R7, 0x1 ;  /* 0x000000071507a211 */ /* 0x000fca00078208ff */
[----:B------:R-:W-:Y:S02]  /*218d0*/  @!P2 IMAD.X R0, RZ, RZ, R0, P1 ;  /* 0x000000ffff00a224 */ /* 0x000fe400008e0600 */
[----:B------:R-:W-:Y:S02]  /*218e0*/  @!P2 IMAD.MOV.U32 R8, RZ, RZ, R7 ;  /* 0x000000ffff08a224 */ /* 0x000fe400078e0007 */
[----:B------:R-:W-:Y:S02]  /*218f0*/  @!P2 IMAD.MOV.U32 R9, RZ, RZ, R0 ;  /* 0x000000ffff09a224 */ /* 0x000fe400078e0000 */
[----:B------:R-:W-:Y:S01]  /*21900*/  VIADD R0, R5, 0x90 ;  /* 0x0000009005007836 */ /* 0x000fe20000000000 */
[----:B------:R-:W-:Y:S02]  /*21910*/  MOV R13, R2 ;  /* 0x00000002000d7202 */ /* 0x000fe40000000f00 */
        /* <DEDUP_REMOVED lines=9> */
.L_x_1748:
[----:B------:R-:W-:Y:S02]  /*219b0*/  IMAD.MOV.U32 R13, RZ, RZ, R6 ;  /* 0x000000ffff0d7224 */ /* 0x000fe400078e0006 */
[----:B------:R-:W-:Y:S02]  /*219c0*/  IMAD.MOV.U32 R12, RZ, RZ, 0x2 ;  /* 0x00000002ff0c7424 */ /* 0x000fe400078e00ff */
[----:B------:R-:W-:-:S07]  /*219d0*/  IMAD.MOV.U32 R8, RZ, RZ, R14 ;  /* 0x000000ffff087224 */ /* 0x000fce00078e000e */
[----:B------:R-:W-:Y:S05]  /*219e0*/  WARPSYNC.COLLECTIVE R15, `(.L_x_1749) ;  /* 0x000000000f087348 */ /* 0x000fea0003c00000 */
[----:B------:R0:W1:Y:S02]  /*219f0*/  SHFL.IDX P6, R14, R13, R12, R11 ;  /* 0x0000000c0d0e7389 */ /* 0x00006400000c000b */
[----:B01----:R-:W-:Y:S01]  /*21a00*/  ENDCOLLECTIVE ;  /* 0x000000000000791b */ /* 0x003fe20003800000 */
.L_x_1749:
        /* <DEDUP_REMOVED lines=13> */
.L_x_1750:
[----:B------:R-:W-:Y:S01]  /*21ae0*/  MOV R13, R6 ;  /* 0x00000006000d7202 */ /* 0x000fe20000000f00 */
[----:B------:R-:W-:Y:S02]  /*21af0*/  IMAD.MOV.U32 R12, RZ, RZ, 0x3 ;  /* 0x00000003ff0c7424 */ /* 0x000fe400078e00ff */
[----:B------:R-:W-:-:S07]  /*21b00*/  IMAD.MOV.U32 R8, RZ, RZ, R14 ;  /* 0x000000ffff087224 */ /* 0x000fce00078e000e */
[----:B------:R-:W-:Y:S05]  /*21b10*/  WARPSYNC.COLLECTIVE R15, `(.L_x_1751) ;  /* 0x000000000f087348 */ /* 0x000fea0003c00000 */
[----:B------:R0:W1:Y:S02]  /*21b20*/  SHFL.IDX P6, R14, R13, R12, R11 ;  /* 0x0000000c0d0e7389 */ /* 0x00006400000c000b */
[----:B01----:R-:W-:Y:S01]  /*21b30*/  ENDCOLLECTIVE ;  /* 0x000000000000791b */ /* 0x003fe20003800000 */
.L_x_1751:
        /* <DEDUP_REMOVED lines=12> */
.L_x_1752:
[----:B------:R-:W-:Y:S05]  /*21c00*/  BRA `(.L_x_1753) ;  /* 0xffffffac00307947 */ /* 0x000fea000383ffff */
.L_x_1594:
[----:B0-----:R0:W1:Y:S02]  /*21c10*/  SYNCS.PHASECHK.TRANS64.TRYWAIT P0, [R22+URZ+0x16820], R3 ;  /* 0x01682003160075a7 */ /* 0x001064000800017f */
[----:B-1----:R-:W-:Y:S05]  /*21c20*/  @!P0 NANOSLEEP.SYNCS 0x989680 ;  /* 0x009896800000895d */ /* 0x002fea0003900000 */
[----:B------:R-:W1:Y:S02]  /*21c30*/  @!P0 SYNCS.PHASECHK.TRANS64 P0, [R22+URZ+0x16820], R3 ;  /* 0x01682003160085a7 */ /* 0x000e64000800007f */
[----:B-1----:R-:W-:Y:S05]  /*21c40*/  @!P0 BRA `(.L_x_1594) ;  /* 0xfffffffc00f08947 */ /* 0x002fea000383ffff */
[----:B------:R-:W-:Y:S05]  /*21c50*/  BRA `(.L_x_1754) ;  /* 0xffffffac00a07947 */ /* 0x000fea000383ffff */
.L_x_1603:
[----:B0-----:R0:W2:Y:S02]  /*21c60*/  SYNCS.PHASECHK.TRANS64.TRYWAIT P0, [R2+URZ+0x16840], R3 ;  /* 0x01684003020075a7 */ /* 0x0010a4000800017f */
[----:B--2---:R-:W-:Y:S05]  /*21c70*/  @!P0 NANOSLEEP.SYNCS 0x989680 ;  /* 0x009896800000895d */ /* 0x004fea0003900000 */
[----:B------:R-:W2:Y:S02]  /*21c80*/  @!P0 SYNCS.PHASECHK.TRANS64 P0, [R2+URZ+0x16840], R3 ;  /* 0x01684003020085a7 */ /* 0x000ea4000800007f */
[----:B--2---:R-:W-:Y:S05]  /*21c90*/  @!P0 BRA `(.L_x_1603) ;  /* 0xfffffffc00f08947 */ /* 0x004fea000383ffff */
[----:B------:R-:W-:Y:S05]  /*21ca0*/  BRA `(.L_x_1755) ;  /* 0xffffffb000547947 */ /* 0x000fea000383ffff */
.L_x_1608:
[----:B0-----:R0:W1:Y:S02]  /*21cb0*/  SYNCS.PHASECHK.TRANS64.TRYWAIT P0, [R3+URZ+0x60], R2 ;  /* 0x00006002030075a7 */ /* 0x001064000800017f */
[----:B-1----:R-:W-:Y:S05]  /*21cc0*/  @!P0 NANOSLEEP.SYNCS 0x989680 ;  /* 0x009896800000895d */ /* 0x002fea0003900000 */
[----:B------:R-:W1:Y:S02]  /*21cd0*/  @!P0 SYNCS.PHASECHK.TRANS64 P0, [R3+URZ+0x60], R2 ;  /* 0x00006002030085a7 */ /* 0x000e64000800007f */
[----:B-1----:R-:W-:Y:S05]  /*21ce0*/  @!P0 BRA `(.L_x_1608) ;  /* 0xfffffffc00f08947 */ /* 0x002fea000383ffff */
[----:B------:R-:W-:Y:S05]  /*21cf0*/  BRA `(.L_x_1756) ;  /* 0xffffffb000e07947 */ /* 0x000fea000383ffff */
.L_x_1616:
[----:B0-----:R0:W2:Y:S02]  /*21d00*/  SYNCS.PHASECHK.TRANS64.TRYWAIT P0, [R2+URZ+0x16840], R3 ;  /* 0x01684003020075a7 */ /* 0x0010a4000800017f */
[----:B--2---:R-:W-:Y:S05]  /*21d10*/  @!P0 NANOSLEEP.SYNCS 0x989680 ;  /* 0x009896800000895d */ /* 0x004fea0003900000 */
[----:B------:R-:W2:Y:S02]  /*21d20*/  @!P0 SYNCS.PHASECHK.TRANS64 P0, [R2+URZ+0x16840], R3 ;  /* 0x01684003020085a7 */ /* 0x000ea4000800007f */
[----:B--2---:R-:W-:Y:S05]  /*21d30*/  @!P0 BRA `(.L_x_1616) ;  /* 0xfffffffc00f08947 */ /* 0x004fea000383ffff */
[----:B------:R-:W-:Y:S05]  /*21d40*/  BRA `(.L_x_1757) ;  /* 0xffffffb800287947 */ /* 0x000fea000383ffff */
.L_x_1621:
[----:B0-----:R0:W1:Y:S02]  /*21d50*/  SYNCS.PHASECHK.TRANS64.TRYWAIT P0, [R10+URZ+0x60], R26 ;  /* 0x0000601a0a0075a7 */ /* 0x001064000800017f */
[----:B-1----:R-:W-:Y:S05]  /*21d60*/  @!P0 NANOSLEEP.SYNCS 0x989680 ;  /* 0x009896800000895d */ /* 0x002fea0003900000 */
[----:B------:R-:W1:Y:S02]  /*21d70*/  @!P0 SYNCS.PHASECHK.TRANS64 P0, [R10+URZ+0x60], R26 ;  /* 0x0000601a0a0085a7 */ /* 0x000e64000800007f */
[----:B-1----:R-:W-:Y:S05]  /*21d80*/  @!P0 BRA `(.L_x_1621) ;  /* 0xfffffffc00f08947 */ /* 0x002fea000383ffff */
[----:B------:R-:W-:Y:S05]  /*21d90*/  BRA `(.L_x_1758) ;  /* 0xffffffb800b47947 */ /* 0x000fea000383ffff */
.L_x_1629:
[----:B0-----:R0:W2:Y:S02]  /*21da0*/  SYNCS.PHASECHK.TRANS64.TRYWAIT P0, [R2+URZ+0x16840], R3 ;  /* 0x01684003020075a7 */ /* 0x0010a4000800017f */
[----:B--2---:R-:W-:Y:S05]  /*21db0*/  @!P0 NANOSLEEP.SYNCS 0x989680 ;  /* 0x009896800000895d */ /* 0x004fea0003900000 */
[----:B------:R-:W2:Y:S02]  /*21dc0*/  @!P0 SYNCS.PHASECHK.TRANS64 P0, [R2+URZ+0x16840], R3 ;  /* 0x01684003020085a7 */ /* 0x000ea4000800007f */
[----:B--2---:R-:W-:Y:S05]  /*21dd0*/  @!P0 BRA `(.L_x_1629) ;  /* 0xfffffffc00f08947 */ /* 0x004fea000383ffff */
[----:B------:R-:W-:Y:S05]  /*21de0*/  BRA `(.L_x_1759) ;  /* 0xffffffbc00c87947 */ /* 0x000fea000383ffff */
.L_x_1634:
[----:B0-----:R0:W1:Y:S02]  /*21df0*/  SYNCS.PHASECHK.TRANS64.TRYWAIT P0, [R5+URZ+0x60], R7 ;  /* 0x00006007050075a7 */ /* 0x001064000800017f */
[----:B-1----:R-:W-:Y:S05]  /*21e00*/  @!P0 NANOSLEEP.SYNCS 0x989680 ;  /* 0x009896800000895d */ /* 0x002fea0003900000 */
[----:B------:R-:W1:Y:S02]  /*21e10*/  @!P0 SYNCS.PHASECHK.TRANS64 P0, [R5+URZ+0x60], R7 ;  /* 0x00006007050085a7 */ /* 0x000e64000800007f */
[----:B-1----:R-:W-:Y:S05]  /*21e20*/  @!P0 BRA `(.L_x_1634) ;  /* 0xfffffffc00f08947 */ /* 0x002fea000383ffff */
[----:B------:R-:W-:Y:S05]  /*21e30*/  BRA `(.L_x_1760) ;  /* 0xffffffc000587947 */ /* 0x000fea000383ffff */
.L_x_1644:
[----:B0-----:R0:W1:Y:S02]  /*21e40*/  SYNCS.PHASECHK.TRANS64.TRYWAIT P0, [R3+URZ+0x16860], R0 ;  /* 0x01686000030075a7 */ /* 0x001064000800017f */
[----:B-1----:R-:W-:Y:S05]  /*21e50*/  @!P0 NANOSLEEP.SYNCS 0x989680 ;  /* 0x009896800000895d */ /* 0x002fea0003900000 */
[----:B------:R-:W1:Y:S02]  /*21e60*/  @!P0 SYNCS.PHASECHK.TRANS64 P0, [R3+URZ+0x16860], R0 ;  /* 0x01686000030085a7 */ /* 0x000e64000800007f */
[----:B-1----:R-:W-:Y:S05]  /*21e70*/  @!P0 BRA `(.L_x_1644) ;  /* 0xfffffffc00f08947 */ /* 0x002fea000383ffff */
[----:B------:R-:W-:Y:S05]  /*21e80*/  BRA `(.L_x_1761) ;  /* 0xffffffc400587947 */ /* 0x000fea000383ffff */
.L_x_1650:
[----:B------:R-:W-:Y:S01]  /*21e90*/  BSSY B0, `(.L_x_1762) ;  /* 0x0000008000007945 */ /* 0x000fe20003800000 */
[----:B------:R-:W-:Y:S02]  /*21ea0*/  IMAD.MOV.U32 R13, RZ, RZ, R16 ;  /* 0x000000ffff0d7224 */ /* 0x000fe400078e0010 */
[----:B0-----:R-:W-:Y:S02]  /*21eb0*/  IMAD.MOV.U32 R12, RZ, RZ, RZ ;  /* 0x000000ffff0c7224 */ /* 0x001fe400078e00ff */
[----:B------:R-:W-:Y:S02]  /*21ec0*/  IMAD.MOV.U32 R11, RZ, RZ, 0x1f ;  /* 0x0000001fff0b7424 */ /* 0x000fe400078e00ff */
[----:B------:R-:W-:-:S07]  /*21ed0*/  IMAD.MOV.U32 R15, RZ, RZ, -0x1 ;  /* 0xffffffffff0f7424 */ /* 0x000fce00078e00ff */
[----:B------:R-:W-:Y:S05]  /*21ee0*/  WARPSYNC.COLLECTIVE R15, `(.L_x_1763) ;  /* 0x000000000f087348 */ /* 0x000fea0003c00000 */
[----:B------:R0:W1:Y:S02]  /*21ef0*/  SHFL.IDX P6, R14, R13, R12, R11 ;  /* 0x0000000c0d0e7389 */ /* 0x00006400000c000b */
[----:B01----:R-:W-:Y:S01]  /*21f00*/  ENDCOLLECTIVE ;  /* 0x000000000000791b */ /* 0x003fe20003800000 */
.L_x_1763:
[----:B------:R-:W-:Y:S05]  /*21f10*/  BSYNC B0 ;  /* 0x0000000000007941 */ /* 0x000fea0003800000 */
.L_x_1762:
        /* <DEDUP_REMOVED lines=9> */
.L_x_1764:
        /* <DEDUP_REMOVED lines=18> */
.L_x_1765:
[----:B------:R-:W-:Y:S01]  /*220d0*/  IMAD.MOV.U32 R12, RZ, RZ, 0x2 ;  /* 0x00000002ff0c7424 */ /* 0x000fe200078e00ff */
[----:B------:R-:W-:-:S05]  /*220e0*/  SEL R4, R14, RZ, P1 ;  /* 0x000000ff0e047207 */ /* 0x000fca0000800000 */
[----:B------:R-:W-:-:S04]  /*220f0*/  IMAD.IADD R4, R17, 0x1, R4 ;  /* 0x0000000111047824 */ /* 0x000fc800078e0204 */
[----:B------:R-:W-:-:S07]  /*22100*/  IMAD.MOV.U32 R13, RZ, RZ, R4 ;  /* 0x000000ffff0d7224 */ /* 0x000fce00078e0004 */
[----:B------:R-:W-:Y:S05]  /*22110*/  WARPSYNC.COLLECTIVE R15, `(.L_x_1766) ;  /* 0x000000000f087348 */ /* 0x000fea0003c00000 */
[----:B------:R0:W1:Y:S02]  /*22120*/  SHFL.UP P6, R14, R13, R12, R11 ;  /* 0x0400000c0d0e7389 */ /* 0x00006400000c000b */
[----:B01----:R-:W-:Y:S01]  /*22130*/  ENDCOLLECTIVE ;  /* 0x000000000000791b */ /* 0x003fe20003800000 */
.L_x_1766:
[----:B------:R-:W-:Y:S02]  /*22140*/  MOV R12, 0x4 ;  /* 0x00000004000c7802 */ /* 0x000fe40000000f00 */
[----:B------:R-:W-:-:S05]  /*22150*/  SEL R3, R14, RZ, P2 ;  /* 0x000000ff0e037207 */ /* 0x000fca0001000000 */
[----:B------:R-:W-:-:S04]  /*22160*/  IMAD.IADD R6, R4, 0x1, R3 ;  /* 0x0000000104067824 */ /* 0x000fc800078e0203 */
[----:B------:R-:W-:-:S07]  /*22170*/  IMAD.MOV.U32 R13, RZ, RZ, R6 ;  /* 0x000000ffff0d7224 */ /* 0x000fce00078e0006 */
[----:B------:R-:W-:Y:S05]  /*22180*/  WARPSYNC.COLLECTIVE R15, `(.L_x_1767) ;  /* 0x000000000f087348 */ /* 0x000fea0003c00000 */
[----:B------:R0:W1:Y:S02]  /*22190*/  SHFL.UP P6, R14, R13, R12, R11 ;  /* 0x0400000c0d0e7389 */ /* 0x00006400000c000b */
[----:B01----:R-:W-:Y:S01]  /*221a0*/  ENDCOLLECTIVE ;  /* 0x000000000000791b */ /* 0x003fe20003800000 */
.L_x_1767:
[----:B------:R-:W-:Y:S01]  /*221b0*/  IMAD.MOV.U32 R12, RZ, RZ, 0x8 ;  /* 0x00000008ff0c7424 */ /* 0x000fe200078e00ff */
[----:B------:R-:W-:-:S05]  /*221c0*/  SEL R3, R14, RZ, P3 ;  /* 0x000000ff0e037207 */ /* 0x000fca0001800000 */
[----:B------:R-:W-:-:S04]  /*221d0*/  IMAD.IADD R2, R6, 0x1, R3 ;  /* 0x0000000106027824 */ /* 0x000fc800078e0203 */
[----:B------:R-:W-:-:S07]  /*221e0*/  IMAD.MOV.U32 R13, RZ, RZ, R2 ;  /* 0x000000ffff0d7224 */ /* 0x000fce00078e0002 */
[----:B------:R-:W-:Y:S05]  /*221f0*/  WARPSYNC.COLLECTIVE R15, `(.L_x_1768) ;  /* 0x000000000f087348 */ /* 0x000fea0003c00000 */
[----:B------:R0:W1:Y:S02]  /*22200*/  SHFL.UP P6, R14, R13, R12, R11 ;  /* 0x0400000c0d0e7389 */ /* 0x00006400000c000b */
[----:B01----:R-:W-:Y:S01]  /*22210*/  ENDCOLLECTIVE ;  /* 0x000000000000791b */ /* 0x003fe20003800000 */
.L_x_1768:
[----:B------:R-:W-:Y:S01]  /*22220*/  IMAD.MOV.U32 R12, RZ, RZ, 0x10 ;  /* 0x00000010ff0c7424 */ /* 0x000fe200078e00ff */
[----:B------:R-:W-:-:S05]  /*22230*/  SEL R3, R14, RZ, P4 ;  /* 0x000000ff0e037207 */ /* 0x000fca0002000000 */
[----:B------:R-:W-:-:S04]  /*22240*/  IMAD.IADD R3, R2, 0x1, R3 ;  /* 0x0000000102037824 */ /* 0x000fc800078e0203 */
[----:B------:R-:W-:-:S07]  /*22250*/  IMAD.MOV.U32 R13, RZ, RZ, R3 ;  /* 0x000000ffff0d7224 */ /* 0x000fce00078e0003 */
[----:B------:R-:W-:Y:S05]  /*22260*/  WARPSYNC.COLLECTIVE R15, `(.L_x_1769) ;  /* 0x000000000f087348 */ /* 0x000fea0003c00000 */
[----:B------:R0:W1:Y:S02]  /*22270*/  SHFL.UP P6, R14, R13, R12, R11 ;  /* 0x0400000c0d0e7389 */ /* 0x00006400000c000b */
[----:B01----:R-:W-:Y:S01]  /*22280*/  ENDCOLLECTIVE ;  /* 0x000000000000791b */ /* 0x003fe20003800000 */
.L_x_1769:
        /* <DEDUP_REMOVED lines=8> */
.L_x_1770:
[----:B------:R-:W-:Y:S05]  /*22310*/  BRA `(.L_x_1771) ;  /* 0xffffffc4008c7947 */ /* 0x000fea000383ffff */
.L_x_1655:
[----:B------:R-:W-:Y:S01]  /*22320*/  BSSY B0, `(.L_x_1772) ;  /* 0x0000008000007945 */ /* 0x000fe20003800000 */
[----:B-----5:R-:W-:Y:S01]  /*22330*/  IMAD.MOV.U32 R13, RZ, RZ, R17 ;  /* 0x000000ffff0d7224 */ /* 0x020fe200078e0011 */
[----:B0-----:R-:W-:Y:S01]  /*22340*/  MOV R12, 0x1 ;  /* 0x00000001000c7802 */ /* 0x001fe20000000f00 */
[----:B------:R-:W-:Y:S02]  /*22350*/  IMAD.MOV.U32 R11, RZ, RZ, RZ ;  /* 0x000000ffff0b7224 */ /* 0x000fe400078e00ff */
[----:B------:R-:W-:-:S07]  /*22360*/  IMAD.MOV.U32 R15, RZ, RZ, -0x1 ;  /* 0xffffffffff0f7424 */ /* 0x000fce00078e00ff */
[----:B-1----:R-:W-:Y:S05]  /*22370*/  WARPSYNC.COLLECTIVE R15, `(.L_x_1773) ;  /* 0x000000000f087348 */ /* 0x002fea0003c00000 */
[----:B------:R0:W2:Y:S02]  /*22380*/  SHFL.UP P6, R14, R13, R12, R11 ;  /* 0x0400000c0d0e7389 */ /* 0x0000a400000c000b */
[----:B012---:R-:W-:Y:S01]  /*22390*/  ENDCOLLECTIVE ;  /* 0x000000000000791b */ /* 0x007fe20003800000 */
.L_x_1773:
[----:B------:R-:W-:Y:S05]  /*223a0*/  BSYNC B0 ;  /* 0x0000000000007941 */ /* 0x000fea0003800000 */
.L_x_1772:
        /* <DEDUP_REMOVED lines=8> */
.L_x_1774:
[----:B------:R-:W-:Y:S01]  /*22430*/  IMAD.MOV.U32 R12, RZ, RZ, 0x4 ;  /* 0x00000004ff0c7424 */ /* 0x000fe200078e00ff */
[----:B------:R-:W-:-:S05]  /*22440*/  SEL R2, R14, RZ, P2 ;  /* 0x000000ff0e027207 */ /* 0x000fca0001000000 */
[----:B------:R-:W-:-:S04]  /*22450*/  IMAD.IADD R2, R13, 0x1, R2 ;  /* 0x000000010d027824 */ /* 0x000fc800078e0202 */
[----:B------:R-:W-:-:S07]  /*22460*/  IMAD.MOV.U32 R13, RZ, RZ, R2 ;  /* 0x000000ffff0d7224 */ /* 0x000fce00078e0002 */
[----:B------:R-:W-:Y:S05]  /*22470*/  WARPSYNC.COLLECTIVE R15, `(.L_x_1775) ;  /* 0x000000000f087348 */ /* 0x000fea0003c00000 */
[----:B------:R0:W1:Y:S02]  /*22480*/  SHFL.UP P6, R14, R13, R12, R11 ;  /* 0x0400000c0d0e7389 */ /* 0x00006400000c000b */
[----:B01----:R-:W-:Y:S01]  /*22490*/  ENDCOLLECTIVE ;  /* 0x000000000000791b */ /* 0x003fe20003800000 */
.L_x_1775:
[----:B------:R-:W-:Y:S02]  /*224a0*/  MOV R12, 0x8 ;  /* 0x00000008000c7802 */ /* 0x000fe40000000f00 */
[----:B------:R-:W-:-:S05]  /*224b0*/  SEL R3, R14, RZ, P3 ;  /* 0x000000ff0e037207 */ /* 0x000fca0001800000 */
[----:B------:R-:W-:-:S04]  /*224c0*/  IMAD.IADD R3, R2, 0x1, R3 ;  /* 0x0000000102037824 */ /* 0x000fc800078e0203 */
[----:B------:R-:W-:-:S07]  /*224d0*/  IMAD.MOV.U32 R13, RZ, RZ, R3 ;  /* 0x000000ffff0d7224 */ /* 0x000fce00078e0003 */
[----:B------:R-:W-:Y:S05]  /*224e0*/  WARPSYNC.COLLECTIVE R15, `(.L_x_1776) ;  /* 0x000000000f087348 */ /* 0x000fea0003c00000 */
[----:B------:R0:W1:Y:S02]  /*224f0*/  SHFL.UP P6, R14, R13, R12, R11 ;  /* 0x0400000c0d0e7389 */ /* 0x00006400000c000b */
[----:B01----:R-:W-:Y:S01]  /*22500*/  ENDCOLLECTIVE ;  /* 0x000000000000791b */ /* 0x003fe20003800000 */
.L_x_1776:
[----:B------:R-:W-:Y:S01]  /*22510*/  IMAD.MOV.U32 R12, RZ, RZ, 0x10 ;  /* 0x00000010ff0c7424 */ /* 0x000fe200078e00ff */
[----:B------:R-:W-:-:S05]  /*22520*/  SEL R4, R14, RZ, P4 ;  /* 0x000000ff0e047207 */ /* 0x000fca0002000000 */
[----:B------:R-:W-:-:S04]  /*22530*/  IMAD.IADD R4, R3, 0x1, R4 ;  /* 0x0000000103047824 */ /* 0x000fc800078e0204 */
[----:B------:R-:W-:-:S07]  /*22540*/  IMAD.MOV.U32 R13, RZ, RZ, R4 ;  /* 0x000000ffff0d7224 */ /* 0x000fce00078e0004 */
[----:B------:R-:W-:Y:S05]  /*22550*/  WARPSYNC.COLLECTIVE R15, `(.L_x_1777) ;  /* 0x000000000f087348 */ /* 0x000fea0003c00000 */
[----:B------:R0:W1:Y:S02]  /*22560*/  SHFL.UP P6, R14, R13, R12, R11 ;  /* 0x0400000c0d0e7389 */ /* 0x00006400000c000b */
[----:B01----:R-:W-:Y:S01]  /*22570*/  ENDCOLLECTIVE ;  /* 0x000000000000791b */ /* 0x003fe20003800000 */
.L_x_1777:
        /* <DEDUP_REMOVED lines=8> */
.L_x_1778:
[----:B------:R-:W-:Y:S05]  /*22600*/  BRA `(.L_x_1779) ;  /* 0xffffffc4006c7947 */ /* 0x000fea000383ffff */
.L_x_1657:
[----:B------:R-:W-:Y:S01]  /*22610*/  BSSY B0, `(.L_x_1780) ;  /* 0x0000006000007945 */ /* 0x000fe20003800000 */
[----:B------:R-:W-:Y:S01]  /*22620*/  PLOP3.LUT P6, PT, P6, PT, PT, 0x8, 0x0 ;  /* 0x000000000000781c */ /* 0x000fe200037ce170 */
[----:B------:R-:W-:-:S12]  /*22630*/  IMAD.MOV.U32 R15, RZ, RZ, -0x1 ;  /* 0xffffffffff0f7424 */ /* 0x000fd800078e00ff */
[----:B01----:R-:W-:Y:S05]  /*22640*/  WARPSYNC.COLLECTIVE R15, `(.L_x_1781) ;  /* 0x000000000f087348 */ /* 0x003fea0003c00000 */
[----:B------:R-:W-:Y:S01]  /*22650*/  VOTE.ANY R14, PT, P6 ;  /* 0x00000000000e7806 */ /* 0x000fe200030e0100 */
[----:B01----:R-:W-:Y:S06]  /*22660*/  ENDCOLLECTIVE ;  /* 0x000000000000791b */ /* 0x003fec0003800000 */
.L_x_1781:
[----:B------:R-:W-:Y:S05]  /*22670*/  BSYNC B0 ;  /* 0x0000000000007941 */ /* 0x000fea0003800000 */
.L_x_1780:
[----:B------:R-:W-:Y:S01]  /*22680*/  IMAD.MOV.U32 R2, RZ, RZ, R14 ;  /* 0x000000ffff027224 */ /* 0x000fe200078e000e */
[----:B------:R-:W-:Y:S01]  /*22690*/  MOV R11, 0x1f ;  /* 0x0000001f000b7802 */ /* 0x000fe20000000f00 */
[----:B------:R-:W-:Y:S02]  /*226a0*/  IMAD.MOV.U32 R13, RZ, RZ, R17 ;  /* 0x000000ffff0d7224 */ /* 0x000fe400078e0011 */
[----:B------:R-:W0:Y:S01]  /*226b0*/  POPC R6, R2 ;  /* 0x0000000200067309 */ /* 0x000e220000000000 */
[----:B------:R-:W-:Y:S02]  /*226c0*/  IMAD.MOV.U32 R15, RZ, RZ, -0x1 ;  /* 0xffffffffff0f7424 */ /* 0x000fe400078e00ff */
[----:B0-----:R-:W-:-:S07]  /*226d0*/  IMAD.MOV.U32 R12, RZ, RZ, R6 ;  /* 0x000000ffff0c7224 */ /* 0x001fce00078e0006 */
[----:B------:R-:W-:Y:S05]  /*226e0*/  WARPSYNC.COLLECTIVE R15, `(.L_x_1782) ;  /* 0x000000000f087348 */ /* 0x000fea0003c00000 */
[----:B------:R0:W1:Y:S02]  /*226f0*/  SHFL.IDX P6, R14, R13, R12, R11 ;  /* 0x0000000c0d0e7389 */ /* 0x00006400000c000b */
[----:B01----:R-:W-:Y:S01]  /*22700*/  ENDCOLLECTIVE ;  /* 0x000000000000791b */ /* 0x003fe20003800000 */
.L_x_1782:
[----:B------:R-:W-:Y:S01]  /*22710*/  IMAD.MOV.U32 R17, RZ, RZ, R14 ;  /* 0x000000ffff117224 */ /* 0x000fe200078e000e */
[----:B------:R-:W-:Y:S06]  /*22720*/  BRA `(.L_x_1783) ;  /* 0xffffffc4005c7947 */ /* 0x000fec000383ffff */
.L_x_1659:
[----:B------:R-:W-:Y:S01]  /*22730*/  BSSY B0, `(.L_x_1784) ;  /* 0x0000007000007945 */ /* 0x000fe20003800000 */
[----:B------:R-:W-:Y:S02]  /*22740*/  IMAD.MOV.U32 R13, RZ, RZ, R3 ;  /* 0x000000ffff0d7224 */ /* 0x000fe400078e0003 */
[----:B------:R-:W-:Y:S02]  /*22750*/  IMAD.MOV.U32 R11, RZ, RZ, 0x1f ;  /* 0x0000001fff0b7424 */ /* 0x000fe400078e00ff */
[----:B------:R-:W-:-:S07]  /*22760*/  IMAD.MOV.U32 R15, RZ, RZ, -0x1 ;  /* 0xffffffffff0f7424 */ /* 0x000fce00078e00ff */
[----:B-123--:R-:W-:Y:S05]  /*22770*/  WARPSYNC.COLLECTIVE R15, `(.L_x_1785) ;  /* 0x000000000f087348 */ /* 0x00efea0003c00000 */
[----:B------:R0:W4:Y:S02]  /*22780*/  SHFL.IDX P6, R14, R13, R12, R11 ;  /* 0x0000000c0d0e7389 */ /* 0x00012400000c000b */
[----:B01234-:R-:W-:Y:S01]  /*22790*/  ENDCOLLECTIVE ;  /* 0x000000000000791b */ /* 0x01ffe20003800000 */
.L_x_1785:
[----:B------:R-:W-:Y:S05]  /*227a0*/  BSYNC B0 ;  /* 0x0000000000007941 */ /* 0x000fea0003800000 */
.L_x_1784:
[----:B------:R-:W-:Y:S05]  /*227b0*/  BRA `(.L_x_1658) ;  /* 0xffffffc400547947 */ /* 0x000fea000383ffff */
.L_x_1663:
[----:B0-----:R0:W2:Y:S02]  /*227c0*/  SYNCS.PHASECHK.TRANS64.TRYWAIT P0, [R9+URZ+0x16820], R0 ;  /* 0x01682000090075a7 */ /* 0x0010a4000800017f */
[----:B--2---:R-:W-:Y:S05]  /*227d0*/  @!P0 NANOSLEEP.SYNCS 0x989680 ;  /* 0x009896800000895d */ /* 0x004fea0003900000 */
[----:B------:R-:W2:Y:S02]  /*227e0*/  @!P0 SYNCS.PHASECHK.TRANS64 P0, [R9+URZ+0x16820], R0 ;  /* 0x01682000090085a7 */ /* 0x000ea4000800007f */
[----:B--2---:R-:W-:Y:S05]  /*227f0*/  @!P0 BRA `(.L_x_1663) ;  /* 0xfffffffc00f08947 */ /* 0x004fea000383ffff */
[----:B------:R-:W-:Y:S05]  /*22800*/  BRA `(.L_x_1786) ;  /* 0xffffffc800cc7947 */ /* 0x000fea000383ffff */
.L_x_1664:
        /* <DEDUP_REMOVED lines=11> */
.L_x_1788:
[----:B------:R-:W-:Y:S05]  /*228c0*/  BSYNC B0 ;  /* 0x0000000000007941 */ /* 0x000fea0003800000 */
.L_x_1787:
[----:B------:R-:W-:Y:S05]  /*228d0*/  BRA `(.L_x_1789) ;  /* 0xffffffc800b47947 */ /* 0x000fea000383ffff */
.L_x_1665:
[----:B------:R-:W-:Y:S01]  /*228e0*/  BSSY B0, `(.L_x_1790) ;  /* 0x0000006000007945 */ /* 0x000fe20003800000 */
[----:B------:R-:W-:-:S07]  /*228f0*/  IMAD.MOV.U32 R15, RZ, RZ, -0x1 ;  /* 0xffffffffff0f7424 */ /* 0x000fce00078e00ff */
[----:B01----:R-:W-:Y:S05]  /*22900*/  WARPSYNC.COLLECTIVE R15, `(.L_x_1791) ;  /* 0x000000000f0c7348 */ /* 0x003fea0003c00000 */
[----:B------:R-:W-:Y:S02]  /*22910*/  ELECT P6, UR62, PT ;  /* 0x00000000003e782f */ /* 0x000fe400038c0000 */
[----:B------:R-:W-:Y:S01]  /*22920*/  MOV R14, UR62 ;  /* 0x0000003e000e7c02 */ /* 0x000fe20008000f00 */
[----:B01----:R-:W-:Y:S10]  /*22930*/  ENDCOLLECTIVE ;  /* 0x000000000000791b */ /* 0x003ff40003800000 */
.L_x_1791:
[----:B------:R-:W-:Y:S05]  /*22940*/  BSYNC B0 ;  /* 0x0000000000007941 */ /* 0x000fea0003800000 */
.L_x_1790:
[----:B------:R-:W-:Y:S05]  /*22950*/  BRA `(.L_x_1792) ;  /* 0xffffffc800a87947 */ /* 0x000fea000383ffff */
.L_x_1667:
[----:B0-----:R0:W2:Y:S02]  /*22960*/  SYNCS.PHASECHK.TRANS64.TRYWAIT P0, [R5+URZ], R4 ;  /* 0x00000004050075a7 */ /* 0x0010a4000800017f */
[----:B--2---:R-:W-:Y:S05]  /*22970*/  @!P0 NANOSLEEP.SYNCS 0x989680 ;  /* 0x009896800000895d */ /* 0x004fea0003900000 */
[----:B------:R-:W2:Y:S02]  /*22980*/  @!P0 SYNCS.PHASECHK.TRANS64 P0, [R5+URZ], R4 ;  /* 0x00000004050085a7 */ /* 0x000ea4000800007f */
[----:B--2---:R-:W-:Y:S05]  /*22990*/  @!P0 BRA `(.L_x_1667) ;  /* 0xfffffffc00f08947 */ /* 0x004fea000383ffff */
[----:B------:R-:W-:Y:S05]  /*229a0*/  BRA `(.L_x_1793) ;  /* 0xffffffc800dc7947 */ /* 0x000fea000383ffff */
.L_x_1668:
[----:B--2---:R2:W3:Y:S02]  /*229b0*/  SYNCS.PHASECHK.TRANS64.TRYWAIT P0, [R3+URZ], R2 ;  /* 0x00000002030075a7 */ /* 0x0044e4000800017f */
[----:B---3--:R-:W-:Y:S05]  /*229c0*/  @!P0 NANOSLEEP.SYNCS 0x989680 ;  /* 0x009896800000895d */ /* 0x008fea0003900000 */
[----:B------:R-:W3:Y:S02]  /*229d0*/  @!P0 SYNCS.PHASECHK.TRANS64 P0, [R3+URZ], R2 ;  /* 0x00000002030085a7 */ /* 0x000ee4000800007f */
[----:B---3--:R-:W-:Y:S05]  /*229e0*/  @!P0 BRA `(.L_x_1668) ;  /* 0xfffffffc00f08947 */ /* 0x008fea000383ffff */
[----:B------:R-:W-:Y:S05]  /*229f0*/  BRA `(.L_x_1794) ;  /* 0xffffffc800d07947 */ /* 0x000fea000383ffff */
.L_x_1670:
[----:B---3--:R3:W4:Y:S02]  /*22a00*/  SYNCS.PHASECHK.TRANS64.TRYWAIT P0, [R23+URZ], R4 ;  /* 0x00000004170075a7 */ /* 0x008724000800017f */
[----:B----4-:R-:W-:Y:S05]  /*22a10*/  @!P0 NANOSLEEP.SYNCS 0x989680 ;  /* 0x009896800000895d */ /* 0x010fea0003900000 */
[----:B------:R-:W4:Y:S02]  /*22a20*/  @!P0 SYNCS.PHASECHK.TRANS64 P0, [R23+URZ], R4 ;  /* 0x00000004170085a7 */ /* 0x000f24000800007f */
[----:B----4-:R-:W-:Y:S05]  /*22a30*/  @!P0 BRA `(.L_x_1670) ;  /* 0xfffffffc00f08947 */ /* 0x010fea000383ffff */
[----:B------:R-:W-:Y:S05]  /*22a40*/  BRA `(.L_x_1795) ;  /* 0xffffffc800d47947 */ /* 0x000fea000383ffff */
.L_x_1796:
        /* <DEDUP_REMOVED lines=11> */
.L_x_2645:


//--------------------- .text._ZN7cutlass13device_kernelIN5flash11enable_sm90INS1_16FlashAttnFwdSm90INS1_25CollectiveMainloopFwdSm90ILi2EN4cute5tupleIJNS5_1CILi1EEES8_S8_EEENS6_IJNS7_ILi192EEENS7_ILi128EEENS7_ILi64EEEEEELi64ENS_6half_tEfNS_4arch4Sm90ELb1ELb0ELb1ELb0ELb0ELb0ELb0ELb1ELb1ELb1ELb0ELb0EEENS1_21CollectiveEpilogueFwdINS6_IJSA_SC_SB_EEES9_SE_SG_Li384ELb0ELb1ELb0ELb0EEENS1_30DynamicPersistentTileSchedulerILi384ELi128ELb0ELb1ELb1EEEEEEEEEvNT_6ParamsE --------------------------
	.section	.text._ZN7cutlass13device_kernelIN5flash11enable_sm90INS1_16FlashAttnFwdSm90INS1_25CollectiveMainloopFwdSm90ILi2EN4cute5tupleIJNS5_1CILi1EEES8_S8_EEENS6_IJNS7_ILi192EEENS7_ILi128EEENS7_ILi64EEEEEELi64ENS_6half_tEfNS_4arch4Sm90ELb1ELb0ELb1ELb0ELb0ELb0ELb0ELb1ELb1ELb1ELb0ELb0EEENS1_21CollectiveEpilogueFwdINS6_IJSA_SC_SB_EEES9_SE_SG_Li384ELb0ELb1ELb0ELb0EEENS1_30DynamicPersistentTileSchedulerILi384ELi128ELb0ELb1ELb1EEEEEEEEEvNT_6ParamsE,"ax",@progbits
	.align	128
.text._ZN7cutlass13device_kernelIN5flash11enable_sm90INS1_16FlashAttnFwdSm90INS1_25CollectiveMainloopFwdSm90ILi2EN4cute5tupleIJNS5_1CILi1EEES8_S8_EEENS6_IJNS7_ILi192EEENS7_ILi128EEENS7_ILi64EEEEEELi64ENS_6half_tEfNS_4arch4Sm90ELb1ELb0ELb1ELb0ELb0ELb0ELb0ELb1ELb1ELb1ELb0ELb0EEENS1_21CollectiveEpilogueFwdINS6_IJSA_SC_SB_EEES9_SE_SG_Li384ELb0ELb1ELb0ELb0EEENS1_30DynamicPersistentTileSchedulerILi384ELi128ELb0ELb1ELb1EEEEEEEEEvNT_6ParamsE:
        .type           _ZN7cutlass13device_kernelIN5flash11enable_sm90INS1_16FlashAttnFwdSm90INS1_25CollectiveMainloopFwdSm90ILi2EN4cute5tupleIJNS5_1CILi1EEES8_S8_EEENS6_IJNS7_ILi192EEENS7_ILi128EEENS7_ILi64EEEEEELi64ENS_6half_tEfNS_4arch4Sm90ELb1ELb0ELb1ELb0ELb0ELb0ELb0ELb1ELb1ELb1ELb0ELb0EEENS1_21CollectiveEpilogueFwdINS6_IJSA_SC_SB_EEES9_SE_SG_Li384ELb0ELb1ELb0ELb0EEENS1_30DynamicPersistentTileSchedulerILi384ELi128ELb0ELb1ELb1EEEEEEEEEvNT_6ParamsE,@function
        .size           _ZN7cutlass13device_kernelIN5flash11enable_sm90INS1_16FlashAttnFwdSm90INS1_25CollectiveMainloopFwdSm90ILi2EN4cute5tupleIJNS5_1CILi1EEES8_S8_EEENS6_IJNS7_ILi192EEENS7_ILi128EEENS7_ILi64EEEEEELi64ENS_6half_tEfNS_4arch4Sm90ELb1ELb0ELb1ELb0ELb0ELb0ELb0ELb1ELb1ELb1ELb0ELb0EEENS1_21CollectiveEpilogueFwdINS6_IJSA_SC_SB_EEES9_SE_SG_Li384ELb0ELb1ELb0ELb0EEENS1_30DynamicPersistentTileSchedulerILi384ELi128ELb0ELb1ELb1EEEEEEEEEvNT_6ParamsE,(.L_x_2646 - _ZN7cutlass13device_kernelIN5flash11enable_sm90INS1_16FlashAttnFwdSm90INS1_25CollectiveMainloopFwdSm90ILi2EN4cute5tupleIJNS5_1CILi1EEES8_S8_EEENS6_IJNS7_ILi192EEENS7_ILi128EEENS7_ILi64EEEEEELi64ENS_6half_tEfNS_4arch4Sm90ELb1ELb0ELb1ELb0ELb0ELb0ELb0ELb1ELb1ELb1ELb0ELb0EEENS1_21CollectiveEpilogueFwdINS6_IJSA_SC_SB_EEES9_SE_SG_Li384ELb0ELb1ELb0ELb0EEENS1_30DynamicPersistentTileSchedulerILi384ELi128ELb0ELb1ELb1EEEEEEEEEvNT_6ParamsE)
        .other          _ZN7cutlass13device_kernelIN5flash11enable_sm90INS1_16FlashAttnFwdSm90INS1_25CollectiveMainloopFwdSm90ILi2EN4cute5tupleIJNS5_1CILi1EEES8_S8_EEENS6_IJNS7_ILi192EEENS7_ILi128EEENS7_ILi64EEEEEELi64ENS_6half_tEfNS_4arch4Sm90ELb1ELb0ELb1ELb0ELb0ELb0ELb0ELb1ELb1ELb1ELb0ELb0EEENS1_21CollectiveEpilogueFwdINS6_IJSA_SC_SB_EEES9_SE_SG_Li384ELb0ELb1ELb0ELb0EEENS1_30DynamicPersistentTileSchedulerILi384ELi128ELb0ELb1ELb1EEEEEEEEEvNT_6ParamsE,@"STO_CUDA_ENTRY STV_DEFAULT"
_ZN7cutlass13device_kernelIN5flash11enable_sm90INS1_16FlashAttnFwdSm90INS1_25CollectiveMainloopFwdSm90ILi2EN4cute5tupleIJNS5_1CILi1EEES8_S8_EEENS6_IJNS7_ILi192EEENS7_ILi128EEENS7_ILi64EEEEEELi64ENS_6half_tEfNS_4arch4Sm90ELb1ELb0ELb1ELb0ELb0ELb0ELb0ELb1ELb1ELb1ELb0ELb0EEENS1_21CollectiveEpilogueFwdINS6_IJSA_SC_SB_EEES9_SE_SG_Li384ELb0ELb1ELb0ELb0EEENS1_30DynamicPersistentTileSchedulerILi384ELi128ELb0ELb1ELb1EEEEEEEEEvNT_6ParamsE:
        /* <DEDUP_REMOVED lines=18> */
.L_x_1798:
[----:B------:R-:W-:Y:S05]  /*0120*/  BSYNC B0 ;  /* 0x0000000000007941 */ /* 0x000fea0003800000 */
.L_x_1797:
        /* <DEDUP_REMOVED lines=41> */
.L_x_1799:
        /* <DEDUP_REMOVED lines=22> */
.L_x_1800:
        /* <DEDUP_REMOVED lines=18> */
.L_x_1801:
        /* <DEDUP_REMOVED lines=22> */
.L_x_1802:
        /* <DEDUP_REMOVED lines=22> */
.L_x_1803:
[----:B------:R-:W-:Y:S01]  /*0900*/  PLOP3.LUT P0, PT, PT, PT, UP0, 0x80, 0x0 ;  /* 0x000000000000781c */ /* 0x000fe20003f0f008 */
[----:B------:R-:W-:Y:S01]  /*0910*/  UMOV UR38, 0x1 ;  /* 0x0000000100267882 */ /* 0x000fe20000000000 */
[----:B------:R-:W-:Y:S01]  /*0920*/  NOP ;  /* 0x0000000000007918 */ /* 0x000fe20000000000 */
[----:B------:R-:W-:Y:S01]  /*0930*/  USEL UR38, UR38, 0x2, !UP0 ;  /* 0x0000000226267887 */ /* 0x000fe2000c000000 */
[----:B------:R-:W-:Y:S01]  /*0940*/  ULDC.64 UR46, c[0x0][0x208] ;  /* 0x00008200002e7ab9 */ /* 0x000fe20000000a00 */
[----:B012-4-:R-:W-:Y:S08]  /*0950*/  BAR.SYNC.DEFER_BLOCKING 0x0 ;  /* 0x0000000000007b1d */ /* 0x017ff00000010000 */
[----:B------:R-:W-:Y:S05]  /*0960*/  @!P0 BRA `(.L_x_1804) ;  /* 0x000000a400688947 */ /* 0x000fea0003800000 */
.L_x_1805:
        /* <DEDUP_REMOVED lines=26> */
[C---:B------:R-:W-:Y:S01]  /*0b10*/  LOP3.LUT R4, R2.reuse, 0x3fffff0, RZ, 0xc0, !PT ;  /* 0x03fffff002047812 */ /* 0x040fe200078ec0ff */
        /* <DEDUP_REMOVED lines=11> */
[----:B------:R-:W-:Y:S02]  /*0bd0*/  SHF.R.S32.HI R6, RZ, 0x1f, R4 ;  /* 0x0000001fff067819 */ /* 0x000fe40000011404 */
[----:B------:R-:W-:Y:S02]  /*0be0*/  SHF.R.S32.HI R153, RZ, 0x7, R153 ;  /* 0x00000007ff997819 */ /* 0x000fe40000011499 */
[----:B------:R-:W-:Y:S02]  /*0bf0*/  LOP3.LUT R8, R8, 0xfffffffc, RZ, 0xc0, !PT ;  /* 0xfffffffc08087812 */ /* 0x000fe400078ec0ff */
[----:B------:R-:W-:Y:S02]  /*0c00*/  LEA.HI R6, R6, R5, RZ, 0x3 ;  /* 0x0000000506067211 */ /* 0x000fe400078f18ff */
[----:B------:R-:W-:Y:S01]  /*0c10*/  LEA R155, R2, R3, 0x3 ;  /* 0x00000003029b7211 */ /* 0x000fe200078e18ff */
[----:B------:R-:W-:Y:S01]  /*0c20*/  IMAD.IADD R8, R157, 0x1, -R8 ;  /* 0x000000019d087824 */ /* 0x000fe200078e0a08 */
[----:B------:R-:W-:Y:S01]  /*0c30*/  LEA.HI R0, R0, R157, RZ, 0x3 ;  /* 0x0000009d00007211 */ /* 0x000fe200078f18ff */
[----:B------:R-:W-:Y:S01]  /*0c40*/  IMAD.HI R2, R153, 0x55555556, RZ ;  /* 0x5555555699027827 */ /* 0x000fe200078e02ff */
[----:B------:R-:W-:-:S02]  /*0c50*/  LOP3.LUT R6, R6, 0xfffffff8, RZ, 0xc0, !PT ;  /* 0xfffffff806067812 */ /* 0x000fc400078ec0ff */
[----:B------:R-:W-:Y:S02]  /*0c60*/  LEA.HI R7, R7, R152, RZ, 0x5 ;  /* 0x0000009807077211 */ /* 0x000fe400078f28ff */
        /* <DEDUP_REMOVED lines=11> */
[----:B------:R-:W-:Y:S01]  /*0d20*/  IMAD.SHL.U32 R19, R18, 0x8, RZ ;  /* 0x0000000812137824 */ /* 0x000fe200078e00ff */
[----:B------:R-:W-:Y:S01]  /*0d30*/  IADD3 R16, R152, -R5, RZ ;  /* 0x8000000598107210 */ /* 0x000fe20007ffe0ff */
[----:B------:R-:W-:-:S02]  /*0d40*/  IMAD.IADD R3, R8, 0x1, -R3 ;  /* 0x0000000108037824 */ /* 0x000fc400078e0a03 */
[----:B------:R-:W-:Y:S01]  /*0d50*/  IMAD R154, R2, 0x40, R7 ;  /* 0x00000040029a7824 */ /* 0x000fe200078e0207 */
[----:B------:R-:W-:-:S03]  /*0d60*/  SHF.R.S32.HI R156, RZ, 0x1f, R19 ;  /* 0x0000001fff9c7819 */ /* 0x000fc60000011413 */
[----:B------:R-:W-:-:S07]  /*0d70*/  IMAD R17, R3, 0x8, R154 ;  /* 0x0000000803117824 */ /* 0x000fce00078e029a */
.L_x_1844:
        /* <DEDUP_REMOVED lines=21> */
.L_x_1806:
[----:B------:R-:W-:Y:S01]  /*0ed0*/  ULDC UR7, c[0x0][0xc54] ;  /* 0x0003150000077ab9 */ /* 0x000fe20000000800 */
[----:B------:R-:W-:Y:S01]  /*0ee0*/  UMOV UR6, UR9 ;  /* 0x0000000900067c82 */ /* 0x000fe20008000000 */
[----:B------:R-:W-:-:S11]  /*0ef0*/  UISETP.NE.AND UP0, UPT, UR7, 0x1, UPT ;  /* 0x000000010700788c */ /* 0x000fd6000bf05270 */
[----:B------:R-:W-:Y:S02]  /*0f00*/  @UP0 ULDC.64 UR10, c[0x0][0xc58] ;  /* 0x00031600000a0ab9 */ /* 0x000fe40000000a00 */
[----:B------:R-:W-:-:S04]  /*0f10*/  UIMAD.WIDE.U32 UR4, UR9, UR10, URZ ;  /* 0x0000000a090472a5 */ /* 0x000fc8000f8e003f */
[----:B------:R-:W-:-:S04]  /*0f20*/  @UP0 USHF.R.U32.HI UR6, URZ, UR11, UR5 ;  /* 0x0000000b3f060299 */ /* 0x000fc80008011605 */
[----:B------:R-:W-:-:S12]  /*0f30*/  UIMAD UR4, UR6, UR7, URZ ;  /* 0x00000007060472a4 */ /* 0x000fd8000f8e023f */
.L_x_1807:
[----:B------:R-:W-:Y:S01]  /*0f40*/  ULDC.64 UR10, c[0x0][0x418] ;  /* 0x00010600000a7ab9 */ /* 0x000fe20000000a00 */
[----:B------:R-:W-:Y:S01]  /*0f50*/  ULOP3.LUT UR6, URZ, UR6, URZ, 0x33, !UPT ;  /* 0x000000063f067292 */ /* 0x000fe2000f8e333f */
[----:B------:R-:W-:Y:S01]  /*0f60*/  PLOP3.LUT P0, PT, PT, PT, PT, 0x80, 0x0 ;  /* 0x000000000000781c */ /* 0x000fe20003f0f070 */
[----:B------:R-:W-:Y:S01]  /*0f70*/  UISETP.NE.U32.AND UP0, UPT, UR10, URZ, UPT ;  /* 0x0000003f0a00728c */ /* 0x000fe2000bf05070 */
[----:B------:R-:W-:Y:S01]  /*0f80*/  IMAD.MOV.U32 R0, RZ, RZ, RZ ;  /* 0x000000ffff007224 */ /* 0x000fe200078e00ff */
[----:B------:R-:W-:Y:S01]  /*0f90*/  ULDC UR5, c[0x0][0xc3c] ;  /* 0x00030f0000057ab9 */ /* 0x000fe20000000800 */
[----:B------:R-:W-:Y:S01]  /*0fa0*/  UIADD3 UR4, UR9, -UR4, URZ ;  /* 0x8000000409047290 */ /* 0x000fe2000fffe03f */
[----:B------:R-:W-:Y:S01]  /*0fb0*/  IMAD.MOV.U32 R26, RZ, RZ, RZ ;  /* 0x000000ffff1a7224 */ /* 0x000fe200078e00ff */
[----:B------:R-:W-:Y:S01]  /*0fc0*/  UISETP.NE.AND.EX UP0, UPT, UR11, URZ, UPT, UP0 ;  /* 0x0000003f0b00728c */ /* 0x000fe2000bf05300 */
[----:B------:R-:W-:Y:S01]  /*0fd0*/  CS2R R118, SRZ ;  /* 0x0000000000767805 */ /* 0x000fe2000001ff00 */
[----:B------:R-:W-:Y:S01]  /*0fe0*/  UIADD3 UR6, UR6, UR5, URZ ;  /* 0x0000000506067290 */ /* 0x000fe2000fffe03f */
[----:B------:R-:W-:Y:S01]  /*0ff0*/  CS2R R116, SRZ ;  /* 0x0000000000747805 */ /* 0x000fe2000001ff00 */
[----:B------:R-:W-:Y:S01]  /*1000*/  ULDC UR11, c[0x0][0x448] ;  /* 0x00011200000b7ab9 */ /* 0x000fe20000000800 */
[----:B------:R-:W-:Y:S01]  /*1010*/  ULDC UR10, c[0x0][0xc54] ;  /* 0x00031500000a7ab9 */ /* 0x000fe20000000800 */
[----:B------:R-:W-:Y:S01]  /*1020*/  UISETP.NE.AND UP2, UPT, UR11, 0x1, UPT ;  /* 0x000000010b00788c */ /* 0x000fe2000bf45270 */
[----:B------:R-:W-:Y:S01]  /*1030*/  CS2R R114, SRZ ;  /* 0x0000000000727805 */ /* 0x000fe2000001ff00 */
[----:B------:R-:W-:Y:S01]  /*1040*/  UIMAD UR41, UR6, 0xc0, URZ ;  /* 0x000000c0062978a4 */ /* 0x000fe2000f8e023f */
[----:B------:R-:W-:Y:S01]  /*1050*/  CS2R R112, SRZ ;  /* 0x0000000000707805 */ /* 0x000fe2000001ff00 */
[----:B------:R-:W-:Y:S01]  /*1060*/  UIMAD UR10, UR8, UR10, UR4 ;  /* 0x0000000a080a72a4 */ /* 0x000fe2000f8e0204 */
[----:B------:R-:W-:Y:S01]  /*1070*/  CS2R R14, SRZ ;  /* 0x00000000000e7805 */ /* 0x000fe2000001ff00 */
[----:B------:R-:W-:Y:S01]  /*1080*/  UIADD3 UR6, UR41, 0xbf, URZ ;  /* 0x000000bf29067890 */ /* 0x000fe2000fffe03f */
[----:B------:R-:W-:Y:S01]  /*1090*/  IMAD.MOV.U32 R110, RZ, RZ, RZ ;  /* 0x000000ffff6e7224 */ /* 0x000fe200078e00ff */
[----:B------:R-:W-:Y:S01]  /*10a0*/  ULDC UR48, c[0x0][0x424] ;  /* 0x0001090000307ab9 */ /* 0x000fe20000000800 */
[----:B------:R-:W-:Y:S01]  /*10b0*/  ULDC UR7, c[0x0][0x288] ;  /* 0x0000a20000077ab9 */ /* 0x000fe20000000800 */
[----:B------:R-:W-:Y:S01]  /*10c0*/  USEL UR48, UR48, 0x1, UP0 ;  /* 0x0000000130307887 */ /* 0x000fe20008000000 */
[----:B------:R-:W-:Y:S01]  /*10d0*/  IMAD.MOV.U32 R21, RZ, RZ, RZ ;  /* 0x000000ffff157224 */ /* 0x000fe200078e00ff */
[----:B------:R-:W-:Y:S01]  /*10e0*/  @UP2 ULDC UR4, c[0x0][0x44c] ;  /* 0x0001130000042ab9 */ /* 0x000fe20000000800 */
[----:B------:R-:W-:Y:S01]  /*10f0*/  UIADD3 UR7, -UR7, 0x80, URZ ;  /* 0x0000008007077890 */ /* 0x000fe2000fffe13f */
[----:B------:R-:W-:Y:S01]  /*1100*/  CS2R R12, SRZ ;  /* 0x00000000000c7805 */ /* 0x000fe2000001ff00 */
[----:B------:R-:W-:Y:S01]  /*1110*/  UIMAD.WIDE.U32 UR4, UR6, UR4, URZ ;  /* 0x00000004060472a5 */ /* 0x000fe2000f8e003f */
[----:B------:R-:W-:Y:S01]  /*1120*/  IMAD.MOV.U32 R106, RZ, RZ, RZ ;  /* 0x000000ffff6a7224 */ /* 0x000fe200078e00ff */
[----:B------:R-:W-:Y:S01]  /*1130*/  ULDC UR9, c[0x0][0x2f0] ;  /* 0x0000bc0000097ab9 */ /* 0x000fe20000000800 */
[----:B------:R-:W-:Y:S01]  /*1140*/  @UP2 ULDC UR11, c[0x0][0x450] ;  /* 0x00011400000b2ab9 */ /* 0x000fe20000000800 */
[----:B------:R-:W-:Y:S01]  /*1150*/  UIMAD UR7, UR48, UR9, UR7 ;  /* 0x00000009300772a4 */ /* 0x000fe2000f8e0207 */
[----:B------:R-:W-:Y:S01]  /*1160*/  IMAD.MOV.U32 R25, RZ, RZ, RZ ;  /* 0x000000ffff197224 */ /* 0x000fe200078e00ff */
[----:B------:R-:W-:Y:S01]  /*1170*/  @UP2 USHF.R.U32.HI UR6, URZ, UR11, UR5 ;  /* 0x0000000b3f062299 */ /* 0x000fe20008011605 */
[----:B------:R-:W-:Y:S01]  /*1180*/  CS2R R102, SRZ ;  /* 0x0000000000667805 */ /* 0x000fe2000001ff00 */
[----:B------:R-:W-:Y:S01]  /*1190*/  UIMAD UR4, UR48, UR9, 0x7f ;  /* 0x0000007f300474a4 */ /* 0x000fe2000f8e0209 */
[----:B------:R-:W-:Y:S01]  /*11a0*/  CS2R R100, SRZ ;  /* 0x0000000000647805 */ /* 0x000fe2000001ff00 */
[----:B------:R-:W-:Y:S01]  /*11b0*/  UIADD3 UR6, UR7, UR6, URZ ;  /* 0x0000000607067290 */ /* 0x000fe2000fffe03f */
[----:B------:R-:W-:Y:S01]  /*11c0*/  CS2R R98, SRZ ;  /* 0x0000000000627805 */ /* 0x000fe2000001ff00 */
[----:B------:R-:W-:Y:S01]  /*11d0*/  USHF.R.S32.HI UR5, URZ, 0x1f, UR4 ;  /* 0x0000001f3f057899 */ /* 0x000fe20008011404 */
[----:B------:R-:W-:Y:S01]  /*11e0*/  CS2R R96, SRZ ;  /* 0x0000000000607805 */ /* 0x000fe2000001ff00 */
[----:B------:R-:W-:Y:S01]  /*11f0*/  USHF.R.S32.HI UR7, URZ, 0x1f, UR6 ;  /* 0x0000001f3f077899 */ /* 0x000fe20008011406 */
[----:B------:R-:W-:Y:S01]  /*1200*/  CS2R R94, SRZ ;  /* 0x00000000005e7805 */ /* 0x000fe2000001ff00 */
[----:B------:R-:W-:Y:S01]  /*1210*/  ULEA.HI UR5, UR5, UR4, URZ, 0x7 ;  /* 0x0000000405057291 */ /* 0x000fe2000f8f383f */
[----:B------:R-:W-:Y:S01]  /*1220*/  CS2R R92, SRZ ;  /* 0x00000000005c7805 */ /* 0x000fe2000001ff00 */
[----:B------:R-:W-:Y:S01]  /*1230*/  ULEA.HI UR7, UR7, UR6, URZ, 0x7 ;  /* 0x0000000607077291 */ /* 0x000fe2000f8f383f */
[----:B------:R-:W-:Y:S01]  /*1240*/  CS2R R90, SRZ ;  /* 0x00000000005a7805 */ /* 0x000fe2000001ff00 */
[----:B------:R-:W-:Y:S01]  /*1250*/  USHF.R.S32.HI UR49, URZ, 0x7, UR5 ;  /* 0x000000073f317899 */ /* 0x000fe20008011405 */
[----:B------:R-:W-:Y:S01]  /*1260*/  CS2R R88, SRZ ;  /* 0x0000000000587805 */ /* 0x000fe2000001ff00 */
[----:B------:R-:W-:Y:S01]  /*1270*/  USHF.R.S32.HI UR7, URZ, 0x7, UR7 ;  /* 0x000000073f077899 */ /* 0x000fe20008011407 */
[----:B------:R-:W-:Y:S01]  /*1280*/  ULDC UR43, c[0x0][0xc48] ;  /* 0x00031200002b7ab9 */ /* 0x000fe20000000800 */
[----:B------:R-:W-:-:S02]  /*1290*/  UMOV UR42, UR10 ;  /* 0x0000000a002a7c82 */ /* 0x000fc40008000000 */
[----:B------:R-:W-:Y:S02]  /*12a0*/  UISETP.LT.AND UP0, UPT, UR49, UR7, UPT ;  /* 0x000000073100728c */ /* 0x000fe4000bf01270 */
[----:B------:R-:W-:Y:S02]  /*12b0*/  UISETP.NE.AND UP1, UPT, UR43, 0x1, UPT ;  /* 0x000000012b00788c */ /* 0x000fe4000bf25270 */
[----:B------:R-:W-:-:S04]  /*12c0*/  USEL UR49, UR49, UR7, UP0 ;  /* 0x0000000731317287 */ /* 0x000fc80008000000 */
[----:B------:R-:W-:-:S05]  /*12d0*/  UISETP.GE.AND UP0, UPT, UR49, 0x1, UPT ;  /* 0x000000013100788c */ /* 0x000fca000bf06270 */
[----:B------:R-:W-:Y:S01]  /*12e0*/  @UP1 ULDC UR8, c[0x0][0xc4c] ;  /* 0x0003130000081ab9 */ /* 0x000fe20000000800 */
[----:B------:R-:W-:Y:S01]  /*12f0*/  PLOP3.LUT P1, PT, PT, PT, UP0, 0x80, 0x0 ;  /* 0x000000000000781c */ /* 0x000fe20003f2f008 */
[----:B------:R-:W-:Y:S01]  /*1300*/  UIMAD.WIDE.U32 UR4, UR10, UR8, URZ ;  /* 0x000000080a0472a5 */ /* 0x000fe2000f8e003f */
[----:B------:R-:W-:-:S03]  /*1310*/  @UP1 ULDC UR6, c[0x0][0xc50] ;  /* 0x0003140000061ab9 */ /* 0x000fc60000000800 */
[----:B------:R-:W-:-:S04]  /*1320*/  @UP1 USHF.R.U32.HI UR42, URZ, UR6, UR5 ;  /* 0x000000063f2a1299 */ /* 0x000fc80008011605 */
[----:B------:R-:W-:-:S04]  /*1330*/  UIADD3 UR4, -UR42, URZ, URZ ;  /* 0x0000003f2a047290 */ /* 0x000fc8000fffe13f */
[----:B------:R-:W-:Y:S01]  /*1340*/  UIMAD UR43, UR43, UR4, UR10 ;  /* 0x000000042b2b72a4 */ /* 0x000fe2000f8e020a */
[----:B------:R-:W-:Y:S11]  /*1350*/  @!P1 BRA `(.L_x_1808) ;  /* 0x0000008400c49947 */ /* 0x000ff60003800000 */
        /* <DEDUP_REMOVED lines=18> */
[----:B------:R-:W-:Y:S01]  /*1480*/  MOV R4, UR4 ;  /* 0x0000000400047c02 */ /* 0x000fe20008000f00 */
[----:B------:R0:W1:Y:S01]  /*1490*/  LDC.64 R2, c[0x4][R0] ;  /* 0x0100000000027b82 */ /* 0x0000620000000a00 */
[----:B------:R-:W-:Y:S01]  /*14a0*/  IMAD.U32 R5, RZ, RZ, UR5 ;  /* 0x00000005ff057e24 */ /* 0x000fe2000f8e00ff */
[----:B------:R-:W-:Y:S01]  /*14b0*/  ULDC.64 UR4, c[0x4][0xb0] ;  /* 0x01002c0000047ab9 */ /* 0x000fe20000000a00 */
[----:B------:R-:W-:Y:S01]  /*14c0*/  IMAD.U32 R10, RZ, RZ, UR6 ;  /* 0x00000006ff0a7e24 */ /* 0x000fe2000f8e00ff */
[----:B------:R-:W-:Y:S01]  /*14d0*/  MOV R13, RZ ;  /* 0x000000ff000d7202 */ /* 0x000fe20000000f00 */
[----:B------:R-:W-:Y:S02]  /*14e0*/  IMAD.U32 R6, RZ, RZ, UR4 ;  /* 0x00000004ff067e24 */ /* 0x000fe4000f8e00ff */
[----:B------:R-:W-:-:S02]  /*14f0*/  IMAD.U32 R7, RZ, RZ, UR5 ;  /* 0x00000005ff077e24 */ /* 0x000fc4000f8e00ff */
[----:B------:R-:W-:Y:S02]  /*1500*/  IMAD.U32 R11, RZ, RZ, UR7 ;  /* 0x00000007ff0b7e24 */ /* 0x000fe4000f8e00ff */
[----:B------:R-:W-:Y:S02]  /*1510*/  IMAD.MOV.U32 R8, RZ, RZ, 0x70 ;  /* 0x00000070ff087424 */ /* 0x000fe400078e00ff */
[----:B0-----:R-:W-:-:S07]  /*1520*/  IMAD.MOV.U32 R12, RZ, RZ, 0x1 ;  /* 0x00000001ff0c7424 */ /* 0x001fce00078e00ff */
[----:B------:R-:W-:-:S07]  /*1530*/  LEPC R20, `(.L_x_1809) ;  /* 0x000000001014794e */ /* 0x000fce0000000000 */
[----:B-1----:R-:W-:Y:S05]  /*1540*/  CALL.ABS.NOINC R2 ;  /* 0x0000000002007343 */ /* 0x002fea0003c00000 */
.L_x_1809:
        /* <DEDUP_REMOVED lines=9> */
.L_x_1936:
[----:B------:R-:W-:Y:S05]  /*15e0*/  @!P0 BRA `(.L_x_1811) ;  /* 0x0000000000048947 */ /* 0x000fea0003800000 */
[----:B------:R-:W-:Y:S01]  /*15f0*/  BPT.TRAP 0x1 ;  /* 0x000000040000795c */ /* 0x000fe20000300000 */
.L_x_1811:
[----:B0-----:R-:W-:Y:S02]  /*1600*/  IMAD.U32 R0, RZ, RZ, UR39 ;  /* 0x00000027ff007e24 */ /* 0x001fe4000f8e00ff */
[----:B------:R-:W-:-:S03]  /*1610*/  IMAD.U32 R3, RZ, RZ, UR37 ;  /* 0x00000025ff037e24 */ /* 0x000fc6000f8e00ff */
[----:B------:R-:W-:Y:S02]  /*1620*/  LEA R0, R0, UR45, 0x3 ;  /* 0x0000002d00007c11 */ /* 0x000fe4000f8e18ff */
[----:B------:R-:W-:-:S04]  /*1630*/  SHF.L.U32 R3, R3, 0x1f, RZ ;  /* 0x0000001f03037819 */ /* 0x000fc800000006ff */
[----:B------:R0:W1:Y:S01]  /*1640*/  SYNCS.PHASECHK.TRANS64.TRYWAIT P2, [R0+URZ+0x16830], R3 ;  /* 0x01683003000075a7 */ /* 0x000062000804017f */
[----:B------:R-:W-:Y:S05]  /*1650*/  @!P0 BRA `(.L_x_1812) ;  /* 0x0000000000048947 */ /* 0x000fea0003800000 */
[----:B------:R-:W-:Y:S01]  /*1660*/  BPT.TRAP 0x1 ;  /* 0x000000040000795c */ /* 0x000fe20000300000 */
.L_x_1812:
[----:B------:R-:W2:Y:S02]  /*1670*/  S2R R2, SR_TID.X ;  /* 0x0000000000027919 */ /* 0x000ea40000002100 */
[----:B--2---:R-:W-:Y:S01]  /*1680*/  LOP3.LUT P1, RZ, R2, 0x7f, RZ, 0xc0, !PT ;  /* 0x0000007f02ff7812 */ /* 0x004fe2000782c0ff */
[----:B-1----:R-:W-:-:S12]  /*1690*/  @P2 BRA `(.L_x_1813) ;  /* 0x0000000000082947 */ /* 0x002fd80003800000 */
[----:B------:R-:W1:Y:S02]  /*16a0*/  SYNCS.PHASECHK.TRANS64.TRYWAIT P2, [R0+URZ+0x16830], R3 ;  /* 0x01683003000075a7 */ /* 0x000e64000804017f */
[----:B-1----:R-:W-:Y:S05]  /*16b0*/  @!P2 BRA `(.L_x_1814) ;  /* 0x000000d40074a947 */ /* 0x002fea0003800000 */
.L_x_1813:
[----:B------:R-:W-:Y:S05]  /*16c0*/  WARPSYNC.ALL ;  /* 0x0000000000007948 */ /* 0x000fea0003800000 */
[----:B------:R-:W-:Y:S01]  /*16d0*/  UIADD3 UR4, UR45, 0xe400, URZ ;  /* 0x0000e4002d047890 */ /* 0x000fe2000fffe03f */
[----:B------:R-:W-:Y:S01]  /*16e0*/  WARPGROUP.ARRIVE ;  /* 0x00000000000079c5 */ /* 0x000fe20000000000 */
[----:B------:R-:W-:Y:S01]  /*16f0*/  ULOP3.LUT UR16, UR50, 0x10000, URZ, 0xfc, !UPT ;  /* 0x0001000032107892 */ /* 0x000fe2000f8efc3f */
[----:B------:R-:W-:Y:S01]  /*1700*/  VIADD R6, R17, UR41 ;  /* 0x0000002911067c36 */ /* 0x000fe20008000000 */
[----:B------:R-:W-:Y:S01]  /*1710*/  USHF.R.U32.HI UR4, URZ, 0x4, UR4 ;  /* 0x000000043f047899 */ /* 0x000fe20008011604 */
[----:B01----:R-:W-:Y:S01]  /*1720*/  @!P1 VIADD R0, R0, 0x16840 ;  /* 0x0001684000009836 */ /* 0x003fe20000000000 */
[----:B------:R-:W-:Y:S01]  /*1730*/  UMOV UR17, 0x40000040 ;  /* 0x4000004000117882 */ /* 0x000fe20000000000 */
[----:B------:R-:W-:Y:S01]  /*1740*/  UMOV UR19, 0x40000040 ;  /* 0x4000004000137882 */ /* 0x000fe20000000000 */
[----:B------:R-:W-:Y:S01]  /*1750*/  ULOP3.LUT UR4, UR4, 0x3fff, URZ, 0xc0, !UPT ;  /* 0x00003fff04047892 */ /* 0x000fe2000f8ec03f */
[----:B------:R-:W-:Y:S01]  /*1760*/  CS2R R118, SRZ ;  /* 0x0000000000767805 */ /* 0x000fe2000001ff00 */
[----:B------:R-:W-:Y:S01]  /*1770*/  UMOV UR5, 0x40000040 ;  /* 0x4000004000057882 */ /* 0x000fe20000000000 */
[----:B------:R-:W-:Y:S01]  /*1780*/  UMOV UR7, 0x40000040 ;  /* 0x4000004000077882 */ /* 0x000fe20000000000 */
[----:B------:R-:W-:Y:S01]  /*1790*/  ULOP3.LUT UR20, UR4, 0x10000, URZ, 0xfc, !UPT ;  /* 0x0001000004147892 */ /* 0x000fe2000f8efc3f */
[----:B------:R-:W-:Y:S01]  /*17a0*/  @!P1 PRMT R0, RZ, 0x654, R0 ;  /* 0x00000654ff009816 */ /* 0x000fe20000000000 */
[----:B------:R-:W-:Y:S01]  /*17b0*/  UIADD3 UR4, UR16, 0x2, URZ ;  /* 0x0000000210047890 */ /* 0x000fe2000fffe03f */
[----:B------:R-:W-:Y:S01]  /*17c0*/  CS2R R116, SRZ ;  /* 0x0000000000747805 */ /* 0x000fe2000001ff00 */
[----:B------:R-:W-:Y:S01]  /*17d0*/  ULEA UR18, UR39, UR20, 0xa ;  /* 0x0000001427127291 */ /* 0x000fe2000f8e503f */
[----:B------:R-:W-:Y:S01]  /*17e0*/  CS2R R114, SRZ ;  /* 0x0000000000727805 */ /* 0x000fe2000001ff00 */
[----:B------:R-:W-:Y:S01]  /*17f0*/  UIADD3 UR8, UR16, 0x4, URZ ;  /* 0x0000000410087890 */ /* 0x000fe2000fffe03f */
[----:B------:R-:W-:Y:S01]  /*1800*/  CS2R R112, SRZ ;  /* 0x0000000000707805 */ /* 0x000fe2000001ff00 */
[----:B------:R-:W-:Y:S01]  /*1810*/  UIADD3 UR6, UR18, 0x2, URZ ;  /* 0x0000000212067890 */ /* 0x000fe2000fffe03f */
[----:B------:R-:W-:Y:S01]  /*1820*/  CS2R R110, SRZ ;  /* 0x00000000006e7805 */ /* 0x000fe2000001ff00 */
[----:B------:R-:W-:Y:S01]  /*1830*/  UIADD3 UR10, UR18, 0x4, URZ ;  /* 0x00000004120a7890 */ /* 0x000fe2000fffe03f */
[----:B------:R-:W-:Y:S01]  /*1840*/  CS2R R108, SRZ ;  /* 0x00000000006c7805 */ /* 0x000fe2000001ff00 */
[----:B------:R-:W-:Y:S01]  /*1850*/  UMOV UR9, 0x40000040 ;  /* 0x4000004000097882 */ /* 0x000fe20000000000 */
[----:B------:R-:W-:Y:S01]  /*1860*/  HGMMA.64x128x16.F32 R24, gdesc[UR16], RZ, !UPT, gsb0 ;  /* 0x01e00000101879f0 */ /* 0x000fe2000c0008ff */
[----:B------:R-:W-:Y:S01]  /*1870*/  UMOV UR11, 0x40000040 ;  /* 0x40000040000b7882 */ /* 0x000fe20000000000 */
[----:B------:R-:W-:Y:S01]  /*1880*/  UIADD3 UR12, UR16, 0x6, URZ ;  /* 0x00000006100c7890 */ /* 0x000fe2000fffe03f */
[----:B------:R-:W-:Y:S01]  /*1890*/  CS2R R106, SRZ ;  /* 0x00000000006a7805 */ /* 0x000fe2000001ff00 */
[----:B------:R-:W-:Y:S01]  /*18a0*/  UIADD3 UR14, UR18, 0x6, URZ ;  /* 0x00000006120e7890 */ /* 0x000fe2000fffe03f */
[----:B------:R-:W-:Y:S01]  /*18b0*/  CS2R R104, SRZ ;  /* 0x0000000000687805 */ /* 0x000fe2000001ff00 */
[----:B------:R-:W-:Y:S01]  /*18c0*/  UMOV UR13, 0x40000040 ;  /* 0x40000040000d7882 */ /* 0x000fe20000000000 */
[----:B------:R-:W-:Y:S01]  /*18d0*/  UMOV UR15, 0x40000040 ;  /* 0x40000040000f7882 */ /* 0x000fe20000000000 */
[----:B------:R-:W-:Y:S01]  /*18e0*/  ULDC UR24, c[0x0][0x988] ;  /* 0x0002620000187ab9 */ /* 0x000fe20000000800 */
[----:B------:R-:W-:Y:S01]  /*18f0*/  UIADD3 UR26, UR49, -0x2, URZ ;  /* 0xfffffffe311a7890 */ /* 0x000fe2000fffe03f */
[----:B------:R-:W-:-:S02]  /*1900*/  CS2R R102, SRZ ;  /* 0x0000000000667805 */ /* 0x000fc4000001ff00 */
[----:B------:R-:W-:Y:S02]  /*1910*/  CS2R R100, SRZ ;  /* 0x0000000000647805 */ /* 0x000fe4000001ff00 */
[----:B------:R-:W-:Y:S02]  /*1920*/  CS2R R98, SRZ ;  /* 0x0000000000627805 */ /* 0x000fe4000001ff00 */
[----:B------:R-:W-:Y:S02]  /*1930*/  CS2R R96, SRZ ;  /* 0x0000000000607805 */ /* 0x000fe4000001ff00 */
[----:B------:R-:W-:Y:S01]  /*1940*/  CS2R R94, SRZ ;  /* 0x00000000005e7805 */ /* 0x000fe2000001ff00 */
[----:B------:R-:W-:Y:S02]  /*1950*/  WARPGROUP.DEPBAR.LE gsb0, 0x0 ;  /* 0x00008000000079c5 */ /* 0x000fe40000010000 */
[----:B------:R-:W-:-:S06]  /*1960*/  WARPGROUP.ARRIVE ;  /* 0x00000000000079c5 */ /* 0x000fcc0000000000 */
[----:B------:R-:W-:Y:S01]  /*1970*/  HGMMA.64x128x16.F32 R24, gdesc[UR4], R24, gsb0 ;  /* 0x01e00000041879f0 */ /* 0x000fe20008000818 */
[----:B------:R-:W-:Y:S02]  /*1980*/  ULDC UR6, c[0x0][0x448] ;  /* 0x0001120000067ab9 */ /* 0x000fe40000000800 */
[----:B------:R-:W-:-:S06]  /*1990*/  UISETP.NE.AND UP0, UPT, UR6, 0x1, UPT ;  /* 0x000000010600788c */ /* 0x000fcc000bf05270 */
[----:B------:R-:W-:-:S05]  /*19a0*/  PLOP3.LUT P2, PT, PT, PT, UP0, 0x80, 0x0 ;  /* 0x000000000000781c */ /* 0x000fca0003f4f008 */
[----:B------:R-:W-:-:S08]  /*19b0*/  @UP0 ULDC UR6, c[0x0][0x44c] ;  /* 0x0001130000060ab9 */ /* 0x000fd00000000800 */
[----:B------:R-:W-:Y:S01]  /*19c0*/  @P2 IMAD.HI.U32 R2, R6, UR6, RZ ;  /* 0x0000000606022c27 */ /* 0x000fe2000f8e00ff */
[----:B------:R-:W-:-:S04]  /*19d0*/  @UP0 ULDC UR6, c[0x0][0x450] ;  /* 0x0001140000060ab9 */ /* 0x000fc80000000800 */
[----:B------:R-:W-:Y:S01]  /*19e0*/  @P2 SHF.R.U32.HI R6, RZ, UR6, R2 ;  /* 0x00000006ff062c19 */ /* 0x000fe20008011602 */
[----:B------:R-:W-:Y:S02]  /*19f0*/  UMOV UR6, 0xffffff80 ;  /* 0xffffff8000067882 */ /* 0x000fe40000000000 */
[----:B------:R-:W-:Y:S02]  /*1a00*/  UIMAD UR6, UR49, UR6, 0x80 ;  /* 0x00000080310674a4 */ /* 0x000fe4000f8e0206 */
[----:B------:R-:W0:Y:S02]  /*1a10*/  SHFL.IDX PT, R3, R6, 0x1, 0x1c1f ;  /* 0x003c1f0006037f89 */ /* 0x000e2400000e0000 */
[----:B------:R-:W-:Y:S02]  /*1a20*/  UIADD3 UR7, UR6, 0x1, URZ ;  /* 0x0000000106077890 */ /* 0x000fe4000fffe03f */
[----:B------:R-:W1:Y:S01]  /*1a30*/  SHFL.IDX PT, R6, R6, RZ, 0x1c1f ;  /* 0x001c1fff06067589 */ /* 0x000e6200000e0000 */
[----:B------:R-:W-:-:S02]  /*1a40*/  WARPGROUP.DEPBAR.LE gsb0, 0x0 ;  /* 0x00008000000079c5 */ /* 0x000fc40000010000 */
[----:B------:R-:W-:-:S06]  /*1a50*/  WARPGROUP.ARRIVE ;  /* 0x00000000000079c5 */ /* 0x000fcc0000000000 */
[----:B------:R-:W-:Y:S01]  /*1a60*/  HGMMA.64x128x16.F32 R24, gdesc[UR8], R24, gsb0 ;  /* 0x01e00000081879f0 */ /* 0x000fe20008000818 */
[----:B------:R-:W-:Y:S01]  /*1a70*/  ULDC UR10, c[0x0][0x9d8] ;  /* 0x00027600000a7ab9 */ /* 0x000fe20000000800 */
[----:B------:R-:W-:Y:S02]  /*1a80*/  ULDC UR11, c[0x0][0x2f0] ;  /* 0x0000bc00000b7ab9 */ /* 0x000fe40000000800 */
[----:B------:R-:W-:Y:S01]  /*1a90*/  UIMAD UR6, UR48, UR11, UR6 ;  /* 0x0000000b300672a4 */ /* 0x000fe2000f8e0206 */
[----:B------:R-:W-:Y:S02]  /*1aa0*/  WARPGROUP.DEPBAR.LE gsb0, 0x0 ;  /* 0x00008000000079c5 */ /* 0x000fe40000010000 */
[----:B------:R-:W-:-:S06]  /*1ab0*/  WARPGROUP.ARRIVE ;  /* 0x00000000000079c5 */ /* 0x000fcc0000000000 */
[----:B------:R-:W-:Y:S01]  /*1ac0*/  HGMMA.64x128x16.F32 R24, gdesc[UR12], R24, gsb0 ;  /* 0x01e000000c1879f0 */ /* 0x000fe20008000818 */
[----:B------:R-:W-:Y:S02]  /*1ad0*/  ULDC UR14, c[0x0][0x288] ;  /* 0x0000a200000e7ab9 */ /* 0x000fe40000000800 */
[----:B------:R-:W-:Y:S02]  /*1ae0*/  WARPGROUP.DEPBAR.LE gsb0, 0x0 ;  /* 0x00008000000079c5 */ /* 0x000fe40000010000 */
[----:B------:R-:W-:Y:S01]  /*1af0*/  FMUL.FTZ R88, R29, UR10 ;  /* 0x0000000a1d587c20 */ /* 0x000fe20008410000 */
[----:B------:R-:W-:Y:S01]  /*1b00*/  FMUL.FTZ R29, R37, UR10 ;  /* 0x0000000a251d7c20 */ /* 0x000fe20008410000 */
[----:B------:R-:W-:Y:S01]  /*1b10*/  FMUL.FTZ R47, R47, UR10 ;  /* 0x0000000a2f2f7c20 */ /* 0x000fe20008410000 */
[----:B------:R-:W-:Y:S02]  /*1b20*/  IMAD.U32 R37, RZ, RZ, UR7 ;  /* 0x00000007ff257e24 */ /* 0x000fe4000f8e00ff */
[----:B------:R-:W-:Y:S01]  /*1b30*/  FMUL.FTZ R26, R26, UR10 ;  /* 0x0000000a1a1a7c20 */ /* 0x000fe20008410000 */
[----:B------:R-:W-:Y:S01]  /*1b40*/  FMUL.FTZ R27, R27, UR10 ;  /* 0x0000000a1b1b7c20 */ /* 0x000fe20008410000 */
[----:B------:R-:W-:Y:S01]  /*1b50*/  FMUL.FTZ R5, R56, UR10 ;  /* 0x0000000a38057c20 */ /* 0x000fe20008410000 */
[----:B------:R2:W-:Y:S01]  /*1b60*/  MUFU.TANH R9, R47 ;  /* 0x0000002f00097308 */ /* 0x0005e20000002400 */
[----:B------:R-:W-:-:S02]  /*1b70*/  IMAD R56, R16, -0x2, R37 ;  /* 0xfffffffe10387824 */ /* 0x000fc400078e0225 */
[----:B------:R-:W-:Y:S01]  /*1b80*/  FMUL.FTZ R30, R30, UR10 ;  /* 0x0000000a1e1e7c20 */ /* 0x000fe20008410000 */
[----:B------:R-:W-:Y:S01]  /*1b90*/  FMUL.FTZ R2, R55, UR10 ;  /* 0x0000000a37027c20 */ /* 0x000fe20008410000 */
[----:B------:R-:W-:Y:S01]  /*1ba0*/  MOV R55, UR6 ;  /* 0x0000000600377c02 */ /* 0x000fe20008000f00 */
[----:B------:R-:W-:Y:S01]  /*1bb0*/  FMUL.FTZ R31, R31, UR10 ;  /* 0x0000000a1f1f7c20 */ /* 0x000fe20008410000 */
[----:B------:R-:W-:Y:S01]  /*1bc0*/  FMUL.FTZ R8, R25, UR10 ;  /* 0x0000000a19087c20 */ /* 0x000fe20008410000 */
[----:B------:R-:W-:Y:S01]  /*1bd0*/  FMUL.FTZ R34, R34, UR10 ;  /* 0x0000000a22227c20 */ /* 0x000fe20008410000 */
[----:B------:R-:W3:Y:S01]  /*1be0*/  MUFU.TANH R26, R26 ;  /* 0x0000001a001a7308 */ /* 0x000ee20000002400 */
[----:B--2---:R-:W-:Y:S02]  /*1bf0*/  IMAD.U32 R47, RZ, RZ, UR11 ;  /* 0x0000000bff2f7e24 */ /* 0x004fe4000f8e00ff */
[----:B------:R-:W-:Y:S01]  /*1c00*/  FMUL.FTZ R25, R41, UR10 ;  /* 0x0000000a29197c20 */ /* 0x000fe20008410000 */
[----:B------:R-:W-:-:S02]  /*1c10*/  IMAD R55, R16, -0x2, R55 ;  /* 0xfffffffe10377824 */ /* 0x000fc400078e0237 */
[----:B------:R-:W-:Y:S01]  /*1c20*/  FMUL.FTZ R35, R35, UR10 ;  /* 0x0000000a23237c20 */ /* 0x000fe20008410000 */
[----:B------:R-:W-:Y:S02]  /*1c30*/  IMAD R56, R47, UR48, R56 ;  /* 0x000000302f387c24 */ /* 0x000fe4000f8e0238 */
[----:B------:R-:W-:Y:S01]  /*1c40*/  FMUL.FTZ R38, R38, UR10 ;  /* 0x0000000a26267c20 */ /* 0x000fe20008410000 */
[----:B------:R-:W-:Y:S01]  /*1c50*/  FMUL.FTZ R59, R59, UR10 ;  /* 0x0000000a3b3b7c20 */ /* 0x000fe20008410000 */
[----:B------:R-:W2:Y:S01]  /*1c60*/  MUFU.TANH R27, R27 ;  /* 0x0000001b001b7308 */ /* 0x000ea20000002400 */
[----:B------:R-:W-:Y:S01]  /*1c70*/  FMUL.FTZ R89, R32, UR10 ;  /* 0x0000000a20597c20 */ /* 0x000fe20008410000 */
[----:B0-----:R-:W-:Y:S01]  /*1c80*/  IADD3 R4, R3, -UR14, R56 ;  /* 0x8000000e03047c10 */ /* 0x001fe2000fffe038 */
[----:B------:R-:W-:Y:S01]  /*1c90*/  FMUL.FTZ R39, R39, UR10 ;  /* 0x0000000a27277c20 */ /* 0x000fe20008410000 */
[----:B------:R-:W-:Y:S01]  /*1ca0*/  FMUL.FTZ R32, R36, UR10 ;  /* 0x0000000a24207c20 */ /* 0x000fe20008410000 */
[----:B------:R-:W-:Y:S01]  /*1cb0*/  FMUL.FTZ R42, R42, UR10 ;  /* 0x0000000a2a2a7c20 */ /* 0x000fe20008410000 */
        /* <DEDUP_REMOVED lines=20> */
[----:B------:R-:W-:Y:S01]  /*1e00*/  FMUL.FTZ R67, R67, UR10 ;  /* 0x0000000a43437c20 */ /* 0x000fe20008410000 */
[----:B------:R-:W-:Y:S01]  /*1e10*/  FMUL.FTZ R70, R70, UR10 ;  /* 0x0000000a46467c20 */ /* 0x000fe20008410000 */
[----:B------:R-:W-:Y:S01]  /*1e20*/  FMUL.FTZ R71, R71, UR10 ;  /* 0x0000000a47477c20 */ /* 0x000fe20008410000 */
[----:B------:R-:W-:Y:S01]  /*1e30*/  FMUL.FTZ R74, R74, UR10 ;  /* 0x0000000a4a4a7c20 */ /* 0x000fe20008410000 */
[----:B------:R-:W-:Y:S01]  /*1e40*/  FMUL.FTZ R75, R75, UR10 ;  /* 0x0000000a4b4b7c20 */ /* 0x000fe20008410000 */
[----:B------:R-:W-:Y:S01]  /*1e50*/  FMUL.FTZ R78, R78, UR10 ;  /* 0x0000000a4e4e7c20 */ /* 0x000fe20008410000 */
[----:B------:R-:W5:Y:S01]  /*1e60*/  MUFU.TANH R34, R34 ;  /* 0x0000002200227308 */ /* 0x000f620000002400 */
[----:B----4-:R-:W-:Y:S01]  /*1e70*/  VIMNMX R2, R55, R4, PT ;  /* 0x0000000437027248 */ /* 0x010fe20003fe0100 */
[----:B------:R-:W-:Y:S01]  /*1e80*/  FMUL.FTZ R79, R79, UR10 ;  /* 0x0000000a4f4f7c20 */ /* 0x000fe20008410000 */
[----:B------:R-:W-:Y:S01]  /*1e90*/  FMUL.FTZ R82, R82, UR10 ;  /* 0x0000000a52527c20 */ /* 0x000fe20008410000 */
[----:B------:R-:W-:Y:S01]  /*1ea0*/  FMUL.FTZ R83, R83, UR10 ;  /* 0x0000000a53537c20 */ /* 0x000fe20008410000 */
[----:B------:R-:W-:Y:S01]  /*1eb0*/  ISETP.GT.AND P3, PT, R2, RZ, PT ;  /* 0x000000ff0200720c */ /* 0x000fe20003f64270 */
[----:B------:R-:W-:Y:S01]  /*1ec0*/  FMUL.FTZ R86, R86, UR10 ;  /* 0x0000000a56567c20 */ /* 0x000fe20008410000 */
[C---:B------:R-:W-:Y:S01]  /*1ed0*/  ISETP.GT.AND P4, PT, R2.reuse, 0x1, PT ;  /* 0x000000010200780c */ /* 0x040fe20003f84270 */
[----:B------:R-:W4:Y:S01]  /*1ee0*/  MUFU.TANH R35, R35 ;  /* 0x0000002300237308 */ /* 0x000f220000002400 */
[----:B------:R-:W-:Y:S01]  /*1ef0*/  ISETP.GT.AND P5, PT, R2, 0x8, PT ;  /* 0x000000080200780c */ /* 0x000fe20003fa4270 */
[----:B------:R-:W-:Y:S01]  /*1f00*/  FMUL.FTZ R87, R87, UR10 ;  /* 0x0000000a57577c20 */ /* 0x000fe20008410000 */
[----:B---3--:R-:W-:Y:S01]  /*1f10*/  FSEL R93, R26, -INF , P3 ;  /* 0xff8000001a5d7808 */ /* 0x008fe20001800000 */
[----:B------:R-:W-:Y:S01]  /*1f20*/  FMUL.FTZ R21, R44, UR10 ;  /* 0x0000000a2c157c20 */ /* 0x000fe20008410000 */
[----:B--2---:R-:W-:Y:S01]  /*1f30*/  FSEL R91, R27, -INF , P4 ;  /* 0xff8000001b5b7808 */ /* 0x004fe20002000000 */
[----:B------:R-:W-:Y:S01]  /*1f40*/  FMUL.FTZ R28, R28, UR10 ;  /* 0x0000000a1c1c7c20 */ /* 0x000fe20008410000 */
[C---:B------:R-:W-:Y:S01]  /*1f50*/  ISETP.GT.AND P3, PT, R2.reuse, 0x9, PT ;  /* 0x000000090200780c */ /* 0x040fe20003f64270 */
[----:B------:R-:W2:Y:S01]  /*1f60*/  MUFU.TANH R38, R38 ;  /* 0x0000002600267308 */ /* 0x000ea20000002400 */
[----:B------:R-:W-:Y:S01]  /*1f70*/  FMNMX.FTZ R4, R93, R91, !PT ;  /* 0x0000005b5d047209 */ /* 0x000fe20007810000 */
[----:B------:R-:W-:Y:S01]  /*1f80*/  FMUL.FTZ R33, R33, UR10 ;  /* 0x0000000a21217c20 */ /* 0x000fe20008410000 */
[C---:B------:R-:W-:Y:S01]  /*1f90*/  ISETP.GT.AND P4, PT, R2.reuse, 0x10, PT ;  /* 0x000000100200780c */ /* 0x040fe20003f84270 */
[----:B------:R3:W-:Y:S01]  /*1fa0*/  @!P1 SYNCS.ARRIVE.TRANS64.RED.A1T0 RZ, [R0+URZ], RZ ;  /* 0x000000ff00ff99a7 */ /* 0x0007e2000810043f */
[----:B0-----:R-:W-:Y:S01]  /*1fb0*/  FSEL R57, R31, -INF , P3 ;  /* 0xff8000001f397808 */ /* 0x001fe20001800000 */
[----:B------:R-:W-:Y:S01]  /*1fc0*/  @UP0 ULDC UR6, c[0x0][0x44c] ;  /* 0x0001130000060ab9 */ /* 0x000fe20000000800 */
[----:B------:R-:W-:Y:S01]  /*1fd0*/  ISETP.GT.AND P3, PT, R2, 0x11, PT ;  /* 0x000000110200780c */ /* 0x000fe20003f64270 */
[----:B------:R0:W-:Y:S01]  /*1fe0*/  MUFU.TANH R36, R59 ;  /* 0x0000003b00247308 */ /* 0x0001e20000002400 */
[----:B-----5:R-:W-:Y:S01]  /*1ff0*/  FSEL R53, R34, -INF , P4 ;  /* 0xff80000022357808 */ /* 0x020fe20002000000 */
[----:B------:R-:W-:Y:S01]  /*2000*/  UIMAD.WIDE.U32 UR6, UR41, UR6, URZ ;  /* 0x00000006290672a5 */ /* 0x000fe2000f8e003f */
[----:B------:R-:W-:Y:S01]  /*2010*/  ISETP.GT.AND P4, PT, R2, 0x18, PT ;  /* 0x000000180200780c */ /* 0x000fe20003f84270 */
[----:B------:R-:W-:Y:S01]  /*2020*/  UIMAD UR11, UR48, UR11, -UR14 ;  /* 0x0000000b300b72a4 */ /* 0x000fe2000f8e0a0e */
[----:B----4-:R-:W-:-:S02]  /*2030*/  FSEL R52, R35, -INF , P3 ;  /* 0xff80000023347808 */ /* 0x010fc40001800000 */
[----:B------:R-:W-:Y:S01]  /*2040*/  ISETP.GT.AND P3, PT, R2, 0x19, PT ;  /* 0x000000190200780c */ /* 0x000fe20003f64270 */
[----:B------:R-:W-:Y:S01]  /*2050*/  MUFU.TANH R39, R39 ;  /* 0x0000002700277308 */ /* 0x000fe20000002400 */
[----:B0-----:R-:W-:-:S04]  /*2060*/  FSEL R59, R30, -INF , P5 ;  /* 0xff8000001e3b7808 */ /* 0x001fc80002800000 */
[----:B------:R-:W-:-:S03]  /*2070*/  FMNMX.FTZ R4, R59, R4, !PT ;  /* 0x000000043b047209 */ /* 0x000fc60007810000 */
[----:B------:R-:W0:Y:S01]  /*2080*/  MUFU.TANH R42, R42 ;  /* 0x0000002a002a7308 */ /* 0x000e220000002400 */
[----:B------:R-:W-:-:S04]  /*2090*/  FMNMX.FTZ R4, R57, R4, !PT ;  /* 0x0000000439047209 */ /* 0x000fc80007810000 */
[----:B------:R-:W-:-:S03]  /*20a0*/  FMNMX.FTZ R3, R53, R4, !PT ;  /* 0x0000000435037209 */ /* 0x000fc60007810000 */
[----:B------:R-:W4:Y:S01]  /*20b0*/  MUFU.TANH R43, R43 ;  /* 0x0000002b002b7308 */ /* 0x000f220000002400 */
[----:B------:R-:W-:-:S07]  /*20c0*/  FMNMX.FTZ R4, R52, R3, !PT ;  /* 0x0000000334047209 */ /* 0x000fce0007810000 */
[----:B------:R-:W5:Y:S08]  /*20d0*/  MUFU.TANH R46, R46 ;  /* 0x0000002e002e7308 */ /* 0x000f700000002400 */
[----:B------:R2:W-:Y:S08]  /*20e0*/  MUFU.TANH R11, R51 ;  /* 0x00000033000b7308 */ /* 0x0005f00000002400 */
[----:B------:R1:W3:Y:S01]  /*20f0*/  MUFU.TANH R45, R50 ;  /* 0x00000032002d7308 */ /* 0x0002e20000002400 */
[----:B--2---:R-:W-:-:S02]  /*2100*/  FSEL R51, R38, -INF , P4 ;  /* 0xff80000026337808 */ /* 0x004fc40002000000 */
[----:B------:R-:W-:Y:S02]  /*2110*/  ISETP.GT.AND P4, PT, R2, 0x20, PT ;  /* 0x000000200200780c */ /* 0x000fe40003f84270 */
[----:B------:R-:W-:Y:S02]  /*2120*/  FMNMX.FTZ R3, R51, R4, !PT ;  /* 0x0000000433037209 */ /* 0x000fe40007810000 */
[----:B0-----:R-:W-:Y:S01]  /*2130*/  FSEL R49, R42, -INF , P4 ;  /* 0xff8000002a317808 */ /* 0x001fe20002000000 */
[----:B------:R-:W0:Y:S01]  /*2140*/  MUFU.TANH R54, R54 ;  /* 0x0000003600367308 */ /* 0x000e220000002400 */
[----:B-1----:R-:W-:Y:S02]  /*2150*/  FSEL R50, R39, -INF , P3 ;  /* 0xff80000027327808 */ /* 0x002fe40001800000 */
[----:B------:R-:W-:Y:S02]  /*2160*/  ISETP.GT.AND P3, PT, R2, 0x21, PT ;  /* 0x000000210200780c */ /* 0x000fe40003f64270 */
[----:B------:R-:W-:-:S02]  /*2170*/  FMNMX.FTZ R4, R50, R3, !PT ;  /* 0x0000000332047209 */ /* 0x000fc40007810000 */
[C---:B------:R-:W-:Y:S01]  /*2180*/  ISETP.GT.AND P4, PT, R2.reuse, 0x28, PT ;  /* 0x000000280200780c */ /* 0x040fe20003f84270 */
[----:B------:R1:W2:Y:S01]  /*2190*/  MUFU.TANH R40, R58 ;  /* 0x0000003a00287308 */ /* 0x0002a20000002400 */
[----:B----4-:R-:W-:Y:S02]  /*21a0*/  FSEL R48, R43, -INF , P3 ;  /* 0xff8000002b307808 */ /* 0x010fe40001800000 */
[----:B------:R-:W-:Y:S02]  /*21b0*/  FMNMX.FTZ R3, R49, R4, !PT ;  /* 0x0000000431037209 */ /* 0x000fe40007810000 */
[----:B------:R-:W-:Y:S02]  /*21c0*/  ISETP.GT.AND P3, PT, R2, 0x29, PT ;  /* 0x000000290200780c */ /* 0x000fe40003f64270 */
[----:B-----5:R-:W-:Y:S01]  /*21d0*/  FSEL R47, R46, -INF , P4 ;  /* 0xff8000002e2f7808 */ /* 0x020fe20002000000 */
[----:B------:R-:W4:Y:S01]  /*21e0*/  MUFU.TANH R62, R62 ;  /* 0x0000003e003e7308 */ /* 0x000f220000002400 */
[----:B------:R-:W-:Y:S01]  /*21f0*/  FMNMX.FTZ R4, R48, R3, !PT ;  /* 0x0000000330047209 */ /* 0x000fe20007810000 */
[----:B-1----:R-:W-:Y:S01]  /*2200*/  FMUL.FTZ R58, R60, UR10 ;  /* 0x0000000a3c3a7c20 */ /* 0x002fe20008410000 */
[----:B------:R-:W-:Y:S01]  /*2210*/  ISETP.GT.AND P4, PT, R2, 0x30, PT ;  /* 0x000000300200780c */ /* 0x000fe20003f84270 */
[----:B------:R-:W-:Y:S01]  /*2220*/  FMUL.FTZ R60, R64, UR10 ;  /* 0x0000000a403c7c20 */ /* 0x000fe20008410000 */
[----:B------:R-:W-:Y:S01]  /*2230*/  FSEL R46, R9, -INF , P3 ;  /* 0xff800000092e7808 */ /* 0x000fe20001800000 */
[----:B------:R-:W-:Y:S01]  /*2240*/  FMUL.FTZ R64, R69, UR10 ;  /* 0x0000000a45407c20 */ /* 0x000fe20008410000 */
[----:B------:R-:W-:Y:S01]  /*2250*/  FMNMX.FTZ R3, R47, R4, !PT ;  /* 0x000000042f037209 */ /* 0x000fe20007810000 */
[----:B------:R-:W1:Y:S01]  /*2260*/  MUFU.TANH R37, R63 ;  /* 0x0000003f00257308 */ /* 0x000e620000002400 */
[----:B------:R-:W-:Y:S01]  /*2270*/  ISETP.GT.AND P3, PT, R2, 0x31, PT ;  /* 0x000000310200780c */ /* 0x000fe20003f64270 */
[----:B------:R-:W-:Y:S01]  /*2280*/  FMUL.FTZ R69, R81, UR10 ;  /* 0x0000000a51457c20 */ /* 0x000fe20008410000 */
[----:B---3--:R-:W-:-:S02]  /*2290*/  FSEL R45, R45, -INF , P4 ;  /* 0xff8000002d2d7808 */ /* 0x008fc40002000000 */
[----:B------:R-:W-:Y:S02]  /*22a0*/  FMNMX.FTZ R4, R46, R3, !PT ;  /* 0x000000032e047209 */ /* 0x000fe40007810000 */
[C---:B------:R-:W-:Y:S01]  /*22b0*/  ISETP.GT.AND P4, PT, R2.reuse, 0x38, PT ;  /* 0x000000380200780c */ /* 0x040fe20003f84270 */
[----:B------:R-:W3:Y:S01]  /*22c0*/  MUFU.TANH R66, R66 ;  /* 0x0000004200427308 */ /* 0x000ee20000002400 */
[----:B------:R-:W-:Y:S02]  /*22d0*/  FSEL R43, R11, -INF , P3 ;  /* 0xff8000000b2b7808 */ /* 0x000fe40001800000 */
[----:B------:R-:W-:Y:S02]  /*22e0*/  FMNMX.FTZ R4, R45, R4, !PT ;  /* 0x000000042d047209 */ /* 0x000fe40007810000 */
[----:B------:R-:W-:Y:S02]  /*22f0*/  ISETP.GT.AND P3, PT, R2, 0x39, PT ;  /* 0x000000390200780c */ /* 0x000fe40003f64270 */
[----:B0-----:R-:W-:Y:S01]  /*2300*/  FSEL R42, R54, -INF , P4 ;  /* 0xff800000362a7808 */ /* 0x001fe20002000000 */
[----:B------:R-:W0:Y:S01]  /*2310*/  MUFU.TANH R35, R67 ;  /* 0x0000004300237308 */ /* 0x000e220000002400 */
[----:B------:R-:W-:-:S02]  /*2320*/  FMNMX.FTZ R3, R43, R4, !PT ;  /* 0x000000042b037209 */ /* 0x000fc40007810000 */
[----:B------:R-:W-:Y:S02]  /*2330*/  ISETP.GT.AND P4, PT, R2, 0x40, PT ;  /* 0x000000400200780c */ /* 0x000fe40003f84270 */
[----:B------:R-:W-:Y:S02]  /*2340*/  FSEL R41, R41, -INF , P3 ;  /* 0xff80000029297808 */ /* 0x000fe40001800000 */
[----:B------:R-:W-:Y:S01]  /*2350*/  FMNMX.FTZ R4, R42, R3, !PT ;  /* 0x000000032a047209 */ /* 0x000fe20007810000 */
[----:B------:R5:W0:Y:S01]  /*2360*/  MUFU.TANH R34, R70 ;  /* 0x0000004600227308 */ /* 0x000a220000002400 */
[----:B------:R-:W-:Y:S02]  /*2370*/  ISETP.GT.AND P3, PT, R2, 0x41, PT ;  /* 0x000000410200780c */ /* 0x000fe40003f64270 */
[----:B--2---:R-:W-:Y:S02]  /*2380*/  FSEL R40, R40, -INF , P4 ;  /* 0xff80000028287808 */ /* 0x004fe40002000000 */
[----:B------:R-:W-:-:S02]  /*2390*/  FMNMX.FTZ R3, R41, R4, !PT ;  /* 0x0000000429037209 */ /* 0x000fc40007810000 */
[----:B------:R-:W-:Y:S01]  /*23a0*/  ISETP.GT.AND P4, PT, R2, 0x48, PT ;  /* 0x000000480200780c */ /* 0x000fe20003f84270 */
[----:B------:R-:W2:Y:S01]  /*23b0*/  MUFU.TANH R31, R71 ;  /* 0x00000047001f7308 */ /* 0x000ea20000002400 */
[----:B------:R-:W-:Y:S01]  /*23c0*/  FSEL R39, R36, -INF , P3 ;  /* 0xff80000024277808 */ /* 0x000fe20001800000 */
[----:B-----5:R-:W-:Y:S01]  /*23d0*/  FMUL.FTZ R70, R84, UR10 ;  /* 0x0000000a54467c20 */ /* 0x020fe20008410000 */
[----:B------:R-:W-:Y:S02]  /*23e0*/  FMNMX.FTZ R4, R40, R3, !PT ;  /* 0x0000000328047209 */ /* 0x000fe40007810000 */
[----:B------:R-:W-:Y:S02]  /*23f0*/  ISETP.GT.AND P3, PT, R2, 0x49, PT ;  /* 0x000000490200780c */ /* 0x000fe40003f64270 */
[----:B----4-:R-:W-:Y:S01]  /*2400*/  FSEL R38, R62, -INF , P4 ;  /* 0xff8000003e267808 */ /* 0x010fe20002000000 */
[----:B------:R4:W5:Y:S01]  /*2410*/  MUFU.TANH R30, R74 ;  /* 0x0000004a001e7308 */ /* 0x0009620000002400 */
[----:B------:R-:W-:Y:S01]  /*2420*/  FMNMX.FTZ R3, R39, R4, !PT ;  /* 0x0000000427037209 */ /* 0x000fe20007810000 */
[----:B------:R-:W-:Y:S01]  /*2430*/  FMUL.FTZ R62, R65, UR10 ;  /* 0x0000000a413e7c20 */ /* 0x000fe20008410000 */
[----:B------:R-:W-:Y:S01]  /*2440*/  ISETP.GT.AND P4, PT, R2, 0x50, PT ;  /* 0x000000500200780c */ /* 0x000fe20003f84270 */
[----:B------:R-:W-:Y:S01]  /*2450*/  FMUL.FTZ R65, R76, UR10 ;  /* 0x0000000a4c417c20 */ /* 0x000fe20008410000 */
[----:B-1----:R-:W-:-:S02]  /*2460*/  FSEL R37, R37, -INF , P3 ;  /* 0xff80000025257808 */ /* 0x002fc40001800000 */
[----:B------:R-:W-:Y:S01]  /*2470*/  FMNMX.FTZ R4, R38, R3, !PT ;  /* 0x0000000326047209 */ /* 0x000fe20007810000 */
[----:B------:R-:W1:Y:S01]  /*2480*/  MUFU.TANH R26, R75 ;  /* 0x0000004b001a7308 */ /* 0x000e620000002400 */
[----:B------:R-:W-:Y:S01]  /*2490*/  ISETP.GT.AND P3, PT, R2, 0x51, PT ;  /* 0x000000510200780c */ /* 0x000fe20003f64270 */
[----:B----4-:R-:W-:Y:S01]  /*24a0*/  FMUL.FTZ R74, R61, UR10 ;  /* 0x0000000a3d4a7c20 */ /* 0x010fe20008410000 */
[----:B---3--:R-:W-:Y:S01]  /*24b0*/  FSEL R36, R66, -INF , P4 ;  /* 0xff80000042247808 */ /* 0x008fe20002000000 */
[----:B------:R-:W-:Y:S01]  /*24c0*/  FMUL.FTZ R66, R73, UR10 ;  /* 0x0000000a49427c20 */ /* 0x000fe20008410000 */
[----:B------:R-:W-:Y:S02]  /*24d0*/  FMNMX.FTZ R3, R37, R4, !PT ;  /* 0x0000000425037209 */ /* 0x000fe40007810000 */
[----:B------:R-:W-:Y:S01]  /*24e0*/  ISETP.GT.AND P4, PT, R2, 0x58, PT ;  /* 0x000000580200780c */ /* 0x000fe20003f84270 */
[----:B------:R-:W3:Y:S01]  /*24f0*/  MUFU.TANH R27, R78 ;  /* 0x0000004e001b7308 */ /* 0x000ee20000002400 */
[----:B0-----:R-:W-:-:S02]  /*2500*/  FSEL R35, R35, -INF , P3 ;  /* 0xff80000023237808 */ /* 0x001fc40001800000 */
[----:B------:R-:W-:Y:S02]  /*2510*/  FMNMX.FTZ R4, R36, R3, !PT ;  /* 0x0000000324047209 */ /* 0x000fe40007810000 */
[----:B------:R-:W-:Y:S02]  /*2520*/  ISETP.GT.AND P3, PT, R2, 0x59, PT ;  /* 0x000000590200780c */ /* 0x000fe40003f64270 */
[----:B------:R-:W-:Y:S01]  /*2530*/  FSEL R34, R34, -INF , P4 ;  /* 0xff80000022227808 */ /* 0x000fe20002000000 */
[----:B------:R-:W0:Y:S01]  /*2540*/  MUFU.TANH R9, R79 ;  /* 0x0000004f00097308 */ /* 0x000e220000002400 */
[----:B------:R-:W-:Y:S02]  /*2550*/  FMNMX.FTZ R3, R35, R4, !PT ;  /* 0x0000000423037209 */ /* 0x000fe40007810000 */
[----:B------:R-:W-:Y:S02]  /*2560*/  ISETP.GT.AND P4, PT, R2, 0x60, PT ;  /* 0x000000600200780c */ /* 0x000fe40003f84270 */
[----:B--2---:R-:W-:-:S02]  /*2570*/  FSEL R31, R31, -INF , P3 ;  /* 0xff8000001f1f7808 */ /* 0x004fc40001800000 */
[----:B------:R-:W-:Y:S01]  /*2580*/  FMNMX.FTZ R4, R34, R3, !PT ;  /* 0x0000000322047209 */ /* 0x000fe20007810000 */
[----:B------:R-:W2:Y:S01]  /*2590*/  MUFU.TANH R11, R82 ;  /* 0x00000052000b7308 */ /* 0x000ea20000002400 */
[----:B------:R-:W-:Y:S02]  /*25a0*/  ISETP.GT.AND P3, PT, R2, 0x61, PT ;  /* 0x000000610200780c */ /* 0x000fe40003f64270 */
[----:B-----5:R-:W-:Y:S02]  /*25b0*/  FSEL R30, R30, -INF , P4 ;  /* 0xff8000001e1e7808 */ /* 0x020fe40002000000 */
[----:B------:R-:W-:Y:S02]  /*25c0*/  FMNMX.FTZ R3, R31, R4, !PT ;  /* 0x000000041f037209 */ /* 0x000fe40007810000 */
[----:B------:R-:W-:Y:S01]  /*25d0*/  ISETP.GT.AND P4, PT, R2, 0x68, PT ;  /* 0x000000680200780c */ /* 0x000fe20003f84270 */
[----:B------:R-:W4:Y:S01]  /*25e0*/  MUFU.TANH R83, R83 ;  /* 0x0000005300537308 */ /* 0x000f220000002400 */
[----:B-1----:R-:W-:-:S02]  /*25f0*/  FSEL R26, R26, -INF , P3 ;  /* 0xff8000001a1a7808 */ /* 0x002fc40001800000 */
[----:B------:R-:W-:Y:S02]  /*2600*/  FMNMX.FTZ R3, R30, R3, !PT ;  /* 0x000000031e037209 */ /* 0x000fe40007810000 */
[----:B------:R-:W-:Y:S02]  /*2610*/  ISETP.GT.AND P3, PT, R2, 0x69, PT ;  /* 0x000000690200780c */ /* 0x000fe40003f64270 */
[----:B---3--:R-:W-:Y:S01]  /*2620*/  FSEL R27, R27, -INF , P4 ;  /* 0xff8000001b1b7808 */ /* 0x008fe20002000000 */
[----:B------:R-:W1:Y:S01]  /*2630*/  MUFU.TANH R86, R86 ;  /* 0x0000005600567308 */ /* 0x000e620000002400 */
[----:B------:R-:W-:Y:S02]  /*2640*/  FMNMX.FTZ R4, R26, R3, !PT ;  /* 0x000000031a047209 */ /* 0x000fe40007810000 */
[----:B------:R-:W-:Y:S02]  /*2650*/  ISETP.GT.AND P4, PT, R2, 0x70, PT ;  /* 0x000000700200780c */ /* 0x000fe40003f84270 */
[----:B0-----:R-:W-:-:S02]  /*2660*/  FSEL R9, R9, -INF , P3 ;  /* 0xff80000009097808 */ /* 0x001fc40001800000 */
[----:B------:R-:W-:Y:S01]  /*2670*/  FMNMX.FTZ R4, R27, R4, !PT ;  /* 0x000000041b047209 */ /* 0x000fe20007810000 */
[----:B------:R-:W0:Y:S01]  /*2680*/  MUFU.TANH R87, R87 ;  /* 0x0000005700577308 */ /* 0x000e220000002400 */
[C---:B------:R-:W-:Y:S02]  /*2690*/  ISETP.GT.AND P3, PT, R2.reuse, 0x71, PT ;  /* 0x000000710200780c */ /* 0x040fe40003f64270 */
[----:B--2---:R-:W-:Y:S02]  /*26a0*/  FSEL R11, R11, -INF , P4 ;  /* 0xff8000000b0b7808 */ /* 0x004fe40002000000 */
[----:B------:R-:W-:Y:S02]  /*26b0*/  FMNMX.FTZ R44, R9, R4, !PT ;  /* 0x00000004092c7209 */ /* 0x000fe40007810000 */
[----:B------:R-:W-:Y:S01]  /*26c0*/  ISETP.GT.AND P4, PT, R2, 0x78, PT ;  /* 0x000000780200780c */ /* 0x000fe20003f84270 */
[----:B------:R-:W-:Y:S01]  /*26d0*/  MUFU.TANH R10, R10 ;  /* 0x0000000a000a7308 */ /* 0x000fe20000002400 */
[----:B----4-:R-:W-:-:S02]  /*26e0*/  FSEL R4, R83, -INF , P3 ;  /* 0xff80000053047808 */ /* 0x010fc40001800000 */
[----:B------:R-:W-:Y:S02]  /*26f0*/  FMNMX.FTZ R63, R11, R44, !PT ;  /* 0x0000002c0b3f7209 */ /* 0x000fe40007810000 */
[----:B------:R-:W-:Y:S02]  /*2700*/  ISETP.GT.AND P3, PT, R2, 0x79, PT ;  /* 0x000000790200780c */ /* 0x000fe40003f64270 */
[----:B-1----:R-:W-:Y:S01]  /*2710*/  FSEL R3, R86, -INF , P4 ;  /* 0xff80000056037808 */ /* 0x002fe20002000000 */
[----:B------:R-:W1:Y:S01]  /*2720*/  MUFU.TANH R8, R8 ;  /* 0x0000000800087308 */ /* 0x000e620000002400 */
[----:B------:R-:W-:Y:S01]  /*2730*/  FMNMX.FTZ R44, R4, R63, !PT ;  /* 0x0000003f042c7209 */ /* 0x000fe20007810000 */
[----:B------:R-:W-:Y:S01]  /*2740*/  FMUL.FTZ R63, R72, UR10 ;  /* 0x0000000a483f7c20 */ /* 0x000fe20008410000 */
[----:B0-----:R-:W-:Y:S01]  /*2750*/  FSEL R2, R87, -INF , P3 ;  /* 0xff80000057027808 */ /* 0x001fe20001800000 */
[----:B------:R-:W-:Y:S01]  /*2760*/  VIADD R72, R56, -UR14 ;  /* 0x8000000e38487c36 */ /* 0x000fe20008000000 */
[----:B------:R-:W-:Y:S01]  /*2770*/  FMNMX.FTZ R61, R3, R44, !PT ;  /* 0x0000002c033d7209 */ /* 0x000fe20007810000 */
[----:B------:R-:W-:-:S02]  /*2780*/  @UP0 ULDC UR14, c[0x0][0x450] ;  /* 0x00011400000e0ab9 */ /* 0x000fc40000000800 */
[----:B------:R-:W0:Y:S01]  /*2790*/  MUFU.TANH R28, R28 ;  /* 0x0000001c001c7308 */ /* 0x000e220000002400 */
[----:B------:R-:W-:Y:S01]  /*27a0*/  FMNMX.FTZ R44, R2, R61, !PT ;  /* 0x0000003d022c7209 */ /* 0x000fe20007810000 */
[----:B------:R-:W-:Y:S01]  /*27b0*/  FMUL.FTZ R61, R68, UR10 ;  /* 0x0000000a443d7c20 */ /* 0x000fe20008410000 */
[----:B------:R-:W-:Y:S01]  /*27c0*/  VIADDMNMX R72, R6, R72, R55, PT ;  /* 0x0000004806487246 */ /* 0x000fe20003800137 */
[----:B------:R-:W-:Y:S02]  /*27d0*/  FMUL.FTZ R68, R77, UR10 ;  /* 0x0000000a4d447c20 */ /* 0x000fe40008410000 */
[----:B------:R-:W2:Y:S01]  /*27e0*/  SHFL.BFLY PT, R67, R44, 0x2, 0x1f ;  /* 0x0c401f002c437f89 */ /* 0x000ea200000e0000 */
[C---:B------:R-:W-:Y:S01]  /*27f0*/  ISETP.GT.AND P4, PT, R72.reuse, 0x1, PT ;  /* 0x000000014800780c */ /* 0x040fe20003f84270 */
[----:B------:R-:W-:Y:S01]  /*2800*/  MUFU.TANH R88, R88 ;  /* 0x0000005800587308 */ /* 0x000fe20000002400 */
[----:B------:R-:W-:Y:S02]  /*2810*/  ISETP.GT.AND P5, PT, R72, 0x8, PT ;  /* 0x000000084800780c */ /* 0x000fe40003fa4270 */
[----:B-1----:R-:W-:-:S02]  /*2820*/  FSEL R56, R8, -INF , P4 ;  /* 0xff80000008387808 */ /* 0x002fc40002000000 */
[----:B------:R-:W-:-:S03]  /*2830*/  ISETP.GT.AND P4, PT, R72, 0x10, PT ;  /* 0x000000104800780c */ /* 0x000fc60003f84270 */
[----:B------:R-:W1:Y:S01]  /*2840*/  MUFU.TANH R89, R89 ;  /* 0x0000005900597308 */ /* 0x000e620000002400 */
[----:B0-----:R-:W-:-:S07]  /*2850*/  FSEL R28, R28, -INF , P5 ;  /* 0xff8000001c1c7808 */ /* 0x001fce0002800000 */
[----:B------:R-:W-:Y:S01]  /*2860*/  MUFU.TANH R33, R33 ;  /* 0x0000002100217308 */ /* 0x000fe20000002400 */
[----:B--2---:R-:W-:Y:S01]  /*2870*/  FMNMX.FTZ R54, R44, R67, !PT ;  /* 0x000000432c367209 */ /* 0x004fe20007810000 */
[----:B------:R-:W-:-:S06]  /*2880*/  FMUL.FTZ R67, R80, UR10 ;  /* 0x0000000a50437c20 */ /* 0x000fcc0008410000 */
[----:B------:R-:W0:Y:S01]  /*2890*/  MUFU.TANH R32, R32 ;  /* 0x0000002000207308 */ /* 0x000e220000002400 */
[----:B-1----:R-:W-:Y:S01]  /*28a0*/  FSEL R89, R89, -INF , P4 ;  /* 0xff80000059597808 */ /* 0x002fe20002000000 */
[----:B------:R-:W1:Y:S01]  /*28b0*/  SHFL.BFLY PT, R71, R54, 0x1, 0x1f ;  /* 0x0c201f0036477f89 */ /* 0x000e6200000e0000 */
[----:B------:R-:W-:-:S05]  /*28c0*/  ISETP.GT.AND P4, PT, R72, 0x18, PT ;  /* 0x000000184800780c */ /* 0x000fca0003f84270 */
[----:B------:R-:W-:Y:S08]  /*28d0*/  MUFU.TANH R29, R29 ;  /* 0x0000001d001d7308 */ /* 0x000ff00000002400 */
[----:B------:R-:W2:Y:S01]  /*28e0*/  MUFU.TANH R24, R24 ;  /* 0x0000001800187308 */ /* 0x000ea20000002400 */
[----:B0-----:R-:W-:Y:S02]  /*28f0*/  FSEL R32, R32, -INF , P4 ;  /* 0xff80000020207808 */ /* 0x001fe40002000000 */
[----:B------:R-:W-:-:S05]  /*2900*/  ISETP.GT.AND P4, PT, R72, 0x20, PT ;  /* 0x000000204800780c */ /* 0x000fca0003f84270 */
[----:B------:R-:W0:Y:S01]  /*2910*/  MUFU.TANH R25, R25 ;  /* 0x0000001900197308 */ /* 0x000e220000002400 */
[----:B-1----:R-:W-:Y:S01]  /*2920*/  FMNMX.FTZ R44, R54, R71, !PT ;  /* 0x00000047362c7209 */ /* 0x002fe20007810000 */
[----:B------:R-:W-:Y:S01]  /*2930*/  FMUL.FTZ R71, R85, UR10 ;  /* 0x0000000a55477c20 */ /* 0x000fe20008410000 */
[----:B------:R-:W-:Y:S01]  /*2940*/  UMOV UR10, UR41 ;  /* 0x00000029000a7c82 */ /* 0x000fe20008000000 */
[----:B------:R-:W-:Y:S01]  /*2950*/  @UP0 USHF.R.U32.HI UR10, URZ, UR14, UR7 ;  /* 0x0000000e3f0a0299 */ /* 0x000fe20008011607 */
[C---:B------:R-:W-:Y:S01]  /*2960*/  FSETP.NEU.FTZ.AND P3, PT, R44.reuse, -INF , PT ;  /* 0xff8000002c00780b */ /* 0x040fe20003f7d000 */
[----:B------:R-:W-:Y:S02]  /*2970*/  FMUL.FTZ R54, R44, UR24 ;  /* 0x000000182c367c20 */ /* 0x000fe40008410000 */
[----:B------:R-:W1:Y:S01]  /*2980*/  MUFU.TANH R21, R21 ;  /* 0x0000001500157308 */ /* 0x000e620000002400 */
[----:B--2---:R-:W-:Y:S01]  /*2990*/  FSEL R24, R24, -INF , P4 ;  /* 0xff80000018187808 */ /* 0x004fe20002000000 */
[----:B------:R-:W-:Y:S01]  /*29a0*/  UIADD3 UR11, UR11, UR10, URZ ;  /* 0x0000000a0b0b7290 */ /* 0x000fe2000fffe03f */
[----:B------:R-:W-:-:S02]  /*29b0*/  ISETP.GT.AND P4, PT, R72, 0x28, PT ;  /* 0x000000284800780c */ /* 0x000fc40003f84270 */
[----:B------:R-:W-:Y:S01]  /*29c0*/  FSEL R54, R54, RZ, P3 ;  /* 0x000000ff36367208 */ /* 0x000fe20001800000 */
[----:B------:R-:W-:Y:S01]  /*29d0*/  USHF.R.S32.HI UR6, URZ, 0x1f, UR11 ;  /* 0x0000001f3f067899 */ /* 0x000fe2000801140b */
[----:B------:R-:W-:Y:S01]  /*29e0*/  ISETP.GT.AND P3, PT, R72, RZ, PT ;  /* 0x000000ff4800720c */ /* 0x000fe20003f64270 */
[----:B------:R-:W2:Y:S02]  /*29f0*/  MUFU.TANH R20, R20 ;  /* 0x0000001400147308 */ /* 0x000ea40000002400 */
[--C-:B------:R-:W-:Y:S01]  /*2a00*/  FFMA.FTZ R8, R57, UR24, -R54.reuse ;  /* 0x0000001839087c23 */ /* 0x100fe20008010836 */
[----:B------:R-:W-:Y:S01]  /*2a10*/  FSEL R55, R10, -INF , P3 ;  /* 0xff8000000a377808 */ /* 0x000fe20001800000 */
[--C-:B------:R-:W-:Y:S01]  /*2a20*/  FFMA.FTZ R145, R53, UR24, -R54.reuse ;  /* 0x0000001835917c23 */ /* 0x100fe20008010836 */
[----:B------:R-:W-:Y:S01]  /*2a30*/  ISETP.GT.AND P3, PT, R72, 0x9, PT ;  /* 0x000000094800780c */ /* 0x000fe20003f64270 */
[--C-:B------:R-:W-:Y:S01]  /*2a40*/  FFMA.FTZ R147, R51, UR24, -R54.reuse ;  /* 0x0000001833937c23 */ /* 0x100fe20008010836 */
[----:B------:R-:W-:Y:S01]  /*2a50*/  FMNMX.FTZ R57, R55, R56, !PT ;  /* 0x0000003837397209 */ /* 0x000fe20007810000 */
[----:B------:R-:W3:Y:S01]  /*2a60*/  MUFU.TANH R14, R14 ;  /* 0x0000000e000e7308 */ /* 0x000ee20000002400 */
[----:B------:R-:W-:Y:S01]  /*2a70*/  FSEL R88, R88, -INF , P3 ;  /* 0xff80000058587808 */ /* 0x000fe20001800000 */
[--C-:B------:R-:W-:Y:S01]  /*2a80*/  FFMA.FTZ R141, R49, UR24, -R54.reuse ;  /* 0x00000018318d7c23 */ /* 0x100fe20008010836 */
[----:B------:R-:W-:Y:S01]  /*2a90*/  FMNMX.FTZ R57, R28, R57, !PT ;  /* 0x000000391c397209 */ /* 0x000fe20007810000 */
[--C-:B------:R-:W-:Y:S01]  /*2aa0*/  FFMA.FTZ R143, R47, UR24, -R54.reuse ;  /* 0x000000182f8f7c23 */ /* 0x100fe20008010836 */
[----:B------:R-:W-:Y:S01]  /*2ab0*/  ISETP.GT.AND P3, PT, R72, 0x11, PT ;  /* 0x000000114800780c */ /* 0x000fe20003f64270 */
[--C-:B------:R-:W-:Y:S01]  /*2ac0*/  FFMA.FTZ R46, R46, UR24, -R54.reuse ;  /* 0x000000182e2e7c23 */ /* 0x100fe20008010836 */
[----:B------:R-:W-:Y:S01]  /*2ad0*/  FMNMX.FTZ R10, R88, R57, !PT ;  /* 0x00000039580a7209 */ /* 0x000fe20007810000 */
[--C-:B------:R-:W-:Y:S01]  /*2ae0*/  FFMA.FTZ R57, R52, UR24, -R54.reuse ;  /* 0x0000001834397c23 */ /* 0x100fe20008010836 */
[----:B------:R-:W-:Y:S01]  /*2af0*/  FSEL R33, R33, -INF , P3 ;  /* 0xff80000021217808 */ /* 0x000fe20001800000 */
[----:B------:R-:W4:Y:S01]  /*2b00*/  MUFU.TANH R15, R15 ;  /* 0x0000000f000f7308 */ /* 0x000f220000002400 */
[----:B------:R-:W-:Y:S01]  /*2b10*/  FMNMX.FTZ R10, R89, R10, !PT ;  /* 0x0000000a590a7209 */ /* 0x000fe20007810000 */
[--C-:B------:R-:W-:Y:S01]  /*2b20*/  FFMA.FTZ R139, R42, UR24, -R54.reuse ;  /* 0x000000182a8b7c23 */ /* 0x100fe20008010836 */
[----:B------:R-:W-:Y:S01]  /*2b30*/  ISETP.GT.AND P3, PT, R72, 0x19, PT ;  /* 0x000000194800780c */ /* 0x000fe20003f64270 */
[--C-:B------:R-:W-:Y:S01]  /*2b40*/  FFMA.FTZ R133, R40, UR24, -R54.reuse ;  /* 0x0000001828857c23 */ /* 0x100fe20008010836 */
[----:B------:R-:W-:Y:S01]  /*2b50*/  FMNMX.FTZ R53, R33, R10, !PT ;  /* 0x0000000a21357209 */ /* 0x000fe20007810000 */
[--C-:B------:R-:W-:Y:S01]  /*2b60*/  FFMA.FTZ R135, R38, UR24, -R54.reuse ;  /* 0x0000001826877c23 */ /* 0x100fe20008010836 */
[----:B------:R-:W-:Y:S01]  /*2b70*/  FSEL R29, R29, -INF , P3 ;  /* 0xff8000001d1d7808 */ /* 0x000fe20001800000 */
[----:B------:R-:W5:Y:S01]  /*2b80*/  MUFU.TANH R12, R12 ;  /* 0x0000000c000c7308 */ /* 0x000f620000002400 */
[----:B------:R-:W-:Y:S01]  /*2b90*/  FMNMX.FTZ R52, R32, R53, !PT ;  /* 0x0000003520347209 */ /* 0x000fe20007810000 */
[--C-:B------:R-:W-:Y:S01]  /*2ba0*/  FFMA.FTZ R38, R37, UR24, -R54.reuse ;  /* 0x0000001825267c23 */ /* 0x100fe20008010836 */
[----:B------:R-:W-:Y:S01]  /*2bb0*/  ISETP.GT.AND P3, PT, R72, 0x21, PT ;  /* 0x000000214800780c */ /* 0x000fe20003f64270 */
[--C-:B------:R-:W-:Y:S01]  /*2bc0*/  FFMA.FTZ R149, R93, UR24, -R54.reuse ;  /* 0x000000185d957c23 */ /* 0x100fe20008010836 */
[----:B------:R-:W-:Y:S01]  /*2bd0*/  FMNMX.FTZ R51, R29, R52, !PT ;  /* 0x000000341d337209 */ /* 0x000fe20007810000 */
[--C-:B------:R-:W-:Y:S01]  /*2be0*/  FFMA.FTZ R91, R91, UR24, -R54.reuse ;  /* 0x000000185b5b7c23 */ /* 0x100fe20008010836 */
[----:B0-----:R-:W-:Y:S01]  /*2bf0*/  FSEL R25, R25, -INF , P3 ;  /* 0xff80000019197808 */ /* 0x001fe20001800000 */
[----:B------:R0:W-:Y:S01]  /*2c00*/  MUFU.EX2 R10, R57 ;  /* 0x00000039000a7308 */ /* 0x0001e20000000800 */
[----:B------:R-:W-:Y:S01]  /*2c10*/  FMNMX.FTZ R52, R24, R51, !PT ;  /* 0x0000003318347209 */ /* 0x000fe20007810000 */
[--C-:B------:R-:W-:Y:S01]  /*2c20*/  FFMA.FTZ R151, R59, UR24, -R54.reuse ;  /* 0x000000183b977c23 */ /* 0x100fe20008010836 */
[----:B------:R-:W-:Y:S01]  /*2c30*/  ISETP.GT.AND P3, PT, R72, 0x29, PT ;  /* 0x000000294800780c */ /* 0x000fe20003f64270 */
[--C-:B------:R-:W-:Y:S01]  /*2c40*/  FFMA.FTZ R127, R27, UR24, -R54.reuse ;  /* 0x000000181b7f7c23 */ /* 0x100fe20008010836 */
[----:B-1----:R-:W-:Y:S01]  /*2c50*/  FSEL R21, R21, -INF , P4 ;  /* 0xff80000015157808 */ /* 0x002fe20002000000 */
[--C-:B------:R-:W-:Y:S01]  /*2c60*/  FFMA.FTZ R123, R3, UR24, -R54.reuse ;  /* 0x00000018037b7c23 */ /* 0x100fe20008010836 */
[----:B------:R-:W-:Y:S01]  /*2c70*/  FMNMX.FTZ R52, R25, R52, !PT ;  /* 0x0000003419347209 */ /* 0x000fe20007810000 */
[----:B------:R-:W1:Y:S01]  /*2c80*/  MUFU.TANH R13, R13 ;  /* 0x0000000d000d7308 */ /* 0x000e620000002400 */
[--C-:B0-----:R-:W-:Y:S01]  /*2c90*/  FFMA.FTZ R57, R50, UR24, -R54.reuse ;  /* 0x0000001832397c23 */ /* 0x101fe20008010836 */
[----:B------:R-:W-:Y:S01]  /*2ca0*/  ISETP.GT.AND P4, PT, R72, 0x30, PT ;  /* 0x000000304800780c */ /* 0x000fe20003f84270 */
[--C-:B------:R-:W-:Y:S01]  /*2cb0*/  FFMA.FTZ R125, R30, UR24, -R54.reuse ;  /* 0x000000181e7d7c23 */ /* 0x100fe20008010836 */
[----:B--2---:R-:W-:Y:S01]  /*2cc0*/  FSEL R50, R20, -INF , P3 ;  /* 0xff80000014327808 */ /* 0x004fe20001800000 */
[--C-:B------:R-:W-:Y:S01]  /*2cd0*/  FFMA.FTZ R30, R9, UR24, -R54.reuse ;  /* 0x00000018091e7c23 */ /* 0x100fe20008010836 */
[----:B------:R-:W-:Y:S01]  /*2ce0*/  FMNMX.FTZ R53, R21, R52, !PT ;  /* 0x0000003415357209 */ /* 0x000fe20007810000 */
[--C-:B------:R-:W-:Y:S01]  /*2cf0*/  FFMA.FTZ R137, R45, UR24, -R54.reuse ;  /* 0x000000182d897c23 */ /* 0x100fe20008010836 */
[----:B------:R-:W0:Y:S01]  /*2d00*/  MUFU.TANH R5, R5 ;  /* 0x0000000500057308 */ /* 0x000e220000002400 */
[----:B---3--:R-:W-:Y:S01]  /*2d10*/  FSEL R51, R14, -INF , P4 ;  /* 0xff8000000e337808 */ /* 0x008fe20002000000 */
[--C-:B------:R-:W-:Y:S01]  /*2d20*/  FFMA.FTZ R121, R11, UR24, -R54.reuse ;  /* 0x000000180b797c23 */ /* 0x100fe20008010836 */
[----:B------:R-:W-:Y:S01]  /*2d30*/  ISETP.GT.AND P3, PT, R72, 0x31, PT ;  /* 0x000000314800780c */ /* 0x000fe20003f64270 */
[--C-:B------:R-:W-:Y:S01]  /*2d40*/  FFMA.FTZ R131, R34, UR24, -R54.reuse ;  /* 0x0000001822837c23 */ /* 0x100fe20008010836 */
[----:B------:R-:W-:Y:S01]  /*2d50*/  FMNMX.FTZ R14, R50, R53, !PT ;  /* 0x00000035320e7209 */ /* 0x000fe20007810000 */
[--C-:B------:R-:W-:Y:S01]  /*2d60*/  FFMA.FTZ R34, R31, UR24, -R54.reuse ;  /* 0x000000181f227c23 */ /* 0x100fe20008010836 */
[----:B------:R-:W-:Y:S01]  /*2d70*/  ISETP.GT.AND P4, PT, R72, 0x38, PT ;  /* 0x000000384800780c */ /* 0x000fe20003f84270 */
[----:B------:R-:W2:Y:S01]  /*2d80*/  MUFU.TANH R7, R7 ;  /* 0x0000000700077308 */ /* 0x000ea20000002400 */
[----:B----4-:R-:W-:Y:S01]  /*2d90*/  FSEL R15, R15, -INF , P3 ;  /* 0xff8000000f0f7808 */ /* 0x010fe20001800000 */
[--C-:B------:R-:W-:Y:S01]  /*2da0*/  FFMA.FTZ R129, R36, UR24, -R54.reuse ;  /* 0x0000001824817c23 */ /* 0x100fe20008010836 */
[----:B------:R-:W-:Y:S01]  /*2db0*/  FMNMX.FTZ R14, R51, R14, !PT ;  /* 0x0000000e330e7209 */ /* 0x000fe20007810000 */
[--C-:B------:R-:W-:Y:S01]  /*2dc0*/  FFMA.FTZ R36, R35, UR24, -R54.reuse ;  /* 0x0000001823247c23 */ /* 0x100fe20008010836 */
[----:B------:R-:W-:Y:S01]  /*2dd0*/  ISETP.GT.AND P3, PT, R72, 0x39, PT ;  /* 0x000000394800780c */ /* 0x000fe20003f64270 */
[--C-:B------:R-:W-:Y:S01]  /*2de0*/  FFMA.FTZ R26, R26, UR24, -R54.reuse ;  /* 0x000000181a1a7c23 */ /* 0x100fe20008010836 */
[----:B-----5:R-:W-:Y:S01]  /*2df0*/  FSEL R52, R12, -INF , P4 ;  /* 0xff8000000c347808 */ /* 0x020fe20002000000 */
[----:B------:R-:W3:Y:S01]  /*2e00*/  MUFU.TANH R58, R58 ;  /* 0x0000003a003a7308 */ /* 0x000ee20000002400 */
[----:B------:R-:W-:Y:S01]  /*2e10*/  FMNMX.FTZ R49, R15, R14, !PT ;  /* 0x0000000e0f317209 */ /* 0x000fe20007810000 */
[--C-:B------:R-:W-:Y:S01]  /*2e20*/  FFMA.FTZ R12, R48, UR24, -R54.reuse ;  /* 0x00000018300c7c23 */ /* 0x100fe20008010836 */
[----:B------:R-:W-:Y:S01]  /*2e30*/  ISETP.GT.AND P4, PT, R72, 0x40, PT ;  /* 0x000000404800780c */ /* 0x000fe20003f84270 */
[--C-:B------:R-:W-:Y:S01]  /*2e40*/  FFMA.FTZ R4, R4, UR24, -R54.reuse ;  /* 0x0000001804047c23 */ /* 0x100fe20008010836 */
[----:B-1----:R-:W-:Y:S01]  /*2e50*/  FSEL R13, R13, -INF , P3 ;  /* 0xff8000000d0d7808 */ /* 0x002fe20001800000 */
[----:B------:R-:W-:Y:S01]  /*2e60*/  FFMA.FTZ R2, R2, UR24, -R54 ;  /* 0x0000001802027c23 */ /* 0x000fe20008010836 */
[----:B------:R-:W-:Y:S01]  /*2e70*/  FMNMX.FTZ R14, R52, R49, !PT ;  /* 0x00000031340e7209 */ /* 0x000fe20007810000 */
[----:B------:R-:W1:Y:S01]  /*2e80*/  MUFU.TANH R74, R74 ;  /* 0x0000004a004a7308 */ /* 0x000e620000002400 */
[----:B------:R-:W-:Y:S01]  /*2e90*/  ISETP.GT.AND P3, PT, R72, 0x41, PT ;  /* 0x000000414800780c */ /* 0x000fe20003f64270 */
[----:B------:R-:W-:Y:S01]  /*2ea0*/  ULEA.HI UR6, UR6, UR11, URZ, 0x7 ;  /* 0x0000000b06067291 */ /* 0x000fe2000f8f383f */
[----:B0-----:R-:W-:-:S02]  /*2eb0*/  FSEL R5, R5, -INF , P4 ;  /* 0xff80000005057808 */ /* 0x001fc40002000000 */
[----:B------:R-:W-:Y:S02]  /*2ec0*/  CS2R R92, SRZ ;  /* 0x00000000005c7805 */ /* 0x000fe4000001ff00 */
[----:B------:R-:W-:Y:S01]  /*2ed0*/  FMNMX.FTZ R14, R13, R14, !PT ;  /* 0x0000000e0d0e7209 */ /* 0x000fe20007810000 */
[----:B------:R-:W-:Y:S01]  /*2ee0*/  USHF.R.S32.HI UR6, URZ, 0x7, UR6 ;  /* 0x000000073f067899 */ /* 0x000fe20008011406 */
[C---:B------:R-:W-:Y:S01]  /*2ef0*/  ISETP.GT.AND P4, PT, R72.reuse, 0x48, PT ;  /* 0x000000484800780c */ /* 0x040fe20003f84270 */
[----:B------:R-:W0:Y:S01]  /*2f00*/  MUFU.TANH R60, R60 ;  /* 0x0000003c003c7308 */ /* 0x000e220000002400 */
[----:B--2---:R-:W-:Y:S01]  /*2f10*/  FSEL R7, R7, -INF , P3 ;  /* 0xff80000007077808 */ /* 0x004fe20001800000 */
[----:B------:R-:W-:Y:S01]  /*2f20*/  UISETP.LT.AND UP1, UPT, URZ, UR6, UPT ;  /* 0x000000063f00728c */ /* 0x000fe2000bf21270 */
[----:B------:R-:W-:Y:S02]  /*2f30*/  FMNMX.FTZ R14, R5, R14, !PT ;  /* 0x0000000e050e7209 */ /* 0x000fe40007810000 */
[----:B------:R-:W-:Y:S01]  /*2f40*/  ISETP.GT.AND P3, PT, R72, 0x49, PT ;  /* 0x000000494800780c */ /* 0x000fe20003f64270 */
[----:B------:R-:W-:Y:S01]  /*2f50*/  USEL UR21, URZ, UR6, !UP1 ;  /* 0x000000063f157287 */ /* 0x000fe2000c800000 */
[----:B---3--:R-:W-:Y:S01]  /*2f60*/  FSEL R58, R58, -INF , P4 ;  /* 0xff8000003a3a7808 */ /* 0x008fe20002000000 */
[----:B------:R-:W2:Y:S01]  /*2f70*/  MUFU.TANH R62, R62 ;  /* 0x0000003e003e7308 */ /* 0x000ea20000002400 */
[----:B------:R-:W-:Y:S01]  /*2f80*/  FMNMX.FTZ R47, R7, R14, !PT ;  /* 0x0000000e072f7209 */ /* 0x000fe20007810000 */
[----:B------:R-:W-:Y:S01]  /*2f90*/  UISETP.GE.AND UP1, UPT, UR26, UR21, UPT ;  /* 0x000000151a00728c */ /* 0x000fe2000bf26270 */
[----:B------:R-:W-:-:S02]  /*2fa0*/  ISETP.GT.AND P4, PT, R72, 0x50, PT ;  /* 0x000000504800780c */ /* 0x000fc40003f84270 */
[----:B-1----:R-:W-:Y:S02]  /*2fb0*/  FSEL R74, R74, -INF , P3 ;  /* 0xff8000004a4a7808 */ /* 0x002fe40001800000 */
[----:B------:R-:W-:Y:S01]  /*2fc0*/  FMNMX.FTZ R47, R58, R47, !PT ;  /* 0x0000002f3a2f7209 */ /* 0x000fe20007810000 */
[----:B------:R-:W1:Y:S01]  /*2fd0*/  MUFU.TANH R61, R61 ;  /* 0x0000003d003d7308 */ /* 0x000e620000002400 */
[----:B------:R-:W-:Y:S02]  /*2fe0*/  ISETP.GT.AND P3, PT, R72, 0x51, PT ;  /* 0x000000514800780c */ /* 0x000fe40003f64270 */
[----:B0-----:R-:W-:Y:S02]  /*2ff0*/  FSEL R60, R60, -INF , P4 ;  /* 0xff8000003c3c7808 */ /* 0x001fe40002000000 */
[----:B------:R-:W-:Y:S02]  /*3000*/  FMNMX.FTZ R47, R74, R47, !PT ;  /* 0x0000002f4a2f7209 */ /* 0x000fe40007810000 */
[----:B------:R-:W-:Y:S01]  /*3010*/  ISETP.GT.AND P4, PT, R72, 0x58, PT ;  /* 0x000000584800780c */ /* 0x000fe20003f84270 */
[----:B------:R-:W0:Y:S01]  /*3020*/  MUFU.TANH R64, R64 ;  /* 0x0000004000407308 */ /* 0x000e220000002400 */
[----:B--2---:R-:W-:-:S02]  /*3030*/  FSEL R62, R62, -INF , P3 ;  /* 0xff8000003e3e7808 */ /* 0x004fc40001800000 */
[----:B------:R-:W-:Y:S02]  /*3040*/  FMNMX.FTZ R47, R60, R47, !PT ;  /* 0x0000002f3c2f7209 */ /* 0x000fe40007810000 */
[----:B------:R-:W-:Y:S02]  /*3050*/  ISETP.GT.AND P3, PT, R72, 0x59, PT ;  /* 0x000000594800780c */ /* 0x000fe40003f64270 */
[----:B------:R-:W-:Y:S01]  /*3060*/  FMNMX.FTZ R48, R62, R47, !PT ;  /* 0x0000002f3e307209 */ /* 0x000fe20007810000 */
[----:B------:R-:W2:Y:S01]  /*3070*/  MUFU.TANH R63, R63 ;  /* 0x0000003f003f7308 */ /* 0x000ea20000002400 */
[----:B-1----:R-:W-:Y:S02]  /*3080*/  FSEL R61, R61, -INF , P4 ;  /* 0xff8000003d3d7808 */ /* 0x002fe40002000000 */
[----:B------:R-:W-:-:S05]  /*3090*/  ISETP.GT.AND P4, PT, R72, 0x60, PT ;  /* 0x000000604800780c */ /* 0x000fca0003f84270 */
[----:B------:R-:W1:Y:S01]  /*30a0*/  MUFU.TANH R66, R66 ;  /* 0x0000004200427308 */ /* 0x000e620000002400 */
[----:B0-----:R-:W-:Y:S02]  /*30b0*/  FSEL R64, R64, -INF , P3 ;  /* 0xff80000040407808 */ /* 0x001fe40001800000 */
[----:B------:R-:W-:-:S05]  /*30c0*/  ISETP.GT.AND P3, PT, R72, 0x61, PT ;  /* 0x000000614800780c */ /* 0x000fca0003f64270 */
[----:B------:R-:W0:Y:S01]  /*30d0*/  MUFU.TANH R65, R65 ;  /* 0x0000004100417308 */ /* 0x000e220000002400 */
[----:B--2---:R-:W-:Y:S02]  /*30e0*/  FSEL R63, R63, -INF , P4 ;  /* 0xff8000003f3f7808 */ /* 0x004fe40002000000 */
[----:B------:R-:W-:-:S05]  /*30f0*/  ISETP.GT.AND P4, PT, R72, 0x68, PT ;  /* 0x000000684800780c */ /* 0x000fca0003f84270 */
[----:B------:R2:W-:Y:S01]  /*3100*/  MUFU.EX2 R14, R46 ;  /* 0x0000002e000e7308 */ /* 0x0005e20000000800 */
[----:B-1----:R-:W-:Y:S02]  /*3110*/  FSEL R66, R66, -INF , P3 ;  /* 0xff80000042427808 */ /* 0x002fe40001800000 */
[----:B------:R-:W-:-:S05]  /*3120*/  ISETP.GT.AND P3, PT, R72, 0x69, PT ;  /* 0x000000694800780c */ /* 0x000fca0003f64270 */
[----:B------:R-:W1:Y:S01]  /*3130*/  MUFU.TANH R68, R68 ;  /* 0x0000004400447308 */ /* 0x000e620000002400 */
[--C-:B--2---:R-:W-:Y:S01]  /*3140*/  FFMA.FTZ R46, R43, UR24, -R54.reuse ;  /* 0x000000182b2e7c23 */ /* 0x104fe20008010836 */
[----:B------:R-:W-:Y:S02]  /*3150*/  FMNMX.FTZ R43, R61, R48, !PT ;  /* 0x000000303d2b7209 */ /* 0x000fe40007810000 */
[----:B0-----:R-:W-:Y:S02]  /*3160*/  FSEL R65, R65, -INF , P4 ;  /* 0xff80000041417808 */ /* 0x001fe40002000000 */
[----:B------:R-:W-:Y:S02]  /*3170*/  FMNMX.FTZ R42, R64, R43, !PT ;  /* 0x0000002b402a7209 */ /* 0x000fe40007810000 */
[----:B------:R-:W0:Y:S01]  /*3180*/  MUFU.TANH R67, R67 ;  /* 0x0000004300437308 */ /* 0x000e220000002400 */
[----:B------:R-:W-:Y:S02]  /*3190*/  ISETP.GT.AND P4, PT, R72, 0x70, PT ;  /* 0x000000704800780c */ /* 0x000fe40003f84270 */
[----:B------:R-:W-:Y:S01]  /*31a0*/  FMNMX.FTZ R43, R63, R42, !PT ;  /* 0x0000002a3f2b7209 */ /* 0x000fe20007810000 */
[----:B------:R-:W-:-:S03]  /*31b0*/  FFMA.FTZ R42, R41, UR24, -R54 ;  /* 0x00000018292a7c23 */ /* 0x000fc60008010836 */
[----:B------:R-:W-:Y:S01]  /*31c0*/  FMNMX.FTZ R48, R66, R43, !PT ;  /* 0x0000002b42307209 */ /* 0x000fe20007810000 */
[----:B------:R-:W2:Y:S01]  /*31d0*/  MUFU.TANH R69, R69 ;  /* 0x0000004500457308 */ /* 0x000ea20000002400 */
[----:B-1----:R-:W-:Y:S02]  /*31e0*/  FSEL R68, R68, -INF , P3 ;  /* 0xff80000044447808 */ /* 0x002fe40001800000 */
[----:B------:R-:W-:Y:S02]  /*31f0*/  FMNMX.FTZ R41, R65, R48, !PT ;  /* 0x0000003041297209 */ /* 0x000fe40007810000 */
[----:B------:R-:W-:Y:S02]  /*3200*/  ISETP.GT.AND P3, PT, R72, 0x71, PT ;  /* 0x000000714800780c */ /* 0x000fe40003f64270 */
[----:B------:R-:W-:Y:S01]  /*3210*/  FMNMX.FTZ R40, R68, R41, !PT ;  /* 0x0000002944287209 */ /* 0x000fe20007810000 */
[----:B------:R-:W1:Y:S01]  /*3220*/  MUFU.TANH R70, R70 ;  /* 0x0000004600467308 */ /* 0x000e620000002400 */
[----:B0-----:R-:W-:Y:S01]  /*3230*/  FSEL R67, R67, -INF , P4 ;  /* 0xff80000043437808 */ /* 0x001fe20002000000 */
[----:B------:R-:W-:Y:S01]  /*3240*/  FFMA.FTZ R41, R39, UR24, -R54 ;  /* 0x0000001827297c23 */ /* 0x000fe20008010836 */
[----:B------:R-:W-:-:S02]  /*3250*/  ISETP.GT.AND P4, PT, R72, 0x78, PT ;  /* 0x000000784800780c */ /* 0x000fc40003f84270 */
[----:B------:R-:W-:-:S03]  /*3260*/  FMNMX.FTZ R40, R67, R40, !PT ;  /* 0x0000002843287209 */ /* 0x000fc60007810000 */
[----:B------:R-:W0:Y:S01]  /*3270*/  MUFU.TANH R71, R71 ;  /* 0x0000004700477308 */ /* 0x000e220000002400 */
[----:B--2---:R-:W-:Y:S02]  /*3280*/  FSEL R69, R69, -INF , P3 ;  /* 0xff80000045457808 */ /* 0x004fe40001800000 */
[----:B------:R-:W-:Y:S02]  /*3290*/  ISETP.GT.AND P3, PT, R72, 0x79, PT ;  /* 0x000000794800780c */ /* 0x000fe40003f64270 */
[----:B------:R-:W-:-:S03]  /*32a0*/  FMNMX.FTZ R39, R69, R40, !PT ;  /* 0x0000002845277209 */ /* 0x000fc60007810000 */
[----:B------:R-:W-:Y:S01]  /*32b0*/  MUFU.EX2 R149, R149 ;  /* 0x0000009500957308 */ /* 0x000fe20000000800 */
[----:B-1----:R-:W-:-:S04]  /*32c0*/  FSEL R70, R70, -INF , P4 ;  /* 0xff80000046467808 */ /* 0x002fc80002000000 */
[----:B------:R-:W-:-:S03]  /*32d0*/  FMNMX.FTZ R48, R70, R39, !PT ;  /* 0x0000002746307209 */ /* 0x000fc60007810000 */
[----:B------:R1:W2:Y:S01]  /*32e0*/  MUFU.EX2 R6, R91 ;  /* 0x0000005b00067308 */ /* 0x0002a20000000800 */
[----:B0-----:R-:W-:-:S04]  /*32f0*/  FSEL R71, R71, -INF , P3 ;  /* 0xff80000047477808 */ /* 0x001fc80001800000 */
[----:B------:R-:W-:-:S03]  /*3300*/  FMNMX.FTZ R48, R71, R48, !PT ;  /* 0x0000003047307209 */ /* 0x000fc60007810000 */
[----:B------:R-:W0:Y:S01]  /*3310*/  MUFU.EX2 R151, R151 ;  /* 0x0000009700977308 */ /* 0x000e220000000800 */
[----:B-1----:R-:W-:Y:S01]  /*3320*/  CS2R R90, SRZ ;  /* 0x00000000005a7805 */ /* 0x002fe2000001ff00 */
[----:B------:R-:W1:Y:S06]  /*3330*/  SHFL.BFLY PT, R37, R48, 0x2, 0x1f ;  /* 0x0c401f0030257f89 */ /* 0x000e6c00000e0000 */
[----:B------:R-:W3:Y:S08]  /*3340*/  MUFU.EX2 R8, R8 ;  /* 0x0000000800087308 */ /* 0x000ef00000000800 */
[----:B------:R-:W4:Y:S08]  /*3350*/  MUFU.EX2 R145, R145 ;  /* 0x0000009100917308 */ /* 0x000f300000000800 */
[----:B------:R-:W5:Y:S01]  /*3360*/  MUFU.EX2 R147, R147 ;  /* 0x0000009300937308 */ /* 0x000f620000000800 */
[----:B-1----:R-:W-:-:S05]  /*3370*/  FMNMX.FTZ R37, R48, R37, !PT ;  /* 0x0000002530257209 */ /* 0x002fca0007810000 */
[----:B------:R-:W1:Y:S02]  /*3380*/  SHFL.BFLY PT, R48, R37, 0x1, 0x1f ;  /* 0x0c201f0025307f89 */ /* 0x000e6400000e0000 */
[----:B------:R-:W5:Y:S08]  /*3390*/  MUFU.EX2 R20, R57 ;  /* 0x0000003900147308 */ /* 0x000f700000000800 */
[----:B------:R-:W5:Y:S08]  /*33a0*/  MUFU.EX2 R141, R141 ;  /* 0x0000008d008d7308 */ /* 0x000f700000000800 */
[----:B------:R-:W5:Y:S01]  /*33b0*/  MUFU.EX2 R12, R12 ;  /* 0x0000000c000c7308 */ /* 0x000f620000000800 */
[----:B-1----:R-:W-:-:S07]  /*33c0*/  FMNMX.FTZ R49, R37, R48, !PT ;  /* 0x0000003025317209 */ /* 0x002fce0007810000 */
[----:B------:R-:W-:Y:S01]  /*33d0*/  MUFU.EX2 R143, R143 ;  /* 0x0000008f008f7308 */ /* 0x000fe20000000800 */
[C---:B------:R-:W-:Y:S01]  /*33e0*/  FSETP.NEU.FTZ.AND P3, PT, R49.reuse, -INF , PT ;  /* 0xff8000003100780b */ /* 0x040fe20003f7d000 */
[----:B------:R-:W-:-:S06]  /*33f0*/  FMUL.FTZ R48, R49, UR24 ;  /* 0x0000001831307c20 */ /* 0x000fcc0008410000 */
[----:B------:R-:W-:Y:S01]  /*3400*/  MUFU.EX2 R137, R137 ;  /* 0x0000008900897308 */ /* 0x000fe20000000800 */
[----:B------:R-:W-:Y:S02]  /*3410*/  FSEL R48, R48, RZ, P3 ;  /* 0x000000ff30307208 */ /* 0x000fe40001800000 */
[----:B------:R-:W-:-:S03]  /*3420*/  PLOP3.LUT P3, PT, PT, PT, UP1, 0x80, 0x0 ;  /* 0x000000000000781c */ /* 0x000fc60003f6f018 */
[----:B------:R-:W-:Y:S01]  /*3430*/  FFMA.FTZ R140, R24, UR24, -R48 ;  /* 0x00000018188c7c23 */ /* 0x000fe20008010830 */
[----:B--2---:R-:W-:Y:S01]  /*3440*/  FADD.FTZ R24, R149, R6 ;  /* 0x0000000695187221 */ /* 0x004fe20000010000 */
[--C-:B------:R-:W-:Y:S01]  /*3450*/  FFMA.FTZ R27, R29, UR24, -R48.reuse ;  /* 0x000000181d1b7c23 */ /* 0x100fe20008010830 */
[--C-:B------:R-:W-:Y:S01]  /*3460*/  FFMA.FTZ R148, R55, UR24, -R48.reuse ;  /* 0x0000001837947c23 */ /* 0x100fe20008010830 */
[----:B------:R-:W-:Y:S01]  /*3470*/  FFMA.FTZ R3, R56, UR24, -R48 ;  /* 0x0000001838037c23 */ /* 0x000fe20008010830 */
[----:B0-----:R-:W-:Y:S01]  /*3480*/  FADD.FTZ R29, R151, R24 ;  /* 0x00000018971d7221 */ /* 0x001fe20000010000 */
[--C-:B------:R-:W-:Y:S01]  /*3490*/  FFMA.FTZ R150, R28, UR24, -R48.reuse ;  /* 0x000000181c967c23 */ /* 0x100fe20008010830 */
[--C-:B------:R-:W-:Y:S01]  /*34a0*/  FFMA.FTZ R132, R5, UR24, -R48.reuse ;  /* 0x0000001805847c23 */ /* 0x100fe20008010830 */
[--C-:B------:R-:W-:Y:S01]  /*34b0*/  FFMA.FTZ R9, R88, UR24, -R48.reuse ;  /* 0x0000001858097c23 */ /* 0x100fe20008010830 */
[----:B---3--:R-:W-:Y:S01]  /*34c0*/  FADD.FTZ R24, R8, R29 ;  /* 0x0000001d08187221 */ /* 0x008fe20000010000 */
[----:B------:R-:W-:Y:S01]  /*34d0*/  MUFU.EX2 R148, R148 ;  /* 0x0000009400947308 */ /* 0x000fe20000000800 */
[--C-:B------:R-:W-:Y:S01]  /*34e0*/  FFMA.FTZ R144, R89, UR24, -R48.reuse ;  /* 0x0000001859907c23 */ /* 0x100fe20008010830 */
[----:B------:R-:W-:Y:S01]  /*34f0*/  FFMA.FTZ R11, R33, UR24, -R48 ;  /* 0x00000018210b7c23 */ /* 0x000fe20008010830 */
[----:B----4-:R-:W-:Y:S01]  /*3500*/  FADD.FTZ R5, R145, R24 ;  /* 0x0000001891057221 */ /* 0x010fe20000010000 */
[--C-:B------:R-:W-:Y:S01]  /*3510*/  FFMA.FTZ R146, R32, UR24, -R48.reuse ;  /* 0x0000001820927c23 */ /* 0x100fe20008010830 */
[--C-:B------:R-:W-:Y:S01]  /*3520*/  FFMA.FTZ R25, R25, UR24, -R48.reuse ;  /* 0x0000001819197c23 */ /* 0x100fe20008010830 */
[--C-:B------:R-:W-:Y:S01]  /*3530*/  FFMA.FTZ R142, R21, UR24, -R48.reuse ;  /* 0x00000018158e7c23 */ /* 0x100fe20008010830 */
[----:B------:R-:W-:Y:S01]  /*3540*/  FADD.FTZ R24, R10, R5 ;  /* 0x000000050a187221 */ /* 0x000fe20000010000 */
[----:B------:R-:W0:Y:S01]  /*3550*/  MUFU.EX2 R3, R3 ;  /* 0x0000000300037308 */ /* 0x000e220000000800 */
[--C-:B------:R-:W-:Y:S01]  /*3560*/  FFMA.FTZ R5, R7, UR24, -R48.reuse ;  /* 0x0000001807057c23 */ /* 0x100fe20008010830 */
[----:B------:R-:W-:Y:S01]  /*3570*/  FFMA.FTZ R21, R50, UR24, -R48 ;  /* 0x0000001832157c23 */ /* 0x000fe20008010830 */
[----:B-----5:R-:W-:Y:S01]  /*3580*/  FADD.FTZ R7, R147, R24 ;  /* 0x0000001893077221 */ /* 0x020fe20000010000 */
[--C-:B------:R-:W-:Y:S01]  /*3590*/  FFMA.FTZ R136, R51, UR24, -R48.reuse ;  /* 0x0000001833887c23 */ /* 0x100fe20008010830 */
[--C-:B------:R-:W-:Y:S01]  /*35a0*/  FFMA.FTZ R15, R15, UR24, -R48.reuse ;  /* 0x000000180f0f7c23 */ /* 0x100fe20008010830 */
[--C-:B------:R-:W-:Y:S01]  /*35b0*/  FFMA.FTZ R138, R52, UR24, -R48.reuse ;  /* 0x00000018348a7c23 */ /* 0x100fe20008010830 */
[----:B------:R-:W-:Y:S01]  /*35c0*/  FADD.FTZ R24, R20, R7 ;  /* 0x0000000714187221 */ /* 0x000fe20000010000 */
[----:B------:R-:W1:Y:S01]  /*35d0*/  MUFU.EX2 R150, R150 ;  /* 0x0000009600967308 */ /* 0x000e620000000800 */
[--C-:B------:R-:W-:Y:S01]  /*35e0*/  FFMA.FTZ R13, R13, UR24, -R48.reuse ;  /* 0x000000180d0d7c23 */ /* 0x100fe20008010830 */
[----:B------:R-:W-:Y:S01]  /*35f0*/  FFMA.FTZ R134, R58, UR24, -R48 ;  /* 0x000000183a867c23 */ /* 0x000fe20008010830 */
[----:B------:R-:W-:Y:S01]  /*3600*/  FADD.FTZ R7, R141, R24 ;  /* 0x000000188d077221 */ /* 0x000fe20000010000 */
[--C-:B------:R-:W-:Y:S01]  /*3610*/  FFMA.FTZ R128, R60, UR24, -R48.reuse ;  /* 0x000000183c807c23 */ /* 0x100fe20008010830 */
[----:B------:R-:W-:Y:S01]  /*3620*/  F2FP.F16.F32.PACK_AB R149, R6, R149 ;  /* 0x000000950695723e */ /* 0x000fe200000000ff */
[--C-:B------:R-:W-:Y:S01]  /*3630*/  FFMA.FTZ R130, R61, UR24, -R48.reuse ;  /* 0x000000183d827c23 */ /* 0x100fe20008010830 */
[----:B------:R-:W-:Y:S01]  /*3640*/  FADD.FTZ R28, R12, R7 ;  /* 0x000000070c1c7221 */ /* 0x000fe20000010000 */
[----:B------:R-:W2:Y:S01]  /*3650*/  MUFU.EX2 R9, R9 ;  /* 0x0000000900097308 */ /* 0x000ea20000000800 */
[----:B0-----:R-:W-:Y:S01]  /*3660*/  FADD.FTZ R29, R148, R3 ;  /* 0x00000003941d7221 */ /* 0x001fe20000010000 */
[----:B------:R-:W-:Y:S01]  /*3670*/  FFMA.FTZ R7, R74, UR24, -R48 ;  /* 0x000000184a077c23 */ /* 0x000fe20008010830 */
[----:B------:R-:W-:Y:S01]  /*3680*/  FADD.FTZ R31, R143, R28 ;  /* 0x0000001c8f1f7221 */ /* 0x000fe20000010000 */
[--C-:B------:R-:W-:Y:S01]  /*3690*/  FFMA.FTZ R64, R64, UR24, -R48.reuse ;  /* 0x0000001840407c23 */ /* 0x100fe20008010830 */
[--C-:B------:R-:W-:Y:S01]  /*36a0*/  FFMA.FTZ R63, R63, UR24, -R48.reuse ;  /* 0x000000183f3f7c23 */ /* 0x100fe20008010830 */
[--C-:B------:R-:W-:Y:S01]  /*36b0*/  FFMA.FTZ R66, R66, UR24, -R48.reuse ;  /* 0x0000001842427c23 */ /* 0x100fe20008010830 */
[----:B------:R-:W-:Y:S01]  /*36c0*/  FADD.FTZ R28, R14, R31 ;  /* 0x0000001f0e1c7221 */ /* 0x000fe20000010000 */
[----:B------:R-:W0:Y:S01]  /*36d0*/  MUFU.EX2 R144, R144 ;  /* 0x0000009000907308 */ /* 0x000e220000000800 */
[----:B-1----:R-:W-:Y:S01]  /*36e0*/  FADD.FTZ R24, R150, R29 ;  /* 0x0000001d96187221 */ /* 0x002fe20000010000 */
[--C-:B------:R-:W-:Y:S01]  /*36f0*/  FFMA.FTZ R65, R65, UR24, -R48.reuse ;  /* 0x0000001841417c23 */ /* 0x100fe20008010830 */
[--C-:B------:R-:W-:Y:S01]  /*3700*/  FFMA.FTZ R68, R68, UR24, -R48.reuse ;  /* 0x0000001844447c23 */ /* 0x100fe20008010830 */
[--C-:B------:R-:W-:Y:S01]  /*3710*/  FFMA.FTZ R67, R67, UR24, -R48.reuse ;  /* 0x0000001843437c23 */ /* 0x100fe20008010830 */
[--C-:B------:R-:W-:Y:S01]  /*3720*/  FFMA.FTZ R69, R69, UR24, -R48.reuse ;  /* 0x0000001845457c23 */ /* 0x100fe20008010830 */
[----:B------:R-:W-:Y:S01]  /*3730*/  FFMA.FTZ R70, R70, UR24, -R48 ;  /* 0x0000001846467c23 */ /* 0x000fe20008010830 */
[----:B------:R-:W-:Y:S01]  /*3740*/  F2FP.F16.F32.PACK_AB R148, R3, R148 ;  /* 0x000000940394723e */ /* 0x000fe200000000ff */
[----:B------:R-:W1:Y:S01]  /*3750*/  MUFU.EX2 R11, R11 ;  /* 0x0000000b000b7308 */ /* 0x000e620000000800 */
[C---:B--2---:R-:W-:Y:S01]  /*3760*/  FADD.FTZ R29, R9.reuse, R24 ;  /* 0x00000018091d7221 */ /* 0x044fe20000010000 */
[----:B------:R-:W-:-:S02]  /*3770*/  F2FP.F16.F32.PACK_AB R150, R9, R150 ;  /* 0x000000960996723e */ /* 0x000fc400000000ff */
[----:B------:R-:W-:Y:S02]  /*3780*/  CS2R R88, SRZ ;  /* 0x0000000000587805 */ /* 0x000fe4000001ff00 */
[----:B------:R-:W-:Y:S02]  /*3790*/  F2FP.F16.F32.PACK_AB R151, R8, R151 ;  /* 0x000000970897723e */ /* 0x000fe400000000ff */
[----:B------:R-:W-:Y:S01]  /*37a0*/  F2FP.F16.F32.PACK_AB R145, R10, R145 ;  /* 0x000000910a91723e */ /* 0x000fe200000000ff */
[----:B------:R-:W2:Y:S01]  /*37b0*/  MUFU.EX2 R46, R46 ;  /* 0x0000002e002e7308 */ /* 0x000ea20000000800 */
[----:B0-----:R-:W-:Y:S01]  /*37c0*/  FADD.FTZ R24, R144, R29 ;  /* 0x0000001d90187221 */ /* 0x001fe20000010000 */
[----:B------:R-:W-:Y:S01]  /*37d0*/  FADD.FTZ R29, R137, R28 ;  /* 0x0000001c891d7221 */ /* 0x000fe20000010000 */
[----:B------:R-:W-:Y:S02]  /*37e0*/  F2FP.F16.F32.PACK_AB R147, R20, R147 ;  /* 0x000000931493723e */ /* 0x000fe400000000ff */
[----:B------:R-:W-:-:S02]  /*37f0*/  F2FP.F16.F32.PACK_AB R141, R12, R141 ;  /* 0x0000008d0c8d723e */ /* 0x000fc400000000ff */
[----:B------:R-:W-:Y:S01]  /*3800*/  F2FP.F16.F32.PACK_AB R143, R14, R143 ;  /* 0x0000008f0e8f723e */ /* 0x000fe200000000ff */
[----:B------:R-:W0:Y:S01]  /*3810*/  MUFU.EX2 R146, R146 ;  /* 0x0000009200927308 */ /* 0x000e220000000800 */
[C---:B-1----:R-:W-:Y:S01]  /*3820*/  FADD.FTZ R31, R11.reuse, R24 ;  /* 0x000000180b1f7221 */ /* 0x042fe20000010000 */
[----:B------:R-:W-:-:S06]  /*3830*/  F2FP.F16.F32.PACK_AB R144, R11, R144 ;  /* 0x000000900b90723e */ /* 0x000fcc00000000ff */
[----:B------:R-:W1:Y:S01]  /*3840*/  MUFU.EX2 R139, R139 ;  /* 0x0000008b008b7308 */ /* 0x000e620000000800 */
[----:B--2---:R-:W-:Y:S01]  /*3850*/  FADD.FTZ R28, R46, R29 ;  /* 0x0000001d2e1c7221 */ /* 0x004fe20000010000 */
[--C-:B------:R-:W-:Y:S01]  /*3860*/  FFMA.FTZ R29, R62, UR24, -R48.reuse ;  /* 0x000000183e1d7c23 */ /* 0x100fe20008010830 */
[----:B------:R-:W-:Y:S01]  /*3870*/  FFMA.FTZ R48, R71, UR24, -R48 ;  /* 0x0000001847307c23 */ /* 0x000fe20008010830 */
[----:B------:R-:W-:-:S04]  /*3880*/  F2FP.F16.F32.PACK_AB R137, R46, R137 ;  /* 0x000000892e89723e */ /* 0x000fc800000000ff */
        /* <DEDUP_REMOVED lines=104> */
[----:B------:R-:W-:-:S03]  /*3f10*/  F2FP.F16.F32.PACK_AB R120, R120, R67 ;  /* 0x000000437878723e */ /* 0x000fc600000000ff */
[----:B0-----:R-:W-:-:S04]  /*3f20*/  FADD.FTZ R2, R70, R5 ;  /* 0x0000000546027221 */ /* 0x001fc80000010000 */
[C---:B-1----:R-:W-:Y:S01]  /*3f30*/  FADD.FTZ R2, R3.reuse, R2 ;  /* 0x0000000203027221 */ /* 0x042fe20000010000 */
[----:B------:R-:W-:Y:S01]  /*3f40*/  F2FP.F16.F32.PACK_AB R122, R3, R70 ;  /* 0x00000046037a723e */ /* 0x000fe200000000ff */
[----:B------:R-:W-:Y:S06]  /*3f50*/  @!P3 BRA `(.L_x_1815) ;  /* 0x0000002c0090b947 */ /* 0x000fec0003800000 */
[----:B------:R-:W-:Y:S01]  /*3f60*/  IMAD.MOV.U32 R4, RZ, RZ, R44 ;  /* 0x000000ffff047224 */ /* 0x000fe200078e002c */
[----:B------:R-:W-:Y:S01]  /*3f70*/  UMOV UR27, UR37 ;  /* 0x00000025001b7c82 */ /* 0x000fe20008000000 */
[----:B------:R-:W-:Y:S01]  /*3f80*/  IMAD.MOV.U32 R3, RZ, RZ, R49 ;  /* 0x000000ffff037224 */ /* 0x000fe200078e0031 */
[----:B------:R-:W-:Y:S01]  /*3f90*/  UMOV UR25, UR39 ;  /* 0x0000002700197c82 */ /* 0x000fe20008000000 */
[----:B------:R-:W-:Y:S01]  /*3fa0*/  IMAD.MOV.U32 R119, RZ, RZ, RZ ;  /* 0x000000ffff777224 */ /* 0x000fe200078e00ff */
[----:B------:R-:W-:Y:S01]  /*3fb0*/  ULDC UR22, c[0x0][0x288] ;  /* 0x0000a20000167ab9 */ /* 0x000fe20000000800 */
[----:B------:R-:W-:Y:S01]  /*3fc0*/  ULDC UR23, c[0x0][0x9d8] ;  /* 0x0002760000177ab9 */ /* 0x000fe20000000800 */
[----:B------:R-:W-:-:S05]  /*3fd0*/  ULDC UR24, c[0x0][0x988] ;  /* 0x0002620000187ab9 */ /* 0x000fca0000000800 */
.L_x_1824:
        /* <DEDUP_REMOVED lines=9> */
.L_x_1817:
[----:B------:R-:W-:Y:S01]  /*4070*/  ULEA UR6, UR39, UR45, 0x3 ;  /* 0x0000002d27067291 */ /* 0x000fe2000f8e183f */
[----:B------:R-:W-:-:S05]  /*4080*/  IMAD.U32 R5, RZ, RZ, UR37 ;  /* 0x00000025ff057e24 */ /* 0x000fca000f8e00ff */
[----:B------:R-:W-:-:S04]  /*4090*/  SHF.L.U32 R5, R5, 0x1f, RZ ;  /* 0x0000001f05057819 */ /* 0x000fc800000006ff */
[----:B------:R0:W1:Y:S01]  /*40a0*/  SYNCS.PHASECHK.TRANS64.TRYWAIT P3, [UR6+0x16830], R5 ;  /* 0x01683005ff0075a7 */ /* 0x0000620008060146 */
[----:B------:R-:W-:Y:S05]  /*40b0*/  @!P0 BRA `(.L_x_1818) ;  /* 0x0000000000048947 */ /* 0x000fea0003800000 */
[----:B------:R-:W-:Y:S01]  /*40c0*/  BPT.TRAP 0x1 ;  /* 0x000000040000795c */ /* 0x000fe20000300000 */
.L_x_1818:
[----:B-1----:R-:W-:Y:S05]  /*40d0*/  @P3 BRA `(.L_x_1816) ;  /* 0x0000000000083947 */ /* 0x002fea0003800000 */
[----:B------:R-:W1:Y:S02]  /*40e0*/  SYNCS.PHASECHK.TRANS64.TRYWAIT P3, [UR6+0x16830], R5 ;  /* 0x01683005ff0075a7 */ /* 0x000e640008060146 */
[----:B-1----:R-:W-:Y:S05]  /*40f0*/  @!P3 BRA `(.L_x_1819) ;  /* 0x000000a800f8b947 */ /* 0x002fea0003800000 */
.L_x_1816:
        /* <DEDUP_REMOVED lines=25> */
.L_x_1821:
[----:B------:R-:W-:Y:S01]  /*4290*/  ULEA UR6, UR25, UR45, 0x3 ;  /* 0x0000002d19067291 */ /* 0x000fe2000f8e183f */
[----:B------:R-:W-:-:S04]  /*42a0*/  MOV R5, UR27 ;  /* 0x0000001b00057c02 */ /* 0x000fc80008000f00 */
[----:B------:R-:W-:-:S04]  /*42b0*/  SHF.L.U32 R5, R5, 0x1f, RZ ;  /* 0x0000001f05057819 */ /* 0x000fc800000006ff */
[----:B------:R0:W1:Y:S01]  /*42c0*/  SYNCS.PHASECHK.TRANS64.TRYWAIT P3, [UR6+0x16850], R5 ;  /* 0x01685005ff0075a7 */ /* 0x0000620008060146 */
[----:B------:R-:W-:Y:S05]  /*42d0*/  @!P0 BRA `(.L_x_1822) ;  /* 0x0000000000048947 */ /* 0x000fea0003800000 */
[----:B------:R-:W-:Y:S01]  /*42e0*/  BPT.TRAP 0x1 ;  /* 0x000000040000795c */ /* 0x000fe20000300000 */
.L_x_1822:
[----:B-1----:R-:W-:Y:S05]  /*42f0*/  @P3 BRA `(.L_x_1820) ;  /* 0x0000000000083947 */ /* 0x002fea0003800000 */
[----:B------:R-:W1:Y:S02]  /*4300*/  SYNCS.PHASECHK.TRANS64.TRYWAIT P3, [UR6+0x16850], R5 ;  /* 0x01685005ff0075a7 */ /* 0x000e640008060146 */
[----:B-1----:R-:W-:Y:S05]  /*4310*/  @!P3 BRA `(.L_x_1823) ;  /* 0x000000a80088b947 */ /* 0x002fea0003800000 */
.L_x_1820:
[----:B------:R-:W-:Y:S01]  /*4320*/  UIADD3 UR6, UR45, 0x400, URZ ;  /* 0x000004002d067890 */ /* 0x000fe2000fffe03f */
[----:B------:R-:W-:Y:S01]  /*4330*/  WARPGROUP.ARRIVE ;  /* 0x00000000000079c5 */ /* 0x000fe20000000000 */
[----:B------:R-:W-:Y:S01]  /*4340*/  UMOV UR7, 0x40000040 ;  /* 0x4000004000077882 */ /* 0x000fe20000000000 */
[----:B------:R-:W-:Y:S01]  /*4350*/  FMUL.FTZ R8, R27, UR23 ;  /* 0x000000171b087c20 */ /* 0x000fe20008410000 */
[----:B------:R-:W-:Y:S01]  /*4360*/  USHF.R.U32.HI UR6, URZ, 0x4, UR6 ;  /* 0x000000043f067899 */ /* 0x000fe20008011606 */
[----:B------:R-:W-:Y:S01]  /*4370*/  FMUL.FTZ R27, R40, UR23 ;  /* 0x00000017281b7c20 */ /* 0x000fe20008410000 */
[----:B------:R-:W-:Y:S02]  /*4380*/  VIADD R40, R17, UR41 ;  /* 0x0000002911287c36 */ /* 0x000fe40008000000 */
[----:B------:R-:W-:Y:S01]  /*4390*/  FMUL.FTZ R9, R28, UR23 ;  /* 0x000000171c097c20 */ /* 0x000fe20008410000 */
[----:B------:R-:W-:Y:S01]  /*43a0*/  ULOP3.LUT UR6, UR6, 0x3fff, URZ, 0xc0, !UPT ;  /* 0x00003fff06067892 */ /* 0x000fe2000f8ec03f */
[----:B------:R-:W-:Y:S01]  /*43b0*/  FMUL.FTZ R28, R41, UR23 ;  /* 0x00000017291c7c20 */ /* 0x000fe20008410000 */
[----:B------:R-:W-:Y:S01]  /*43c0*/  FMUL.FTZ R20, R35, UR23 ;  /* 0x0000001723147c20 */ /* 0x000fe20008410000 */
[----:B------:R-:W-:Y:S01]  /*43d0*/  FMUL.FTZ R35, R48, UR23 ;  /* 0x0000001730237c20 */ /* 0x000fe20008410000 */
[----:B------:R-:W-:Y:S01]  /*43e0*/  ULEA UR10, UR25, UR6, 0xa ;  /* 0x00000006190a7291 */ /* 0x000fe2000f8e503f */
[----:B------:R-:W2:Y:S01]  /*43f0*/  LDC R48, c[0x0][0x2f0] ;  /* 0x0000bc00ff307b82 */ /* 0x000ea20000000800 */
[----:B------:R-:W-:Y:S01]  /*4400*/  FMUL.FTZ R12, R31, UR23 ;  /* 0x000000171f0c7c20 */ /* 0x000fe20008410000 */
[----:B------:R-:W-:Y:S01]  /*4410*/  FMUL.FTZ R31, R44, UR23 ;  /* 0x000000172c1f7c20 */ /* 0x000fe20008410000 */
[----:B------:R-:W-:Y:S01]  /*4420*/  FMUL.FTZ R7, R26, UR23 ;  /* 0x000000171a077c20 */ /* 0x000fe20008410000 */
[----:B------:R-:W-:Y:S01]  /*4430*/  FMUL.FTZ R11, R30, UR23 ;  /* 0x000000171e0b7c20 */ /* 0x000fe20008410000 */
[----:B------:R-:W-:Y:S01]  /*4440*/  FMUL.FTZ R30, R43, UR23 ;  /* 0x000000172b1e7c20 */ /* 0x000fe20008410000 */
[----:B------:R-:W-:Y:S01]  /*4450*/  UMOV UR6, UR10 ;  /* 0x0000000a00067c82 */ /* 0x000fe20008000000 */
[----:B------:R-:W-:Y:S01]  /*4460*/  MUFU.TANH R8, R8 ;  /* 0x0000000800087308 */ /* 0x000fe20000002400 */
[----:B------:R-:W-:Y:S01]  /*4470*/  HGMMA.64x64x16.F32 R88, R148, gdesc[UR4].tnspB, R88, gsb0 ;  /* 0x40e0000494587df0 */ /* 0x000fe20008000858 */
[----:B------:R-:W-:Y:S01]  /*4480*/  UIADD3 UR6, UR10, 0x80, URZ ;  /* 0x000000800a067890 */ /* 0x000fe2000fffe03f */
[----:B------:R-:W-:Y:S01]  /*4490*/  FMUL.FTZ R15, R34, UR23 ;  /* 0x00000017220f7c20 */ /* 0x000fe20008410000 */
[----:B------:R-:W-:Y:S01]  /*44a0*/  UMOV UR7, 0x40000040 ;  /* 0x4000004000077882 */ /* 0x000fe20000000000 */
[----:B-1----:R-:W-:Y:S01]  /*44b0*/  FMUL.FTZ R6, R25, UR23 ;  /* 0x0000001719067c20 */ /* 0x002fe20008410000 */
[----:B------:R-:W-:Y:S01]  /*44c0*/  FMUL.FTZ R25, R38, UR23 ;  /* 0x0000001726197c20 */ /* 0x000fe20008410000 */
[----:B------:R-:W-:Y:S01]  /*44d0*/  FMUL.FTZ R26, R39, UR23 ;  /* 0x00000017271a7c20 */ /* 0x000fe20008410000 */
[----:B------:R-:W1:Y:S01]  /*44e0*/  MUFU.TANH R7, R7 ;  /* 0x0000000700077308 */ /* 0x000e620000002400 */
[----:B------:R-:W-:Y:S01]  /*44f0*/  FMUL.FTZ R39, R53, UR23 ;  /* 0x0000001735277c20 */ /* 0x000fe20008410000 */
[----:B------:R-:W-:Y:S01]  /*4500*/  FMUL.FTZ R38, R52, UR23 ;  /* 0x0000001734267c20 */ /* 0x000fe20008410000 */
[----:B------:R-:W-:Y:S01]  /*4510*/  FMUL.FTZ R10, R29, UR23 ;  /* 0x000000171d0a7c20 */ /* 0x000fe20008410000 */
[----:B------:R-:W-:Y:S01]  /*4520*/  FMUL.FTZ R29, R42, UR23 ;  /* 0x000000172a1d7c20 */ /* 0x000fe20008410000 */
[----:B------:R-:W-:Y:S01]  /*4530*/  FMUL.FTZ R14, R33, UR23 ;  /* 0x00000017210e7c20 */ /* 0x000fe20008410000 */
[----:B------:R-:W-:Y:S01]  /*4540*/  FMUL.FTZ R33, R46, UR23 ;  /* 0x000000172e217c20 */ /* 0x000fe20008410000 */
[----:B------:R-:W-:Y:S01]  /*4550*/  FMUL.FTZ R46, R54, UR23 ;  /* 0x00000017362e7c20 */ /* 0x000fe20008410000 */
[----:B------:R-:W3:Y:S01]  /*4560*/  MUFU.TANH R11, R11 ;  /* 0x0000000b000b7308 */ /* 0x000ee20000002400 */
[----:B------:R-:W-:Y:S01]  /*4570*/  FMUL.FTZ R34, R47, UR23 ;  /* 0x000000172f227c20 */ /* 0x000fe20008410000 */
[----:B------:R-:W-:Y:S01]  /*4580*/  FMUL.FTZ R47, R55, UR23 ;  /* 0x00000017372f7c20 */ /* 0x000fe20008410000 */
[----:B0-----:R-:W-:Y:S01]  /*4590*/  FMUL.FTZ R5, R24, UR23 ;  /* 0x0000001718057c20 */ /* 0x001fe20008410000 */
        /* <DEDUP_REMOVED lines=12> */
[----:B------:R-:W4:Y:S01]  /*4660*/  MUFU.TANH R15, R15 ;  /* 0x0000000f000f7308 */ /* 0x000f220000002400 */
        /* <DEDUP_REMOVED lines=8> */
[----:B------:R-:W-:Y:S01]  /*46f0*/  FMUL.FTZ R69, R69, UR23 ;  /* 0x0000001745457c20 */ /* 0x000fe20008410000 */
[----:B------:R-:W-:Y:S01]  /*4700*/  FMUL.FTZ R85, R85, UR23 ;  /* 0x0000001755557c20 */ /* 0x000fe20008410000 */
[----:B------:R-:W-:Y:S01]  /*4710*/  UISETP.GT.AND UP1, UPT, UR26, UR21, UPT ;  /* 0x000000151a00728c */ /* 0x000fe2000bf24270 */
[----:B------:R-:W-:-:S04]  /*4720*/  UMOV UR27, UR37 ;  /* 0x00000025001b7c82 */ /* 0x000fc80008000000 */
[----:B------:R-:W5:Y:S08]  /*4730*/  MUFU.TANH R25, R25 ;  /* 0x0000001900197308 */ /* 0x000f700000002400 */
[----:B------:R-:W5:Y:S08]  /*4740*/  MUFU.TANH R26, R26 ;  /* 0x0000001a001a7308 */ /* 0x000f700000002400 */
[----:B------:R-:W5:Y:S08]  /*4750*/  MUFU.TANH R29, R29 ;  /* 0x0000001d001d7308 */ /* 0x000f700000002400 */
[----:B------:R-:W5:Y:S01]  /*4760*/  MUFU.TANH R30, R30 ;  /* 0x0000001e001e7308 */ /* 0x000f620000002400 */
[----:B------:R-:W-:-:S02]  /*4770*/  WARPGROUP.DEPBAR.LE gsb0, 0x0 ;  /* 0x00008000000079c5 */ /* 0x000fc40000010000 */
[----:B------:R-:W-:-:S05]  /*4780*/  WARPGROUP.ARRIVE ;  /* 0x00000000000079c5 */ /* 0x000fca0000000000 */
[----:B------:R-:W5:Y:S01]  /*4790*/  MUFU.TANH R33, R33 ;  /* 0x0000002100217308 */ /* 0x000f620000002400 */
[----:B------:R-:W-:Y:S01]  /*47a0*/  HGMMA.64x64x16.F32 R88, R144, gdesc[UR4].tnspB, R88, gsb0 ;  /* 0x40e0000490587df0 */ /* 0x000fe20008000858 */
[----:B------:R-:W-:Y:S01]  /*47b0*/  @UP0 ULDC UR6, c[0x0][0x44c] ;  /* 0x0001130000060ab9 */ /* 0x000fe20000000800 */
[----:B------:R-:W-:Y:S01]  /*47c0*/  UMOV UR7, 0x40000040 ;  /* 0x4000004000077882 */ /* 0x000fe20000000000 */
[----:B------:R-:W-:Y:S01]  /*47d0*/  @P2 IMAD.HI.U32 R41, R40, UR6, RZ ;  /* 0x0000000628292c27 */ /* 0x000fe2000f8e00ff */
[----:B------:R-:W-:-:S03]  /*47e0*/  @UP0 ULDC UR6, c[0x0][0x450] ;  /* 0x0001140000060ab9 */ /* 0x000fc60000000800 */
[----:B------:R-:W5:Y:S01]  /*47f0*/  MUFU.TANH R34, R34 ;  /* 0x0000002200227308 */ /* 0x000f620000002400 */
[----:B------:R-:W-:Y:S01]  /*4800*/  @P2 SHF.R.U32.HI R40, RZ, UR6, R41 ;  /* 0x00000006ff282c19 */ /* 0x000fe20008011629 */
[----:B------:R-:W-:Y:S01]  /*4810*/  UMOV UR6, 0xffffff80 ;  /* 0xffffff8000067882 */ /* 0x000fe20000000000 */
[----:B------:R-:W-:Y:S01]  /*4820*/  FMUL.FTZ R41, R56, UR23 ;  /* 0x0000001738297c20 */ /* 0x000fe20008410000 */
[----:B------:R-:W-:Y:S02]  /*4830*/  UIMAD UR6, UR26, UR6, 0x1 ;  /* 0x000000011a0674a4 */ /* 0x000fe4000f8e0206 */
[----:B------:R-:W1:Y:S02]  /*4840*/  SHFL.IDX PT, R44, R40, 0x1, 0x1c1f ;  /* 0x003c1f00282c7f89 */ /* 0x000e6400000e0000 */
[----:B------:R-:W5:Y:S01]  /*4850*/  MUFU.TANH R37, R37 ;  /* 0x0000002500257308 */ /* 0x000f620000002400 */
[----:B------:R-:W-:Y:S01]  /*4860*/  UIADD3 UR26, UR26, -0x1, URZ ;  /* 0xffffffff1a1a7890 */ /* 0x000fe2000fffe03f */
[----:B------:R-:W-:Y:S01]  /*4870*/  IMAD.U32 R43, RZ, RZ, UR6 ;  /* 0x00000006ff2b7e24 */ /* 0x000fe2000f8e00ff */
[----:B------:R-:W-:Y:S01]  /*4880*/  UIADD3 UR6, UR10, 0x100, URZ ;  /* 0x000001000a067890 */ /* 0x000fe2000fffe03f */
[----:B------:R-:W5:Y:S02]  /*4890*/  SHFL.IDX PT, R78, R40, RZ, 0x1c1f ;  /* 0x001c1fff284e7589 */ /* 0x000f6400000e0000 */
[----:B------:R-:W-:-:S02]  /*48a0*/  IMAD R43, R16, -0x2, R43 ;  /* 0xfffffffe102b7824 */ /* 0x000fc400078e022b */
[----:B------:R-:W5:Y:S02]  /*48b0*/  MUFU.TANH R45, R45 ;  /* 0x0000002d002d7308 */ /* 0x000f640000002400 */
[----:B--2---:R-:W-:Y:S02]  /*48c0*/  IMAD R43, R48, UR48, R43 ;  /* 0x00000030302b7c24 */ /* 0x004fe4000f8e022b */
[----:B------:R-:W-:-:S04]  /*48d0*/  FMUL.FTZ R48, R59, UR23 ;  /* 0x000000173b307c20 */ /* 0x000fc80008410000 */
[----:B------:R-:W2:Y:S01]  /*48e0*/  MUFU.TANH R46, R46 ;  /* 0x0000002e002e7308 */ /* 0x000ea20000002400 */
[----:B-1----:R-:W-:-:S07]  /*48f0*/  IADD3 R44, R44, -UR22, R43 ;  /* 0x800000162c2c7c10 */ /* 0x002fce000fffe02b */
[----:B------:R-:W1:Y:S01]  /*4900*/  MUFU.TANH R47, R47 ;  /* 0x0000002f002f7308 */ /* 0x000e620000002400 */
[C---:B------:R-:W-:Y:S02]  /*4910*/  ISETP.GT.AND P3, PT, R44.reuse, RZ, PT ;  /* 0x000000ff2c00720c */ /* 0x040fe40003f64270 */
[----:B------:R-:W-:Y:S02]  /*4920*/  ISETP.GT.AND P4, PT, R44, 0x1, PT ;  /* 0x000000012c00780c */ /* 0x000fe40003f84270 */
[----:B------:R-:W-:-:S03]  /*4930*/  FSEL R7, R7, -INF , P3 ;  /* 0xff80000007077808 */ /* 0x000fc60001800000 */
[----:B------:R-:W1:Y:S01]  /*4940*/  MUFU.TANH R49, R49 ;  /* 0x0000003100317308 */ /* 0x000e620000002400 */
[----:B------:R-:W-:Y:S02]  /*4950*/  ISETP.GT.AND P3, PT, R44, 0x8, PT ;  /* 0x000000082c00780c */ /* 0x000fe40003f64270 */
[----:B------:R-:W-:Y:S02]  /*4960*/  FSEL R8, R8, -INF , P4 ;  /* 0xff80000008087808 */ /* 0x000fe40002000000 */
[----:B------:R-:W-:Y:S02]  /*4970*/  FMNMX.FTZ R53, R7, R4, !PT ;  /* 0x0000000407357209 */ /* 0x000fe40007810000 */
[----:B------:R-:W-:Y:S01]  /*4980*/  ISETP.GT.AND P4, PT, R44, 0x9, PT ;  /* 0x000000092c00780c */ /* 0x000fe20003f84270 */
[----:B------:R-:W1:Y:S01]  /*4990*/  MUFU.TANH R48, R48 ;  /* 0x0000003000307308 */ /* 0x000e620000002400 */
[----:B---3--:R-:W-:Y:S02]  /*49a0*/  FSEL R11, R11, -INF , P3 ;  /* 0xff8000000b0b7808 */ /* 0x008fe40001800000 */
[----:B------:R-:W-:-:S02]  /*49b0*/  FMNMX.FTZ R52, R8, R53, !PT ;  /* 0x0000003508347209 */ /* 0x000fc40007810000 */
[----:B------:R-:W-:Y:S02]  /*49c0*/  ISETP.GT.AND P3, PT, R44, 0x10, PT ;  /* 0x000000102c00780c */ /* 0x000fe40003f64270 */
[----:B0-----:R-:W-:Y:S01]  /*49d0*/  FSEL R12, R12, -INF , P4 ;  /* 0xff8000000c0c7808 */ /* 0x001fe20002000000 */
[----:B------:R-:W0:Y:S01]  /*49e0*/  MUFU.TANH R50, R50 ;  /* 0x0000003200327308 */ /* 0x000e220000002400 */
[----:B------:R-:W-:Y:S01]  /*49f0*/  FMNMX.FTZ R53, R11, R52, !PT ;  /* 0x000000340b357209 */ /* 0x000fe20007810000 */
[----:B------:R-:W-:Y:S01]  /*4a00*/  FMUL.FTZ R52, R66, UR23 ;  /* 0x0000001742347c20 */ /* 0x000fe20008410000 */
[----:B------:R-:W-:Y:S02]  /*4a10*/  ISETP.GT.AND P4, PT, R44, 0x11, PT ;  /* 0x000000112c00780c */ /* 0x000fe40003f84270 */
[----:B----4-:R-:W-:Y:S02]  /*4a20*/  FSEL R15, R15, -INF , P3 ;  /* 0xff8000000f0f7808 */ /* 0x010fe40001800000 */
[----:B------:R-:W-:Y:S01]  /*4a30*/  FMNMX.FTZ R54, R12, R53, !PT ;  /* 0x000000350c367209 */ /* 0x000fe20007810000 */
[----:B------:R-:W3:Y:S01]  /*4a40*/  MUFU.TANH R51, R51 ;  /* 0x0000003300337308 */ /* 0x000ee20000002400 */
[----:B------:R-:W-:Y:S01]  /*4a50*/  ISETP.GT.AND P3, PT, R44, 0x18, PT ;  /* 0x000000182c00780c */ /* 0x000fe20003f64270 */
[----:B------:R-:W-:Y:S01]  /*4a60*/  FMUL.FTZ R53, R67, UR23 ;  /* 0x0000001743357c20 */ /* 0x000fe20008410000 */
[----:B-----5:R-:W-:-:S02]  /*4a70*/  FSEL R20, R20, -INF , P4 ;  /* 0xff80000014147808 */ /* 0x020fc40002000000 */
[----:B------:R-:W-:Y:S02]  /*4a80*/  FMNMX.FTZ R55, R15, R54, !PT ;  /* 0x000000360f377209 */ /* 0x000fe40007810000 */
[----:B------:R-:W-:Y:S01]  /*4a90*/  ISETP.GT.AND P4, PT, R44, 0x19, PT ;  /* 0x000000192c00780c */ /* 0x000fe20003f84270 */
[----:B------:R-:W4:Y:S01]  /*4aa0*/  MUFU.TANH R52, R52 ;  /* 0x0000003400347308 */ /* 0x000f220000002400 */
[----:B------:R-:W-:Y:S01]  /*4ab0*/  FSEL R25, R25, -INF , P3 ;  /* 0xff80000019197808 */ /* 0x000fe20001800000 */
[----:B------:R-:W-:Y:S02]  /*4ac0*/  WARPGROUP.DEPBAR.LE gsb0, 0x0 ;  /* 0x00008000000079c5 */ /* 0x000fe40000010000 */
[----:B------:R-:W-:Y:S01]  /*4ad0*/  FMNMX.FTZ R54, R20, R55, !PT ;  /* 0x0000003714367209 */ /* 0x000fe20007810000 */
[----:B------:R-:W-:Y:S01]  /*4ae0*/  WARPGROUP.ARRIVE ;  /* 0x00000000000079c5 */ /* 0x000fe20000000000 */
[----:B------:R-:W-:Y:S02]  /*4af0*/  ISETP.GT.AND P3, PT, R44, 0x20, PT ;  /* 0x000000202c00780c */ /* 0x000fe40003f64270 */
[----:B------:R-:W-:Y:S01]  /*4b00*/  FSEL R26, R26, -INF , P4 ;  /* 0xff8000001a1a7808 */ /* 0x000fe20002000000 */
[----:B------:R-:W5:Y:S01]  /*4b10*/  MUFU.TANH R53, R53 ;  /* 0x0000003500357308 */ /* 0x000f620000002400 */
[----:B------:R-:W-:Y:S01]  /*4b20*/  FMNMX.FTZ R55, R25, R54, !PT ;  /* 0x0000003619377209 */ /* 0x000fe20007810000 */
[----:B------:R-:W-:Y:S01]  /*4b30*/  FMUL.FTZ R54, R70, UR23 ;  /* 0x0000001746367c20 */ /* 0x000fe20008410000 */
[----:B------:R-:W-:Y:S01]  /*4b40*/  ISETP.GT.AND P4, PT, R44, 0x21, PT ;  /* 0x000000212c00780c */ /* 0x000fe20003f84270 */
[----:B------:R-:W-:Y:S01]  /*4b50*/  HGMMA.64x64x16.F32 R88, R140, gdesc[UR4].tnspB, R88, gsb0 ;  /* 0x40e000048c587df0 */ /* 0x000fe20008000858 */
[----:B------:R-:W-:Y:S01]  /*4b60*/  FSEL R29, R29, -INF , P3 ;  /* 0xff8000001d1d7808 */ /* 0x000fe20001800000 */
[----:B------:R-:W-:Y:S01]  /*4b70*/  UIADD3 UR6, UR10, 0x180, URZ ;  /* 0x000001800a067890 */ /* 0x000fe2000fffe03f */
[----:B------:R-:W-:Y:S01]  /*4b80*/  FMNMX.FTZ R56, R26, R55, !PT ;  /* 0x000000371a387209 */ /* 0x000fe20007810000 */
[----:B------:R-:W-:Y:S01]  /*4b90*/  FMUL.FTZ R55, R71, UR23 ;  /* 0x0000001747377c20 */ /* 0x000fe20008410000 */
[----:B------:R-:W-:Y:S01]  /*4ba0*/  ISETP.GT.AND P3, PT, R44, 0x28, PT ;  /* 0x000000282c00780c */ /* 0x000fe20003f64270 */
[----:B------:R-:W5:Y:S01]  /*4bb0*/  MUFU.TANH R54, R54 ;  /* 0x0000003600367308 */ /* 0x000f620000002400 */
[----:B------:R-:W-:Y:S01]  /*4bc0*/  FSEL R30, R30, -INF , P4 ;  /* 0xff8000001e1e7808 */ /* 0x000fe20002000000 */
[----:B------:R-:W-:Y:S01]  /*4bd0*/  UMOV UR7, 0x40000040 ;  /* 0x4000004000077882 */ /* 0x000fe20000000000 */
[----:B------:R-:W-:Y:S01]  /*4be0*/  FMNMX.FTZ R57, R29, R56, !PT ;  /* 0x000000381d397209 */ /* 0x000fe20007810000 */
[----:B------:R-:W-:Y:S01]  /*4bf0*/  FMUL.FTZ R70, R72, UR23 ;  /* 0x0000001748467c20 */ /* 0x000fe20008410000 */
[----:B------:R-:W-:Y:S01]  /*4c00*/  ISETP.GT.AND P4, PT, R44, 0x29, PT ;  /* 0x000000292c00780c */ /* 0x000fe20003f84270 */
[----:B------:R-:W-:Y:S01]  /*4c10*/  FMUL.FTZ R72, R76, UR23 ;  /* 0x000000174c487c20 */ /* 0x000fe20008410000 */
[----:B------:R-:W-:Y:S01]  /*4c20*/  FSEL R33, R33, -INF , P3 ;  /* 0xff80000021217808 */ /* 0x000fe20001800000 */
[----:B------:R-:W5:Y:S01]  /*4c30*/  MUFU.TANH R55, R55 ;  /* 0x0000003700377308 */ /* 0x000f620000002400 */
[----:B------:R-:W-:-:S02]  /*4c40*/  FMNMX.FTZ R56, R30, R57, !PT ;  /* 0x000000391e387209 */ /* 0x000fc40007810000 */
[----:B------:R-:W-:Y:S02]  /*4c50*/  ISETP.GT.AND P3, PT, R44, 0x30, PT ;  /* 0x000000302c00780c */ /* 0x000fe40003f64270 */
[----:B------:R-:W-:Y:S02]  /*4c60*/  FSEL R34, R34, -INF , P4 ;  /* 0xff80000022227808 */ /* 0x000fe40002000000 */
[----:B------:R-:W-:Y:S01]  /*4c70*/  FMNMX.FTZ R57, R33, R56, !PT ;  /* 0x0000003821397209 */ /* 0x000fe20007810000 */
[----:B------:R-:W-:Y:S01]  /*4c80*/  FMUL.FTZ R56, R74, UR23 ;  /* 0x000000174a387c20 */ /* 0x000fe20008410000 */
[----:B------:R-:W-:Y:S01]  /*4c90*/  ISETP.GT.AND P4, PT, R44, 0x31, PT ;  /* 0x000000312c00780c */ /* 0x000fe20003f84270 */
[----:B------:R-:W-:Y:S01]  /*4ca0*/  MUFU.TANH R62, R62 ;  /* 0x0000003e003e7308 */ /* 0x000fe20000002400 */
[----:B------:R-:W-:Y:S01]  /*4cb0*/  FSEL R37, R37, -INF , P3 ;  /* 0xff80000025257808 */ /* 0x000fe20001800000 */
[----:B------:R-:W-:Y:S01]  /*4cc0*/  FMUL.FTZ R74, R80, UR23 ;  /* 0x00000017504a7c20 */ /* 0x000fe20008410000 */
        /* <DEDUP_REMOVED lines=8> */
[----:B--2---:R-:W-:Y:S02]  /*4d50*/  FSEL R46, R46, -INF , P3 ;  /* 0xff8000002e2e7808 */ /* 0x004fe40001800000 */
[----:B------:R-:W-:Y:S01]  /*4d60*/  FMNMX.FTZ R59, R45, R58, !PT ;  /* 0x0000003a2d3b7209 */ /* 0x000fe20007810000 */
[----:B------:R-:W2:Y:S01]  /*4d70*/  MUFU.TANH R57, R57 ;  /* 0x0000003900397308 */ /* 0x000ea20000002400 */
[----:B------:R-:W-:Y:S02]  /*4d80*/  ISETP.GT.AND P3, PT, R44, 0x40, PT ;  /* 0x000000402c00780c */ /* 0x000fe40003f64270 */
[----:B-1----:R-:W-:Y:S02]  /*4d90*/  FSEL R47, R47, -INF , P4 ;  /* 0xff8000002f2f7808 */ /* 0x002fe40002000000 */
[----:B------:R-:W-:Y:S01]  /*4da0*/  FMNMX.FTZ R58, R46, R59, !PT ;  /* 0x0000003b2e3a7209 */ /* 0x000fe20007810000 */
[----:B------:R-:W-:Y:S01]  /*4db0*/  FMUL.FTZ R59, R79, UR23 ;  /* 0x000000174f3b7c20 */ /* 0x000fe20008410000 */
[----:B------:R-:W-:Y:S01]  /*4dc0*/  ISETP.GT.AND P4, PT, R44, 0x41, PT ;  /* 0x000000412c00780c */ /* 0x000fe20003f84270 */
[----:B------:R-:W-:Y:S01]  /*4dd0*/  MUFU.TANH R83, R83 ;  /* 0x0000005300537308 */ /* 0x000fe20000002400 */
[----:B------:R-:W-:-:S02]  /*4de0*/  FSEL R49, R49, -INF , P3 ;  /* 0xff80000031317808 */ /* 0x000fc40001800000 */
[----:B------:R-:W-:Y:S02]  /*4df0*/  FMNMX.FTZ R58, R47, R58, !PT ;  /* 0x0000003a2f3a7209 */ /* 0x000fe40007810000 */
[----:B------:R-:W-:Y:S02]  /*4e00*/  ISETP.GT.AND P3, PT, R44, 0x48, PT ;  /* 0x000000482c00780c */ /* 0x000fe40003f64270 */
[----:B------:R-:W-:Y:S01]  /*4e10*/  FSEL R48, R48, -INF , P4 ;  /* 0xff80000030307808 */ /* 0x000fe20002000000 */
[----:B------:R-:W1:Y:S01]  /*4e20*/  MUFU.TANH R59, R59 ;  /* 0x0000003b003b7308 */ /* 0x000e620000002400 */
[----:B------:R-:W-:Y:S01]  /*4e30*/  FMNMX.FTZ R63, R49, R58, !PT ;  /* 0x0000003a313f7209 */ /* 0x000fe20007810000 */
[----:B------:R-:W-:Y:S01]  /*4e40*/  FMUL.FTZ R58, R82, UR23 ;  /* 0x00000017523a7c20 */ /* 0x000fe20008410000 */
[----:B------:R-:W-:Y:S01]  /*4e50*/  ISETP.GT.AND P4, PT, R44, 0x49, PT ;  /* 0x000000492c00780c */ /* 0x000fe20003f84270 */
[----:B------:R-:W1:Y:S01]  /*4e60*/  S2R R82, SR_TID.X ;  /* 0x0000000000527919 */ /* 0x000e620000002100 */
[----:B0-----:R-:W-:-:S02]  /*4e70*/  FSEL R50, R50, -INF , P3 ;  /* 0xff80000032327808 */ /* 0x001fc40001800000 */
[----:B------:R-:W-:Y:S01]  /*4e80*/  FMNMX.FTZ R63, R48, R63, !PT ;  /* 0x0000003f303f7209 */ /* 0x000fe20007810000 */
[----:B------:R-:W0:Y:S01]  /*4e90*/  MUFU.TANH R58, R58 ;  /* 0x0000003a003a7308 */ /* 0x000e220000002400 */
[----:B------:R-:W-:Y:S02]  /*4ea0*/  ISETP.GT.AND P3, PT, R44, 0x50, PT ;  /* 0x000000502c00780c */ /* 0x000fe40003f64270 */
[----:B---3--:R-:W-:Y:S02]  /*4eb0*/  FSEL R51, R51, -INF , P4 ;  /* 0xff80000033337808 */ /* 0x008fe40002000000 */
[----:B------:R-:W-:Y:S02]  /*4ec0*/  FMNMX.FTZ R66, R50, R63, !PT ;  /* 0x0000003f32427209 */ /* 0x000fe40007810000 */
[----:B------:R-:W-:Y:S01]  /*4ed0*/  ISETP.GT.AND P4, PT, R44, 0x51, PT ;  /* 0x000000512c00780c */ /* 0x000fe20003f84270 */
[----:B------:R-:W3:Y:S01]  /*4ee0*/  MUFU.TANH R86, R86 ;  /* 0x0000005600567308 */ /* 0x000ee20000002400 */
[----:B----4-:R-:W-:-:S02]  /*4ef0*/  FSEL R52, R52, -INF , P3 ;  /* 0xff80000034347808 */ /* 0x010fc40001800000 */
[----:B------:R-:W-:Y:S02]  /*4f00*/  FMNMX.FTZ R63, R51, R66, !PT ;  /* 0x00000042333f7209 */ /* 0x000fe40007810000 */
[----:B------:R-:W-:Y:S01]  /*4f10*/  ISETP.GT.AND P3, PT, R44, 0x58, PT ;  /* 0x000000582c00780c */ /* 0x000fe20003f64270 */
[----:B------:R-:W-:Y:S02]  /*4f20*/  WARPGROUP.DEPBAR.LE gsb0, 0x0 ;  /* 0x00008000000079c5 */ /* 0x000fe40000010000 */
[----:B-----5:R-:W-:Y:S01]  /*4f30*/  FSEL R53, R53, -INF , P4 ;  /* 0xff80000035357808 */ /* 0x020fe20002000000 */
[----:B------:R-:W4:Y:S01]  /*4f40*/  MUFU.TANH R87, R87 ;  /* 0x0000005700577308 */ /* 0x000f220000002400 */
[----:B------:R-:W-:Y:S01]  /*4f50*/  FMNMX.FTZ R66, R52, R63, !PT ;  /* 0x0000003f34427209 */ /* 0x000fe20007810000 */
[----:B------:R-:W-:Y:S01]  /*4f60*/  WARPGROUP.ARRIVE ;  /* 0x00000000000079c5 */ /* 0x000fe20000000000 */
[----:B------:R-:W-:Y:S02]  /*4f70*/  ISETP.GT.AND P4, PT, R44, 0x59, PT ;  /* 0x000000592c00780c */ /* 0x000fe40003f84270 */
[----:B------:R-:W-:-:S02]  /*4f80*/  FSEL R54, R54, -INF , P3 ;  /* 0xff80000036367808 */ /* 0x000fc40001800000 */
[----:B------:R-:W-:Y:S01]  /*4f90*/  FMNMX.FTZ R63, R53, R66, !PT ;  /* 0x00000042353f7209 */ /* 0x000fe20007810000 */
[----:B------:R-:W-:Y:S01]  /*4fa0*/  HGMMA.64x64x16.F32 R88, R136, gdesc[UR4].tnspB, R88, gsb0 ;  /* 0x40e0000488587df0 */ /* 0x000fe20008000858 */
[----:B------:R-:W-:Y:S01]  /*4fb0*/  ISETP.GT.AND P3, PT, R44, 0x60, PT ;  /* 0x000000602c00780c */ /* 0x000fe20003f64270 */
[----:B------:R-:W5:Y:S01]  /*4fc0*/  MUFU.TANH R5, R5 ;  /* 0x0000000500057308 */ /* 0x000f620000002400 */
[----:B------:R-:W-:Y:S01]  /*4fd0*/  FSEL R55, R55, -INF , P4 ;  /* 0xff80000037377808 */ /* 0x000fe20002000000 */
[----:B------:R-:W-:Y:S01]  /*4fe0*/  UIADD3 UR6, UR10, 0x200, URZ ;  /* 0x000002000a067890 */ /* 0x000fe2000fffe03f */
[----:B------:R-:W-:Y:S01]  /*4ff0*/  FMNMX.FTZ R66, R54, R63, !PT ;  /* 0x0000003f36427209 */ /* 0x000fe20007810000 */
[----:B------:R-:W-:Y:S01]  /*5000*/  UMOV UR7, 0x40000040 ;  /* 0x4000004000077882 */ /* 0x000fe20000000000 */
[----:B------:R-:W-:Y:S02]  /*5010*/  ISETP.GT.AND P4, PT, R44, 0x61, PT ;  /* 0x000000612c00780c */ /* 0x000fe40003f84270 */
        /* <DEDUP_REMOVED lines=8> */
[----:B------:R-:W-:Y:S02]  /*50a0*/  FSEL R62, R62, -INF , P3 ;  /* 0xff8000003e3e7808 */ /* 0x000fe40001800000 */
[----:B------:R-:W-:-:S02]  /*50b0*/  FMNMX.FTZ R63, R57, R66, !PT ;  /* 0x00000042393f7209 */ /* 0x000fc40007810000 */
[----:B------:R-:W-:Y:S01]  /*50c0*/  ISETP.GT.AND P3, PT, R44, 0x70, PT ;  /* 0x000000702c00780c */ /* 0x000fe20003f64270 */
[----:B------:R-:W2:Y:S01]  /*50d0*/  MUFU.TANH R10, R10 ;  /* 0x0000000a000a7308 */ /* 0x000ea20000002400 */
[----:B-1----:R-:W-:Y:S02]  /*50e0*/  FSEL R59, R59, -INF , P4 ;  /* 0xff8000003b3b7808 */ /* 0x002fe40002000000 */
[----:B------:R-:W-:Y:S01]  /*50f0*/  FMNMX.FTZ R66, R62, R63, !PT ;  /* 0x0000003f3e427209 */ /* 0x000fe20007810000 */
[----:B------:R-:W-:Y:S01]  /*5100*/  FMUL.FTZ R63, R60, UR23 ;  /* 0x000000173c3f7c20 */ /* 0x000fe20008410000 */
[----:B------:R-:W-:Y:S02]  /*5110*/  ISETP.GT.AND P4, PT, R44, 0x71, PT ;  /* 0x000000712c00780c */ /* 0x000fe40003f84270 */
[----:B0-----:R-:W-:Y:S01]  /*5120*/  FSEL R58, R58, -INF , P3 ;  /* 0xff8000003a3a7808 */ /* 0x001fe20001800000 */
[----:B------:R-:W0:Y:S01]  /*5130*/  MUFU.TANH R13, R13 ;  /* 0x0000000d000d7308 */ /* 0x000e220000002400 */
[----:B------:R-:W-:-:S02]  /*5140*/  FMNMX.FTZ R67, R59, R66, !PT ;  /* 0x000000423b437209 */ /* 0x000fc40007810000 */
[----:B------:R-:W-:Y:S02]  /*5150*/  ISETP.GT.AND P3, PT, R44, 0x78, PT ;  /* 0x000000782c00780c */ /* 0x000fe40003f64270 */
[----:B------:R-:W-:Y:S02]  /*5160*/  FSEL R60, R83, -INF , P4 ;  /* 0xff800000533c7808 */ /* 0x000fe40002000000 */
[----:B------:R-:W-:Y:S01]  /*5170*/  FMNMX.FTZ R71, R58, R67, !PT ;  /* 0x000000433a477209 */ /* 0x000fe20007810000 */
[----:B------:R-:W-:Y:S01]  /*5180*/  FMUL.FTZ R67, R61, UR23 ;  /* 0x000000173d437c20 */ /* 0x000fe20008410000 */
[----:B------:R-:W-:Y:S01]  /*5190*/  ISETP.GT.AND P4, PT, R44, 0x79, PT ;  /* 0x000000792c00780c */ /* 0x000fe20003f84270 */
[----:B------:R-:W1:Y:S01]  /*51a0*/  MUFU.TANH R14, R14 ;  /* 0x0000000e000e7308 */ /* 0x000e620000002400 */
[----:B---3--:R-:W-:Y:S02]  /*51b0*/  FSEL R61, R86, -INF , P3 ;  /* 0xff800000563d7808 */ /* 0x008fe40001800000 */
[----:B------:R-:W-:-:S02]  /*51c0*/  FMNMX.FTZ R44, R60, R71, !PT ;  /* 0x000000473c2c7209 */ /* 0x000fc40007810000 */
[----:B----4-:R-:W-:Y:S02]  /*51d0*/  FSEL R66, R87, -INF , P4 ;  /* 0xff80000057427808 */ /* 0x010fe40002000000 */
[----:B------:R-:W-:Y:S01]  /*51e0*/  FMNMX.FTZ R71, R61, R44, !PT ;  /* 0x0000002c3d477209 */ /* 0x000fe20007810000 */
[----:B------:R-:W3:Y:S01]  /*51f0*/  MUFU.TANH R21, R21 ;  /* 0x0000001500157308 */ /* 0x000ee20000002400 */
[----:B------:R-:W-:Y:S02]  /*5200*/  IADD3 R43, R78, -UR22, R43 ;  /* 0x800000164e2b7c10 */ /* 0x000fe4000fffe02b */
[----:B------:R-:W-:Y:S02]  /*5210*/  FMNMX.FTZ R71, R66, R71, !PT ;  /* 0x0000004742477209 */ /* 0x000fe40007810000 */
[C---:B------:R-:W-:Y:S02]  /*5220*/  ISETP.GT.AND P4, PT, R43.reuse, RZ, PT ;  /* 0x000000ff2b00720c */ /* 0x040fe40003f84270 */
[----:B------:R-:W-:Y:S01]  /*5230*/  ISETP.GT.AND P5, PT, R43, 0x1, PT ;  /* 0x000000012b00780c */ /* 0x000fe20003fa4270 */
[----:B------:R-:W4:Y:S01]  /*5240*/  SHFL.BFLY PT, R44, R71, 0x2, 0x1f ;  /* 0x0c401f00472c7f89 */ /* 0x000f2200000e0000 */
[----:B------:R-:W3:Y:S08]  /*5250*/  MUFU.TANH R24, R24 ;  /* 0x0000001800187308 */ /* 0x000ef00000002400 */
[----:B------:R-:W3:Y:S08]  /*5260*/  MUFU.TANH R27, R27 ;  /* 0x0000001b001b7308 */ /* 0x000ef00000002400 */
[----:B------:R-:W3:Y:S01]  /*5270*/  MUFU.TANH R28, R28 ;  /* 0x0000001c001c7308 */ /* 0x000ee20000002400 */
[----:B------:R-:W-:-:S02]  /*5280*/  WARPGROUP.DEPBAR.LE gsb0, 0x0 ;  /* 0x00008000000079c5 */ /* 0x000fc40000010000 */
[----:B------:R-:W-:Y:S01]  /*5290*/  WARPGROUP.ARRIVE ;  /* 0x00000000000079c5 */ /* 0x000fe20000000000 */
[----:B----4-:R-:W-:-:S04]  /*52a0*/  FMNMX.FTZ R79, R71, R44, !PT ;  /* 0x0000002c474f7209 */ /* 0x010fc80007810000 */
[----:B------:R-:W4:Y:S01]  /*52b0*/  MUFU.TANH R31, R31 ;  /* 0x0000001f001f7308 */ /* 0x000f220000002400 */
[----:B------:R-:W-:Y:S01]  /*52c0*/  HGMMA.64x64x16.F32 R88, R132, gdesc[UR4].tnspB, R88, gsb0 ;  /* 0x40e0000484587df0 */ /* 0x000fe20008000858 */
[----:B------:R-:W-:Y:S01]  /*52d0*/  FMUL.FTZ R71, R73, UR23 ;  /* 0x0000001749477c20 */ /* 0x000fe20008410000 */
[----:B------:R-:W-:Y:S01]  /*52e0*/  FMUL.FTZ R73, R77, UR23 ;  /* 0x000000174d497c20 */ /* 0x000fe20008410000 */
[----:B------:R-:W5:Y:S01]  /*52f0*/  SHFL.BFLY PT, R44, R79, 0x1, 0x1f ;  /* 0x0c201f004f2c7f89 */ /* 0x000f6200000e0000 */
[----:B------:R-:W-:Y:S01]  /*5300*/  FMUL.FTZ R77, R84, UR23 ;  /* 0x00000017544d7c20 */ /* 0x000fe20008410000 */
[----:B------:R-:W-:Y:S02]  /*5310*/  UIADD3 UR6, UR10, 0x280, URZ ;  /* 0x000002800a067890 */ /* 0x000fe4000fffe03f */
[----:B------:R-:W4:Y:S01]  /*5320*/  MUFU.TANH R32, R32 ;  /* 0x0000002000207308 */ /* 0x000f220000002400 */
[----:B------:R-:W-:-:S07]  /*5330*/  UMOV UR7, 0x40000040 ;  /* 0x4000004000077882 */ /* 0x000fce0000000000 */
[----:B------:R-:W4:Y:S08]  /*5340*/  MUFU.TANH R35, R35 ;  /* 0x0000002300237308 */ /* 0x000f300000002400 */
[----:B------:R-:W4:Y:S01]  /*5350*/  MUFU.TANH R36, R36 ;  /* 0x0000002400247308 */ /* 0x000f220000002400 */
[----:B-----5:R-:W-:-:S04]  /*5360*/  FMNMX.FTZ R44, R79, R44, !PT ;  /* 0x0000002c4f2c7209 */ /* 0x020fc80007810000 */
[C---:B------:R-:W-:Y:S01]  /*5370*/  FSETP.NEU.FTZ.AND P3, PT, R44.reuse, -INF , PT ;  /* 0xff8000002c00780b */ /* 0x040fe20003f7d000 */
[----:B------:R-:W-:Y:S02]  /*5380*/  FMUL.FTZ R76, R44, UR24 ;  /* 0x000000182c4c7c20 */ /* 0x000fe40008410000 */
[----:B------:R-:W5:Y:S03]  /*5390*/  MUFU.TANH R38, R38 ;  /* 0x0000002600267308 */ /* 0x000f660000002400 */
[----:B------:R-:W-:-:S05]  /*53a0*/  FSEL R76, R76, RZ, P3 ;  /* 0x000000ff4c4c7208 */ /* 0x000fca0001800000 */
[----:B------:R-:W5:Y:S01]  /*53b0*/  MUFU.TANH R39, R39 ;  /* 0x0000002700277308 */ /* 0x000f620000002400 */
[--C-:B------:R-:W-:Y:S01]  /*53c0*/  FFMA.FTZ R79, R8, UR24, -R76.reuse ;  /* 0x00000018084f7c23 */ /* 0x100fe2000801084c */
[----:B------:R-:W-:Y:S01]  /*53d0*/  FSEL R8, R5, -INF , P4 ;  /* 0xff80000005087808 */ /* 0x000fe20002000000 */
[--C-:B------:R-:W-:Y:S01]  /*53e0*/  FFMA.FTZ R149, R7, UR24, -R76.reuse ;  /* 0x0000001807957c23 */ /* 0x100fe2000801084c */
[----:B------:R-:W-:Y:S01]  /*53f0*/  ISETP.GT.AND P4, PT, R43, 0x8, PT ;  /* 0x000000082b00780c */ /* 0x000fe20003f84270 */
[--C-:B------:R-:W-:Y:S01]  /*5400*/  FFMA.FTZ R151, R11, UR24, -R76.reuse ;  /* 0x000000180b977c23 */ /* 0x100fe2000801084c */
[----:B------:R-:W-:Y:S01]  /*5410*/  FSEL R5, R6, -INF , P5 ;  /* 0xff80000006057808 */ /* 0x000fe20002800000 */
[--C-:B------:R-:W-:Y:S01]  /*5420*/  FFMA.FTZ R139, R46, UR24, -R76.reuse ;  /* 0x000000182e8b7c23 */ /* 0x100fe2000801084c */
[----:B------:R-:W-:Y:S01]  /*5430*/  FMNMX.FTZ R78, R8, R3, !PT ;  /* 0x00000003084e7209 */ /* 0x000fe20007810000 */
[----:B------:R-:W5:Y:S01]  /*5440*/  MUFU.TANH R41, R41 ;  /* 0x0000002900297308 */ /* 0x000f620000002400 */
[----:B------:R-:W-:Y:S01]  /*5450*/  ISETP.GT.AND P5, PT, R43, 0x9, PT ;  /* 0x000000092b00780c */ /* 0x000fe20003fa4270 */
[--C-:B------:R-:W-:Y:S01]  /*5460*/  FFMA.FTZ R147, R25, UR24, -R76.reuse ;  /* 0x0000001819937c23 */ /* 0x100fe2000801084c */
[----:B--2---:R-:W-:Y:S01]  /*5470*/  FSEL R9, R9, -INF , P4 ;  /* 0xff80000009097808 */ /* 0x004fe20002000000 */
[--C-:B------:R-:W-:Y:S01]  /*5480*/  FFMA.FTZ R137, R37, UR24, -R76.reuse ;  /* 0x0000001825897c23 */ /* 0x100fe2000801084c */
[----:B------:R-:W-:Y:S01]  /*5490*/  FMNMX.FTZ R78, R5, R78, !PT ;  /* 0x0000004e054e7209 */ /* 0x000fe20007810000 */
[--C-:B------:R-:W-:Y:S01]  /*54a0*/  FFMA.FTZ R143, R33, UR24, -R76.reuse ;  /* 0x00000018218f7c23 */ /* 0x100fe2000801084c */
[----:B------:R-:W-:Y:S01]  /*54b0*/  ISETP.GT.AND P4, PT, R43, 0x10, PT ;  /* 0x000000102b00780c */ /* 0x000fe20003f84270 */
[----:B------:R-:W2:Y:S01]  /*54c0*/  MUFU.TANH R42, R42 ;  /* 0x0000002a002a7308 */ /* 0x000ea20000002400 */
[----:B------:R-:W-:Y:S01]  /*54d0*/  FSEL R10, R10, -INF , P5 ;  /* 0xff8000000a0a7808 */ /* 0x000fe20002800000 */
[--C-:B------:R-:W-:Y:S01]  /*54e0*/  FFMA.FTZ R33, R58, UR24, -R76.reuse ;  /* 0x000000183a217c23 */ /* 0x100fe2000801084c */
[----:B------:R-:W-:Y:S01]  /*54f0*/  FMNMX.FTZ R7, R9, R78, !PT ;  /* 0x0000004e09077209 */ /* 0x000fe20007810000 */
[--C-:B------:R-:W-:Y:S01]  /*5500*/  FFMA.FTZ R58, R60, UR24, -R76.reuse ;  /* 0x000000183c3a7c23 */ /* 0x100fe2000801084c */
[----:B------:R-:W-:Y:S01]  /*5510*/  ISETP.GT.AND P5, PT, R43, 0x11, PT ;  /* 0x000000112b00780c */ /* 0x000fe20003fa4270 */
[--C-:B------:R-:W-:Y:S01]  /*5520*/  FFMA.FTZ R45, R45, UR24, -R76.reuse ;  /* 0x000000182d2d7c23 */ /* 0x100fe2000801084c */
[----:B0-----:R-:W-:Y:S01]  /*5530*/  FSEL R13, R13, -INF , P4 ;  /* 0xff8000000d0d7808 */ /* 0x001fe20002000000 */
[----:B------:R-:W0:Y:S01]  /*5540*/  MUFU.TANH R63, R63 ;  /* 0x0000003f003f7308 */ /* 0x000e220000002400 */
        /* <DEDUP_REMOVED lines=8> */
[----:B------:R-:W-:Y:S01]  /*55d0*/  ISETP.GT.AND P5, PT, R43, 0x19, PT ;  /* 0x000000192b00780c */ /* 0x000fe20003fa4270 */
[----:B------:R-:W-:Y:S01]  /*55e0*/  FFMA.FTZ R26, R26, UR24, -R76 ;  /* 0x000000181a1a7c23 */ /* 0x000fe2000801084c */
[----:B---3--:R-:W-:Y:S01]  /*55f0*/  FSEL R21, R21, -INF , P4 ;  /* 0xff80000015157808 */ /* 0x008fe20002000000 */
[----:B------:R-:W-:-:S02]  /*5600*/  WARPGROUP.DEPBAR.LE gsb0, 0x0 ;  /* 0x00008000000079c5 */ /* 0x000fc40000010000 */
[----:B------:R-:W-:Y:S01]  /*5610*/  FMNMX.FTZ R78, R14, R7, !PT ;  /* 0x000000070e4e7209 */ /* 0x000fe20007810000 */
[----:B------:R-:W-:Y:S01]  /*5620*/  WARPGROUP.ARRIVE ;  /* 0x00000000000079c5 */ /* 0x000fe20000000000 */
[----:B------:R-:W-:Y:S01]  /*5630*/  ISETP.GT.AND P4, PT, R43, 0x20, PT ;  /* 0x000000202b00780c */ /* 0x000fe20003f84270 */
[----:B------:R-:W3:Y:S01]  /*5640*/  MUFU.TANH R64, R64 ;  /* 0x0000004000407308 */ /* 0x000ee20000002400 */
[----:B------:R-:W-:Y:S01]  /*5650*/  FSEL R24, R24, -INF , P5 ;  /* 0xff80000018187808 */ /* 0x000fe20002800000 */
[--C-:B------:R-:W-:Y:S01]  /*5660*/  FFMA.FTZ R133, R49, UR24, -R76.reuse ;  /* 0x0000001831857c23 */ /* 0x100fe2000801084c */
[----:B------:R-:W-:Y:S01]  /*5670*/  FMNMX.FTZ R7, R21, R78, !PT ;  /* 0x0000004e15077209 */ /* 0x000fe20007810000 */
[----:B------:R-:W-:Y:S01]  /*5680*/  HGMMA.64x64x16.F32 R88, R128, gdesc[UR4].tnspB, R88, gsb0 ;  /* 0x40e0000480587df0 */ /* 0x000fe20008000858 */
[----:B------:R-:W-:Y:S01]  /*5690*/  ISETP.GT.AND P5, PT, R43, 0x21, PT ;  /* 0x000000212b00780c */ /* 0x000fe20003fa4270 */
[----:B------:R-:W-:Y:S01]  /*56a0*/  UIADD3 UR6, UR10, 0x300, URZ ;  /* 0x000003000a067890 */ /* 0x000fe2000fffe03f */
[----:B------:R-:W-:Y:S01]  /*56b0*/  FSEL R27, R27, -INF , P4 ;  /* 0xff8000001b1b7808 */ /* 0x000fe20002000000 */
[----:B------:R-:W3:Y:S01]  /*56c0*/  MUFU.TANH R65, R65 ;  /* 0x0000004100417308 */ /* 0x000ee20000002400 */
[----:B------:R-:W-:Y:S01]  /*56d0*/  FMNMX.FTZ R78, R24, R7, !PT ;  /* 0x00000007184e7209 */ /* 0x000fe20007810000 */
[----:B------:R-:W-:Y:S01]  /*56e0*/  UMOV UR7, 0x40000040 ;  /* 0x4000004000077882 */ /* 0x000fe20000000000 */
[----:B------:R-:W-:Y:S01]  /*56f0*/  ISETP.GT.AND P4, PT, R43, 0x28, PT ;  /* 0x000000282b00780c */ /* 0x000fe20003f84270 */
[--C-:B------:R-:W-:Y:S01]  /*5700*/  FFMA.FTZ R141, R29, UR24, -R76.reuse ;  /* 0x000000181d8d7c23 */ /* 0x100fe2000801084c */
[----:B------:R-:W-:Y:S01]  /*5710*/  FSEL R28, R28, -INF , P5 ;  /* 0xff8000001c1c7808 */ /* 0x000fe20002800000 */
[--C-:B------:R-:W-:Y:S01]  /*5720*/  FFMA.FTZ R30, R30, UR24, -R76.reuse ;  /* 0x000000181e1e7c23 */ /* 0x100fe2000801084c */
[----:B------:R-:W-:Y:S01]  /*5730*/  FMNMX.FTZ R7, R27, R78, !PT ;  /* 0x0000004e1b077209 */ /* 0x000fe20007810000 */
[----:B------:R-:W3:Y:S01]  /*5740*/  MUFU.TANH R68, R68 ;  /* 0x0000004400447308 */ /* 0x000ee20000002400 */
[----:B------:R-:W-:Y:S01]  /*5750*/  ISETP.GT.AND P5, PT, R43, 0x29, PT ;  /* 0x000000292b00780c */ /* 0x000fe20003fa4270 */
[--C-:B------:R-:W-:Y:S01]  /*5760*/  FFMA.FTZ R47, R47, UR24, -R76.reuse ;  /* 0x000000182f2f7c23 */ /* 0x100fe2000801084c */
[----:B----4-:R-:W-:Y:S01]  /*5770*/  FSEL R31, R31, -INF , P4 ;  /* 0xff8000001f1f7808 */ /* 0x010fe20002000000 */
[--C-:B------:R-:W-:Y:S01]  /*5780*/  FFMA.FTZ R34, R34, UR24, -R76.reuse ;  /* 0x0000001822227c23 */ /* 0x100fe2000801084c */
[----:B------:R-:W-:Y:S01]  /*5790*/  FMNMX.FTZ R78, R28, R7, !PT ;  /* 0x000000071c4e7209 */ /* 0x000fe20007810000 */
[--C-:B------:R-:W-:Y:S01]  /*57a0*/  FFMA.FTZ R135, R50, UR24, -R76.reuse ;  /* 0x0000001832877c23 */ /* 0x100fe2000801084c */
[----:B------:R-:W-:Y:S01]  /*57b0*/  ISETP.GT.AND P4, PT, R43, 0x30, PT ;  /* 0x000000302b00780c */ /* 0x000fe20003f84270 */
[----:B------:R-:W4:Y:S01]  /*57c0*/  MUFU.TANH R69, R69 ;  /* 0x0000004500457308 */ /* 0x000f220000002400 */
[----:B------:R-:W-:Y:S01]  /*57d0*/  FSEL R32, R32, -INF , P5 ;  /* 0xff80000020207808 */ /* 0x000fe20002800000 */
[--C-:B------:R-:W-:Y:S01]  /*57e0*/  FFMA.FTZ R50, R53, UR24, -R76.reuse ;  /* 0x0000001835327c23 */ /* 0x100fe2000801084c */
[----:B------:R-:W-:Y:S01]  /*57f0*/  FMNMX.FTZ R7, R31, R78, !PT ;  /* 0x0000004e1f077209 */ /* 0x000fe20007810000 */
[--C-:B------:R-:W-:Y:S01]  /*5800*/  FFMA.FTZ R15, R54, UR24, -R76.reuse ;  /* 0x00000018360f7c23 */ /* 0x100fe2000801084c */
[----:B------:R-:W-:Y:S01]  /*5810*/  ISETP.GT.AND P5, PT, R43, 0x31, PT ;  /* 0x000000312b00780c */ /* 0x000fe20003fa4270 */
[--C-:B------:R-:W-:Y:S01]  /*5820*/  FFMA.FTZ R54, R57, UR24, -R76.reuse ;  /* 0x0000001839367c23 */ /* 0x100fe2000801084c */
[----:B------:R-:W-:Y:S01]  /*5830*/  FSEL R35, R35, -INF , P4 ;  /* 0xff80000023237808 */ /* 0x000fe20002000000 */
[----:B------:R-:W4:Y:S01]  /*5840*/  MUFU.TANH R70, R70 ;  /* 0x0000004600467308 */ /* 0x000f220000002400 */
[----:B------:R-:W-:Y:S01]  /*5850*/  FMNMX.FTZ R78, R32, R7, !PT ;  /* 0x00000007204e7209 */ /* 0x000fe20007810000 */
[--C-:B------:R-:W-:Y:S01]  /*5860*/  FFMA.FTZ R29, R62, UR24, -R76.reuse ;  /* 0x000000183e1d7c23 */ /* 0x100fe2000801084c */
[----:B------:R-:W-:Y:S01]  /*5870*/  ISETP.GT.AND P4, PT, R43, 0x38, PT ;  /* 0x000000382b00780c */ /* 0x000fe20003f84270 */
[----:B------:R-:W-:Y:S01]  /*5880*/  FFMA.FTZ R66, R66, UR24, -R76 ;  /* 0x0000001842427c23 */ /* 0x000fe2000801084c */
[----:B------:R-:W-:-:S02]  /*5890*/  FSEL R36, R36, -INF , P5 ;  /* 0xff80000024247808 */ /* 0x000fc40002800000 */
[----:B------:R-:W-:Y:S01]  /*58a0*/  FMNMX.FTZ R7, R35, R78, !PT ;  /* 0x0000004e23077209 */ /* 0x000fe20007810000 */
[----:B------:R-:W4:Y:S01]  /*58b0*/  MUFU.TANH R71, R71 ;  /* 0x0000004700477308 */ /* 0x000f220000002400 */
[C---:B------:R-:W-:Y:S02]  /*58c0*/  ISETP.GT.AND P5, PT, R43.reuse, 0x39, PT ;  /* 0x000000392b00780c */ /* 0x040fe40003fa4270 */
[----:B-----5:R-:W-:Y:S02]  /*58d0*/  FSEL R38, R38, -INF , P4 ;  /* 0xff80000026267808 */ /* 0x020fe40002000000 */
[----:B------:R-:W-:Y:S02]  /*58e0*/  FMNMX.FTZ R7, R36, R7, !PT ;  /* 0x0000000724077209 */ /* 0x000fe40007810000 */
[----:B------:R-:W-:Y:S01]  /*58f0*/  ISETP.GT.AND P4, PT, R43, 0x40, PT ;  /* 0x000000402b00780c */ /* 0x000fe20003f84270 */
[----:B------:R-:W5:Y:S01]  /*5900*/  MUFU.TANH R72, R72 ;  /* 0x0000004800487308 */ /* 0x000f620000002400 */
[----:B------:R-:W-:-:S02]  /*5910*/  FSEL R39, R39, -INF , P5 ;  /* 0xff80000027277808 */ /* 0x000fc40002800000 */
[----:B------:R-:W-:Y:S02]  /*5920*/  FMNMX.FTZ R78, R38, R7, !PT ;  /* 0x00000007264e7209 */ /* 0x000fe40007810000 */
[----:B------:R-:W-:Y:S02]  /*5930*/  ISETP.GT.AND P5, PT, R43, 0x41, PT ;  /* 0x000000412b00780c */ /* 0x000fe40003fa4270 */
[----:B------:R-:W-:Y:S01]  /*5940*/  FSEL R41, R41, -INF , P4 ;  /* 0xff80000029297808 */ /* 0x000fe20002000000 */
[----:B------:R-:W5:Y:S01]  /*5950*/  MUFU.TANH R73, R73 ;  /* 0x0000004900497308 */ /* 0x000f620000002400 */
[----:B------:R-:W-:Y:S02]  /*5960*/  FMNMX.FTZ R78, R39, R78, !PT ;  /* 0x0000004e274e7209 */ /* 0x000fe40007810000 */
[----:B------:R-:W-:Y:S02]  /*5970*/  ISETP.GT.AND P4, PT, R43, 0x48, PT ;  /* 0x000000482b00780c */ /* 0x000fe40003f84270 */
[----:B--2---:R-:W-:-:S02]  /*5980*/  FSEL R7, R42, -INF , P5 ;  /* 0xff8000002a077808 */ /* 0x004fc40002800000 */
[----:B------:R-:W-:Y:S01]  /*5990*/  FMNMX.FTZ R78, R41, R78, !PT ;  /* 0x0000004e294e7209 */ /* 0x000fe20007810000 */
[----:B------:R-:W2:Y:S01]  /*59a0*/  MUFU.TANH R74, R74 ;  /* 0x0000004a004a7308 */ /* 0x000ea20000002400 */
[----:B------:R-:W-:Y:S02]  /*59b0*/  ISETP.GT.AND P5, PT, R43, 0x49, PT ;  /* 0x000000492b00780c */ /* 0x000fe40003fa4270 */
[----:B0-----:R-:W-:Y:S02]  /*59c0*/  FSEL R63, R63, -INF , P4 ;  /* 0xff8000003f3f7808 */ /* 0x001fe40002000000 */
[----:B------:R-:W-:Y:S02]  /*59d0*/  FMNMX.FTZ R78, R7, R78, !PT ;  /* 0x0000004e074e7209 */ /* 0x000fe40007810000 */
[----:B------:R-:W-:Y:S01]  /*59e0*/  ISETP.GT.AND P4, PT, R43, 0x50, PT ;  /* 0x000000502b00780c */ /* 0x000fe20003f84270 */
[----:B------:R-:W0:Y:S01]  /*59f0*/  MUFU.TANH R75, R75 ;  /* 0x0000004b004b7308 */ /* 0x000e220000002400 */
[----:B-1----:R-:W-:-:S02]  /*5a00*/  FSEL R67, R67, -INF , P5 ;  /* 0xff80000043437808 */ /* 0x002fc40002800000 */
[----:B------:R-:W-:Y:S02]  /*5a10*/  FMNMX.FTZ R78, R63, R78, !PT ;  /* 0x0000004e3f4e7209 */ /* 0x000fe40007810000 */
[----:B------:R-:W-:Y:S02]  /*5a20*/  ISETP.GT.AND P5, PT, R43, 0x51, PT ;  /* 0x000000512b00780c */ /* 0x000fe40003fa4270 */
[----:B---3--:R-:W-:Y:S01]  /*5a30*/  FSEL R64, R64, -INF , P4 ;  /* 0xff80000040407808 */ /* 0x008fe20002000000 */
[----:B------:R-:W1:Y:S01]  /*5a40*/  MUFU.TANH R77, R77 ;  /* 0x0000004d004d7308 */ /* 0x000e620000002400 */
[----:B------:R-:W-:Y:S01]  /*5a50*/  FMNMX.FTZ R11, R67, R78, !PT ;  /* 0x0000004e430b7209 */ /* 0x000fe20007810000 */
[----:B------:R-:W-:Y:S02]  /*5a60*/  WARPGROUP.DEPBAR.LE gsb0, 0x0 ;  /* 0x00008000000079c5 */ /* 0x000fe40000010000 */
[----:B------:R-:W-:Y:S01]  /*5a70*/  ISETP.GT.AND P4, PT, R43, 0x58, PT ;  /* 0x000000582b00780c */ /* 0x000fe20003f84270 */
[----:B------:R-:W-:Y:S01]  /*5a80*/  WARPGROUP.ARRIVE ;  /* 0x00000000000079c5 */ /* 0x000fe20000000000 */
[----:B------:R-:W-:-:S02]  /*5a90*/  FSEL R65, R65, -INF , P5 ;  /* 0xff80000041417808 */ /* 0x000fc40002800000 */
[----:B------:R-:W-:Y:S01]  /*5aa0*/  FMNMX.FTZ R42, R64, R11, !PT ;  /* 0x0000000b402a7209 */ /* 0x000fe20007810000 */
[----:B------:R-:W3:Y:S01]  /*5ab0*/  MUFU.TANH R40, R85 ;  /* 0x0000005500287308 */ /* 0x000ee20000002400 */
[----:B------:R-:W-:Y:S01]  /*5ac0*/  ISETP.GT.AND P5, PT, R43, 0x59, PT ;  /* 0x000000592b00780c */ /* 0x000fe20003fa4270 */
[----:B------:R-:W-:Y:S01]  /*5ad0*/  HGMMA.64x64x16.F32 R88, R124, gdesc[UR4].tnspB, R88, gsb0 ;  /* 0x40e000047c587df0 */ /* 0x000fe20008000858 */
[----:B------:R-:W-:Y:S01]  /*5ae0*/  FSEL R68, R68, -INF , P4 ;  /* 0xff80000044447808 */ /* 0x000fe20002000000 */
[----:B------:R-:W-:Y:S01]  /*5af0*/  UIADD3 UR6, UR10, 0x380, URZ ;  /* 0x000003800a067890 */ /* 0x000fe2000fffe03f */
[----:B------:R-:W-:Y:S01]  /*5b00*/  FMNMX.FTZ R11, R65, R42, !PT ;  /* 0x0000002a410b7209 */ /* 0x000fe20007810000 */
[----:B------:R-:W-:Y:S01]  /*5b10*/  UMOV UR7, 0x40000040 ;  /* 0x4000004000077882 */ /* 0x000fe20000000000 */
[----:B------:R-:W-:Y:S01]  /*5b20*/  ISETP.GT.AND P4, PT, R43, 0x60, PT ;  /* 0x000000602b00780c */ /* 0x000fe20003f84270 */
[----:B------:R-:W-:Y:S01]  /*5b30*/  MUFU.EX2 R149, R149 ;  /* 0x0000009500957308 */ /* 0x000fe20000000800 */
[----:B----4-:R-:W-:-:S02]  /*5b40*/  FSEL R69, R69, -INF , P5 ;  /* 0xff80000045457808 */ /* 0x010fc40002800000 */
[----:B------:R-:W-:Y:S02]  /*5b50*/  FMNMX.FTZ R42, R68, R11, !PT ;  /* 0x0000000b442a7209 */ /* 0x000fe40007810000 */
[----:B------:R-:W-:Y:S02]  /*5b60*/  ISETP.GT.AND P5, PT, R43, 0x61, PT ;  /* 0x000000612b00780c */ /* 0x000fe40003fa4270 */
[----:B------:R-:W-:Y:S01]  /*5b70*/  FSEL R70, R70, -INF , P4 ;  /* 0xff80000046467808 */ /* 0x000fe20002000000 */
[----:B------:R-:W-:Y:S01]  /*5b80*/  MUFU.EX2 R6, R79 ;  /* 0x0000004f00067308 */ /* 0x000fe20000000800 */
[----:B------:R-:W-:Y:S02]  /*5b90*/  FMNMX.FTZ R11, R69, R42, !PT ;  /* 0x0000002a450b7209 */ /* 0x000fe40007810000 */
[----:B------:R-:W-:Y:S02]  /*5ba0*/  ISETP.GT.AND P4, PT, R43, 0x68, PT ;  /* 0x000000682b00780c */ /* 0x000fe40003f84270 */
[----:B------:R-:W-:-:S02]  /*5bb0*/  FSEL R71, R71, -INF , P5 ;  /* 0xff80000047477808 */ /* 0x000fc40002800000 */
[----:B------:R-:W-:Y:S01]  /*5bc0*/  FMNMX.FTZ R78, R70, R11, !PT ;  /* 0x0000000b464e7209 */ /* 0x000fe20007810000 */
[----:B------:R4:W-:Y:S01]  /*5bd0*/  MUFU.EX2 R42, R45 ;  /* 0x0000002d002a7308 */ /* 0x0009e20000000800 */
[----:B------:R-:W-:Y:S02]  /*5be0*/  ISETP.GT.AND P5, PT, R43, 0x69, PT ;  /* 0x000000692b00780c */ /* 0x000fe40003fa4270 */
[----:B-----5:R-:W-:Y:S02]  /*5bf0*/  FSEL R72, R72, -INF , P4 ;  /* 0xff80000048487808 */ /* 0x020fe40002000000 */
[----:B------:R-:W-:Y:S02]  /*5c00*/  FMNMX.FTZ R11, R71, R78, !PT ;  /* 0x0000004e470b7209 */ /* 0x000fe40007810000 */
[----:B------:R-:W-:Y:S01]  /*5c10*/  ISETP.GT.AND P4, PT, R43, 0x70, PT ;  /* 0x000000702b00780c */ /* 0x000fe20003f84270 */
[----:B------:R-:W-:Y:S01]  /*5c20*/  MUFU.EX2 R151, R151 ;  /* 0x0000009700977308 */ /* 0x000fe20000000800 */
[----:B------:R-:W-:-:S02]  /*5c30*/  FSEL R73, R73, -INF , P5 ;  /* 0xff80000049497808 */ /* 0x000fc40002800000 */
[----:B------:R-:W-:Y:S02]  /*5c40*/  FMNMX.FTZ R46, R72, R11, !PT ;  /* 0x0000000b482e7209 */ /* 0x000fe40007810000 */
[----:B------:R-:W-:Y:S02]  /*5c50*/  ISETP.GT.AND P5, PT, R43, 0x71, PT ;  /* 0x000000712b00780c */ /* 0x000fe40003fa4270 */
[----:B--2---:R-:W-:Y:S01]  /*5c60*/  FSEL R74, R74, -INF , P4 ;  /* 0xff8000004a4a7808 */ /* 0x004fe20002000000 */
[----:B------:R-:W-:Y:S01]  /*5c70*/  MUFU.EX2 R12, R12 ;  /* 0x0000000c000c7308 */ /* 0x000fe20000000800 */
[----:B------:R-:W-:Y:S02]  /*5c80*/  FMNMX.FTZ R11, R73, R46, !PT ;  /* 0x0000002e490b7209 */ /* 0x000fe40007810000 */
[----:B------:R-:W-:Y:S02]  /*5c90*/  ISETP.GT.AND P4, PT, R43, 0x78, PT ;  /* 0x000000782b00780c */ /* 0x000fe40003f84270 */
[----:B0-----:R-:W-:-:S02]  /*5ca0*/  FSEL R75, R75, -INF , P5 ;  /* 0xff8000004b4b7808 */ /* 0x001fc40002800000 */
[----:B------:R-:W-:Y:S01]  /*5cb0*/  FMNMX.FTZ R78, R74, R11, !PT ;  /* 0x0000000b4a4e7209 */ /* 0x000fe20007810000 */
[----:B------:R-:W-:Y:S01]  /*5cc0*/  MUFU.EX2 R145, R145 ;  /* 0x0000009100917308 */ /* 0x000fe20000000800 */
[----:B------:R-:W-:Y:S01]  /*5cd0*/  ISETP.GT.AND P5, PT, R43, 0x79, PT ;  /* 0x000000792b00780c */ /* 0x000fe20003fa4270 */
[--C-:B------:R-:W-:Y:S01]  /*5ce0*/  FFMA.FTZ R11, R52, UR24, -R76.reuse ;  /* 0x00000018340b7c23 */ /* 0x100fe2000801084c */
[----:B-1----:R-:W-:Y:S01]  /*5cf0*/  FSEL R77, R77, -INF , P4 ;  /* 0xff8000004d4d7808 */ /* 0x002fe20002000000 */
[--C-:B------:R-:W-:Y:S01]  /*5d00*/  FFMA.FTZ R52, R55, UR24, -R76.reuse ;  /* 0x0000001837347c23 */ /* 0x100fe2000801084c */
[----:B------:R-:W-:Y:S02]  /*5d10*/  FMNMX.FTZ R78, R75, R78, !PT ;  /* 0x0000004e4b4e7209 */ /* 0x000fe40007810000 */
[----:B---3--:R-:W-:Y:S01]  /*5d20*/  FSEL R43, R40, -INF , P5 ;  /* 0xff800000282b7808 */ /* 0x008fe20002800000 */
[----:B------:R-:W-:Y:S01]  /*5d30*/  MUFU.EX2 R20, R20 ;  /* 0x0000001400147308 */ /* 0x000fe20000000800 */
[----:B------:R-:W-:Y:S01]  /*5d40*/  FMNMX.FTZ R78, R77, R78, !PT ;  /* 0x0000004e4d4e7209 */ /* 0x000fe20007810000 */
[--C-:B------:R-:W-:Y:S01]  /*5d50*/  FFMA.FTZ R40, R48, UR24, -R76.reuse ;  /* 0x0000001830287c23 */ /* 0x100fe2000801084c */
[----:B------:R-:W-:-:S02]  /*5d60*/  FFMA.FTZ R48, R51, UR24, -R76 ;  /* 0x0000001833307c23 */ /* 0x000fc4000801084c */
[----:B------:R-:W-:-:S03]  /*5d70*/  FMNMX.FTZ R78, R43, R78, !PT ;  /* 0x0000004e2b4e7209 */ /* 0x000fc60007810000 */
[----:B------:R-:W-:Y:S02]  /*5d80*/  MUFU.EX2 R147, R147 ;  /* 0x0000009300937308 */ /* 0x000fe40000000800 */
[----:B------:R-:W0:Y:S06]  /*5d90*/  SHFL.BFLY PT, R25, R78, 0x2, 0x1f ;  /* 0x0c401f004e197f89 */ /* 0x000e2c00000e0000 */
[----:B------:R-:W-:Y:S08]  /*5da0*/  MUFU.EX2 R26, R26 ;  /* 0x0000001a001a7308 */ /* 0x000ff00000000800 */
[----:B------:R-:W-:Y:S01]  /*5db0*/  MUFU.EX2 R141, R141 ;  /* 0x0000008d008d7308 */ /* 0x000fe20000000800 */
[----:B------:R-:W-:-:S02]  /*5dc0*/  WARPGROUP.DEPBAR.LE gsb0, 0x0 ;  /* 0x00008000000079c5 */ /* 0x000fc40000010000 */
[----:B------:R-:W-:-:S05]  /*5dd0*/  WARPGROUP.ARRIVE ;  /* 0x00000000000079c5 */ /* 0x000fca0000000000 */
[----:B------:R-:W-:Y:S01]  /*5de0*/  MUFU.EX2 R30, R30 ;  /* 0x0000001e001e7308 */ /* 0x000fe20000000800 */
[----:B------:R-:W-:Y:S01]  /*5df0*/  HGMMA.64x64x16.F32 R88, R120, gdesc[UR4].tnspB, R88, gsb0 ;  /* 0x40e0000478587df0 */ /* 0x000fe20008000858 */
[----:B0-----:R-:W-:Y:S01]  /*5e00*/  FMNMX.FTZ R49, R78, R25, !PT ;  /* 0x000000194e317209 */ /* 0x001fe20007810000 */
[--C-:B------:R-:W-:Y:S01]  /*5e10*/  FFMA.FTZ R25, R56, UR24, -R76.reuse ;  /* 0x0000001838197c23 */ /* 0x100fe2000801084c */
[----:B------:R-:W-:-:S03]  /*5e20*/  FFMA.FTZ R56, R59, UR24, -R76 ;  /* 0x000000183b387c23 */ /* 0x000fc6000801084c */
[----:B------:R-:W0:Y:S01]  /*5e30*/  SHFL.BFLY PT, R78, R49, 0x1, 0x1f ;  /* 0x0c201f00314e7f89 */ /* 0x000e2200000e0000 */
[----:B------:R1:W-:Y:S08]  /*5e40*/  MUFU.EX2 R46, R47 ;  /* 0x0000002f002e7308 */ /* 0x0003f00000000800 */
[----:B------:R-:W-:Y:S08]  /*5e50*/  MUFU.EX2 R143, R143 ;  /* 0x0000008f008f7308 */ /* 0x000ff00000000800 */
[----:B------:R-:W-:Y:S01]  /*5e60*/  MUFU.EX2 R34, R34 ;  /* 0x0000002200227308 */ /* 0x000fe20000000800 */
[----:B0-----:R-:W-:-:S07]  /*5e70*/  FMNMX.FTZ R49, R49, R78, !PT ;  /* 0x0000004e31317209 */ /* 0x001fce0007810000 */
[----:B------:R-:W-:Y:S01]  /*5e80*/  MUFU.EX2 R137, R137 ;  /* 0x0000008900897308 */ /* 0x000fe20000000800 */
[C---:B------:R-:W-:Y:S01]  /*5e90*/  FSETP.NEU.FTZ.AND P4, PT, R49.reuse, -INF , PT ;  /* 0xff8000003100780b */ /* 0x040fe20003f9d000 */
[----:B------:R-:W-:-:S06]  /*5ea0*/  FMUL.FTZ R37, R49, UR24 ;  /* 0x0000001831257c20 */ /* 0x000fcc0008410000 */
[----:B------:R-:W-:Y:S01]  /*5eb0*/  MUFU.EX2 R139, R139 ;  /* 0x0000008b008b7308 */ /* 0x000fe20000000800 */
[----:B------:R-:W-:Y:S01]  /*5ec0*/  FSEL R60, R37, RZ, P4 ;  /* 0x000000ff253c7208 */ /* 0x000fe20002000000 */
[----:B------:R-:W-:-:S04]  /*5ed0*/  FFMA.FTZ R37, R61, UR24, -R76 ;  /* 0x000000183d257c23 */ /* 0x000fc8000801084c */
[--C-:B------:R-:W-:Y:S01]  /*5ee0*/  FFMA.FTZ R136, R35, UR24, -R60.reuse ;  /* 0x0000001823887c23 */ /* 0x100fe2000801083c */
[----:B------:R-:W-:Y:S01]  /*5ef0*/  FSEL R35, R44, RZ, P3 ;  /* 0x000000ff2c237208 */ /* 0x000fe20001800000 */
[--C-:B------:R-:W-:Y:S01]  /*5f00*/  FFMA.FTZ R148, R8, UR24, -R60.reuse ;  /* 0x0000001808947c23 */ /* 0x100fe2000801083c */
[--C-:B------:R-:W-:Y:S01]  /*5f10*/  FFMA.FTZ R5, R5, UR24, -R60.reuse ;  /* 0x0000001805057c23 */ /* 0x100fe2000801083c */
[--C-:B------:R-:W-:Y:S01]  /*5f20*/  FFMA.FTZ R150, R9, UR24, -R60.reuse ;  /* 0x0000001809967c23 */ /* 0x100fe2000801083c */
[----:B----4-:R-:W-:Y:S01]  /*5f30*/  FFMA.FTZ R45, R10, UR24, -R60 ;  /* 0x000000180a2d7c23 */ /* 0x010fe2000801083c */
[----:B------:R-:W-:Y:S01]  /*5f40*/  FADD.FTZ R35, -R35, R4 ;  /* 0x0000000423237221 */ /* 0x000fe20000010100 */
[----:B------:R-:W-:Y:S01]  /*5f50*/  FSEL R4, R49, RZ, P4 ;  /* 0x000000ff31047208 */ /* 0x000fe20002000000 */
[----:B------:R-:W-:Y:S01]  /*5f60*/  MUFU.EX2 R148, R148 ;  /* 0x0000009400947308 */ /* 0x000fe20000000800 */
[--C-:B------:R-:W-:Y:S01]  /*5f70*/  FFMA.FTZ R144, R13, UR24, -R60.reuse ;  /* 0x000000180d907c23 */ /* 0x100fe2000801083c */
[----:B------:R-:W-:Y:S01]  /*5f80*/  FMUL.FTZ R35, R35, UR24 ;  /* 0x0000001823237c20 */ /* 0x000fe20008410000 */
[--C-:B------:R-:W-:Y:S01]  /*5f90*/  FFMA.FTZ R13, R14, UR24, -R60.reuse ;  /* 0x000000180e0d7c23 */ /* 0x100fe2000801083c */
[----:B------:R-:W-:Y:S01]  /*5fa0*/  FADD.FTZ R3, -R4, R3 ;  /* 0x0000000304037221 */ /* 0x000fe20000010100 */
[--C-:B------:R-:W-:Y:S01]  /*5fb0*/  FFMA.FTZ R142, R31, UR24, -R60.reuse ;  /* 0x000000181f8e7c23 */ /* 0x100fe2000801083c */
[--C-:B------:R-:W-:Y:S01]  /*5fc0*/  FFMA.FTZ R31, R39, UR24, -R60.reuse ;  /* 0x00000018271f7c23 */ /* 0x100fe2000801083c */
[--C-:B------:R-:W-:Y:S01]  /*5fd0*/  FFMA.FTZ R146, R21, UR24, -R60.reuse ;  /* 0x0000001815927c23 */ /* 0x100fe2000801083c */
[----:B------:R-:W-:Y:S01]  /*5fe0*/  FMUL.FTZ R3, R3, UR24 ;  /* 0x0000001803037c20 */ /* 0x000fe20008410000 */
[----:B------:R0:W2:Y:S01]  /*5ff0*/  MUFU.EX2 R4, R35 ;  /* 0x0000002300047308 */ /* 0x0000a20000000800 */
[--C-:B------:R-:W-:Y:S01]  /*6000*/  FFMA.FTZ R132, R41, UR24, -R60.reuse ;  /* 0x0000001829847c23 */ /* 0x100fe2000801083c */
[--C-:B------:R-:W-:Y:S01]  /*6010*/  FFMA.FTZ R9, R24, UR24, -R60.reuse ;  /* 0x0000001818097c23 */ /* 0x100fe2000801083c */
[--C-:B------:R-:W-:Y:S01]  /*6020*/  FFMA.FTZ R140, R27, UR24, -R60.reuse ;  /* 0x000000181b8c7c23 */ /* 0x100fe2000801083c */
[--C-:B------:R-:W-:Y:S01]  /*6030*/  FFMA.FTZ R21, R28, UR24, -R60.reuse ;  /* 0x000000181c157c23 */ /* 0x100fe2000801083c */
[--C-:B-1----:R-:W-:Y:S01]  /*6040*/  FFMA.FTZ R47, R32, UR24, -R60.reuse ;  /* 0x00000018202f7c23 */ /* 0x102fe2000801083c */
[--C-:B------:R-:W-:Y:S01]  /*6050*/  FFMA.FTZ R27, R36, UR24, -R60.reuse ;  /* 0x00000018241b7c23 */ /* 0x100fe2000801083c */
[--C-:B------:R-:W-:Y:S01]  /*6060*/  FFMA.FTZ R138, R38, UR24, -R60.reuse ;  /* 0x00000018268a7c23 */ /* 0x100fe2000801083c */
[----:B------:R-:W1:Y:S01]  /*6070*/  MUFU.EX2 R3, R3 ;  /* 0x0000000300037308 */ /* 0x000e620000000800 */
[--C-:B------:R-:W-:Y:S01]  /*6080*/  FFMA.FTZ R7, R7, UR24, -R60.reuse ;  /* 0x0000001807077c23 */ /* 0x100fe2000801083c */
[--C-:B------:R-:W-:Y:S01]  /*6090*/  FFMA.FTZ R134, R63, UR24, -R60.reuse ;  /* 0x000000183f867c23 */ /* 0x100fe2000801083c */
[--C-:B0-----:R-:W-:Y:S01]  /*60a0*/  FFMA.FTZ R35, R67, UR24, -R60.reuse ;  /* 0x0000001843237c23 */ /* 0x101fe2000801083c */
[--C-:B------:R-:W-:Y:S01]  /*60b0*/  FFMA.FTZ R128, R64, UR24, -R60.reuse ;  /* 0x0000001840807c23 */ /* 0x100fe2000801083c */
[--C-:B------:R-:W-:Y:S01]  /*60c0*/  FFMA.FTZ R130, R68, UR24, -R60.reuse ;  /* 0x0000001844827c23 */ /* 0x100fe2000801083c */
[--C-:B------:R-:W-:Y:S01]  /*60d0*/  FFMA.FTZ R124, R70, UR24, -R60.reuse ;  /* 0x00000018467c7c23 */ /* 0x100fe2000801083c */
[----:B------:R-:W-:Y:S01]  /*60e0*/  FFMA.FTZ R126, R72, UR24, -R60 ;  /* 0x00000018487e7c23 */ /* 0x000fe2000801083c */
[----:B------:R-:W0:Y:S01]  /*60f0*/  MUFU.EX2 R5, R5 ;  /* 0x0000000500057308 */ /* 0x000e220000000800 */
[----:B--2---:R-:W-:Y:S01]  /*6100*/  FFMA.FTZ R39, R4, R0, R149 ;  /* 0x0000000004277223 */ /* 0x004fe20000010095 */
[----:B------:R-:W-:-:S02]  /*6110*/  IMAD.U32 R10, RZ, RZ, UR39 ;  /* 0x00000027ff0a7e24 */ /* 0x000fc4000f8e00ff */
[--C-:B------:R-:W-:Y:S01]  /*6120*/  FFMA.FTZ R73, R73, UR24, -R60.reuse ;  /* 0x0000001849497c23 */ /* 0x100fe2000801083c */
[----:B------:R-:W-:Y:S01]  /*6130*/  FFMA.FTZ R74, R74, UR24, -R60 ;  /* 0x000000184a4a7c23 */ /* 0x000fe2000801083c */
[----:B------:R-:W-:Y:S01]  /*6140*/  FADD.FTZ R0, R6, R39 ;  /* 0x0000002706007221 */ /* 0x000fe20000010000 */
[----:B------:R-:W-:Y:S01]  /*6150*/  VIADD R8, R23, 0x9 ;  /* 0x0000000917087836 */ /* 0x000fe20000000000 */
[----:B------:R-:W-:Y:S01]  /*6160*/  @!P1 LEA R10, R10, UR45, 0x3 ;  /* 0x0000002d0a0a9c11 */ /* 0x000fe2000f8e18ff */
[----:B------:R-:W2:Y:S01]  /*6170*/  MUFU.EX2 R150, R150 ;  /* 0x0000009600967308 */ /* 0x000ea20000000800 */
[----:B-1----:R-:W-:Y:S01]  /*6180*/  FFMA.FTZ R2, R3, R2, R148 ;  /* 0x0000000203027223 */ /* 0x002fe20000010094 */
[----:B------:R-:W-:Y:S01]  /*6190*/  FADD.FTZ R39, R151, R0 ;  /* 0x0000000097277221 */ /* 0x000fe20000010000 */
[----:B------:R-:W-:Y:S01]  /*61a0*/  ISETP.GE.U32.AND P3, PT, R82, 0x180, PT ;  /* 0x000001805200780c */ /* 0x000fe20003f66070 */
[----:B------:R-:W-:Y:S02]  /*61b0*/  @!P1 VIADD R10, R10, 0x16840 ;  /* 0x000168400a0a9836 */ /* 0x000fe40000000000 */
[--C-:B------:R-:W-:Y:S01]  /*61c0*/  FFMA.FTZ R75, R75, UR24, -R60.reuse ;  /* 0x000000184b4b7c23 */ /* 0x100fe2000801083c */
[----:B------:R-:W-:Y:S01]  /*61d0*/  FADD.FTZ R0, R12, R39 ;  /* 0x000000270c007221 */ /* 0x000fe20000010000 */
[----:B------:R-:W-:Y:S01]  /*61e0*/  FFMA.FTZ R39, R65, UR24, -R60 ;  /* 0x0000001841277c23 */ /* 0x000fe2000801083c */
[----:B------:R-:W1:Y:S01]  /*61f0*/  MUFU.EX2 R45, R45 ;  /* 0x0000002d002d7308 */ /* 0x000e620000000800 */
[C---:B0-----:R-:W-:Y:S01]  /*6200*/  FADD.FTZ R41, R5.reuse, R2 ;  /* 0x0000000205297221 */ /* 0x041fe20000010000 */
[----:B------:R-:W-:Y:S01]  /*6210*/  F2FP.F16.F32.PACK_AB R148, R5, R148 ;  /* 0x000000940594723e */ /* 0x000fe200000000ff */
[----:B------:R-:W-:-:S02]  /*6220*/  WARPGROUP.DEPBAR.LE gsb0, 0x0 ;  /* 0x00008000000079c5 */ /* 0x000fc40000010000 */
[----:B------:R-:W-:Y:S01]  /*6230*/  SEL R8, R8, 0x9, !P3 ;  /* 0x0000000908087807 */ /* 0x000fe20005800000 */
[----:B------:R-:W-:Y:S01]  /*6240*/  FFMA.FTZ R77, R77, UR24, -R60 ;  /* 0x000000184d4d7c23 */ /* 0x000fe2000801083c */
[----:B------:R-:W-:Y:S01]  /*6250*/  @!P1 PRMT R10, RZ, 0x654, R10 ;  /* 0x00000654ff0a9816 */ /* 0x000fe2000000000a */
[----:B------:R-:W0:Y:S01]  /*6260*/  MUFU.EX2 R144, R144 ;  /* 0x0000009000907308 */ /* 0x000e220000000800 */
[----:B--2---:R-:W-:Y:S01]  /*6270*/  FADD.FTZ R2, R150, R41 ;  /* 0x0000002996027221 */ /* 0x004fe20000010000 */
[----:B------:R2:W-:Y:S06]  /*6280*/  BAR.ARV R8, 0x100 ;  /* 0x000400080000751d */ /* 0x0005ec0000002000 */
[----:B------:R-:W3:Y:S01]  /*6290*/  MUFU.EX2 R13, R13 ;  /* 0x0000000d000d7308 */ /* 0x000ee20000000800 */
[----:B-1----:R-:W-:Y:S01]  /*62a0*/  FADD.FTZ R41, R45, R2 ;  /* 0x000000022d297221 */ /* 0x002fe20000010000 */
[----:B------:R1:W-:Y:S01]  /*62b0*/  @!P1 SYNCS.ARRIVE.TRANS64.RED.A1T0 RZ, [R10+URZ], RZ ;  /* 0x000000ff0aff99a7 */ /* 0x0003e2000810043f */
[----:B------:R-:W-:Y:S01]  /*62c0*/  FFMA.FTZ R43, R43, UR24, -R60 ;  /* 0x000000182b2b7c23 */ /* 0x000fe2000801083c */
[----:B------:R-:W-:Y:S01]  /*62d0*/  PLOP3.LUT P3, PT, PT, PT, UP1, 0x80, 0x0 ;  /* 0x000000000000781c */ /* 0x000fe20003f6f018 */
[-C--:B------:R-:W-:Y:S01]  /*62e0*/  FMUL.FTZ R88, R88, R3.reuse ;  /* 0x0000000358587220 */ /* 0x080fe20000410000 */
[-C--:B------:R-:W-:Y:S01]  /*62f0*/  FMUL.FTZ R89, R89, R3.reuse ;  /* 0x0000000359597220 */ /* 0x080fe20000410000 */
[-C--:B------:R-:W-:Y:S01]  /*6300*/  FMUL.FTZ R92, R92, R3.reuse ;  /* 0x000000035c5c7220 */ /* 0x080fe20000410000 */
[----:B------:R-:W4:Y:S01]  /*6310*/  MUFU.EX2 R146, R146 ;  /* 0x0000009200927308 */ /* 0x000f220000000800 */
[----:B0-----:R-:W-:Y:S01]  /*6320*/  FADD.FTZ R2, R144, R41 ;  /* 0x0000002990027221 */ /* 0x001fe20000010000 */
[----:B------:R-:W-:Y:S01]  /*6330*/  FADD.FTZ R41, R145, R0 ;  /* 0x0000000091297221 */ /* 0x000fe20000010000 */
[----:B-1----:R-:W-:Y:S01]  /*6340*/  IMAD.U32 R10, RZ, RZ, UR25 ;  /* 0x00000019ff0a7e24 */ /* 0x002fe2000f8e00ff */
[----:B------:R-:W-:Y:S01]  /*6350*/  UMOV UR25, UR39 ;  /* 0x0000002700197c82 */ /* 0x000fe20008000000 */
[-C--:B------:R-:W-:Y:S01]  /*6360*/  FMUL.FTZ R93, R93, R3.reuse ;  /* 0x000000035d5d7220 */ /* 0x080fe20000410000 */
[----:B------:R-:W-:Y:S01]  /*6370*/  FADD.FTZ R0, R20, R41 ;  /* 0x0000002914007221 */ /* 0x000fe20000010000 */
[----:B------:R-:W-:Y:S01]  /*6380*/  FFMA.FTZ R41, R69, UR24, -R60 ;  /* 0x0000001845297c23 */ /* 0x000fe2000801083c */
[----:B------:R-:W0:Y:S01]  /*6390*/  MUFU.EX2 R9, R9 ;  /* 0x0000000900097308 */ /* 0x000e220000000800 */
[C---:B---3--:R-:W-:Y:S01]  /*63a0*/  FADD.FTZ R51, R13.reuse, R2 ;  /* 0x000000020d337221 */ /* 0x048fe20000010000 */
[----:B------:R-:W-:Y:S01]  /*63b0*/  F2FP.F16.F32.PACK_AB R144, R13, R144 ;  /* 0x000000900d90723e */ /* 0x000fe200000000ff */
[-C--:B------:R-:W-:Y:S01]  /*63c0*/  FMUL.FTZ R96, R96, R3.reuse ;  /* 0x0000000360607220 */ /* 0x080fe20000410000 */
[----:B------:R-:W-:Y:S01]  /*63d0*/  @!P1 LEA R10, R10, UR45, 0x3 ;  /* 0x0000002d0a0a9c11 */ /* 0x000fe2000f8e18ff */
[-C--:B------:R-:W-:Y:S01]  /*63e0*/  FMUL.FTZ R97, R97, R3.reuse ;  /* 0x0000000361617220 */ /* 0x080fe20000410000 */
[-C--:B------:R-:W-:Y:S01]  /*63f0*/  FMUL.FTZ R100, R100, R3.reuse ;  /* 0x0000000364647220 */ /* 0x080fe20000410000 */
[----:B------:R-:W-:Y:S01]  /*6400*/  FMUL.FTZ R101, R101, R3 ;  /* 0x0000000365657220 */ /* 0x000fe20000410000 */
[----:B------:R-:W1:Y:S01]  /*6410*/  MUFU.EX2 R140, R140 ;  /* 0x0000008c008c7308 */ /* 0x000e620000000800 */
[----:B----4-:R-:W-:Y:S01]  /*6420*/  FADD.FTZ R2, R146, R51 ;  /* 0x0000003392027221 */ /* 0x010fe20000010000 */
[----:B------:R-:W-:Y:S01]  /*6430*/  FADD.FTZ R51, R147, R0 ;  /* 0x0000000093337221 */ /* 0x000fe20000010000 */
[----:B--2---:R-:W-:-:S02]  /*6440*/  @!P1 VIADD R8, R10, 0x16860 ;  /* 0x000168600a089836 */ /* 0x004fc40000000000 */
[-C--:B------:R-:W-:Y:S01]  /*6450*/  FMUL.FTZ R104, R104, R3.reuse ;  /* 0x0000000368687220 */ /* 0x080fe20000410000 */
[-C--:B------:R-:W-:Y:S01]  /*6460*/  FMUL.FTZ R105, R105, R3.reuse ;  /* 0x0000000369697220 */ /* 0x080fe20000410000 */
[----:B------:R-:W-:Y:S01]  /*6470*/  FADD.FTZ R0, R26, R51 ;  /* 0x000000331a007221 */ /* 0x000fe20000010000 */
[----:B------:R-:W-:Y:S01]  /*6480*/  FFMA.FTZ R51, R71, UR24, -R60 ;  /* 0x0000001847337c23 */ /* 0x000fe2000801083c */
[----:B------:R-:W2:Y:S01]  /*6490*/  MUFU.EX2 R21, R21 ;  /* 0x0000001500157308 */ /* 0x000ea20000000800 */
[C---:B0-----:R-:W-:Y:S01]  /*64a0*/  FADD.FTZ R53, R9.reuse, R2 ;  /* 0x0000000209357221 */ /* 0x041fe20000010000 */
[----:B------:R-:W-:Y:S01]  /*64b0*/  F2FP.F16.F32.PACK_AB R146, R9, R146 ;  /* 0x000000920992723e */ /* 0x000fe200000000ff */
[-C--:B------:R-:W-:Y:S01]  /*64c0*/  FMUL.FTZ R108, R108, R3.reuse ;  /* 0x000000036c6c7220 */ /* 0x080fe20000410000 */
[----:B------:R-:W-:Y:S01]  /*64d0*/  @!P1 PRMT R8, RZ, 0x654, R8 ;  /* 0x00000654ff089816 */ /* 0x000fe20000000008 */
[-C--:B------:R-:W-:Y:S01]  /*64e0*/  FMUL.FTZ R109, R109, R3.reuse ;  /* 0x000000036d6d7220 */ /* 0x080fe20000410000 */
[-C--:B------:R-:W-:Y:S01]  /*64f0*/  FMUL.FTZ R112, R112, R3.reuse ;  /* 0x0000000370707220 */ /* 0x080fe20000410000 */
[-C--:B------:R-:W-:Y:S01]  /*6500*/  FMUL.FTZ R113, R113, R3.reuse ;  /* 0x0000000371717220 */ /* 0x080fe20000410000 */
[----:B------:R-:W0:Y:S01]  /*6510*/  MUFU.EX2 R142, R142 ;  /* 0x0000008e008e7308 */ /* 0x000e220000000800 */
[----:B-1----:R-:W-:Y:S01]  /*6520*/  FADD.FTZ R2, R140, R53 ;  /* 0x000000358c027221 */ /* 0x002fe20000010000 */
[----:B------:R-:W-:Y:S01]  /*6530*/  FADD.FTZ R53, R141, R0 ;  /* 0x000000008d357221 */ /* 0x000fe20000010000 */
[----:B------:R1:W-:Y:S01]  /*6540*/  @!P1 SYNCS.ARRIVE.TRANS64.RED.A1T0 RZ, [R8+URZ], RZ ;  /* 0x000000ff08ff99a7 */ /* 0x0003e2000810043f */
[-C--:B------:R-:W-:Y:S01]  /*6550*/  FMUL.FTZ R116, R116, R3.reuse ;  /* 0x0000000374747220 */ /* 0x080fe20000410000 */
[----:B------:R-:W-:Y:S01]  /*6560*/  FMUL.FTZ R117, R117, R3 ;  /* 0x0000000375757220 */ /* 0x000fe20000410000 */
[----:B------:R-:W-:Y:S01]  /*6570*/  FADD.FTZ R0, R30, R53 ;  /* 0x000000351e007221 */ /* 0x000fe20000010000 */
[-C--:B------:R-:W-:Y:S01]  /*6580*/  FMUL.FTZ R90, R90, R4.reuse ;  /* 0x000000045a5a7220 */ /* 0x080fe20000410000 */
[----:B------:R-:W3:Y:S01]  /*6590*/  MUFU.EX2 R47, R47 ;  /* 0x0000002f002f7308 */ /* 0x000ee20000000800 */
        /* <DEDUP_REMOVED lines=16> */
[----:B---3--:R-:W-:Y:S01]  /*66a0*/  FADD.FTZ R55, R47, R2 ;  /* 0x000000022f377221 */ /* 0x008fe20000010000 */
[----:B------:R-:W-:Y:S01]  /*66b0*/  FADD.FTZ R5, R139, R0 ;  /* 0x000000008b057221 */ /* 0x000fe20000010000 */
[-C--:B------:R-:W-:Y:S01]  /*66c0*/  FMUL.FTZ R107, R107, R4.reuse ;  /* 0x000000046b6b7220 */ /* 0x080fe20000410000 */
[-C--:B------:R-:W-:Y:S01]  /*66d0*/  FMUL.FTZ R110, R110, R4.reuse ;  /* 0x000000046e6e7220 */ /* 0x080fe20000410000 */
[-C--:B------:R-:W-:Y:S01]  /*66e0*/  FMUL.FTZ R111, R111, R4.reuse ;  /* 0x000000046f6f7220 */ /* 0x080fe20000410000 */
[----:B------:R-:W-:Y:S01]  /*66f0*/  FADD.FTZ R0, R46, R5 ;  /* 0x000000052e007221 */ /* 0x000fe20000010000 */
[-C--:B------:R-:W-:Y:S01]  /*6700*/  FMUL.FTZ R114, R114, R4.reuse ;  /* 0x0000000472727220 */ /* 0x080fe20000410000 */
[----:B------:R-:W3:Y:S01]  /*6710*/  MUFU.EX2 R138, R138 ;  /* 0x0000008a008a7308 */ /* 0x000ee20000000800 */
[----:B--2---:R-:W-:Y:S01]  /*6720*/  FADD.FTZ R2, R136, R55 ;  /* 0x0000003788027221 */ /* 0x004fe20000010000 */
[-C--:B------:R-:W-:Y:S01]  /*6730*/  FMUL.FTZ R115, R115, R4.reuse ;  /* 0x0000000473737220 */ /* 0x080fe20000410000 */
[-C--:B------:R-:W-:Y:S01]  /*6740*/  FMUL.FTZ R118, R118, R4.reuse ;  /* 0x0000000476767220 */ /* 0x080fe20000410000 */
[----:B------:R-:W-:Y:S01]  /*6750*/  FMUL.FTZ R119, R119, R4 ;  /* 0x0000000477777220 */ /* 0x000fe20000410000 */
[----:B------:R-:W-:Y:S01]  /*6760*/  F2FP.F16.F32.PACK_AB R149, R6, R149 ;  /* 0x000000950695723e */ /* 0x000fe200000000ff */
[----:B------:R-:W-:Y:S01]  /*6770*/  IMAD.MOV.U32 R3, RZ, RZ, R49 ;  /* 0x000000ffff037224 */ /* 0x000fe200078e0031 */
[----:B------:R-:W-:Y:S01]  /*6780*/  F2FP.F16.F32.PACK_AB R151, R12, R151 ;  /* 0x000000970c97723e */ /* 0x000fe200000000ff */
[----:B------:R-:W2:Y:S01]  /*6790*/  MUFU.EX2 R31, R31 ;  /* 0x0000001f001f7308 */ /* 0x000ea20000000800 */
[----:B0-----:R-:W-:Y:S01]  /*67a0*/  FADD.FTZ R55, R27, R2 ;  /* 0x000000021b377221 */ /* 0x001fe20000010000 */
[----:B------:R-:W-:-:S02]  /*67b0*/  F2FP.F16.F32.PACK_AB R150, R45, R150 ;  /* 0x000000962d96723e */ /* 0x000fc400000000ff */
[----:B------:R-:W-:Y:S02]  /*67c0*/  F2FP.F16.F32.PACK_AB R145, R20, R145 ;  /* 0x000000911491723e */ /* 0x000fe400000000ff */
[----:B------:R-:W-:Y:S02]  /*67d0*/  F2FP.F16.F32.PACK_AB R147, R26, R147 ;  /* 0x000000931a93723e */ /* 0x000fe400000000ff */
[----:B------:R-:W0:Y:S01]  /*67e0*/  MUFU.EX2 R133, R133 ;  /* 0x0000008500857308 */ /* 0x000e220000000800 */
[----:B---3--:R-:W-:Y:S01]  /*67f0*/  FADD.FTZ R2, R138, R55 ;  /* 0x000000378a027221 */ /* 0x008fe20000010000 */
[----:B------:R-:W-:Y:S02]  /*6800*/  F2FP.F16.F32.PACK_AB R140, R21, R140 ;  /* 0x0000008c158c723e */ /* 0x000fe400000000ff */
[----:B------:R-:W-:Y:S02]  /*6810*/  F2FP.F16.F32.PACK_AB R141, R30, R141 ;  /* 0x0000008d1e8d723e */ /* 0x000fe400000000ff */
[----:B------:R-:W-:-:S02]  /*6820*/  F2FP.F16.F32.PACK_AB R142, R47, R142 ;  /* 0x0000008e2f8e723e */ /* 0x000fc400000000ff */
[----:B------:R-:W3:Y:S01]  /*6830*/  MUFU.EX2 R132, R132 ;  /* 0x0000008400847308 */ /* 0x000ee20000000800 */
[----:B--2---:R-:W-:Y:S01]  /*6840*/  FADD.FTZ R13, R31, R2 ;  /* 0x000000021f0d7221 */ /* 0x004fe20000010000 */
[----:B------:R-:W-:Y:S02]  /*6850*/  F2FP.F16.F32.PACK_AB R143, R34, R143 ;  /* 0x0000008f228f723e */ /* 0x000fe400000000ff */
[----:B------:R-:W-:Y:S02]  /*6860*/  F2FP.F16.F32.PACK_AB R136, R27, R136 ;  /* 0x000000881b88723e */ /* 0x000fe400000000ff */
[----:B------:R-:W-:Y:S02]  /*6870*/  F2FP.F16.F32.PACK_AB R137, R42, R137 ;  /* 0x000000892a89723e */ /* 0x000fe400000000ff */
[----:B------:R-:W2:Y:S01]  /*6880*/  MUFU.EX2 R40, R40 ;  /* 0x0000002800287308 */ /* 0x000ea20000000800 */
[----:B0-----:R-:W-:Y:S01]  /*6890*/  FADD.FTZ R5, R133, R0 ;  /* 0x0000000085057221 */ /* 0x001fe20000010000 */
[----:B------:R-:W-:-:S02]  /*68a0*/  F2FP.F16.F32.PACK_AB R138, R31, R138 ;  /* 0x0000008a1f8a723e */ /* 0x000fc400000000ff */
[----:B------:R-:W-:Y:S02]  /*68b0*/  F2FP.F16.F32.PACK_AB R139, R46, R139 ;  /* 0x0000008b2e8b723e */ /* 0x000fe400000000ff */
[----:B------:R-:W-:Y:S02]  /*68c0*/  MOV R4, R44 ;  /* 0x0000002c00047202 */ /* 0x000fe40000000f00 */
[----:B------:R-:W0:Y:S01]  /*68d0*/  MUFU.EX2 R7, R7 ;  /* 0x0000000700077308 */ /* 0x000e220000000800 */
[----:B---3--:R-:W-:-:S07]  /*68e0*/  FADD.FTZ R2, R132, R13 ;  /* 0x0000000d84027221 */ /* 0x008fce0000010000 */
[----:B------:R-:W3:Y:S01]  /*68f0*/  MUFU.EX2 R135, R135 ;  /* 0x0000008700877308 */ /* 0x000ee20000000800 */
[C---:B--2---:R-:W-:Y:S01]  /*6900*/  FADD.FTZ R0, R40.reuse, R5 ;  /* 0x0000000528007221 */ /* 0x044fe20000010000 */
[----:B------:R-:W-:-:S06]  /*6910*/  F2FP.F16.F32.PACK_AB R133, R40, R133 ;  /* 0x000000852885723e */ /* 0x000fcc00000000ff */
[----:B------:R-:W2:Y:S01]  /*6920*/  MUFU.EX2 R134, R134 ;  /* 0x0000008600867308 */ /* 0x000ea20000000800 */
[C---:B0-----:R-:W-:Y:S01]  /*6930*/  FADD.FTZ R9, R7.reuse, R2 ;  /* 0x0000000207097221 */ /* 0x041fe20000010000 */
[----:B------:R-:W-:-:S06]  /*6940*/  F2FP.F16.F32.PACK_AB R132, R7, R132 ;  /* 0x000000840784723e */ /* 0x000fcc00000000ff */
[----:B------:R-:W0:Y:S01]  /*6950*/  MUFU.EX2 R48, R48 ;  /* 0x0000003000307308 */ /* 0x000e220000000800 */
[----:B---3--:R-:W-:-:S07]  /*6960*/  FADD.FTZ R5, R135, R0 ;  /* 0x0000000087057221 */ /* 0x008fce0000010000 */
[----:B------:R-:W3:Y:S01]  /*6970*/  MUFU.EX2 R35, R35 ;  /* 0x0000002300237308 */ /* 0x000ee20000000800 */
[----:B--2---:R-:W-:-:S07]  /*6980*/  FADD.FTZ R2, R134, R9 ;  /* 0x0000000986027221 */ /* 0x004fce0000010000 */
[----:B------:R-:W2:Y:S01]  /*6990*/  MUFU.EX2 R11, R11 ;  /* 0x0000000b000b7308 */ /* 0x000ea20000000800 */
[C---:B0-----:R-:W-:Y:S01]  /*69a0*/  FADD.FTZ R0, R48.reuse, R5 ;  /* 0x0000000530007221 */ /* 0x041fe20000010000 */
[----:B------:R-:W-:-:S06]  /*69b0*/  F2FP.F16.F32.PACK_AB R135, R48, R135 ;  /* 0x000000873087723e */ /* 0x000fcc00000000ff */
[----:B------:R-:W0:Y:S01]  /*69c0*/  MUFU.EX2 R128, R128 ;  /* 0x0000008000807308 */ /* 0x000e220000000800 */
[C---:B---3--:R-:W-:Y:S01]  /*69d0*/  FADD.FTZ R9, R35.reuse, R2 ;  /* 0x0000000223097221 */ /* 0x048fe20000010000 */
[----:B------:R-:W-:-:S06]  /*69e0*/  F2FP.F16.F32.PACK_AB R134, R35, R134 ;  /* 0x000000862386723e */ /* 0x000fcc00000000ff */
[----:B------:R-:W3:Y:S01]  /*69f0*/  MUFU.EX2 R50, R50 ;  /* 0x0000003200327308 */ /* 0x000ee20000000800 */
[----:B--2---:R-:W-:-:S07]  /*6a00*/  FADD.FTZ R5, R11, R0 ;  /* 0x000000000b057221 */ /* 0x004fce0000010000 */
[----:B------:R-:W2:Y:S01]  /*6a10*/  MUFU.EX2 R39, R39 ;  /* 0x0000002700277308 */ /* 0x000ea20000000800 */
[----:B0-----:R-:W-:-:S07]  /*6a20*/  FADD.FTZ R2, R128, R9 ;  /* 0x0000000980027221 */ /* 0x001fce0000010000 */
[----:B------:R-:W0:Y:S01]  /*6a30*/  MUFU.EX2 R15, R15 ;  /* 0x0000000f000f7308 */ /* 0x000e220000000800 */
[C---:B---3--:R-:W-:Y:S01]  /*6a40*/  FADD.FTZ R0, R50.reuse, R5 ;  /* 0x0000000532007221 */ /* 0x048fe20000010000 */
[----:B------:R-:W-:-:S06]  /*6a50*/  F2FP.F16.F32.PACK_AB R129, R50, R11 ;  /* 0x0000000b3281723e */ /* 0x000fcc00000000ff */
[----:B------:R-:W3:Y:S01]  /*6a60*/  MUFU.EX2 R130, R130 ;  /* 0x0000008200827308 */ /* 0x000ee20000000800 */
[C---:B--2---:R-:W-:Y:S01]  /*6a70*/  FADD.FTZ R9, R39.reuse, R2 ;  /* 0x0000000227097221 */ /* 0x044fe20000010000 */
[----:B------:R-:W-:-:S06]  /*6a80*/  F2FP.F16.F32.PACK_AB R128, R39, R128 ;  /* 0x000000802780723e */ /* 0x000fcc00000000ff */
[----:B------:R-:W2:Y:S01]  /*6a90*/  MUFU.EX2 R52, R52 ;  /* 0x0000003400347308 */ /* 0x000ea20000000800 */
[----:B0-----:R-:W-:-:S07]  /*6aa0*/  FADD.FTZ R5, R15, R0 ;  /* 0x000000000f057221 */ /* 0x001fce0000010000 */
        /* <DEDUP_REMOVED lines=41> */
[----:B--2---:R-:W-:-:S04]  /*6d40*/  FADD.FTZ R7, R122, R7 ;  /* 0x000000077a077221 */ /* 0x004fc80000010000 */
[C---:B0-----:R-:W-:Y:S01]  /*6d50*/  FADD.FTZ R2, R43.reuse, R7 ;  /* 0x000000072b027221 */ /* 0x041fe20000010000 */
[----:B------:R-:W-:Y:S01]  /*6d60*/  F2FP.F16.F32.PACK_AB R122, R43, R122 ;  /* 0x0000007a2b7a723e */ /* 0x000fe200000000ff */
[C---:B---3--:R-:W-:Y:S01]  /*6d70*/  FADD.FTZ R0, R66.reuse, R0 ;  /* 0x0000000042007221 */ /* 0x048fe20000010000 */
[----:B------:R-:W-:Y:S01]  /*6d80*/  F2FP.F16.F32.PACK_AB R123, R66, R37 ;  /* 0x00000025427b723e */ /* 0x000fe200000000ff */
[----:B-1----:R-:W-:Y:S06]  /*6d90*/  @P3 BRA `(.L_x_1824) ;  /* 0xffffffd000903947 */ /* 0x002fec000383ffff */
.L_x_1815:
[----:B------:R-:W-:-:S13]  /*6da0*/  ISETP.LE.AND P2, PT, RZ, UR26, PT ;  /* 0x0000001aff007c0c */ /* 0x000fda000bf43270 */
[----:B------:R-:W-:Y:S05]  /*6db0*/  @!P2 BRA `(.L_x_1825) ;  /* 0x000000240034a947 */ /* 0x000fea0003800000 */
[----:B------:R-:W-:Y:S01]  /*6dc0*/  IMAD.MOV.U32 R3, RZ, RZ, R44 ;  /* 0x000000ffff037224 */ /* 0x000fe200078e002c */
[----:B------:R-:W-:Y:S01]  /*6dd0*/  UMOV UR23, UR37 ;  /* 0x0000002500177c82 */ /* 0x000fe20008000000 */
[----:B------:R-:W-:Y:S01]  /*6de0*/  IMAD.MOV.U32 R4, RZ, RZ, R49 ;  /* 0x000000ffff047224 */ /* 0x000fe200078e0031 */
[----:B------:R-:W-:Y:S01]  /*6df0*/  UMOV UR21, UR39 ;  /* 0x0000002700157c82 */ /* 0x000fe20008000000 */
[----:B------:R-:W-:Y:S01]  /*6e00*/  ULDC UR22, c[0x0][0x9d8] ;  /* 0x0002760000167ab9 */ /* 0x000fe20000000800 */
[----:B------:R-:W-:-:S05]  /*6e10*/  ULDC UR24, c[0x0][0x988] ;  /* 0x0002620000187ab9 */ /* 0x000fca0000000800 */
.L_x_1834:
        /* <DEDUP_REMOVED lines=9> */
.L_x_1827:
[----:B------:R-:W-:Y:S01]  /*6eb0*/  ULEA UR6, UR39, UR45, 0x3 ;  /* 0x0000002d27067291 */ /* 0x000fe2000f8e183f */
[----:B------:R-:W-:-:S05]  /*6ec0*/  IMAD.U32 R5, RZ, RZ, UR37 ;  /* 0x00000025ff057e24 */ /* 0x000fca000f8e00ff */
[----:B------:R-:W-:-:S04]  /*6ed0*/  SHF.L.U32 R5, R5, 0x1f, RZ ;  /* 0x0000001f05057819 */ /* 0x000fc800000006ff */
[----:B------:R0:W1:Y:S01]  /*6ee0*/  SYNCS.PHASECHK.TRANS64.TRYWAIT P2, [UR6+0x16830], R5 ;  /* 0x01683005ff0075a7 */ /* 0x0000620008040146 */
[----:B------:R-:W-:Y:S05]  /*6ef0*/  @!P0 BRA `(.L_x_1828) ;  /* 0x0000000000048947 */ /* 0x000fea0003800000 */
[----:B------:R-:W-:Y:S01]  /*6f00*/  BPT.TRAP 0x1 ;  /* 0x000000040000795c */ /* 0x000fe20000300000 */
.L_x_1828:
[----:B-1----:R-:W-:Y:S05]  /*6f10*/  @P2 BRA `(.L_x_1826) ;  /* 0x0000000000082947 */ /* 0x002fea0003800000 */
[----:B------:R-:W1:Y:S02]  /*6f20*/  SYNCS.PHASECHK.TRANS64.TRYWAIT P2, [UR6+0x16830], R5 ;  /* 0x01683005ff0075a7 */ /* 0x000e640008040146 */
[----:B-1----:R-:W-:Y:S05]  /*6f30*/  @!P2 BRA `(.L_x_1829) ;  /* 0x0000007c0098a947 */ /* 0x002fea0003800000 */
.L_x_1826:
        /* <DEDUP_REMOVED lines=25> */
.L_x_1831:
[----:B------:R-:W-:Y:S01]  /*70d0*/  ULEA UR6, UR21, UR45, 0x3 ;  /* 0x0000002d15067291 */ /* 0x000fe2000f8e183f */
[----:B------:R-:W-:-:S05]  /*70e0*/  IMAD.U32 R5, RZ, RZ, UR23 ;  /* 0x00000017ff057e24 */ /* 0x000fca000f8e00ff */
[----:B------:R-:W-:-:S04]  /*70f0*/  SHF.L.U32 R5, R5, 0x1f, RZ ;  /* 0x0000001f05057819 */ /* 0x000fc800000006ff */
[----:B------:R0:W1:Y:S01]  /*7100*/  SYNCS.PHASECHK.TRANS64.TRYWAIT P2, [UR6+0x16850], R5 ;  /* 0x01685005ff0075a7 */ /* 0x0000620008040146 */
[----:B------:R-:W-:Y:S05]  /*7110*/  @!P0 BRA `(.L_x_1832) ;  /* 0x0000000000048947 */ /* 0x000fea0003800000 */
[----:B------:R-:W-:Y:S01]  /*7120*/  BPT.TRAP 0x1 ;  /* 0x000000040000795c */ /* 0x000fe20000300000 */
.L_x_1832:
[----:B-1----:R-:W-:Y:S05]  /*7130*/  @P2 BRA `(.L_x_1830) ;  /* 0x0000000000082947 */ /* 0x002fea0003800000 */
[----:B------:R-:W1:Y:S02]  /*7140*/  SYNCS.PHASECHK.TRANS64.TRYWAIT P2, [UR6+0x16850], R5 ;  /* 0x01685005ff0075a7 */ /* 0x000e640008040146 */
[----:B-1----:R-:W-:Y:S05]  /*7150*/  @!P2 BRA `(.L_x_1833) ;  /* 0x0000007c0028a947 */ /* 0x002fea0003800000 */
.L_x_1830:
[----:B------:R-:W-:Y:S01]  /*7160*/  UIADD3 UR6, UR45, 0x400, URZ ;  /* 0x000004002d067890 */ /* 0x000fe2000fffe03f */
[----:B------:R-:W-:Y:S01]  /*7170*/  WARPGROUP.ARRIVE ;  /* 0x00000000000079c5 */ /* 0x000fe20000000000 */
[----:B------:R-:W-:Y:S01]  /*7180*/  UMOV UR7, 0x40000040 ;  /* 0x4000004000077882 */ /* 0x000fe20000000000 */
[----:B01----:R-:W-:Y:S01]  /*7190*/  FMUL.FTZ R5, R24, UR22 ;  /* 0x0000001618057c20 */ /* 0x003fe20008410000 */
[----:B------:R-:W-:Y:S01]  /*71a0*/  USHF.R.U32.HI UR6, URZ, 0x4, UR6 ;  /* 0x000000043f067899 */ /* 0x000fe20008011606 */
[----:B------:R-:W-:Y:S01]  /*71b0*/  FMUL.FTZ R6, R25, UR22 ;  /* 0x0000001619067c20 */ /* 0x000fe20008410000 */
        /* <DEDUP_REMOVED lines=73> */
[----:B------:R-:W0:Y:S01]  /*7650*/  S2R R80, SR_TID.X ;  /* 0x0000000000507919 */ /* 0x000e220000002100 */
[----:B------:R-:W-:Y:S01]  /*7660*/  UMOV UR23, UR37 ;  /* 0x0000002500177c82 */ /* 0x000fe20008000000 */
[----:B------:R-:W3:Y:S01]  /*7670*/  MUFU.TANH R28, R28 ;  /* 0x0000001c001c7308 */ /* 0x000ee20000002400 */
[----:B-1----:R-:W-:-:S07]  /*7680*/  FMNMX.FTZ R54, R24, R49, !PT ;  /* 0x0000003118367209 */ /* 0x002fce0007810000 */
[----:B------:R-:W1:Y:S01]  /*7690*/  MUFU.TANH R31, R31 ;  /* 0x0000001f001f7308 */ /* 0x000e620000002400 */
[----:B--2---:R-:W-:Y:S01]  /*76a0*/  FMNMX.FTZ R49, R27, R54, !PT ;  /* 0x000000361b317209 */ /* 0x004fe20007810000 */
[----:B------:R-:W-:-:S06]  /*76b0*/  FMUL.FTZ R54, R69, UR22 ;  /* 0x0000001645367c20 */ /* 0x000fcc0008410000 */
[----:B------:R-:W2:Y:S01]  /*76c0*/  MUFU.TANH R33, R33 ;  /* 0x0000002100217308 */ /* 0x000ea20000002400 */
[----:B---3--:R-:W-:Y:S01]  /*76d0*/  FMNMX.FTZ R56, R28, R49, !PT ;  /* 0x000000311c387209 */ /* 0x008fe20007810000 */
[----:B------:R-:W-:Y:S02]  /*76e0*/  WARPGROUP.DEPBAR.LE gsb0, 0x0 ;  /* 0x00008000000079c5 */ /* 0x000fe40000010000 */
[----:B------:R-:W-:-:S04]  /*76f0*/  WARPGROUP.ARRIVE ;  /* 0x00000000000079c5 */ /* 0x000fc80000000000 */
[----:B------:R-:W3:Y:S01]  /*7700*/  MUFU.TANH R35, R35 ;  /* 0x0000002300237308 */ /* 0x000ee20000002400 */
[----:B-1----:R-:W-:Y:S01]  /*7710*/  FMNMX.FTZ R56, R31, R56, !PT ;  /* 0x000000381f387209 */ /* 0x002fe20007810000 */
[----:B------:R-:W-:Y:S01]  /*7720*/  HGMMA.64x64x16.F32 R88, R144, gdesc[UR4].tnspB, R88, gsb0 ;  /* 0x40e0000490587df0 */ /* 0x000fe20008000858 */
[----:B------:R-:W-:Y:S01]  /*7730*/  UIADD3 UR6, UR10, 0x100, URZ ;  /* 0x000001000a067890 */ /* 0x000fe2000fffe03f */
[----:B------:R-:W-:Y:S01]  /*7740*/  UMOV UR7, 0x40000040 ;  /* 0x4000004000077882 */ /* 0x000fe20000000000 */
[----:B0-----:R-:W-:-:S03]  /*7750*/  ISETP.GE.U32.AND P2, PT, R80, 0x180, PT ;  /* 0x000001805000780c */ /* 0x001fc60003f46070 */
[----:B------:R-:W0:Y:S01]  /*7760*/  MUFU.TANH R36, R36 ;  /* 0x0000002400247308 */ /* 0x000e220000002400 */
[----:B--2---:R-:W-:-:S07]  /*7770*/  FMNMX.FTZ R56, R33, R56, !PT ;  /* 0x0000003821387209 */ /* 0x004fce0007810000 */
[----:B------:R-:W1:Y:S01]  /*7780*/  MUFU.TANH R39, R39 ;  /* 0x0000002700277308 */ /* 0x000e620000002400 */
[----:B---3--:R-:W-:Y:S01]  /*7790*/  FMNMX.FTZ R49, R35, R56, !PT ;  /* 0x0000003823317209 */ /* 0x008fe20007810000 */
[----:B------:R-:W-:Y:S01]  /*77a0*/  FMUL.FTZ R56, R73, UR22 ;  /* 0x0000001649387c20 */ /* 0x000fe20008410000 */
        /* <DEDUP_REMOVED lines=9> */
[----:B------:R-:W-:-:S06]  /*7840*/  FMUL.FTZ R58, R77, UR22 ;  /* 0x000000164d3a7c20 */ /* 0x000fcc0008410000 */
        /* <DEDUP_REMOVED lines=10> */
[----:B------:R-:W-:Y:S01]  /*78f0*/  FMUL.FTZ R60, R81, UR22 ;  /* 0x00000016513c7c20 */ /* 0x000fe20008410000 */
[----:B------:R-:W-:Y:S01]  /*7900*/  HGMMA.64x64x16.F32 R88, R140, gdesc[UR4].tnspB, R88, gsb0 ;  /* 0x40e000048c587df0 */ /* 0x000fe20008000858 */
[----:B------:R-:W-:Y:S01]  /*7910*/  UIADD3 UR6, UR10, 0x180, URZ ;  /* 0x000001800a067890 */ /* 0x000fe2000fffe03f */
[----:B--2---:R-:W-:Y:S01]  /*7920*/  FMNMX.FTZ R62, R52, R49, !PT ;  /* 0x00000031343e7209 */ /* 0x004fe20007810000 */
[----:B------:R-:W-:Y:S02]  /*7930*/  UMOV UR7, 0x40000040 ;  /* 0x4000004000077882 */ /* 0x000fe40000000000 */
[----:B------:R-:W1:Y:S08]  /*7940*/  MUFU.TANH R54, R54 ;  /* 0x0000003600367308 */ /* 0x000e700000002400 */
        /* <DEDUP_REMOVED lines=47> */
[--C-:B------:R-:W-:Y:S01]  /*7c40*/  FFMA.FTZ R5, R6, UR24, -R4.reuse ;  /* 0x0000001806057c23 */ /* 0x100fe20008010804 */
[----:B------:R-:W-:Y:S01]  /*7c50*/  FMNMX.FTZ R6, R8, R3, !PT ;  /* 0x0000000308067209 */ /* 0x000fe20007810000 */
[--C-:B------:R-:W-:Y:S01]  /*7c60*/  FFMA.FTZ R144, R13, UR24, -R4.reuse ;  /* 0x000000180d907c23 */ /* 0x100fe20008010804 */
[----:B------:R-:W1:Y:S01]  /*7c70*/  MUFU.TANH R32, R32 ;  /* 0x0000002000207308 */ /* 0x000e620000002400 */
[--C-:B------:R-:W-:Y:S01]  /*7c80*/  FFMA.FTZ R146, R21, UR24, -R4.reuse ;  /* 0x0000001815927c23 */ /* 0x100fe20008010804 */
[----:B--2---:R-:W-:Y:S01]  /*7c90*/  FMNMX.FTZ R6, R7, R6, !PT ;  /* 0x0000000607067209 */ /* 0x004fe20007810000 */
[----:B------:R-:W-:Y:S02]  /*7ca0*/  WARPGROUP.DEPBAR.LE gsb0, 0x0 ;  /* 0x00008000000079c5 */ /* 0x000fe40000010000 */
[----:B------:R-:W-:Y:S01]  /*7cb0*/  WARPGROUP.ARRIVE ;  /* 0x00000000000079c5 */ /* 0x000fe20000000000 */
[----:B---3--:R-:W-:Y:S01]  /*7cc0*/  FMNMX.FTZ R13, R11, R6, !PT ;  /* 0x000000060b0d7209 */ /* 0x008fe20007810000 */
[--C-:B------:R-:W-:Y:S01]  /*7cd0*/  FFMA.FTZ R140, R27, UR24, -R4.reuse ;  /* 0x000000181b8c7c23 */ /* 0x100fe20008010804 */
[----:B------:R-:W2:Y:S01]  /*7ce0*/  MUFU.TANH R34, R34 ;  /* 0x0000002200227308 */ /* 0x000ea20000002400 */
        /* <DEDUP_REMOVED lines=29> */
[----:B------:R-:W-:Y:S01]  /*7ec0*/  FFMA.FTZ R62, R62, UR24, -R4 ;  /* 0x000000183e3e7c23 */ /* 0x000fe20008010804 */
[----:B------:R-:W-:Y:S01]  /*7ed0*/  FMNMX.FTZ R27, R32, R21, !PT ;  /* 0x00000015201b7209 */ /* 0x000fe20007810000 */
[----:B------:R-:W1:Y:S03]  /*7ee0*/  MUFU.TANH R42, R42 ;  /* 0x0000002a002a7308 */ /* 0x000e660000002400 */
[----:B--2---:R-:W-:-:S04]  /*7ef0*/  FMNMX.FTZ R6, R34, R27, !PT ;  /* 0x0000001b22067209 */ /* 0x004fc80007810000 */
        /* <DEDUP_REMOVED lines=18> */
[--C-:B------:R-:W-:Y:S01]  /*8020*/  FFMA.FTZ R134, R47, UR24, -R4.reuse ;  /* 0x000000182f867c23 */ /* 0x100fe20008010804 */
[----:B------:R-:W2:Y:S01]  /*8030*/  MUFU.TANH R66, R66 ;  /* 0x0000004200427308 */ /* 0x000ea20000002400 */
[----:B------:R-:W-:Y:S01]  /*8040*/  HGMMA.64x64x16.F32 R88, R128, gdesc[UR4].tnspB, R88, gsb0 ;  /* 0x40e0000480587df0 */ /* 0x000fe20008000858 */
[----:B------:R-:W-:Y:S01]  /*8050*/  UIADD3 UR6, UR10, 0x300, URZ ;  /* 0x000003000a067890 */ /* 0x000fe2000fffe03f */
[----:B0-----:R-:W-:Y:S01]  /*8060*/  FMNMX.FTZ R6, R64, R33, !PT ;  /* 0x0000002140067209 */ /* 0x001fe20007810000 */
[----:B------:R-:W-:Y:S01]  /*8070*/  UMOV UR7, 0x40000040 ;  /* 0x4000004000077882 */ /* 0x000fe20000000000 */
[----:B------:R-:W-:-:S03]  /*8080*/  FFMA.FTZ R47, R54, UR24, -R4 ;  /* 0x00000018362f7c23 */ /* 0x000fc60008010804 */
        /* <DEDUP_REMOVED lines=21> */
[----:B-1----:R-:W-:Y:S01]  /*81e0*/  FMNMX.FTZ R39, R75, R6, !PT ;  /* 0x000000064b277209 */ /* 0x002fe20007810000 */
[--C-:B------:R-:W-:Y:S01]  /*81f0*/  FFMA.FTZ R6, R51, UR24, -R4.reuse ;  /* 0x0000001833067c23 */ /* 0x100fe20008010804 */
[----:B------:R-:W-:Y:S03]  /*8200*/  MUFU.EX2 R27, R36 ;  /* 0x00000024001b7308 */ /* 0x000fe60000000800 */
[----:B------:R-:W-:Y:S01]  /*8210*/  HGMMA.64x64x16.F32 R88, R124, gdesc[UR4].tnspB, R88, gsb0 ;  /* 0x40e000047c587df0 */ /* 0x000fe20008000858 */
[----:B------:R-:W-:Y:S01]  /*8220*/  UIADD3 UR6, UR10, 0x380, URZ ;  /* 0x000003800a067890 */ /* 0x000fe2000fffe03f */
[----:B--2---:R-:W-:Y:S01]  /*8230*/  FMNMX.FTZ R24, R76, R39, !PT ;  /* 0x000000274c187209 */ /* 0x004fe20007810000 */
[----:B------:R-:W-:Y:S01]  /*8240*/  UMOV UR7, 0x40000040 ;  /* 0x4000004000077882 */ /* 0x000fe20000000000 */
[--C-:B------:R-:W-:Y:S01]  /*8250*/  FFMA.FTZ R39, R52, UR24, -R4.reuse ;  /* 0x0000001834277c23 */ /* 0x100fe20008010804 */
[----:B------:R0:W-:Y:S02]  /*8260*/  MUFU.EX2 R21, R28 ;  /* 0x0000001c00157308 */ /* 0x0001e40000000800 */
[----:B------:R-:W1:Y:S06]  /*8270*/  SHFL.BFLY PT, R51, R24, 0x2, 0x1f ;  /* 0x0c401f0018337f89 */ /* 0x000e6c00000e0000 */
[----:B------:R-:W-:Y:S01]  /*8280*/  MUFU.EX2 R69, R69 ;  /* 0x0000004500457308 */ /* 0x000fe20000000800 */
[----:B0-----:R-:W-:-:S07]  /*8290*/  FFMA.FTZ R28, R59, UR24, -R4 ;  /* 0x000000183b1c7c23 */ /* 0x001fce0008010804 */
[----:B------:R-:W0:Y:S08]  /*82a0*/  MUFU.EX2 R148, R148 ;  /* 0x0000009400947308 */ /* 0x000e300000000800 */
[----:B------:R-:W2:Y:S01]  /*82b0*/  MUFU.EX2 R5, R5 ;  /* 0x0000000500057308 */ /* 0x000ea20000000800 */
[----:B-1----:R-:W-:Y:S01]  /*82c0*/  FMNMX.FTZ R36, R24, R51, !PT ;  /* 0x0000003318247209 */ /* 0x002fe20007810000 */
[--C-:B------:R-:W-:Y:S01]  /*82d0*/  FFMA.FTZ R51, R56, UR24, -R4.reuse ;  /* 0x0000001838337c23 */ /* 0x100fe20008010804 */
[----:B------:R-:W-:-:S03]  /*82e0*/  FFMA.FTZ R24, R57, UR24, -R4 ;  /* 0x0000001839187c23 */ /* 0x000fc60008010804 */
[----:B------:R-:W1:Y:S02]  /*82f0*/  SHFL.BFLY PT, R79, R36, 0x1, 0x1f ;  /* 0x0c201f00244f7f89 */ /* 0x000e6400000e0000 */
[----:B------:R-:W-:Y:S01]  /*8300*/  MUFU.EX2 R150, R150 ;  /* 0x0000009600967308 */ /* 0x000fe20000000800 */
[----:B0-----:R-:W-:-:S07]  /*8310*/  FFMA.FTZ R2, R69, R2, R148 ;  /* 0x0000000245027223 */ /* 0x001fce0000010094 */
[----:B------:R-:W-:Y:S01]  /*8320*/  MUFU.EX2 R77, R77 ;  /* 0x0000004d004d7308 */ /* 0x000fe20000000800 */
[----:B--2---:R-:W-:-:S07]  /*8330*/  F2FP.F16.F32.PACK_AB R148, R5, R148 ;  /* 0x000000940594723e */ /* 0x004fce00000000ff */
[----:B------:R-:W-:Y:S01]  /*8340*/  MUFU.EX2 R144, R144 ;  /* 0x0000009000907308 */ /* 0x000fe20000000800 */
[----:B-1----:R-:W-:-:S07]  /*8350*/  FMNMX.FTZ R44, R36, R79, !PT ;  /* 0x0000004f242c7209 */ /* 0x002fce0007810000 */
        /* <DEDUP_REMOVED lines=8> */
[--C-:B------:R-:W-:Y:S01]  /*83e0*/  FFMA.FTZ R145, R15, UR24, -R59.reuse ;  /* 0x000000180f917c23 */ /* 0x100fe2000801083b */
[----:B------:R-:W-:Y:S01]  /*83f0*/  @!P1 LEA R11, R11, UR45, 0x3 ;  /* 0x0000002d0b0b9c11 */ /* 0x000fe2000f8e18ff */
[----:B------:R-:W-:Y:S01]  /*8400*/  FFMA.FTZ R8, R12, UR24, -R59 ;  /* 0x000000180c087c23 */ /* 0x000fe2000801083b */
[----:B------:R-:W-:Y:S01]  /*8410*/  MUFU.EX2 R57, R57 ;  /* 0x0000003900397308 */ /* 0x000fe20000000800 */
[----:B------:R-:W-:-:S02]  /*8420*/  WARPGROUP.DEPBAR.LE gsb0, 0x0 ;  /* 0x00008000000079c5 */ /* 0x000fc40000010000 */
[----:B------:R-:W-:Y:S01]  /*8430*/  WARPGROUP.ARRIVE ;  /* 0x00000000000079c5 */ /* 0x000fe20000000000 */
[----:B------:R-:W-:Y:S01]  /*8440*/  IADD3 R7, R23, 0x9, RZ ;  /* 0x0000000917077810 */ /* 0x000fe20007ffe0ff */
[----:B------:R-:W-:Y:S02]  /*8450*/  @!P1 VIADD R15, R11, 0x16840 ;  /* 0x000168400b0f9836 */ /* 0x000fe40000000000 */
[--C-:B------:R-:W-:Y:S01]  /*8460*/  FFMA.FTZ R12, R20, UR24, -R59.reuse ;  /* 0x00000018140c7c23 */ /* 0x100fe2000801083b */
[----:B------:R-:W-:Y:S01]  /*8470*/  FFMA.FTZ R147, R25, UR24, -R59 ;  /* 0x0000001819937c23 */ /* 0x000fe2000801083b */
[----:B------:R-:W0:Y:S01]  /*8480*/  MUFU.EX2 R4, R4 ;  /* 0x0000000400047308 */ /* 0x000e220000000800 */
[----:B------:R-:W-:Y:S01]  /*8490*/  HGMMA.64x64x16.F32 R88, R120, gdesc[UR4].tnspB, R88, gsb0 ;  /* 0x40e0000478587df0 */ /* 0x000fe20008000858 */
[----:B------:R-:W-:Y:S01]  /*84a0*/  SEL R11, R7, 0x9, !P2 ;  /* 0x00000009070b7807 */ /* 0x000fe20005000000 */
[----:B------:R-:W-:Y:S01]  /*84b0*/  FADD.FTZ R7, R5, R2 ;  /* 0x0000000205077221 */ /* 0x000fe20000010000 */
[----:B------:R-:W-:Y:S01]  /*84c0*/  @!P1 PRMT R15, RZ, 0x654, R15 ;  /* 0x00000654ff0f9816 */ /* 0x000fe2000000000f */
        /* <DEDUP_REMOVED lines=11> */
[----:B------:R-:W2:Y:S01]  /*8580*/  MUFU.EX2 R151, R151 ;  /* 0x0000009700977308 */ /* 0x000ea20000000800 */
[----:B0-----:R-:W-:Y:S01]  /*8590*/  FFMA.FTZ R0, R57, R0, R4 ;  /* 0x0000000039007223 */ /* 0x001fe20000010004 */
[--C-:B------:R-:W-:Y:S01]  /*85a0*/  FFMA.FTZ R133, R45, UR24, -R59.reuse ;  /* 0x000000182d857c23 */ /* 0x100fe2000801083b */
[--C-:B------:R-:W-:Y:S01]  /*85b0*/  FFMA.FTZ R135, R50, UR24, -R59.reuse ;  /* 0x0000001832877c23 */ /* 0x100fe2000801083b */
[--C-:B------:R-:W-:Y:S01]  /*85c0*/  FFMA.FTZ R129, R64, UR24, -R59.reuse ;  /* 0x0000001840817c23 */ /* 0x100fe2000801083b */
[--C-:B------:R-:W-:Y:S01]  /*85d0*/  FFMA.FTZ R131, R66, UR24, -R59.reuse ;  /* 0x0000001842837c23 */ /* 0x100fe2000801083b */
[--C-:B------:R-:W-:Y:S01]  /*85e0*/  FFMA.FTZ R125, R68, UR24, -R59.reuse ;  /* 0x00000018447d7c23 */ /* 0x100fe2000801083b */
[--C-:B------:R-:W-:Y:S01]  /*85f0*/  FFMA.FTZ R70, R70, UR24, -R59.reuse ;  /* 0x0000001846467c23 */ /* 0x100fe2000801083b */
[----:B------:R-:W0:Y:S01]  /*8600*/  MUFU.EX2 R8, R8 ;  /* 0x0000000800087308 */ /* 0x000e220000000800 */
[----:B-1----:R-:W-:Y:S01]  /*8610*/  FADD.FTZ R2, R149, R0 ;  /* 0x0000000095027221 */ /* 0x002fe20000010000 */
[--C-:B------:R-:W-:Y:S01]  /*8620*/  FFMA.FTZ R0, R63, UR24, -R59.reuse ;  /* 0x000000183f007c23 */ /* 0x100fe2000801083b */
[----:B------:R-:W-:Y:S01]  /*8630*/  F2FP.F16.F32.PACK_AB R149, R149, R4 ;  /* 0x000000049595723e */ /* 0x000fe200000000ff */
[--C-:B------:R-:W-:Y:S01]  /*8640*/  FFMA.FTZ R71, R71, UR24, -R59.reuse ;  /* 0x0000001847477c23 */ /* 0x100fe2000801083b */
[--C-:B------:R-:W-:Y:S01]  /*8650*/  FFMA.FTZ R72, R72, UR24, -R59.reuse ;  /* 0x0000001848487c23 */ /* 0x100fe2000801083b */
[--C-:B------:R-:W-:Y:S01]  /*8660*/  FFMA.FTZ R73, R73, UR24, -R59.reuse ;  /* 0x0000001849497c23 */ /* 0x100fe2000801083b */
[--C-:B------:R-:W-:Y:S01]  /*8670*/  FFMA.FTZ R74, R74, UR24, -R59.reuse ;  /* 0x000000184a4a7c23 */ /* 0x100fe2000801083b */
[----:B------:R-:W1:Y:S01]  /*8680*/  MUFU.EX2 R145, R145 ;  /* 0x0000009100917308 */ /* 0x000e620000000800 */
[----:B------:R-:W-:Y:S01]  /*8690*/  FFMA.FTZ R75, R75, UR24, -R59 ;  /* 0x000000184b4b7c23 */ /* 0x000fe2000801083b */
[----:B------:R-:W-:Y:S01]  /*86a0*/  ISETP.LT.AND P2, PT, RZ, UR26, PT ;  /* 0x0000001aff007c0c */ /* 0x000fe2000bf41270 */
[----:B------:R-:W-:-:S05]  /*86b0*/  UIADD3 UR6, UR26, -0x1, URZ ;  /* 0xffffffff1a067890 */ /* 0x000fca000fffe03f */
[----:B------:R-:W3:Y:S02]  /*86c0*/  MUFU.EX2 R12, R12 ;  /* 0x0000000c000c7308 */ /* 0x000ee40000000800 */
[----:B------:R-:W-:-:S06]  /*86d0*/  UMOV UR26, UR6 ;  /* 0x00000006001a7c82 */ /* 0x000fcc0008000000 */
[----:B------:R-:W-:Y:S08]  /*86e0*/  MUFU.EX2 R146, R146 ;  /* 0x0000009200927308 */ /* 0x000ff00000000800 */
[----:B------:R4:W-:Y:S08]  /*86f0*/  MUFU.EX2 R33, R40 ;  /* 0x0000002800217308 */ /* 0x0009f00000000800 */
[----:B------:R-:W5:Y:S01]  /*8700*/  MUFU.EX2 R147, R147 ;  /* 0x0000009300937308 */ /* 0x000f620000000800 */
[----:B----4-:R-:W-:Y:S01]  /*8710*/  FADD.FTZ R40, R150, R7 ;  /* 0x0000000796287221 */ /* 0x010fe20000010000 */
[----:B--2---:R-:W-:Y:S01]  /*8720*/  FADD.FTZ R7, R151, R2 ;  /* 0x0000000297077221 */ /* 0x004fe20000010000 */
[----:B0-----:R-:W-:-:S02]  /*8730*/  F2FP.F16.F32.PACK_AB R151, R8, R151 ;  /* 0x000000970897723e */ /* 0x001fc400000000ff */
[----:B------:R-:W-:Y:S01]  /*8740*/  F2FP.F16.F32.PACK_AB R150, R77, R150 ;  /* 0x000000964d96723e */ /* 0x000fe200000000ff */
[----:B------:R-:W-:Y:S02]  /*8750*/  FADD.FTZ R2, R8, R7 ;  /* 0x0000000708027221 */ /* 0x000fe40000010000 */
[----:B------:R-:W-:Y:S02]  /*8760*/  MUFU.EX2 R13, R13 ;  /* 0x0000000d000d7308 */ /* 0x000fe40000000800 */
[----:B-1----:R-:W-:Y:S01]  /*8770*/  FADD.FTZ R7, R145, R2 ;  /* 0x0000000291077221 */ /* 0x002fe20000010000 */
[----:B------:R-:W-:Y:S01]  /*8780*/  FFMA.FTZ R2, R65, UR24, -R59 ;  /* 0x0000001841027c23 */ /* 0x000fe2000801083b */
[C---:B---3--:R-:W-:Y:S02]  /*8790*/  F2FP.F16.F32.PACK_AB R145, R12.reuse, R145 ;  /* 0x000000910c91723e */ /* 0x048fe400000000ff */
[----:B------:R-:W-:Y:S01]  /*87a0*/  FADD.FTZ R42, R12, R7 ;  /* 0x000000070c2a7221 */ /* 0x000fe20000010000 */
[----:B------:R-:W-:-:S02]  /*87b0*/  WARPGROUP.DEPBAR.LE gsb0, 0x0 ;  /* 0x00008000000079c5 */ /* 0x000fc40000010000 */
[----:B------:R0:W-:Y:S06]  /*87c0*/  BAR.ARV R11, 0x100 ;  /* 0x0004000b0000751d */ /* 0x0001ec0000002000 */
[----:B------:R1:W-:Y:S01]  /*87d0*/  @!P1 SYNCS.ARRIVE.TRANS64.RED.A1T0 RZ, [R15+URZ], RZ ;  /* 0x000000ff0fff99a7 */ /* 0x0003e2000810043f */
[----:B------:R-:W2:Y:S01]  /*87e0*/  MUFU.EX2 R20, R20 ;  /* 0x0000001400147308 */ /* 0x000ea20000000800 */
[----:B-----5:R-:W-:Y:S01]  /*87f0*/  FADD.FTZ R7, R147, R42 ;  /* 0x0000002a93077221 */ /* 0x020fe20000010000 */
[-C--:B------:R-:W-:Y:S01]  /*8800*/  FMUL.FTZ R88, R88, R69.reuse ;  /* 0x0000004558587220 */ /* 0x080fe20000410000 */
[-C--:B------:R-:W-:Y:S01]  /*8810*/  FMUL.FTZ R89, R89, R69.reuse ;  /* 0x0000004559597220 */ /* 0x080fe20000410000 */
[-C--:B------:R-:W-:Y:S01]  /*8820*/  FMUL.FTZ R92, R92, R69.reuse ;  /* 0x000000455c5c7220 */ /* 0x080fe20000410000 */
[-C--:B------:R-:W-:Y:S01]  /*8830*/  FMUL.FTZ R93, R93, R69.reuse ;  /* 0x000000455d5d7220 */ /* 0x080fe20000410000 */
[-C--:B------:R-:W-:Y:S01]  /*8840*/  FMUL.FTZ R96, R96, R69.reuse ;  /* 0x0000004560607220 */ /* 0x080fe20000410000 */
[----:B-1----:R-:W-:Y:S01]  /*8850*/  IMAD.U32 R15, RZ, RZ, UR21 ;  /* 0x00000015ff0f7e24 */ /* 0x002fe2000f8e00ff */
[----:B------:R-:W-:Y:S01]  /*8860*/  MUFU.EX2 R140, R140 ;  /* 0x0000008c008c7308 */ /* 0x000fe20000000800 */
[----:B------:R-:W-:Y:S01]  /*8870*/  UMOV UR21, UR39 ;  /* 0x0000002700157c82 */ /* 0x000fe20008000000 */
[-C--:B------:R-:W-:Y:S01]  /*8880*/  FMUL.FTZ R97, R97, R69.reuse ;  /* 0x0000004561617220 */ /* 0x080fe20000410000 */
[-C--:B------:R-:W-:Y:S01]  /*8890*/  FMUL.FTZ R100, R100, R69.reuse ;  /* 0x0000004564647220 */ /* 0x080fe20000410000 */
[----:B------:R-:W-:Y:S01]  /*88a0*/  @!P1 LEA R15, R15, UR45, 0x3 ;  /* 0x0000002d0f0f9c11 */ /* 0x000fe2000f8e18ff */
[-C--:B------:R-:W-:Y:S01]  /*88b0*/  FMUL.FTZ R101, R101, R69.reuse ;  /* 0x0000004565657220 */ /* 0x080fe20000410000 */
[-C--:B------:R-:W-:Y:S01]  /*88c0*/  FMUL.FTZ R104, R104, R69.reuse ;  /* 0x0000004568687220 */ /* 0x080fe20000410000 */
[----:B------:R-:W-:Y:S01]  /*88d0*/  FMUL.FTZ R105, R105, R69 ;  /* 0x0000004569697220 */ /* 0x000fe20000410000 */
[----:B------:R-:W1:Y:S01]  /*88e0*/  MUFU.EX2 R141, R141 ;  /* 0x0000008d008d7308 */ /* 0x000e620000000800 */
[----:B0-----:R-:W-:-:S02]  /*88f0*/  @!P1 VIADD R11, R15, 0x16860 ;  /* 0x000168600f0b9836 */ /* 0x001fc40000000000 */
[C---:B--2---:R-:W-:Y:S01]  /*8900*/  FADD.FTZ R42, R20.reuse, R7 ;  /* 0x00000007142a7221 */ /* 0x044fe20000010000 */
[----:B------:R-:W-:Y:S01]  /*8910*/  F2FP.F16.F32.PACK_AB R147, R20, R147 ;  /* 0x000000931493723e */ /* 0x000fe200000000ff */
[-C--:B------:R-:W-:Y:S01]  /*8920*/  FMUL.FTZ R108, R108, R69.reuse ;  /* 0x000000456c6c7220 */ /* 0x080fe20000410000 */
[-C--:B------:R-:W-:Y:S01]  /*8930*/  FMUL.FTZ R109, R109, R69.reuse ;  /* 0x000000456d6d7220 */ /* 0x080fe20000410000 */
[----:B------:R-:W-:Y:S01]  /*8940*/  @!P1 PRMT R15, RZ, 0x654, R11 ;  /* 0x00000654ff0f9816 */ /* 0x000fe2000000000b */
[----:B------:R-:W-:Y:S01]  /*8950*/  FADD.FTZ R11, R77, R40 ;  /* 0x000000284d0b7221 */ /* 0x000fe20000010000 */
[----:B------:R-:W0:Y:S01]  /*8960*/  MUFU.EX2 R26, R26 ;  /* 0x0000001a001a7308 */ /* 0x000e220000000800 */
[-C--:B------:R-:W-:Y:S01]  /*8970*/  FMUL.FTZ R112, R112, R69.reuse ;  /* 0x0000004570707220 */ /* 0x080fe20000410000 */
[----:B------:R2:W-:Y:S01]  /*8980*/  @!P1 SYNCS.ARRIVE.TRANS64.RED.A1T0 RZ, [R15+URZ], RZ ;  /* 0x000000ff0fff99a7 */ /* 0x0005e2000810043f */
[----:B------:R-:W-:Y:S01]  /*8990*/  FADD.FTZ R40, R144, R11 ;  /* 0x0000000b90287221 */ /* 0x000fe20000010000 */
[----:B------:R-:W-:Y:S01]  /*89a0*/  F2FP.F16.F32.PACK_AB R144, R9, R144 ;  /* 0x000000900990723e */ /* 0x000fe200000000ff */
[-C--:B------:R-:W-:Y:S01]  /*89b0*/  FMUL.FTZ R113, R113, R69.reuse ;  /* 0x0000004571717220 */ /* 0x080fe20000410000 */
[-C--:B------:R-:W-:Y:S01]  /*89c0*/  FMUL.FTZ R116, R116, R69.reuse ;  /* 0x0000004574747220 */ /* 0x080fe20000410000 */
[----:B------:R-:W-:Y:S01]  /*89d0*/  FADD.FTZ R11, R9, R40 ;  /* 0x00000028090b7221 */ /* 0x000fe20000010000 */
[----:B------:R-:W3:Y:S01]  /*89e0*/  MUFU.EX2 R142, R142 ;  /* 0x0000008e008e7308 */ /* 0x000ee20000000800 */
[----:B-1----:R-:W-:Y:S01]  /*89f0*/  FADD.FTZ R7, R141, R42 ;  /* 0x0000002a8d077221 */ /* 0x002fe20000010000 */
[----:B------:R-:W-:Y:S01]  /*8a00*/  FFMA.FTZ R40, R67, UR24, -R59 ;  /* 0x0000001843287c23 */ /* 0x000fe2000801083b */
[----:B------:R-:W-:Y:S01]  /*8a10*/  FADD.FTZ R46, R146, R11 ;  /* 0x0000000b922e7221 */ /* 0x000fe20000010000 */
[----:B------:R-:W-:Y:S01]  /*8a20*/  FFMA.FTZ R59, R76, UR24, -R59 ;  /* 0x000000184c3b7c23 */ /* 0x000fe2000801083b */
[----:B------:R-:W-:Y:S01]  /*8a30*/  F2FP.F16.F32.PACK_AB R146, R13, R146 ;  /* 0x000000920d92723e */ /* 0x000fe200000000ff */
[----:B------:R-:W-:Y:S01]  /*8a40*/  FMUL.FTZ R117, R117, R69 ;  /* 0x0000004575757220 */ /* 0x000fe20000410000 */
[----:B------:R-:W-:Y:S01]  /*8a50*/  FADD.FTZ R11, R13, R46 ;  /* 0x0000002e0d0b7221 */ /* 0x000fe20000010000 */
[----:B------:R-:W1:Y:S01]  /*8a60*/  MUFU.EX2 R143, R143 ;  /* 0x0000008f008f7308 */ /* 0x000e620000000800 */
[C---:B0-----:R-:W-:Y:S01]  /*8a70*/  FADD.FTZ R42, R26.reuse, R7 ;  /* 0x000000071a2a7221 */ /* 0x041fe20000010000 */
[----:B------:R-:W-:Y:S01]  /*8a80*/  F2FP.F16.F32.PACK_AB R141, R26, R141 ;  /* 0x0000008d1a8d723e */ /* 0x000fe200000000ff */
[----:B------:R-:W-:Y:S01]  /*8a90*/  FADD.FTZ R46, R140, R11 ;  /* 0x0000000b8c2e7221 */ /* 0x000fe20000010000 */
[----:B------:R-:W-:Y:S01]  /*8aa0*/  F2FP.F16.F32.PACK_AB R140, R21, R140 ;  /* 0x0000008c158c723e */ /* 0x000fe200000000ff */
[-C--:B------:R-:W-:Y:S01]  /*8ab0*/  FMUL.FTZ R90, R90, R57.reuse ;  /* 0x000000395a5a7220 */ /* 0x080fe20000410000 */
[-C--:B------:R-:W-:Y:S01]  /*8ac0*/  FMUL.FTZ R91, R91, R57.reuse ;  /* 0x000000395b5b7220 */ /* 0x080fe20000410000 */
[----:B------:R-:W-:Y:S01]  /*8ad0*/  FADD.FTZ R11, R21, R46 ;  /* 0x0000002e150b7221 */ /* 0x000fe20000010000 */
[----:B------:R-:W0:Y:S01]  /*8ae0*/  MUFU.EX2 R31, R31 ;  /* 0x0000001f001f7308 */ /* 0x000e220000000800 */
[-C--:B------:R-:W-:Y:S01]  /*8af0*/  FMUL.FTZ R94, R94, R57.reuse ;  /* 0x000000395e5e7220 */ /* 0x080fe20000410000 */
[-C--:B------:R-:W-:Y:S01]  /*8b00*/  FMUL.FTZ R95, R95, R57.reuse ;  /* 0x000000395f5f7220 */ /* 0x080fe20000410000 */
[----:B---3--:R-:W-:Y:S01]  /*8b10*/  FADD.FTZ R46, R142, R11 ;  /* 0x0000000b8e2e7221 */ /* 0x008fe20000010000 */
[-C--:B------:R-:W-:Y:S01]  /*8b20*/  FMUL.FTZ R98, R98, R57.reuse ;  /* 0x0000003962627220 */ /* 0x080fe20000410000 */
[-C--:B------:R-:W-:Y:S01]  /*8b30*/  FMUL.FTZ R99, R99, R57.reuse ;  /* 0x0000003963637220 */ /* 0x080fe20000410000 */
[-C--:B------:R-:W-:Y:S01]  /*8b40*/  FMUL.FTZ R102, R102, R57.reuse ;  /* 0x0000003966667220 */ /* 0x080fe20000410000 */
[-C--:B------:R-:W-:Y:S01]  /*8b50*/  FMUL.FTZ R103, R103, R57.reuse ;  /* 0x0000003967677220 */ /* 0x080fe20000410000 */
[----:B------:R-:W3:Y:S01]  /*8b60*/  MUFU.EX2 R30, R30 ;  /* 0x0000001e001e7308 */ /* 0x000ee20000000800 */
[----:B-1----:R-:W-:Y:S01]  /*8b70*/  FADD.FTZ R7, R143, R42 ;  /* 0x0000002a8f077221 */ /* 0x002fe20000010000 */
[-C--:B------:R-:W-:Y:S01]  /*8b80*/  FMUL.FTZ R106, R106, R57.reuse ;  /* 0x000000396a6a7220 */ /* 0x080fe20000410000 */
[-C--:B------:R-:W-:Y:S01]  /*8b90*/  FMUL.FTZ R107, R107, R57.reuse ;  /* 0x000000396b6b7220 */ /* 0x080fe20000410000 */
[-C--:B------:R-:W-:Y:S01]  /*8ba0*/  FMUL.FTZ R110, R110, R57.reuse ;  /* 0x000000396e6e7220 */ /* 0x080fe20000410000 */
[-C--:B------:R-:W-:Y:S01]  /*8bb0*/  FMUL.FTZ R111, R111, R57.reuse ;  /* 0x000000396f6f7220 */ /* 0x080fe20000410000 */
[-C--:B------:R-:W-:Y:S01]  /*8bc0*/  FMUL.FTZ R114, R114, R57.reuse ;  /* 0x0000003972727220 */ /* 0x080fe20000410000 */
[-C--:B------:R-:W-:Y:S01]  /*8bd0*/  FMUL.FTZ R115, R115, R57.reuse ;  /* 0x0000003973737220 */ /* 0x080fe20000410000 */
[----:B------:R-:W1:Y:S01]  /*8be0*/  MUFU.EX2 R136, R136 ;  /* 0x0000008800887308 */ /* 0x000e620000000800 */
[C---:B0-----:R-:W-:Y:S01]  /*8bf0*/  FADD.FTZ R11, R31.reuse, R46 ;  /* 0x0000002e1f0b7221 */ /* 0x041fe20000010000 */
[----:B------:R-:W-:Y:S01]  /*8c00*/  F2FP.F16.F32.PACK_AB R142, R31, R142 ;  /* 0x0000008e1f8e723e */ /* 0x000fe200000000ff */
[-C--:B------:R-:W-:Y:S01]  /*8c10*/  FMUL.FTZ R118, R118, R57.reuse ;  /* 0x0000003976767220 */ /* 0x080fe20000410000 */
[----:B------:R-:W-:-:S04]  /*8c20*/  FMUL.FTZ R119, R119, R57 ;  /* 0x0000003977777220 */ /* 0x000fc80000410000 */
[----:B------:R-:W0:Y:S01]  /*8c30*/  MUFU.EX2 R137, R137 ;  /* 0x0000008900897308 */ /* 0x000e220000000800 */
[C---:B---3--:R-:W-:Y:S01]  /*8c40*/  FADD.FTZ R42, R30.reuse, R7 ;  /* 0x000000071e2a7221 */ /* 0x048fe20000010000 */
[----:B------:R-:W-:-:S06]  /*8c50*/  F2FP.F16.F32.PACK_AB R143, R30, R143 ;  /* 0x0000008f1e8f723e */ /* 0x000fcc00000000ff */
[----:B------:R-:W3:Y:S01]  /*8c60*/  MUFU.EX2 R32, R32 ;  /* 0x0000002000207308 */ /* 0x000ee20000000800 */
[----:B-1----:R-:W-:Y:S01]  /*8c70*/  FADD.FTZ R46, R136, R11 ;  /* 0x0000000b882e7221 */ /* 0x002fe20000010000 */
[----:B------:R-:W-:-:S03]  /*8c80*/  F2FP.F16.F32.PACK_AB R136, R27, R136 ;  /* 0x000000881b88723e */ /* 0x000fc600000000ff */
[----:B------:R-:W-:-:S03]  /*8c90*/  FADD.FTZ R7, R27, R46 ;  /* 0x0000002e1b077221 */ /* 0x000fc60000010000 */
[----:B------:R-:W1:Y:S01]  /*8ca0*/  MUFU.EX2 R138, R138 ;  /* 0x0000008a008a7308 */ /* 0x000e620000000800 */
[----:B0-----:R-:W-:-:S07]  /*8cb0*/  FADD.FTZ R5, R137, R42 ;  /* 0x0000002a89057221 */ /* 0x001fce0000010000 */
        /* <DEDUP_REMOVED lines=13> */
[----:B-1----:R-:W-:-:S07]  /*8d90*/  FADD.FTZ R12, R132, R7 ;  /* 0x00000007840c7221 */ /* 0x002fce0000010000 */
[----:B------:R-:W1:Y:S01]  /*8da0*/  MUFU.EX2 R38, R38 ;  /* 0x0000002600267308 */ /* 0x000e620000000800 */
[----:B0-----:R-:W-:-:S07]  /*8db0*/  FADD.FTZ R5, R133, R8 ;  /* 0x0000000885057221 */ /* 0x001fce0000010000 */
[----:B------:R-:W0:Y:S01]  /*8dc0*/  MUFU.EX2 R134, R134 ;  /* 0x0000008600867308 */ /* 0x000e220000000800 */
[C---:B---3--:R-:W-:Y:S01]  /*8dd0*/  FADD.FTZ R7, R43.reuse, R12 ;  /* 0x0000000c2b077221 */ /* 0x048fe20000010000 */
[----:B------:R-:W-:-:S06]  /*8de0*/  F2FP.F16.F32.PACK_AB R132, R43, R132 ;  /* 0x000000842b84723e */ /* 0x000fcc00000000ff */
[----:B------:R-:W3:Y:S01]  /*8df0*/  MUFU.EX2 R135, R135 ;  /* 0x0000008700877308 */ /* 0x000ee20000000800 */
[C---:B-1----:R-:W-:Y:S01]  /*8e00*/  FADD.FTZ R8, R38.reuse, R5 ;  /* 0x0000000526087221 */ /* 0x042fe20000010000 */
[----:B------:R-:W-:-:S06]  /*8e10*/  F2FP.F16.F32.PACK_AB R133, R38, R133 ;  /* 0x000000852685723e */ /* 0x000fcc00000000ff */
[----:B------:R-:W1:Y:S01]  /*8e20*/  MUFU.EX2 R35, R35 ;  /* 0x0000002300237308 */ /* 0x000e620000000800 */
[----:B0-----:R-:W-:-:S07]  /*8e30*/  FADD.FTZ R12, R134, R7 ;  /* 0x00000007860c7221 */ /* 0x001fce0000010000 */
[----:B------:R-:W0:Y:S01]  /*8e40*/  MUFU.EX2 R0, R0 ;  /* 0x0000000000007308 */ /* 0x000e220000000800 */
[----:B---3--:R-:W-:-:S07]  /*8e50*/  FADD.FTZ R5, R135, R8 ;  /* 0x0000000887057221 */ /* 0x008fce0000010000 */
[----:B------:R-:W3:Y:S01]  /*8e60*/  MUFU.EX2 R6, R6 ;  /* 0x0000000600067308 */ /* 0x000ee20000000800 */
[C---:B-1----:R-:W-:Y:S01]  /*8e70*/  FADD.FTZ R7, R35.reuse, R12 ;  /* 0x0000000c23077221 */ /* 0x042fe20000010000 */
[----:B------:R-:W-:-:S06]  /*8e80*/  F2FP.F16.F32.PACK_AB R134, R35, R134 ;  /* 0x000000862386723e */ /* 0x000fcc00000000ff */
[----:B------:R-:W1:Y:S01]  /*8e90*/  MUFU.EX2 R129, R129 ;  /* 0x0000008100817308 */ /* 0x000e620000000800 */
[C---:B0-----:R-:W-:Y:S01]  /*8ea0*/  FADD.FTZ R8, R0.reuse, R5 ;  /* 0x0000000500087221 */ /* 0x041fe20000010000 */
[----:B------:R-:W-:-:S06]  /*8eb0*/  F2FP.F16.F32.PACK_AB R135, R0, R135 ;  /* 0x000000870087723e */ /* 0x000fcc00000000ff */
[----:B------:R-:W0:Y:S01]  /*8ec0*/  MUFU.EX2 R39, R39 ;  /* 0x0000002700277308 */ /* 0x000e220000000800 */
[----:B---3--:R-:W-:-:S07]  /*8ed0*/  FADD.FTZ R12, R6, R7 ;  /* 0x00000007060c7221 */ /* 0x008fce0000010000 */
[----:B------:R-:W3:Y:S01]  /*8ee0*/  MUFU.EX2 R2, R2 ;  /* 0x0000000200027308 */ /* 0x000ee20000000800 */
[----:B-1----:R-:W-:-:S07]  /*8ef0*/  FADD.FTZ R5, R129, R8 ;  /* 0x0000000881057221 */ /* 0x002fce0000010000 */
[----:B------:R-:W1:Y:S01]  /*8f00*/  MUFU.EX2 R10, R10 ;  /* 0x0000000a000a7308 */ /* 0x000e620000000800 */
[C---:B0-----:R-:W-:Y:S01]  /*8f10*/  FADD.FTZ R7, R39.reuse, R12 ;  /* 0x0000000c27077221 */ /* 0x041fe20000010000 */
[----:B------:R-:W-:-:S06]  /*8f20*/  F2FP.F16.F32.PACK_AB R128, R39, R6 ;  /* 0x000000062780723e */ /* 0x000fcc00000000ff */
        /* <DEDUP_REMOVED lines=22> */
[----:B------:R-:W-:Y:S01]  /*9090*/  F2FP.F16.F32.PACK_AB R125, R4, R125 ;  /* 0x0000007d047d723e */ /* 0x000fe200000000ff */
[----:B------:R-:W-:-:S05]  /*90a0*/  IMAD.MOV.U32 R4, RZ, RZ, R49 ;  /* 0x000000ffff047224 */ /* 0x000fca00078e0031 */
        /* <DEDUP_REMOVED lines=23> */
[----:B---3--:R-:W-:Y:S01]  /*9220*/  FADD.FTZ R5, R8, R5 ;  /* 0x0000000508057221 */ /* 0x008fe20000010000 */
[C---:B-1----:R-:W-:Y:S01]  /*9230*/  FADD.FTZ R2, R3.reuse, R2 ;  /* 0x0000000203027221 */ /* 0x042fe20000010000 */
[----:B------:R-:W-:Y:S01]  /*9240*/  F2FP.F16.F32.PACK_AB R122, R3, R36 ;  /* 0x00000024037a723e */ /* 0x000fe200000000ff */
[----:B------:R-:W-:Y:S02]  /*9250*/  IMAD.MOV.U32 R3, RZ, RZ, R44 ;  /* 0x000000ffff037224 */ /* 0x000fe400078e002c */
[C---:B0-----:R-:W-:Y:S01]  /*9260*/  FADD.FTZ R0, R59.reuse, R5 ;  /* 0x000000053b007221 */ /* 0x041fe20000010000 */
[----:B------:R-:W-:Y:S01]  /*9270*/  F2FP.F16.F32.PACK_AB R123, R59, R8 ;  /* 0x000000083b7b723e */ /* 0x000fe200000000ff */
[----:B--2---:R-:W-:Y:S06]  /*9280*/  @P2 BRA `(.L_x_1834) ;  /* 0xffffffd800e42947 */ /* 0x004fec000383ffff */
.L_x_1825:
[----:B------:R-:W-:Y:S06]  /*9290*/  BAR.ARV 0x8, 0x200 ;  /* 0x0208000000007b1d */ /* 0x000fec0000002000 */
[----:B------:R-:W-:Y:S05]  /*92a0*/  @!P0 BRA `(.L_x_1835) ;  /* 0x0000000000048947 */ /* 0x000fea0003800000 */
[----:B------:R-:W-:Y:S01]  /*92b0*/  BPT.TRAP 0x1 ;  /* 0x000000040000795c */ /* 0x000fe20000300000 */
.L_x_1835:
[----:B------:R-:W-:Y:S01]  /*92c0*/  ULEA UR5, UR39, UR45, 0x3 ;  /* 0x0000002d27057291 */ /* 0x000fe2000f8e183f */
[----:B------:R-:W-:-:S05]  /*92d0*/  IMAD.U32 R3, RZ, RZ, UR37 ;  /* 0x00000025ff037e24 */ /* 0x000fca000f8e00ff */
[----:B------:R-:W-:-:S04]  /*92e0*/  SHF.L.U32 R3, R3, 0x1f, RZ ;  /* 0x0000001f03037819 */ /* 0x000fc800000006ff */
[----:B------:R0:W1:Y:S01]  /*92f0*/  SYNCS.PHASECHK.TRANS64.TRYWAIT P2, [UR5+0x16850], R3 ;  /* 0x01685003ff0075a7 */ /* 0x0000620008040145 */
[----:B------:R-:W-:Y:S05]  /*9300*/  @!P0 BRA `(.L_x_1836) ;  /* 0x0000000000048947 */ /* 0x000fea0003800000 */
[----:B------:R-:W-:Y:S01]  /*9310*/  BPT.TRAP 0x1 ;  /* 0x000000040000795c */ /* 0x000fe20000300000 */
.L_x_1836:
[----:B-1----:R-:W-:Y:S05]  /*9320*/  @P2 BRA `(.L_x_1837) ;  /* 0x0000000000082947 */ /* 0x002fea0003800000 */
[----:B------:R-:W1:Y:S02]  /*9330*/  SYNCS.PHASECHK.TRANS64.TRYWAIT P0, [UR5+0x16850], R3 ;  /* 0x01685003ff0075a7 */ /* 0x000e640008000145 */
[----:B-1----:R-:W-:Y:S05]  /*9340*/  @!P0 BRA `(.L_x_1838) ;  /* 0x0000005800c48947 */ /* 0x002fea0003800000 */
.L_x_1837:
        /* <DEDUP_REMOVED lines=19> */
[----:B------:R-:W-:Y:S01]  /*9480*/  MOV R2, RZ ;  /* 0x000000ff00027202 */ /* 0x000fe20000000f00 */
[----:B-1----:R-:W-:-:S03]  /*9490*/  FADD.FTZ R5, R5, R0 ;  /* 0x0000000005057221 */ /* 0x002fc60000010000 */
[----:B------:R-:W0:Y:S01]  /*94a0*/  SHFL.BFLY PT, R4, R3, 0x1, 0x1f ;  /* 0x0c201f0003047f89 */ /* 0x000e2200000e0000 */
[----:B------:R-:W-:-:S03]  /*94b0*/  IMAD.MOV.U32 R0, RZ, RZ, -0x800000 ;  /* 0xff800000ff007424 */ /* 0x000fc600078e00ff */
[----:B------:R-:W1:Y:S01]  /*94c0*/  SHFL.BFLY PT, R6, R5, 0x1, 0x1f ;  /* 0x0c201f0005067f89 */ /* 0x000e6200000e0000 */
[----:B0-----:R-:W-:Y:S01]  /*94d0*/  FADD.FTZ R8, R3, R4 ;  /* 0x0000000403087221 */ /* 0x001fe20000010000 */
[----:B------:R-:W-:Y:S02]  /*94e0*/  IMAD.U32 R3, RZ, RZ, UR24 ;  /* 0x00000018ff037e24 */ /* 0x000fe4000f8e00ff */
[----:B------:R-:W-:Y:S02]  /*94f0*/  IMAD.U32 R4, RZ, RZ, UR24 ;  /* 0x00000018ff047e24 */ /* 0x000fe4000f8e00ff */
[----:B-1----:R-:W-:Y:S01]  /*9500*/  FADD.FTZ R9, R5, R6 ;  /* 0x0000000605097221 */ /* 0x002fe20000010000 */
[----:B------:R-:W-:Y:S01]  /*9510*/  FSETP.NE.FTZ.AND P0, PT, R8, RZ, PT ;  /* 0x000000ff0800720b */ /* 0x000fe20003f15000 */
[----:B------:R-:W-:-:S03]  /*9520*/  IMAD.MOV.U32 R5, RZ, RZ, RZ ;  /* 0x000000ffff057224 */ /* 0x000fc600078e00ff */
[----:B------:R-:W-:-:S09]  /*9530*/  FSETP.NE.FTZ.AND P2, PT, R9, RZ, PT ;  /* 0x000000ff0900720b */ /* 0x000fd20003f55000 */
[----:B------:R-:W0:Y:S01]  /*9540*/  @P0 MUFU.LG2 R6, R8 ;  /* 0x0000000800060308 */ /* 0x000e220000000c00 */
[----:B------:R-:W-:-:S07]  /*9550*/  @P0 FMUL.FTZ R4, R4, 0.69314718246459960938 ;  /* 0x3f31721804040820 */ /* 0x000fce0000410000 */
[----:B------:R1:W-:Y:S08]  /*9560*/  @P0 MUFU.RCP R2, R8 ;  /* 0x0000000800020308 */ /* 0x0003f00000001000 */
[----:B------:R-:W2:Y:S01]  /*9570*/  @P2 MUFU.LG2 R7, R9 ;  /* 0x0000000900072308 */ /* 0x000ea20000000c00 */
[----:B-1----:R-:W-:Y:S01]  /*9580*/  @P2 FMUL.FTZ R8, R3, 0.69314718246459960938 ;  /* 0x3f31721803082820 */ /* 0x002fe20000410000 */
[----:B0-----:R-:W-:Y:S01]  /*9590*/  @P0 FMUL.FTZ R3, R6, 0.69314718246459960938 ;  /* 0x3f31721806030820 */ /* 0x001fe20000410000 */
[----:B------:R-:W-:-:S03]  /*95a0*/  @!P1 IADD3 R6, R10, 0x16860, RZ ;  /* 0x000168600a069810 */ /* 0x000fc60007ffe0ff */
[----:B------:R-:W-:Y:S01]  /*95b0*/  @P0 FFMA.FTZ R26, R4, R49, R3 ;  /* 0x00000031041a0223 */ /* 0x000fe20000010003 */
[----:B------:R-:W-:Y:S01]  /*95c0*/  @!P1 PRMT R6, RZ, 0x654, R6 ;  /* 0x00000654ff069816 */ /* 0x000fe20000000006 */
[----:B------:R-:W0:Y:S01]  /*95d0*/  @P2 MUFU.RCP R5, R9 ;  /* 0x0000000900052308 */ /* 0x000e220000001000 */
[----:B------:R-:W-:Y:S01]  /*95e0*/  PLOP3.LUT P0, PT, PT, PT, PT, 0x8, 0x0 ;  /* 0x000000000000781c */ /* 0x000fe20003f0e170 */
[----:B------:R-:W-:Y:S02]  /*95f0*/  WARPGROUP.DEPBAR.LE gsb0, 0x0 ;  /* 0x00008000000079c5 */ /* 0x000fe40000010000 */
[----:B------:R-:W-:Y:S01]  /*9600*/  WARPGROUP.ARRIVE ;  /* 0x00000000000079c5 */ /* 0x000fe20000000000 */
[----:B--2---:R-:W-:-:S05]  /*9610*/  @P2 FMUL.FTZ R7, R7, 0.69314718246459960938 ;  /* 0x3f31721807072820 */ /* 0x004fca0000410000 */
[----:B------:R-:W-:Y:S01]  /*9620*/  HGMMA.64x64x16.F32 R88, R144, gdesc[UR4].tnspB, R88, gsb0 ;  /* 0x40e0000490587df0 */ /* 0x000fe20008000858 */
[----:B------:R-:W-:Y:S01]  /*9630*/  UIADD3 UR6, UR4, 0x100, URZ ;  /* 0x0000010004067890 */ /* 0x000fe2000fffe03f */
[----:B------:R-:W-:Y:S01]  /*9640*/  UMOV UR7, 0x40000040 ;  /* 0x4000004000077882 */ /* 0x000fe20000000000 */
[----:B------:R-:W-:Y:S01]  /*9650*/  @P2 FFMA.FTZ R0, R8, R44, R7 ;  /* 0x0000002c08002223 */ /* 0x000fe20000010007 */
        /* <DEDUP_REMOVED lines=65> */
.L_x_1808:
        /* <DEDUP_REMOVED lines=18> */
[----:B------:R-:W-:Y:S01]  /*9b90*/  IMAD.MOV.U32 R28, RZ, RZ, R37 ;  /* 0x000000ffff1c7224 */ /* 0x000fe200078e0025 */
        /* <DEDUP_REMOVED lines=13> */
[----:B------:R-:W-:Y:S01]  /*9c70*/  F2FP.F16.F32.PACK_AB R115, R119, R118 ;  /* 0x000000767773723e */ /* 0x000fe200000000ff */
[----:B------:R-:W-:Y:S01]  /*9c80*/  ULDC UR5, c[0x0][0xa88] ;  /* 0x0002a20000057ab9 */ /* 0x000fe20000000800 */
[----:B------:R-:W-:Y:S01]  /*9c90*/  BAR.SYNC.DEFER_BLOCKING 0x1, 0x180 ;  /* 0x0046000000007b1d */ /* 0x000fe20000010000 */
[----:B-1----:R-:W-:Y:S01]  /*9ca0*/  ISETP.NE.AND P1, PT, R32, 0x1, PT ;  /* 0x000000012000780c */ /* 0x002fe20003f25270 */
[----:B------:R-:W-:-:S04]  /*9cb0*/  IMAD.U32 R34, RZ, RZ, UR8 ;  /* 0x00000008ff227e24 */ /* 0x000fc8000f8e00ff */
[----:B------:R-:W-:Y:S01]  /*9cc0*/  ULDC.64 UR8, c[0x0][0xae8] ;  /* 0x0002ba0000087ab9 */ /* 0x000fe20000000a00 */
[----:B------:R-:W-:Y:S02]  /*9cd0*/  MOV R2, R27 ;  /* 0x0000001b00027202 */ /* 0x000fe40000000f00 */
[----:B0-----:R-:W-:Y:S01]  /*9ce0*/  MOV R3, R4 ;  /* 0x0000000400037202 */ /* 0x001fe20000000f00 */
[----:B------:R-:W-:Y:S02]  /*9cf0*/  ULDC.64 UR10, c[0x0][0xaf0] ;  /* 0x0002bc00000a7ab9 */ /* 0x000fe40000000a00 */
[--C-:B------:R-:W-:Y:S02]  /*9d00*/  IMAD.WIDE R10, R155, 0x2, R2.reuse ;  /* 0x000000029b0a7825 */ /* 0x100fe400078e0202 */
[----:B------:R-:W0:Y:S02]  /*9d10*/  @P1 LDC R20, c[0x0][0xbec] ;  /* 0x0002fb00ff141b82 */ /* 0x000e240000000800 */
[----:B------:R-:W-:Y:S01]  /*9d20*/  IMAD.WIDE R2, R5, 0x2, R2 ;  /* 0x0000000205027825 */ /* 0x000fe200078e0202 */
[----:B------:R-:W-:-:S02]  /*9d30*/  LOP3.LUT R4, R10, 0x380, RZ, 0xc0, !PT ;  /* 0x000003800a047812 */ /* 0x000fc400078ec0ff */
[----:B------:R-:W-:Y:S02]  /*9d40*/  IADD3 R33, P0, R10, 0x60, RZ ;  /* 0x000000600a217810 */ /* 0x000fe40007f1e0ff */
[----:B------:R-:W-:Y:S01]  /*9d50*/  SHF.R.U64 R5, R4, 0x3, RZ ;  /* 0x0000000304057819 */ /* 0x000fe200000012ff */
[----:B------:R-:W1:Y:S01]  /*9d60*/  @P1 LDC R35, c[0x0][0xbf0] ;  /* 0x0002fc00ff231b82 */ /* 0x000e620000000800 */
[----:B------:R-:W-:Y:S01]  /*9d70*/  LOP3.LUT R4, R33, 0x380, RZ, 0xc0, !PT ;  /* 0x0000038021047812 */ /* 0x000fe200078ec0ff */
[--C-:B------:R-:W-:Y:S01]  /*9d80*/  IMAD.X R9, RZ, RZ, R11.reuse, P0 ;  /* 0x000000ffff097224 */ /* 0x100fe200000e060b */
[----:B------:R-:W-:Y:S02]  /*9d90*/  IADD3 R31, P2, R10, 0x40, RZ ;  /* 0x000000400a1f7810 */ /* 0x000fe40007f5e0ff */
[----:B------:R-:W-:Y:S02]  /*9da0*/  SHF.R.U64 R4, R4, 0x3, RZ ;  /* 0x0000000304047819 */ /* 0x000fe400000012ff */
[----:B------:R-:W-:Y:S01]  /*9db0*/  IADD3 R29, P3, R10, 0x20, RZ ;  /* 0x000000200a1d7810 */ /* 0x000fe20007f7e0ff */
[----:B------:R-:W-:Y:S01]  /*9dc0*/  IMAD.X R7, RZ, RZ, R11, P2 ;  /* 0x000000ffff077224 */ /* 0x000fe200010e060b */
[----:B------:R-:W-:-:S02]  /*9dd0*/  LOP3.LUT R6, R31, 0x380, RZ, 0xc0, !PT ;  /* 0x000003801f067812 */ /* 0x000fc400078ec0ff */
[----:B------:R-:W-:Y:S02]  /*9de0*/  LOP3.LUT R8, R4, R33, RZ, 0x3c, !PT ;  /* 0x0000002104087212 */ /* 0x000fe400078e3cff */
[----:B------:R-:W-:Y:S02]  /*9df0*/  SHF.R.U64 R6, R6, 0x3, RZ ;  /* 0x0000000306067819 */ /* 0x000fe400000012ff */
[----:B------:R-:W-:Y:S01]  /*9e00*/  LOP3.LUT R4, R29, 0x380, RZ, 0xc0, !PT ;  /* 0x000003801d047812 */ /* 0x000fe200078ec0ff */
[----:B0-----:R-:W-:Y:S01]  /*9e10*/  @P1 IMAD.HI.U32 R20, R37, R20, RZ ;  /* 0x0000001425141227 */ /* 0x001fe200078e00ff */
[----:B------:R-:W-:Y:S02]  /*9e20*/  LOP3.LUT R6, R6, R31, RZ, 0x3c, !PT ;  /* 0x0000001f06067212 */ /* 0x000fe400078e3cff */
[----:B------:R-:W-:Y:S02]  /*9e30*/  SHF.R.U64 R4, R4, 0x3, RZ ;  /* 0x0000000304047819 */ /* 0x000fe400000012ff */
[----:B------:R-:W-:-:S02]  /*9e40*/  IADD3 R31, P2, R2, 0x3000, RZ ;  /* 0x00003000021f7810 */ /* 0x000fc40007f5e0ff */
[----:B------:R-:W-:Y:S02]  /*9e50*/  LOP3.LUT R4, R4, R29, RZ, 0x3c, !PT ;  /* 0x0000001d04047212 */ /* 0x000fe400078e3cff */
[----:B------:R-:W-:Y:S01]  /*9e60*/  LOP3.LUT R29, R31, 0x380, RZ, 0xc0, !PT ;  /* 0x000003801f1d7812 */ /* 0x000fe200078ec0ff */
[----:B------:R-:W-:Y:S01]  /*9e70*/  IMAD.X R21, RZ, RZ, R3, P2 ;  /* 0x000000ffff157224 */ /* 0x000fe200010e0603 */
[----:B-1----:R-:W-:Y:S02]  /*9e80*/  @P1 SHF.R.U32.HI R28, RZ, R35, R20 ;  /* 0x00000023ff1c1219 */ /* 0x002fe40000011614 */
[----:B------:R-:W-:Y:S02]  /*9e90*/  SHF.R.U64 R20, R29, 0x3, RZ ;  /* 0x000000031d147819 */ /* 0x000fe400000012ff */
[----:B------:R-:W-:Y:S02]  /*9ea0*/  IADD3 R29, -R28, RZ, RZ ;  /* 0x000000ff1c1d7210 */ /* 0x000fe40007ffe1ff */
[----:B------:R-:W-:Y:S01]  /*9eb0*/  LOP3.LUT R10, R5, R10, RZ, 0x3c, !PT ;  /* 0x0000000a050a7212 */ /* 0x000fe200078e3cff */
[----:B------:R-:W-:Y:S01]  /*9ec0*/  IMAD.X R5, RZ, RZ, R11, P3 ;  /* 0x000000ffff057224 */ /* 0x000fe200018e060b */
[----:B------:R-:W-:Y:S01]  /*9ed0*/  LOP3.LUT R20, R20, R31, RZ, 0x3c, !PT ;  /* 0x0000001f14147212 */ /* 0x000fe200078e3cff */
[----:B------:R-:W-:Y:S01]  /*9ee0*/  IMAD R29, R32, R29, R37 ;  /* 0x0000001d201d7224 */ /* 0x000fe200078e0225 */
[----:B------:R-:W-:-:S02]  /*9ef0*/  MOV R31, R10 ;  /* 0x0000000a001f7202 */ /* 0x000fc40000000f00 */
[----:B------:R-:W-:Y:S02]  /*9f00*/  SHF.R.S32.HI R11, RZ, 0x1f, R28 ;  /* 0x0000001fff0b7819 */ /* 0x000fe4000001141c */
[----:B------:R-:W-:Y:S02]  /*9f10*/  IADD3 R10, P0, R28, UR6, RZ ;  /* 0x000000061c0a7c10 */ /* 0x000fe4000ff1e0ff */
[----:B------:R-:W-:Y:S02]  /*9f20*/  IADD3 R33, P3, R2, 0x1800, RZ ;  /* 0x0000180002217810 */ /* 0x000fe40007f7e0ff */
[----:B------:R-:W-:Y:S02]  /*9f30*/  SHF.R.S32.HI R30, RZ, 0x1f, R29 ;  /* 0x0000001fff1e7819 */ /* 0x000fe4000001141d */
[----:B------:R-:W-:Y:S01]  /*9f40*/  IADD3.X R11, R11, UR7, R34, P0, !PT ;  /* 0x000000070b0b7c10 */ /* 0x000fe200087fe422 */
[----:B------:R-:W-:Y:S01]  /*9f50*/  ULDC.64 UR6, c[0x0][0xb88] ;  /* 0x0002e20000067ab9 */ /* 0x000fe20000000a00 */
[----:B------:R-:W-:Y:S01]  /*9f60*/  LOP3.LUT R24, R33, 0x380, RZ, 0xc0, !PT ;  /* 0x0000038021187812 */ /* 0x000fe200078ec0ff */
[----:B------:R-:W-:Y:S01]  /*9f70*/  IMAD.X R25, RZ, RZ, R3, P3 ;  /* 0x000000ffff197224 */ /* 0x000fe200018e0603 */
[----:B------:R-:W-:Y:S01]  /*9f80*/  MOV R28, R8 ;  /* 0x00000008001c7202 */ /* 0x000fe20000000f00 */
[----:B------:R-:W-:Y:S01]  /*9f90*/  IMAD R8, R30, UR6, RZ ;  /* 0x000000061e087c24 */ /* 0x000fe2000f8e02ff */
[----:B------:R-:W-:Y:S01]  /*9fa0*/  MOV R30, R6 ;  /* 0x00000006001e7202 */ /* 0x000fe20000000f00 */
[----:B------:R-:W-:Y:S01]  /*9fb0*/  IMAD.WIDE.U32 R6, R29, UR6, R10 ;  /* 0x000000061d067c25 */ /* 0x000fe2000f8e000a */
[----:B------:R-:W-:-:S02]  /*9fc0*/  SHF.R.U64 R24, R24, 0x3, RZ ;  /* 0x0000000318187819 */ /* 0x000fc400000012ff */
[----:B------:R-:W-:Y:S01]  /*9fd0*/  LOP3.LUT P0, RZ, R152, 0x3, RZ, 0xc0, !PT ;  /* 0x0000000398ff7812 */ /* 0x000fe2000780c0ff */
[----:B------:R-:W-:Y:S01]  /*9fe0*/  IMAD R29, R29, UR7, R8 ;  /* 0x000000071d1d7c24 */ /* 0x000fe2000f8e0208 */
[----:B------:R-:W-:Y:S01]  /*9ff0*/  LOP3.LUT R24, R24, R33, RZ, 0x3c, !PT ;  /* 0x0000002118187212 */ /* 0x000fe200078e3cff */
[----:B------:R-:W-:Y:S01]  /*a000*/  VIADD R10, R154, UR41 ;  /* 0x000000299a0a7c36 */ /* 0x000fe20008000000 */
[----:B------:R-:W-:Y:S01]  /*a010*/  ULDC.64 UR6, c[0x0][0xb50] ;  /* 0x0002d40000067ab9 */ /* 0x000fe20000000a00 */
[----:B------:R-:W-:Y:S01]  /*a020*/  IMAD R33, R32, UR5, RZ ;  /* 0x0000000520217c24 */ /* 0x000fe2000f8e02ff */
[----:B------:R-:W-:Y:S01]  /*a030*/  LEA R34, P5, R6, UR6, 0x2 ;  /* 0x0000000606227c11 */ /* 0x000fe2000f8a10ff */
[----:B------:R-:W-:Y:S01]  /*a040*/  IMAD.IADD R7, R7, 0x1, R29 ;  /* 0x0000000107077824 */ /* 0x000fe200078e021d */
[----:B------:R-:W-:Y:S01]  /*a050*/  MOV R29, R4 ;  /* 0x00000004001d7202 */ /* 0x000fe20000000f00 */
        /* <DEDUP_REMOVED lines=11> */
[----:B------:R1:W2:Y:S01]  /*a110*/  SHFL.IDX PT, R39, R35, 0x1, 0x1c1f ;  /* 0x003c1f0023277f89 */ /* 0x0002a200000e0000 */
[----:B------:R-:W-:-:S02]  /*a120*/  F2FP.F16.F32.PACK_AB R8, R97, R96 ;  /* 0x000000606108723e */ /* 0x000fc400000000ff */
[----:B------:R-:W-:Y:S01]  /*a130*/  F2FP.F16.F32.PACK_AB R9, R99, R98 ;  /* 0x000000626309723e */ /* 0x000fe200000000ff */
[----:B------:R3:W-:Y:S01]  /*a140*/  STSM.16.M88.4 [R31], R4 ;  /* 0x000000041f007844 */ /* 0x0007e20000000200 */
[----:B------:R-:W-:Y:S02]  /*a150*/  F2FP.F16.F32.PACK_AB R10, R101, R100 ;  /* 0x00000064650a723e */ /* 0x000fe400000000ff */
[----:B------:R-:W-:Y:S02]  /*a160*/  F2FP.F16.F32.PACK_AB R11, R103, R102 ;  /* 0x00000066670b723e */ /* 0x000fe400000000ff */
[----:B-1----:R-:W-:-:S03]  /*a170*/  LOP3.LUT R35, R2, 0x380, RZ, 0xc0, !PT ;  /* 0x0000038002237812 */ /* 0x002fc600078ec0ff */
[----:B------:R1:W-:Y:S01]  /*a180*/  STSM.16.M88.4 [R29], R8 ;  /* 0x000000081d007844 */ /* 0x0003e20000000200 */
[----:B------:R-:W-:-:S03]  /*a190*/  SHF.R.U64 R35, R35, 0x3, RZ ;  /* 0x0000000323237819 */ /* 0x000fc600000012ff */
[----:B------:R-:W-:Y:S01]  /*a1a0*/  STSM.16.M88.4 [R30], R12 ;  /* 0x0000000c1e007844 */ /* 0x000fe20000000200 */
[----:B------:R-:W-:Y:S02]  /*a1b0*/  LOP3.LUT R34, R35, R2, RZ, 0x3c, !PT ;  /* 0x0000000223227212 */ /* 0x000fe400078e3cff */
[----:B------:R-:W-:Y:S01]  /*a1c0*/  MOV R35, R3 ;  /* 0x0000000300237202 */ /* 0x000fe20000000f00 */
[----:B------:R-:W-:Y:S01]  /*a1d0*/  STSM.16.M88.4 [R28], R112 ;  /* 0x000000701c007844 */ /* 0x000fe20000000200 */
[----:B------:R-:W-:Y:S06]  /*a1e0*/  BAR.SYNC.DEFER_BLOCKING 0x1, 0x180 ;  /* 0x0046000000007b1d */ /* 0x000fec0000010000 */
[----:B0-----:R0:W-:Y:S04]  /*a1f0*/  @!P4 ST.E desc[UR46][R36.64], R26 ;  /* 0x0000001a2400c985 */ /* 0x0011e8000c10192e */
[----:B--2---:R2:W-:Y:S04]  /*a200*/  @!P0 ST.E desc[UR46][R38.64], R0 ;  /* 0x0000000026008985 */ /* 0x0045e8000c10192e */
[----:B---3--:R-:W3:Y:S04]  /*a210*/  LD.E.128 R4, desc[UR46][R34.64] ;  /* 0x0000002e22047980 */ /* 0x008ee8000c101d00 */
[----:B-1----:R-:W4:Y:S01]  /*a220*/  LD.E.128 R8, desc[UR46][R24.64] ;  /* 0x0000002e18087980 */ /* 0x002f22000c101d00 */
[----:B0-----:R-:W0:Y:S03]  /*a230*/  @P1 LDC R37, c[0x0][0xbf0] ;  /* 0x0002fc00ff251b82 */ /* 0x001e260000000800 */
[----:B------:R1:W4:Y:S01]  /*a240*/  LD.E.128 R28, desc[UR46][R20.64] ;  /* 0x0000002e141c7980 */ /* 0x000322000c101d00 */
[----:B------:R-:W-:Y:S01]  /*a250*/  IADD3 R15, P0, R2, 0x4800, RZ ;  /* 0x00004800020f7810 */ /* 0x000fe20007f1e0ff */
[----:B--2---:R-:W-:Y:S01]  /*a260*/  IMAD R0, R18, 0x30, R22 ;  /* 0x0000003012007824 */ /* 0x004fe200078e0216 */
[----:B------:R-:W-:-:S02]  /*a270*/  UIMAD UR5, UR12, UR8, URZ ;  /* 0x000000080c0572a4 */ /* 0x000fc4000f8e023f */
[----:B------:R-:W-:Y:S01]  /*a280*/  UIMAD.WIDE.U32 UR6, UR43, UR8, URZ ;  /* 0x000000082b0672a5 */ /* 0x000fe2000f8e003f */
[----:B------:R-:W-:Y:S01]  /*a290*/  IMAD.X R13, RZ, RZ, R3, P0 ;  /* 0x000000ffff0d7224 */ /* 0x000fe200000e0603 */
[----:B------:R-:W-:Y:S01]  /*a2a0*/  LOP3.LUT R2, R15, 0x380, RZ, 0xc0, !PT ;  /* 0x000003800f027812 */ /* 0x000fe200078ec0ff */
[----:B------:R-:W2:Y:S01]  /*a2b0*/  @P1 LDC R3, c[0x0][0xbec] ;  /* 0x0002fb00ff031b82 */ /* 0x000ea20000000800 */
[----:B------:R-:W-:Y:S01]  /*a2c0*/  UIMAD UR5, UR43, UR9, UR5 ;  /* 0x000000092b0572a4 */ /* 0x000fe2000f8e0205 */
[----:B-1----:R-:W-:Y:S01]  /*a2d0*/  VIADD R20, R0, UR41 ;  /* 0x0000002900147c36 */ /* 0x002fe20008000000 */
[----:B------:R-:W-:Y:S01]  /*a2e0*/  UIMAD UR8, UR13, UR10, URZ ;  /* 0x0000000a0d0872a4 */ /* 0x000fe2000f8e023f */
[----:B------:R-:W-:Y:S01]  /*a2f0*/  SHF.R.U64 R2, R2, 0x3, RZ ;  /* 0x0000000302027819 */ /* 0x000fe200000012ff */
[----:B------:R-:W-:Y:S01]  /*a300*/  UIADD3 UR7, UR7, UR5, URZ ;  /* 0x0000000507077290 */ /* 0x000fe2000fffe03f */
[----:B------:R-:W-:Y:S01]  /*a310*/  IMAD.MOV.U32 R21, RZ, RZ, R20 ;  /* 0x000000ffff157224 */ /* 0x000fe200078e0014 */
[----:B------:R-:W-:Y:S01]  /*a320*/  UIMAD UR5, UR42, UR11, UR8 ;  /* 0x0000000b2a0572a4 */ /* 0x000fe2000f8e0208 */
[----:B------:R-:W-:Y:S01]  /*a330*/  LOP3.LUT R12, R2, R15, RZ, 0x3c, !PT ;  /* 0x0000000f020c7212 */ /* 0x000fe200078e3cff */
[----:B------:R-:W-:-:S03]  /*a340*/  UIMAD.WIDE.U32 UR42, UR42, UR10, UR6 ;  /* 0x0000000a2a2a72a5 */ /* 0x000fc6000f8e0006 */
[----:B------:R-:W-:Y:S01]  /*a350*/  ULDC.64 UR6, c[0x0][0xae0] ;  /* 0x0002b80000067ab9 */ /* 0x000fe20000000a00 */
[----:B------:R-:W-:Y:S01]  /*a360*/  UIADD3 UR5, UR43, UR5, URZ ;  /* 0x000000052b057290 */ /* 0x000fe2000fffe03f */
[----:B------:R-:W-:Y:S01]  /*a370*/  VIADD R34, R22, UR41 ;  /* 0x0000002916227c36 */ /* 0x000fe20008000000 */
[----:B------:R-:W5:Y:S01]  /*a380*/  LD.E.128 R12, desc[UR46][R12.64] ;  /* 0x0000002e0c0c7980 */ /* 0x000f62000c101d00 */
[----:B------:R-:W-:Y:S02]  /*a390*/  IMAD.U32 R2, RZ, RZ, UR42 ;  /* 0x0000002aff027e24 */ /* 0x000fe4000f8e00ff */
[----:B------:R-:W-:Y:S01]  /*a3a0*/  VIADD R27, R27, 0x16820 ;  /* 0x000168201b1b7836 */ /* 0x000fe20000000000 */
[----:B------:R-:W-:Y:S01]  /*a3b0*/  @!PT LDS RZ, [RZ] ;  /* 0x00000000fffff984 */ /* 0x000fe20000000800 */
[----:B------:R-:W-:Y:S01]  /*a3c0*/  @!PT LDS RZ, [RZ] ;  /* 0x00000000fffff984 */ /* 0x000fe20000000800 */
[----:B------:R-:W-:Y:S01]  /*a3d0*/  @!PT LDS RZ, [RZ] ;  /* 0x00000000fffff984 */ /* 0x000fe20000000800 */
[----:B------:R-:W-:Y:S01]  /*a3e0*/  @!PT LDS RZ, [RZ] ;  /* 0x00000000fffff984 */ /* 0x000fe20000000800 */
[----:B------:R1:W-:Y:S06]  /*a3f0*/  MEMBAR.ALL.CTA ;  /* 0x0000000000007992 */ /* 0x0003ec0000008000 */
[----:B-1----:R-:W1:Y:S01]  /*a400*/  FENCE.VIEW.ASYNC.S ;  /* 0x00000000000073c6 */ /* 0x002e620000000000 */
[----:B------:R-:W-:Y:S01]  /*a410*/  PRMT R27, RZ, 0x654, R27 ;  /* 0x00000654ff1b7816 */ /* 0x000fe2000000001b */
[----:B--2---:R-:W-:-:S04]  /*a420*/  @P1 IMAD.HI.U32 R0, R20, R3, RZ ;  /* 0x0000000314001227 */ /* 0x004fc800078e00ff */
[----:B------:R-:W-:Y:S01]  /*a430*/  IMAD.U32 R3, RZ, RZ, UR43 ;  /* 0x0000002bff037e24 */ /* 0x000fe2000f8e00ff */
[----:B0-----:R-:W-:Y:S02]  /*a440*/  @P1 SHF.R.U32.HI R21, RZ, R37, R0 ;  /* 0x00000025ff151219 */ /* 0x001fe40000011600 */
[----:B------:R-:W-:Y:S01]  /*a450*/  MOV R3, UR5 ;  /* 0x0000000500037c02 */ /* 0x000fe20008000f00 */
[----:B------:R-:W-:Y:S01]  /*a460*/  ULDC UR5, c[0x0][0xac8] ;  /* 0x0002b20000057ab9 */ /* 0x000fe20000000800 */
[--C-:B------:R-:W-:Y:S01]  /*a470*/  SHF.R.S32.HI R0, RZ, 0x1f, R21.reuse ;  /* 0x0000001fff007819 */ /* 0x100fe20000011415 */
[----:B------:R-:W-:Y:S02]  /*a480*/  IMAD.MOV R25, RZ, RZ, -R21 ;  /* 0x000000ffff197224 */ /* 0x000fe400078e0a15 */
[----:B------:R-:W-:-:S04]  /*a490*/  IMAD.WIDE.U32 R2, R21, UR6, R2 ;  /* 0x0000000615027c25 */ /* 0x000fc8000f8e0002 */
[----:B------:R-:W-:Y:S02]  /*a4a0*/  IMAD R0, R0, UR6, RZ ;  /* 0x0000000600007c24 */ /* 0x000fe4000f8e02ff */
[----:B------:R-:W-:Y:S01]  /*a4b0*/  IMAD R25, R32, R25, R20 ;  /* 0x0000001920197224 */ /* 0x000fe200078e0214 */
[----:B-1----:R0:W-:Y:S01]  /*a4c0*/  SYNCS.ARRIVE.TRANS64.RED.A1T0 RZ, [R27+URZ], RZ ;  /* 0x000000ff1bff79a7 */ /* 0x0021e2000810043f */
[----:B------:R-:W-:Y:S01]  /*a4d0*/  IMAD R35, R21, UR7, R0 ;  /* 0x0000000715237c24 */ /* 0x000fe2000f8e0200 */
[----:B------:R-:W-:Y:S02]  /*a4e0*/  ULDC.64 UR6, c[0x0][0xad8] ;  /* 0x0002b60000067ab9 */ /* 0x000fe40000000a00 */
[----:B------:R-:W-:Y:S01]  /*a4f0*/  SHF.R.S32.HI R0, RZ, 0x1f, R25 ;  /* 0x0000001fff007819 */ /* 0x000fe20000011419 */
[----:B------:R-:W-:-:S04]  /*a500*/  IMAD.IADD R3, R3, 0x1, R35 ;  /* 0x0000000103037824 */ /* 0x000fc800078e0223 */
        /* <DEDUP_REMOVED lines=10> */
[----:B------:R-:W-:Y:S01]  /*a5b0*/  ISETP.GE.AND P0, PT, R19, UR5, PT ;  /* 0x0000000513007c0c */ /* 0x000fe2000bf06270 */
[----:B------:R-:W2:Y:S03]  /*a5c0*/  SHFL.IDX PT, R24, R26, 0x1, 0x181f ;  /* 0x00381f001a187f89 */ /* 0x000ea600000e0000 */
[-C--:B------:R-:W-:Y:S01]  /*a5d0*/  ISETP.GE.OR P1, PT, R34, R33.reuse, P0 ;  /* 0x000000212200720c */ /* 0x080fe20000726670 */
[----:B------:R-:W0:Y:S01]  /*a5e0*/  SHFL.IDX PT, R36, R26, 0x2, 0x181f ;  /* 0x00581f001a247f89 */ /* 0x000e2200000e0000 */
[-C--:B------:R-:W-:Y:S02]  /*a5f0*/  ISETP.GE.OR P2, PT, R0, R33.reuse, P0 ;  /* 0x000000210000720c */ /* 0x080fe40000746670 */
[----:B------:R-:W-:Y:S01]  /*a600*/  ISETP.GE.OR P3, PT, R2, R33, P0 ;  /* 0x000000210200720c */ /* 0x000fe20000766670 */
[----:B------:R-:W0:Y:S01]  /*a610*/  SHFL.IDX PT, R3, R32, RZ, 0x181f ;  /* 0x00181fff20037589 */ /* 0x000e2200000e0000 */
[----:B------:R-:W-:-:S03]  /*a620*/  IADD3 R0, R34, 0x90, RZ ;  /* 0x0000009022007810 */ /* 0x000fc60007ffe0ff */
[----:B------:R-:W0:Y:S01]  /*a630*/  SHFL.IDX PT, R21, R32, 0x1, 0x181f ;  /* 0x00381f0020157f89 */ /* 0x000e2200000e0000 */
[----:B------:R-:W-:-:S03]  /*a640*/  ISETP.GE.OR P0, PT, R0, R33, P0 ;  /* 0x000000210000720c */ /* 0x000fc60000706670 */
        /* <DEDUP_REMOVED lines=17> */
.L_x_1840:
[----:B------:R-:W0:Y:S01]  /*a760*/  LDC R8, c[0x0][0xbe8] ;  /* 0x0002fa00ff087b82 */ /* 0x000e220000000800 */
[----:B------:R-:W-:Y:S01]  /*a770*/  ISETP.GE.AND P0, PT, R157, 0xc0, PT ;  /* 0x000000c09d00780c */ /* 0x000fe20003f06270 */
[----:B------:R-:W-:Y:S01]  /*a780*/  USHF.R.S32.HI UR8, URZ, 0x1f, UR43 ;  /* 0x0000001f3f087899 */ /* 0x000fe2000801142b */
[----:B------:R-:W-:Y:S01]  /*a790*/  BSSY B1, `(.L_x_1842) ;  /* 0x000002f000017945 */ /* 0x000fe20003800000 */
[----:B------:R-:W-:Y:S01]  /*a7a0*/  USHF.R.S32.HI UR9, URZ, 0x1f, UR42 ;  /* 0x0000001f3f097899 */ /* 0x000fe2000801142a */
[----:B------:R-:W-:Y:S01]  /*a7b0*/  IMAD R6, R18, 0x30, R22 ;  /* 0x0000003012067824 */ /* 0x000fe200078e0216 */
[----:B0-----:R-:W-:-:S13]  /*a7c0*/  ISETP.NE.AND P1, PT, R8, 0x1, PT ;  /* 0x000000010800780c */ /* 0x001fda0003f25270 */
[----:B------:R-:W0:Y:S08]  /*a7d0*/  @P1 LDC R9, c[0x0][0xbec] ;  /* 0x0002fb00ff091b82 */ /* 0x000e300000000800 */
[----:B------:R-:W1:Y:S01]  /*a7e0*/  @P1 LDC R11, c[0x0][0xbf0] ;  /* 0x0002fc00ff0b1b82 */ /* 0x000e620000000800 */
        /* <DEDUP_REMOVED lines=41> */
.L_x_1843:
[----:B------:R-:W-:Y:S05]  /*aa80*/  BSYNC B1 ;  /* 0x0000000000017941 */ /* 0x000fea0003800000 */
.L_x_1842:
[----:B------:R-:W-:Y:S01]  /*aa90*/  ULDC.64 UR10, c[0x0][0xae8] ;  /* 0x0002ba00000a7ab9 */ /* 0x000fe20000000a00 */
[----:B------:R-:W-:Y:S01]  /*aaa0*/  IADD3 R6, R6, UR41, RZ ;  /* 0x0000002906067c10 */ /* 0x000fe2000fffe0ff */
[----:B------:R-:W-:Y:S02]  /*aab0*/  UIMAD UR5, UR8, UR10, URZ ;  /* 0x0000000a080572a4 */ /* 0x000fe4000f8e023f */
[----:B------:R-:W-:Y:S02]  /*aac0*/  UIMAD.WIDE.U32 UR6, UR43, UR10, URZ ;  /* 0x0000000a2b0672a5 */ /* 0x000fe4000f8e003f */
[----:B------:R-:W-:Y:S01]  /*aad0*/  UIMAD UR5, UR43, UR11, UR5 ;  /* 0x0000000b2b0572a4 */ /* 0x000fe2000f8e0205 */
[----:B0-----:R-:W-:Y:S02]  /*aae0*/  @P1 IMAD.HI.U32 R0, R6, R9, RZ ;  /* 0x0000000906001227 */ /* 0x001fe400078e00ff */
[----:B------:R-:W-:Y:S01]  /*aaf0*/  ULDC.64 UR10, c[0x0][0xaf0] ;  /* 0x0002bc00000a7ab9 */ /* 0x000fe20000000a00 */
[----:B------:R-:W-:Y:S01]  /*ab00*/  UIADD3 UR7, UR7, UR5, URZ ;  /* 0x0000000507077290 */ /* 0x000fe2000fffe03f */
[----:B--2---:R-:W-:Y:S01]  /*ab10*/  IMAD.MOV.U32 R5, RZ, RZ, R6 ;  /* 0x000000ffff057224 */ /* 0x004fe200078e0006 */
[----:B------:R-:W-:Y:S01]  /*ab20*/  UIMAD UR5, UR9, UR10, URZ ;  /* 0x0000000a090572a4 */ /* 0x000fe2000f8e023f */
[----:B-1----:R-:W-:-:S02]  /*ab30*/  @P1 SHF.R.U32.HI R5, RZ, R11, R0 ;  /* 0x0000000bff051219 */ /* 0x002fc40000011600 */
[----:B------:R-:W-:Y:S01]  /*ab40*/  IADD3 R11, R22, UR41, RZ ;  /* 0x00000029160b7c10 */ /* 0x000fe2000fffe0ff */
[----:B------:R-:W-:Y:S01]  /*ab50*/  UIMAD UR5, UR42, UR11, UR5 ;  /* 0x0000000b2a0572a4 */ /* 0x000fe2000f8e0205 */
[--C-:B------:R-:W-:Y:S01]  /*ab60*/  SHF.R.S32.HI R0, RZ, 0x1f, R5.reuse ;  /* 0x0000001fff007819 */ /* 0x100fe20000011405 */
[----:B------:R-:W-:Y:S01]  /*ab70*/  UIMAD.WIDE.U32 UR42, UR42, UR10, UR6 ;  /* 0x0000000a2a2a72a5 */ /* 0x000fe2000f8e0006 */
[----:B------:R-:W-:Y:S02]  /*ab80*/  IMAD.MOV R7, RZ, RZ, -R5 ;  /* 0x000000ffff077224 */ /* 0x000fe400078e0a05 */
[----:B------:R-:W-:Y:S01]  /*ab90*/  ULDC.64 UR6, c[0x0][0xae0] ;  /* 0x0002b80000067ab9 */ /* 0x000fe20000000a00 */
[----:B------:R-:W-:Y:S01]  /*aba0*/  UIADD3 UR5, UR43, UR5, URZ ;  /* 0x000000052b057290 */ /* 0x000fe2000fffe03f */
[----:B------:R-:W-:Y:S02]  /*abb0*/  IMAD R7, R8, R7, R6 ;  /* 0x0000000708077224 */ /* 0x000fe400078e0206 */
[----:B------:R-:W-:-:S02]  /*abc0*/  IMAD R0, R0, UR6, RZ ;  /* 0x0000000600007c24 */ /* 0x000fc4000f8e02ff */
[----:B------:R-:W-:Y:S02]  /*abd0*/  IMAD.U32 R3, RZ, RZ, UR43 ;  /* 0x0000002bff037e24 */ /* 0x000fe4000f8e00ff */
        /* <DEDUP_REMOVED lines=13> */
[C---:B------:R-:W-:Y:S01]  /*acb0*/  LEA R12, P0, R2.reuse, UR6, 0x1 ;  /* 0x00000006020c7c11 */ /* 0x040fe2000f8008ff */
[----:B------:R-:W-:Y:S01]  /*acc0*/  ULDC UR6, c[0x0][0xa88] ;  /* 0x0002a20000067ab9 */ /* 0x000fe20000000800 */
[----:B------:R-:W-:Y:S02]  /*acd0*/  VIADD R3, R11, 0x30 ;  /* 0x000000300b037836 */ /* 0x000fe40000000000 */
[----:B------:R-:W-:Y:S01]  /*ace0*/  LEA.HI.X R13, R2, UR7, R5, 0x1, P0 ;  /* 0x00000007020d7c11 */ /* 0x000fe200080f0c05 */
[----:B------:R-:W0:Y:S01]  /*acf0*/  SHFL.IDX PT, R4, R12, 0x1, 0x181f ;  /* 0x00381f000c047f89 */ /* 0x000e2200000e0000 */
[----:B------:R-:W-:Y:S01]  /*ad00*/  IMAD R14, R8, UR6, RZ ;  /* 0x00000006080e7c24 */ /* 0x000fe2000f8e02ff */
[----:B------:R-:W-:Y:S01]  /*ad10*/  ISETP.GE.AND P0, PT, R19, UR5, PT ;  /* 0x0000000513007c0c */ /* 0x000fe2000bf06270 */
[C---:B------:R-:W-:Y:S01]  /*ad20*/  VIADD R8, R11.reuse, 0x60 ;  /* 0x000000600b087836 */ /* 0x040fe20000000000 */
[----:B------:R-:W1:Y:S02]  /*ad30*/  SHFL.IDX PT, R2, R12, RZ, 0x181f ;  /* 0x00181fff0c027589 */ /* 0x000e6400000e0000 */
        /* <DEDUP_REMOVED lines=23> */
.L_x_1841:
[----:B------:R-:W-:Y:S05]  /*aeb0*/  BSYNC B0 ;  /* 0x0000000000007941 */ /* 0x000fea0003800000 */
.L_x_1839:
[----:B------:R-:W-:Y:S02]  /*aec0*/  ULDC UR5, c[0x0][0xc38] ;  /* 0x00030e0000057ab9 */ /* 0x000fe40000000800 */
[----:B------:R-:W-:-:S06]  /*aed0*/  UISETP.GE.AND UP0, UPT, UR4, UR5, UPT ;  /* 0x000000050400728c */ /* 0x000fcc000bf06270 */
[----:B------:R-:W-:-:S13]  /*aee0*/  PLOP3.LUT P0, PT, PT, PT, UP0, 0x80, 0x0 ;  /* 0x000000000000781c */ /* 0x000fda0003f0f008 */
[----:B------:R-:W-:Y:S05]  /*aef0*/  @!P0 BRA `(.L_x_1844) ;  /* 0xffffff5c00a08947 */ /* 0x000fea000383ffff */
[----:B------:R-:W-:Y:S05]  /*af00*/  EXIT ;  /* 0x000000000000794d */ /* 0x000fea0003800000 */
.L_x_1804:
[----:B------:R-:W-:-:S08]  /*af10*/  NOP ;  /* 0x0000000000007918 */ /* 0x000fd00000000000 */
[----:B------:R-:W0:-:S00]  /*af20*/  USETMAXREG.DEALLOC.CTAPOOL 0x20 ;  /* 0x00000020000079c8 */ /* 0x000e0000080e0500 */
[----:B0-----:R-:W-:-:S06]  /*af30*/  LOP3.LUT R0, R0, 0x3, RZ, 0xc0, !PT ;  /* 0x0000000300007812 */ /* 0x001fcc00078ec0ff */
[----:B------:R-:W0:Y:S01]  /*af40*/  S2UR UR6, SR_CTAID.X ;  /* 0x00000000000679c3 */ /* 0x000e220000002500 */
[----:B------:R-:W-:Y:S02]  /*af50*/  IMAD.MOV.U32 R23, RZ, RZ, 0x1 ;  /* 0x00000001ff177424 */ /* 0x000fe400078e00ff */
[----:B------:R-:W-:Y:S01]  /*af60*/  IMAD.MOV.U32 R16, RZ, RZ, RZ ;  /* 0x000000ffff107224 */ /* 0x000fe200078e00ff */
[----:B------:R1:W2:Y:S04]  /*af70*/  SHFL.IDX PT, R2, R0, RZ, 0x1f ;  /* 0x00001fff00027589 */ /* 0x0002a800000e0000 */
[----:B-1----:R-:W0:Y:S01]  /*af80*/  LDC R0, c[0x0][0xc38] ;  /* 0x00030e00ff007b82 */ /* 0x002e220000000800 */
[----:B--2---:R-:W-:-:S04]  /*af90*/  ISETP.NE.AND P0, PT, R2, RZ, PT ;  /* 0x000000ff0200720c */ /* 0x004fc80003f05270 */
[----:B------:R-:W-:-:S05]  /*afa0*/  P2R R2, PR, RZ, 0x1 ;  /* 0x00000001ff027803 */ /* 0x000fca0000000000 */
[----:B------:R1:W-:Y:S04]  /*afb0*/  STL [R1+0x4], R2 ;  /* 0x0000040201007387 */ /* 0x0003e80000100800 */
[----:B------:R1:W-:Y:S01]  /*afc0*/  STL [R1], RZ ;  /* 0x000000ff01007387 */ /* 0x0003e20000100800 */
[----:B------:R-:W-:Y:S06]  /*afd0*/  @P0 BAR.ARV 0x4, 0x200 ;  /* 0x0108000000000b1d */ /* 0x000fec0000002000 */
[----:B0-----:R-:W-:-:S13]  /*afe0*/  ISETP.LE.AND P0, PT, R0, UR6, PT ;  /* 0x0000000600007c0c */ /* 0x001fda000bf03270 */
[----:B-1----:R-:W-:Y:S05]  /*aff0*/  @P0 BRA `(.L_x_1845) ;  /* 0x0000003800240947 */ /* 0x002fea0003800000 */
[----:B------:R-:W0:Y:S01]  /*b000*/  S2R R6, SR_TID.X ;  /* 0x0000000000067919 */ /* 0x000e220000002100 */
[----:B------:R-:W1:Y:S01]  /*b010*/  S2UR UR5, SR_CgaCtaId ;  /* 0x00000000000579c3 */ /* 0x000e620000008800 */
[----:B------:R-:W-:Y:S01]  /*b020*/  UMOV UR4, 0x400 ;  /* 0x0000040000047882 */ /* 0x000fe20000000000 */
[----:B------:R-:W-:Y:S01]  /*b030*/  IMAD.U32 R28, RZ, RZ, UR6 ;  /* 0x00000006ff1c7e24 */ /* 0x000fe2000f8e00ff */
[----:B------:R2:W-:Y:S01]  /*b040*/  STL [R1], RZ ;  /* 0x000000ff01007387 */ /* 0x0005e20000100800 */
[----:B------:R-:W-:Y:S01]  /*b050*/  IMAD.MOV.U32 R23, RZ, RZ, 0x1 ;  /* 0x00000001ff177424 */ /* 0x000fe200078e00ff */
[----:B------:R-:W-:Y:S01]  /*b060*/  ULDC UR41, c[0x0][0xc] ;  /* 0x0000030000297ab9 */ /* 0x000fe20000000800 */
[----:B------:R-:W-:Y:S01]  /*b070*/  IMAD.MOV.U32 R16, RZ, RZ, RZ ;  /* 0x000000ffff107224 */ /* 0x000fe200078e00ff */
[----:B------:R-:W-:Y:S01]  /*b080*/  ULDC.64 UR44, c[0x0][0x198] ;  /* 0x00006600002c7ab9 */ /* 0x000fe20000000a00 */
[----:B-1----:R-:W-:-:S06]  /*b090*/  ULEA UR4, UR5, UR4, 0x18 ;  /* 0x0000000405047291 */ /* 0x002fcc000f8ec03f */
[----:B------:R-:W-:Y:S01]  /*b0a0*/  IMAD.U32 R17, RZ, RZ, UR4 ;  /* 0x00000004ff117e24 */ /* 0x000fe2000f8e00ff */
[C---:B0-----:R-:W-:Y:S01]  /*b0b0*/  SHF.L.U32 R0, R6.reuse, 0x3, RZ ;  /* 0x0000000306007819 */ /* 0x041fe200000006ff */
[C---:B------:R-:W-:Y:S01]  /*b0c0*/  IMAD.SHL.U32 R4, R6.reuse, 0x10, RZ ;  /* 0x0000001006047824 */ /* 0x040fe200078e00ff */
[----:B------:R-:W-:Y:S02]  /*b0d0*/  LOP3.LUT R5, R6, 0x7f, RZ, 0xc0, !PT ;  /* 0x0000007f06057812 */ /* 0x000fe400078ec0ff */
[----:B------:R-:W-:Y:S02]  /*b0e0*/  LOP3.LUT R2, R0, 0x1f8, RZ, 0xc0, !PT ;  /* 0x000001f800027812 */ /* 0x000fe400078ec0ff */
[----:B------:R-:W-:Y:S01]  /*b0f0*/  LOP3.LUT R29, R6, 0x1f, RZ, 0xc0, !PT ;  /* 0x0000001f061d7812 */ /* 0x000fe200078ec0ff */
[----:B------:R-:W-:Y:S01]  /*b100*/  IMAD.SHL.U32 R3, R5, 0x8, RZ ;  /* 0x0000000805037824 */ /* 0x000fe200078e00ff */
[----:B------:R-:W-:-:S04]  /*b110*/  LOP3.LUT R2, R2, 0x38, R6, 0x78, !PT ;  /* 0x0000003802027812 */ /* 0x000fc800078e7806 */
[----:B------:R-:W-:Y:S02]  /*b120*/  LOP3.LUT R2, R2, 0x200, R3, 0xf8, !PT ;  /* 0x0000020002027812 */ /* 0x000fe400078ef803 */
[----:B------:R-:W-:Y:S02]  /*b130*/  SHF.R.U32.HI R3, RZ, 0x3, R5 ;  /* 0x00000003ff037819 */ /* 0x000fe40000011605 */
[----:B------:R-:W-:Y:S02]  /*b140*/  LEA R27, R2, R17, 0x1 ;  /* 0x00000011021b7211 */ /* 0x000fe400078e08ff */
[----:B--2---:R-:W-:-:S07]  /*b150*/  LOP3.LUT R0, R3, 0x70, R4, 0xf8, !PT ;  /* 0x0000007003007812 */ /* 0x004fce00078ef804 */
.L_x_1923:
        /* <DEDUP_REMOVED lines=22> */
.L_x_1846:
[----:B------:R-:W-:Y:S01]  /*b2c0*/  ULDC UR8, c[0x0][0xc54] ;  /* 0x0003150000087ab9 */ /* 0x000fe20000000800 */
[----:B------:R-:W-:Y:S01]  /*b2d0*/  UMOV UR5, UR9 ;  /* 0x0000000900057c82 */ /* 0x000fe20008000000 */
[----:B------:R-:W-:-:S11]  /*b2e0*/  UISETP.NE.AND UP0, UPT, UR8, 0x1, UPT ;  /* 0x000000010800788c */ /* 0x000fd6000bf05270 */
[----:B------:R-:W-:Y:S02]  /*b2f0*/  @UP0 ULDC.64 UR10, c[0x0][0xc58] ;  /* 0x00031600000a0ab9 */ /* 0x000fe40000000a00 */
[----:B------:R-:W-:-:S04]  /*b300*/  UIMAD.WIDE.U32 UR6, UR9, UR10, URZ ;  /* 0x0000000a090672a5 */ /* 0x000fc8000f8e003f */
[----:B------:R-:W-:-:S04]  /*b310*/  @UP0 USHF.R.U32.HI UR5, URZ, UR11, UR7 ;  /* 0x0000000b3f050299 */ /* 0x000fc80008011607 */
[----:B------:R-:W-:-:S12]  /*b320*/  UIMAD UR8, UR5, UR8, URZ ;  /* 0x00000008050872a4 */ /* 0x000fd8000f8e023f */
.L_x_1847:
[----:B------:R-:W-:Y:S01]  /*b330*/  ULOP3.LUT UR40, URZ, UR5, URZ, 0x33, !UPT ;  /* 0x000000053f287292 */ /* 0x000fe2000f8e333f */
[----:B------:R-:W-:Y:S01]  /*b340*/  BSSY B7, `(.L_x_1848) ;  /* 0x000033a000077945 */ /* 0x000fe20003800000 */
[----:B------:R-:W-:Y:S01]  /*b350*/  ULDC UR10, c[0x0][0x448] ;  /* 0x00011200000a7ab9 */ /* 0x000fe20000000800 */
[----:B------:R-:W-:Y:S01]  /*b360*/  ULDC UR5, c[0x0][0xc3c] ;  /* 0x00030f0000057ab9 */ /* 0x000fe20000000800 */
[----:B------:R-:W-:Y:S01]  /*b370*/  UISETP.NE.AND UP1, UPT, UR10, 0x1, UPT ;  /* 0x000000010a00788c */ /* 0x000fe2000bf25270 */
[----:B------:R-:W-:Y:S01]  /*b380*/  ULDC.64 UR6, c[0x0][0x418] ;  /* 0x0001060000067ab9 */ /* 0x000fe20000000a00 */
[----:B------:R-:W-:Y:S02]  /*b390*/  UIADD3 UR40, UR40, UR5, URZ ;  /* 0x0000000528287290 */ /* 0x000fe4000fffe03f */
[----:B------:R-:W-:Y:S02]  /*b3a0*/  UISETP.NE.U32.AND UP0, UPT, UR6, URZ, UPT ;  /* 0x0000003f0600728c */ /* 0x000fe4000bf05070 */
[----:B------:R-:W-:-:S02]  /*b3b0*/  UIMAD UR5, UR40, 0xc0, URZ ;  /* 0x000000c0280578a4 */ /* 0x000fc4000f8e023f */
[----:B------:R-:W-:Y:S02]  /*b3c0*/  UISETP.NE.AND.EX UP0, UPT, UR7, URZ, UPT, UP0 ;  /* 0x0000003f0700728c */ /* 0x000fe4000bf05300 */
[----:B------:R-:W-:Y:S01]  /*b3d0*/  UIADD3 UR5, UR5, 0xbf, URZ ;  /* 0x000000bf05057890 */ /* 0x000fe2000fffe03f */
[----:B------:R-:W-:Y:S01]  /*b3e0*/  ULDC UR7, c[0x0][0x288] ;  /* 0x0000a20000077ab9 */ /* 0x000fe20000000800 */
[----:B------:R-:W-:Y:S01]  /*b3f0*/  ULDC UR6, c[0x0][0x424] ;  /* 0x0001090000067ab9 */ /* 0x000fe20000000800 */
[----:B------:R-:W-:Y:S02]  /*b400*/  UIADD3 UR13, -UR7, 0x80, URZ ;  /* 0x00000080070d7890 */ /* 0x000fe4000fffe13f */
[----:B------:R-:W-:Y:S01]  /*b410*/  USEL UR11, UR6, 0x1, UP0 ;  /* 0x00000001060b7887 */ /* 0x000fe20008000000 */
[----:B------:R-:W-:Y:S01]  /*b420*/  @UP1 ULDC UR7, c[0x0][0x44c] ;  /* 0x0001130000071ab9 */ /* 0x000fe20000000800 */
[----:B------:R-:W-:Y:S01]  /*b430*/  ULDC UR12, c[0x0][0x2f0] ;  /* 0x0000bc00000c7ab9 */ /* 0x000fe20000000800 */
[----:B------:R-:W-:Y:S01]  /*b440*/  UIMAD.WIDE.U32 UR6, UR5, UR7, URZ ;  /* 0x00000007050672a5 */ /* 0x000fe2000f8e003f */
[----:B------:R-:W-:Y:S01]  /*b450*/  @UP1 ULDC UR14, c[0x0][0x450] ;  /* 0x00011400000e1ab9 */ /* 0x000fe20000000800 */
[----:B------:R-:W-:-:S02]  /*b460*/  UIMAD UR13, UR11, UR12, UR13 ;  /* 0x0000000c0b0d72a4 */ /* 0x000fc4000f8e020d */
[----:B------:R-:W-:Y:S02]  /*b470*/  @UP1 USHF.R.U32.HI UR5, URZ, UR14, UR7 ;  /* 0x0000000e3f051299 */ /* 0x000fe40008011607 */
[----:B------:R-:W-:Y:S02]  /*b480*/  UIMAD UR11, UR11, UR12, 0x7f ;  /* 0x0000007f0b0b74a4 */ /* 0x000fe4000f8e020c */
[----:B------:R-:W-:Y:S02]  /*b490*/  UIADD3 UR5, UR13, UR5, URZ ;  /* 0x000000050d057290 */ /* 0x000fe4000fffe03f */
[----:B------:R-:W-:Y:S02]  /*b4a0*/  UIADD3 UR8, UR9, -UR8, URZ ;  /* 0x8000000809087290 */ /* 0x000fe4000fffe03f */
[----:B------:R-:W-:Y:S02]  /*b4b0*/  USHF.R.S32.HI UR9, URZ, 0x1f, UR11 ;  /* 0x0000001f3f097899 */ /* 0x000fe4000801140b */
[----:B------:R-:W-:-:S02]  /*b4c0*/  USHF.R.S32.HI UR6, URZ, 0x1f, UR5 ;  /* 0x0000001f3f067899 */ /* 0x000fc40008011405 */
[----:B------:R-:W-:Y:S02]  /*b4d0*/  ULEA.HI UR9, UR9, UR11, URZ, 0x7 ;  /* 0x0000000b09097291 */ /* 0x000fe4000f8f383f */
[----:B------:R-:W-:Y:S01]  /*b4e0*/  ULEA.HI UR6, UR6, UR5, URZ, 0x7 ;  /* 0x0000000506067291 */ /* 0x000fe2000f8f383f */
[----:B------:R-:W-:Y:S01]  /*b4f0*/  ULDC UR10, c[0x0][0xc48] ;  /* 0x00031200000a7ab9 */ /* 0x000fe20000000800 */
[----:B------:R-:W-:Y:S02]  /*b500*/  USHF.R.S32.HI UR9, URZ, 0x7, UR9 ;  /* 0x000000073f097899 */ /* 0x000fe40008011409 */
[----:B------:R-:W-:Y:S02]  /*b510*/  USHF.R.S32.HI UR6, URZ, 0x7, UR6 ;  /* 0x000000073f067899 */ /* 0x000fe40008011406 */
[----:B------:R-:W-:Y:S02]  /*b520*/  UISETP.NE.AND UP0, UPT, UR10, 0x1, UPT ;  /* 0x000000010a00788c */ /* 0x000fe4000bf05270 */
[----:B------:R-:W-:Y:S01]  /*b530*/  UISETP.LT.AND UP1, UPT, UR9, UR6, UPT ;  /* 0x000000060900728c */ /* 0x000fe2000bf21270 */
[----:B------:R-:W-:-:S03]  /*b540*/  ULDC UR7, c[0x0][0xc54] ;  /* 0x0003150000077ab9 */ /* 0x000fc60000000800 */
[----:B------:R-:W-:Y:S02]  /*b550*/  USEL UR39, UR9, UR6, UP1 ;  /* 0x0000000609277287 */ /* 0x000fe40008800000 */
[----:B------:R-:W-:-:S03]  /*b560*/  UIMAD UR8, UR4, UR7, UR8 ;  /* 0x00000007040872a4 */ /* 0x000fc6000f8e0208 */
[----:B------:R-:W-:Y:S01]  /*b570*/  @UP0 ULDC UR4, c[0x0][0xc4c] ;  /* 0x0003130000040ab9 */ /* 0x000fe20000000800 */
[----:B------:R-:W-:Y:S01]  /*b580*/  ISETP.LT.AND P0, PT, RZ, UR39, PT ;  /* 0x00000027ff007c0c */ /* 0x000fe2000bf01270 */
[----:B------:R-:W-:Y:S01]  /*b590*/  UIMAD.WIDE.U32 UR4, UR8, UR4, URZ ;  /* 0x00000004080472a5 */ /* 0x000fe2000f8e003f */
[----:B------:R-:W-:Y:S01]  /*b5a0*/  @UP0 ULDC UR7, c[0x0][0xc50] ;  /* 0x0003140000070ab9 */ /* 0x000fe20000000800 */
[----:B------:R-:W-:Y:S02]  /*b5b0*/  UMOV UR42, UR8 ;  /* 0x00000008002a7c82 */ /* 0x000fe40008000000 */
[----:B------:R-:W-:-:S04]  /*b5c0*/  @UP0 USHF.R.U32.HI UR42, URZ, UR7, UR5 ;  /* 0x000000073f2a0299 */ /* 0x000fc80008011605 */
[----:B------:R-:W-:-:S04]  /*b5d0*/  UIADD3 UR36, -UR42, URZ, URZ ;  /* 0x0000003f2a247290 */ /* 0x000fc8000fffe13f */
[----:B------:R-:W-:Y:S01]  /*b5e0*/  UIMAD UR36, UR10, UR36, UR8 ;  /* 0x000000240a2472a4 */ /* 0x000fe2000f8e0208 */
[----:B------:R-:W-:Y:S11]  /*b5f0*/  @P0 BRA `(.L_x_1849) ;  /* 0x0000000000440947 */ /* 0x000ff60003800000 */
        /* <DEDUP_REMOVED lines=17> */
.L_x_1849:
        /* <DEDUP_REMOVED lines=11> */
[----:B------:R-:W-:Y:S01]  /*b7c0*/  IMAD.U32 R6, RZ, RZ, UR6 ;  /* 0x00000006ff067e24 */ /* 0x000fe2000f8e00ff */
[----:B------:R-:W-:Y:S01]  /*b7d0*/  MOV R11, UR5 ;  /* 0x00000005000b7c02 */ /* 0x000fe20008000f00 */
[----:B------:R-:W-:-:S02]  /*b7e0*/  IMAD.U32 R7, RZ, RZ, UR7 ;  /* 0x00000007ff077e24 */ /* 0x000fc4000f8e00ff */
[----:B------:R-:W-:Y:S02]  /*b7f0*/  IMAD.U32 R10, RZ, RZ, UR4 ;  /* 0x00000004ff0a7e24 */ /* 0x000fe4000f8e00ff */
[----:B------:R-:W-:Y:S02]  /*b800*/  IMAD.MOV.U32 R8, RZ, RZ, 0x70 ;  /* 0x00000070ff087424 */ /* 0x000fe400078e00ff */
[----:B------:R-:W-:Y:S02]  /*b810*/  IMAD.MOV.U32 R12, RZ, RZ, 0x1 ;  /* 0x00000001ff0c7424 */ /* 0x000fe400078e00ff */
[----:B------:R-:W-:-:S07]  /*b820*/  IMAD.MOV.U32 R13, RZ, RZ, RZ ;  /* 0x000000ffff0d7224 */ /* 0x000fce00078e00ff */
[----:B------:R-:W-:-:S07]  /*b830*/  LEPC R20, `(.L_x_1852) ;  /* 0x000000001014794e */ /* 0x000fce0000000000 */
[----:B0-----:R-:W-:Y:S05]  /*b840*/  CALL.ABS.NOINC R2 ;  /* 0x0000000002007343 */ /* 0x001fea0003c00000 */
.L_x_1852:
[----:B------:R-:W-:Y:S05]  /*b850*/  BSYNC B6 ;  /* 0x0000000000067941 */ /* 0x000fea0003800000 */
.L_x_1851:
        /* <DEDUP_REMOVED lines=9> */
[----:B------:R-:W-:Y:S01]  /*b8f0*/  IMAD.U32 R4, RZ, RZ, UR6 ;  /* 0x00000006ff047e24 */ /* 0x000fe2000f8e00ff */
[----:B------:R-:W-:Y:S01]  /*b900*/  MOV R6, UR8 ;  /* 0x0000000800067c02 */ /* 0x000fe20008000f00 */
        /* <DEDUP_REMOVED lines=9> */
.L_x_1855:
[----:B------:R0:W1:Y:S01]  /*b9a0*/  LDC.64 R2, c[0x4][R18] ;  /* 0x0100000012027b82 */ /* 0x0000620000000a00 */
[----:B------:R-:W-:Y:S01]  /*b9b0*/  ULDC.64 UR4, c[0x4][0xa8] ;  /* 0x01002a0000047ab9 */ /* 0x000fe20000000a00 */
[----:B------:R-:W-:Y:S01]  /*b9c0*/  ULDC.64 UR6, c[0x4][0xb0] ;  /* 0x01002c0000067ab9 */ /* 0x000fe20000000a00 */
[----:B------:R-:W-:Y:S01]  /*b9d0*/  MOV R4, UR4 ;  /* 0x0000000400047c02 */ /* 0x000fe20008000f00 */
[----:B------:R-:W-:Y:S01]  /*b9e0*/  IMAD.U32 R5, RZ, RZ, UR5 ;  /* 0x00000005ff057e24 */ /* 0x000fe2000f8e00ff */
[----:B------:R-:W-:Y:S01]  /*b9f0*/  ULDC.64 UR4, c[0x4][0x18] ;  /* 0x0100060000047ab9 */ /* 0x000fe20000000a00 */
        /* <DEDUP_REMOVED lines=8> */
[----:B-1----:R-:W-:Y:S05]  /*ba80*/  CALL.ABS.NOINC R2 ;  /* 0x0000000002007343 */ /* 0x002fea0003c00000 */
.L_x_1854:
[----:B------:R-:W-:Y:S05]  /*ba90*/  BSYNC B6 ;  /* 0x0000000000067941 */ /* 0x000fea0003800000 */
.L_x_1853:
        /* <DEDUP_REMOVED lines=12> */
[----:B------:R-:W1:Y:S03]  /*bb60*/  S2R R18, SR_TID.X ;  /* 0x0000000000127919 */ /* 0x000e660000002100 */
[----:B------:R-:W-:Y:S01]  /*bb70*/  VIADD R19, R19, 0xffffffff ;  /* 0xffffffff13137836 */ /* 0x000fe20000000000 */
[----:B0-----:R-:W0:Y:S02]  /*bb80*/  LDC.64 R2, c[0x0][0x418] ;  /* 0x00010600ff027b82 */ /* 0x001e240000000a00 */
[----:B0-----:R-:W-:Y:S02]  /*bb90*/  ISETP.NE.U32.AND P0, PT, R2, RZ, PT ;  /* 0x000000ff0200720c */ /* 0x001fe40003f05070 */
[----:B-1----:R-:W-:-:S02]  /*bba0*/  SHF.R.U32.HI R20, RZ, 0x5, R18 ;  /* 0x00000005ff147819 */ /* 0x002fc40000011612 */
[----:B------:R-:W-:Y:S02]  /*bbb0*/  ISETP.NE.AND.EX P1, PT, R3, RZ, PT, P0 ;  /* 0x000000ff0300720c */ /* 0x000fe40003f25300 */
[----:B------:R-:W-:Y:S02]  /*bbc0*/  LOP3.LUT R20, R20, 0x3, RZ, 0xc0, !PT ;  /* 0x0000000314147812 */ /* 0x000fe400078ec0ff */
[----:B------:R-:W-:Y:S02]  /*bbd0*/  P2R R26, PR, RZ, 0x2 ;  /* 0x00000002ff1a7803 */ /* 0x000fe40000000000 */
[----:B--2---:R-:W-:Y:S02]  /*bbe0*/  SHF.R.S32.HI R24, RZ, 0x1f, R22 ;  /* 0x0000001fff187819 */ /* 0x004fe40000011416 */
[----:B------:R-:W-:Y:S01]  /*bbf0*/  SEL R18, R22, RZ, !P1 ;  /* 0x000000ff16127207 */ /* 0x000fe20004800000 */
[----:B------:R-:W-:Y:S06]  /*bc00*/  BRA.DIV UR4, `(.L_x_1856) ;  /* 0x0000003204ac7947 */ /* 0x000fec000b800000 */
[----:B------:R0:W1:Y:S02]  /*bc10*/  SHFL.IDX PT, R14, R20, RZ, 0x1f ;  /* 0x00001fff140e7589 */ /* 0x00006400000e0000 */
.L_x_1938:
[----:B-1----:R-:W-:Y:S02]  /*bc20*/  ISETP.NE.AND P0, PT, R14, RZ, PT ;  /* 0x000000ff0e00720c */ /* 0x002fe40003f05270 */
[----:B------:R-:W-:-:S04]  /*bc30*/  PLOP3.LUT P2, PT, PT, PT, PT, 0x8, 0x0 ;  /* 0x000000000000781c */ /* 0x000fc80003f4e170 */
[----:B------:R-:W-:-:S07]  /*bc40*/  P2R R25, PR, RZ, 0x4 ;  /* 0x00000004ff197803 */ /* 0x000fce0000000000 */
[----:B------:R-:W-:Y:S05]  /*bc50*/  @P0 BRA `(.L_x_1857) ;  /* 0x0000000000d80947 */ /* 0x000fea0003800000 */
[----:B------:R-:W-:-:S03]  /*bc60*/  UMOV UR4, 0xffffffff ;  /* 0xffffffff00047882 */ /* 0x000fc60000000000 */
[----:B------:R-:W-:Y:S05]  /*bc70*/  BRA.DIV UR4, `(.L_x_1858) ;  /* 0x0000003204b07947 */ /* 0x000fea000b800000 */
[----:B------:R-:W-:-:S13]  /*bc80*/  ELECT P6, URZ, PT ;  /* 0x00000000003f782f */ /* 0x000fda00038c0000 */
.L_x_1941:
[----:B------:R-:W-:Y:S05]  /*bc90*/  @!P6 BRA `(.L_x_1857) ;  /* 0x0000000000c8e947 */ /* 0x000fea0003800000 */
[----:B------:R-:W-:Y:S01]  /*bca0*/  MOV R18, R22 ;  /* 0x0000001600127202 */ /* 0x000fe20000000f00 */
        /* <DEDUP_REMOVED lines=19> */
.L_x_1859:
[----:B------:R-:W2:Y:S01]  /*bde0*/  S2R R0, SR_TID.X ;  /* 0x0000000000007919 */ /* 0x000ea20000002100 */
[----:B-1----:R-:W-:Y:S01]  /*bdf0*/  IMAD R3, R16, 0x8, R17 ;  /* 0x0000000810037824 */ /* 0x002fe200078e0211 */
[----:B--2---:R-:W-:Y:S02]  /*be00*/  LOP3.LUT R2, R0, 0x7f, RZ, 0xc0, !PT ;  /* 0x0000007f00027812 */ /* 0x004fe400078ec0ff */
[----:B------:R-:W-:Y:S02]  /*be10*/  SHF.L.U32 R0, R23, 0x1f, RZ ;  /* 0x0000001f17007819 */ /* 0x000fe400000006ff */
[----:B------:R-:W-:Y:S02]  /*be20*/  ISETP.NE.AND P1, PT, R2, RZ, PT ;  /* 0x000000ff0200720c */ /* 0x000fe40003f25270 */
[----:B------:R-:W1:Y:S02]  /*be30*/  SYNCS.PHASECHK.TRANS64.TRYWAIT P0, [R3+URZ+0x16840], R0 ;  /* 0x01684000030075a7 */ /* 0x000e64000800017f */
[----:B-1----:R-:W-:Y:S09]  /*be40*/  @!P0 BRA `(.L_x_1860) ;  /* 0x00000030005c8947 */ /* 0x002ff20003800000 */
.L_x_1942:
[----:B------:R-:W-:Y:S05]  /*be50*/  @P1 BRA `(.L_x_1861) ;  /* 0x0000000000141947 */ /* 0x000fea0003800000 */
[----:B------:R-:W-:Y:S01]  /*be60*/  ISETP.NE.AND P0, PT, R29, RZ, PT ;  /* 0x000000ff1d00720c */ /* 0x000fe20003f05270 */
[----:B-1----:R-:W-:-:S04]  /*be70*/  IMAD.MOV.U32 R0, RZ, RZ, 0x4000 ;  /* 0x00004000ff007424 */ /* 0x002fc800078e00ff */
[----:B------:R2:W-:Y:S08]  /*be80*/  SYNCS.ARRIVE.TRANS64 RZ, [R3+URZ+0x16830], R0 ;  /* 0x0168300003ff79a7 */ /* 0x0005f0000800003f */
[----:B------:R-:W-:Y:S05]  /*be90*/  @!P0 BRA `(.L_x_1861) ;  /* 0x0000000000048947 */ /* 0x000fea0003800000 */
[----:B------:R-:W-:Y:S01]  /*bea0*/  BPT.TRAP 0x1 ;  /* 0x000000040000795c */ /* 0x000fe20000300000 */
.L_x_1861:
[----:B-12---:R-:W-:Y:S01]  /*beb0*/  LEA R0, R16, R17, 0xe ;  /* 0x0000001110007211 */ /* 0x006fe200078e70ff */
        /* <DEDUP_REMOVED lines=9> */
[----:B------:R-:W-:-:S04]  /*bf50*/  PLOP3.LUT P0, PT, PT, PT, PT, 0x80, 0x0 ;  /* 0x000000000000781c */ /* 0x000fc80003f0f070 */
[----:B------:R-:W-:Y:S01]  /*bf60*/  P2R R25, PR, RZ, 0x1 ;  /* 0x00000001ff197803 */ /* 0x000fe20000000000 */
[----:B------:R-:W-:Y:S02]  /*bf70*/  UIADD3 UR33, UR33, 0x16830, URZ ;  /* 0x0001683021217890 */ /* 0x000fe4000fffe03f */
[----:B------:R-:W-:Y:S02]  /*bf80*/  USHF.L.U32 UR35, UR35, 0x7, URZ ;  /* 0x0000000723237899 */ /* 0x000fe4000800063f */
[----:B------:R-:W-:-:S09]  /*bf90*/  UIADD3 UR32, UR32, 0xe400, URZ ;  /* 0x0000e40020207890 */ /* 0x000fd2000fffe03f */
[----:B------:R1:W-:Y:S02]  /*bfa0*/  UTMALDG.4D [UR32], [UR4], desc[UR6] ;  /* 0x00000620040075b4 */ /* 0x0003e40008019000 */
[----:B-1----:R-:W-:Y:S01]  /*bfb0*/  NOP ;  /* 0x0000000000007918 */ /* 0x002fe20000000000 */
.L_x_1857:
        /* <DEDUP_REMOVED lines=24> */
[----:B------:R-:W-:Y:S02]  /*c140*/  IMAD.MOV.U32 R8, RZ, RZ, 0x70 ;  /* 0x00000070ff087424 */ /* 0x000fe400078e00ff */
[----:B------:R-:W-:Y:S02]  /*c150*/  IMAD.MOV.U32 R12, RZ, RZ, 0x1 ;  /* 0x00000001ff0c7424 */ /* 0x000fe400078e00ff */
[----:B------:R-:W-:-:S07]  /*c160*/  IMAD.MOV.U32 R13, RZ, RZ, RZ ;  /* 0x000000ffff0d7224 */ /* 0x000fce00078e00ff */
[----:B0-----:R-:W-:-:S07]  /*c170*/  LEPC R20, `(.L_x_1863) ;  /* 0x000000001014794e */ /* 0x001fce0000000000 */
[----:B-1----:R-:W-:Y:S05]  /*c180*/  CALL.ABS.NOINC R2 ;  /* 0x0000000002007343 */ /* 0x002fea0003c00000 */
.L_x_1863:
[----:B------:R-:W-:Y:S05]  /*c190*/  BSYNC B6 ;  /* 0x0000000000067941 */ /* 0x000fea0003800000 */
.L_x_1862:
[----:B------:R-:W1:Y:S01]  /*c1a0*/  LDC R9, c[0x0][0x448] ;  /* 0x00011200ff097b82 */ /* 0x000e620000000800 */
[----:B0-----:R-:W0:Y:S01]  /*c1b0*/  S2R R20, SR_TID.X ;  /* 0x0000000000147919 */ /* 0x001e220000002100 */
[----:B------:R-:W-:Y:S01]  /*c1c0*/  IMAD.U32 R6, RZ, RZ, UR40 ;  /* 0x00000028ff067e24 */ /* 0x000fe2000f8e00ff */
[----:B------:R-:W-:Y:S01]  /*c1d0*/  ULDC.64 UR8, c[0x0][0x2e0] ;  /* 0x0000b80000087ab9 */ /* 0x000fe20000000a00 */
[----:B------:R-:W-:Y:S01]  /*c1e0*/  UMOV UR4, UR48 ;  /* 0x0000003000047c82 */ /* 0x000fe20008000000 */
[----:B------:R-:W-:Y:S01]  /*c1f0*/  UIMAD UR6, UR37, UR8, URZ ;  /* 0x00000008250672a4 */ /* 0x000fe2000f8e023f */
[----:B------:R-:W-:Y:S02]  /*c200*/  UMOV UR5, UR43 ;  /* 0x0000002b00057c82 */ /* 0x000fe40008000000 */
        /* <DEDUP_REMOVED lines=11> */
[----:B------:R-:W-:Y:S02]  /*c2c0*/  LOP3.LUT R20, R21, 0x70, R20, 0xf8, !PT ;  /* 0x0000007015147812 */ /* 0x000fe400078ef814 */
[----:B------:R-:W1:Y:S01]  /*c2d0*/  S2R R21, SR_TID.X ;  /* 0x0000000000157919 */ /* 0x000e620000002100 */
[----:B------:R-:W2:Y:S02]  /*c2e0*/  @P1 LDC R5, c[0x0][0x450] ;  /* 0x00011400ff051b82 */ /* 0x000ea40000000800 */
[----:B------:R-:W-:-:S04]  /*c2f0*/  IMAD R6, R6, 0xc0, R20 ;  /* 0x000000c006067824 */ /* 0x000fc800078e0214 */
[----:B------:R-:W-:Y:S02]  /*c300*/  IMAD.MOV.U32 R11, RZ, RZ, R6 ;  /* 0x000000ffff0b7224 */ /* 0x000fe400078e0006 */
[----:B------:R-:W3:Y:S01]  /*c310*/  @P1 LDC R8, c[0x0][0x450] ;  /* 0x00011400ff081b82 */ /* 0x000ee20000000800 */
[----:B0-----:R-:W-:Y:S01]  /*c320*/  @P1 IMAD.HI.U32 R0, R6, R3, RZ ;  /* 0x0000000306001227 */ /* 0x001fe200078e00ff */
[----:B------:R-:W-:Y:S01]  /*c330*/  MOV R3, UR6 ;  /* 0x0000000600037c02 */ /* 0x000fe20008000f00 */
[----:B------:R-:W-:-:S03]  /*c340*/  ULDC.64 UR6, c[0x0][0x2c8] ;  /* 0x0000b20000067ab9 */ /* 0x000fc60000000a00 */
[----:B--2---:R-:W-:Y:S01]  /*c350*/  @P1 SHF.R.U32.HI R11, RZ, R5, R0 ;  /* 0x00000005ff0b1219 */ /* 0x004fe20000011600 */
[----:B------:R-:W-:Y:S01]  /*c360*/  IMAD.U32 R5, RZ, RZ, UR5 ;  /* 0x00000005ff057e24 */ /* 0x000fe2000f8e00ff */
[----:B------:R-:W-:Y:S02]  /*c370*/  ULDC.64 UR4, c[0x0][0x2d0] ;  /* 0x0000b40000047ab9 */ /* 0x000fe40000000a00 */
[--C-:B------:R-:W-:Y:S01]  /*c380*/  SHF.R.S32.HI R0, RZ, 0x1f, R11.reuse ;  /* 0x0000001fff007819 */ /* 0x100fe2000001140b */
[----:B------:R-:W-:Y:S02]  /*c390*/  IMAD.MOV R7, RZ, RZ, -R11 ;  /* 0x000000ffff077224 */ /* 0x000fe400078e0a0b */
[----:B------:R-:W-:-:S04]  /*c3a0*/  IMAD.WIDE.U32 R4, R11, UR4, R2 ;  /* 0x000000040b047c25 */ /* 0x000fc8000f8e0002 */
[----:B------:R-:W-:Y:S02]  /*c3b0*/  IMAD R0, R0, UR4, RZ ;  /* 0x0000000400007c24 */ /* 0x000fe4000f8e02ff */
[----:B------:R-:W-:Y:S01]  /*c3c0*/  IMAD R7, R9, R7, R6 ;  /* 0x0000000709077224 */ /* 0x000fe200078e0206 */
[----:B------:R-:W-:Y:S01]  /*c3d0*/  IADD3 R6, R6, 0x80, RZ ;  /* 0x0000008006067810 */ /* 0x000fe20007ffe0ff */
[----:B------:R-:W-:Y:S02]  /*c3e0*/  IMAD R13, R11, UR5, R0 ;  /* 0x000000050b0d7c24 */ /* 0x000fe4000f8e0200 */
[----:B-1----:R-:W-:Y:S01]  /*c3f0*/  IMAD.SHL.U32 R20, R21, 0x8, RZ ;  /* 0x0000000815147824 */ /* 0x002fe200078e00ff */
[----:B------:R-:W-:Y:S01]  /*c400*/  SHF.R.S32.HI R0, RZ, 0x1f, R7 ;  /* 0x0000001fff007819 */ /* 0x000fe20000011407 */
[----:B------:R-:W-:Y:S01]  /*c410*/  IMAD.IADD R5, R5, 0x1, R13 ;  /* 0x0000000105057824 */ /* 0x000fe200078e020d */
[----:B------:R-:W-:Y:S02]  /*c420*/  LOP3.LUT R21, R21, 0x7f, RZ, 0xc0, !PT ;  /* 0x0000007f15157812 */ /* 0x000fe400078ec0ff */
[----:B------:R-:W-:Y:S01]  /*c430*/  LOP3.LUT R20, R20, 0x38, RZ, 0xc0, !PT ;  /* 0x0000003814147812 */ /* 0x000fe200078ec0ff */
[----:B------:R-:W-:Y:S01]  /*c440*/  IMAD R0, R0, UR6, RZ ;  /* 0x0000000600007c24 */ /* 0x000fe2000f8e02ff */
[----:B------:R-:W-:Y:S01]  /*c450*/  SHF.R.U32.HI R21, RZ, 0x3, R21 ;  /* 0x00000003ff157819 */ /* 0x000fe20000011615 */
[----:B------:R-:W-:-:S04]  /*c460*/  IMAD.WIDE.U32 R4, R7, UR6, R4 ;  /* 0x0000000607047c25 */ /* 0x000fc8000f8e0004 */
[----:B------:R-:W-:Y:S02]  /*c470*/  IMAD R0, R7, UR7, R0 ;  /* 0x0000000707007c24 */ /* 0x000fe4000f8e0200 */
[----:B------:R-:W0:Y:S02]  /*c480*/  @P1 LDC R7, c[0x0][0x44c] ;  /* 0x00011300ff071b82 */ /* 0x000e240000000800 */
[----:B------:R-:W-:Y:S01]  /*c490*/  IMAD.IADD R5, R5, 0x1, R0 ;  /* 0x0000000105057824 */ /* 0x000fe200078e0200 */
[----:B------:R-:W-:-:S04]  /*c4a0*/  LEA R0, P0, R4, UR8, 0x1 ;  /* 0x0000000804007c11 */ /* 0x000fc8000f8008ff */
[----:B------:R-:W-:Y:S01]  /*c4b0*/  LEA.HI.X R4, R4, UR9, R5, 0x1, P0 ;  /* 0x0000000904047c11 */ /* 0x000fe200080f0c05 */
[----:B0-----:R-:W-:-:S04]  /*c4c0*/  @P1 IMAD.HI.U32 R5, R6, R7, RZ ;  /* 0x0000000706051227 */ /* 0x001fc800078e00ff */
[----:B------:R-:W-:Y:S01]  /*c4d0*/  IMAD.MOV.U32 R7, RZ, RZ, R6 ;  /* 0x000000ffff077224 */ /* 0x000fe200078e0006 */
[----:B---3--:R-:W-:-:S04]  /*c4e0*/  @P1 SHF.R.U32.HI R7, RZ, R8, R5 ;  /* 0x00000008ff071219 */ /* 0x008fc80000011605 */
[--C-:B------:R-:W-:Y:S01]  /*c4f0*/  SHF.R.S32.HI R8, RZ, 0x1f, R7.reuse ;  /* 0x0000001fff087819 */ /* 0x100fe20000011407 */
[----:B------:R-:W-:Y:S02]  /*c500*/  IMAD.MOV R5, RZ, RZ, -R7 ;  /* 0x000000ffff057224 */ /* 0x000fe400078e0a07 */
[----:B------:R-:W-:-:S04]  /*c510*/  IMAD.WIDE.U32 R2, R7, UR4, R2 ;  /* 0x0000000407027c25 */ /* 0x000fc8000f8e0002 */
[----:B------:R-:W-:Y:S02]  /*c520*/  IMAD R5, R9, R5, R6 ;  /* 0x0000000509057224 */ /* 0x000fe400078e0206 */
[----:B------:R-:W-:Y:S01]  /*c530*/  IMAD R8, R8, UR4, RZ ;  /* 0x0000000408087c24 */ /* 0x000fe2000f8e02ff */
[----:B------:R-:W-:Y:S02]  /*c540*/  ULDC UR4, c[0x0][0x2b8] ;  /* 0x0000ae0000047ab9 */ /* 0x000fe40000000800 */
[----:B------:R-:W-:Y:S01]  /*c550*/  SHF.R.S32.HI R6, RZ, 0x1f, R5 ;  /* 0x0000001fff067819 */ /* 0x000fe20000011405 */
[----:B------:R-:W-:-:S04]  /*c560*/  IMAD R7, R7, UR5, R8 ;  /* 0x0000000507077c24 */ /* 0x000fc8000f8e0208 */
        /* <DEDUP_REMOVED lines=10> */
[----:B------:R-:W0:Y:S01]  /*c610*/  SHFL.IDX PT, R14, R0, RZ, 0x181f ;  /* 0x00181fff000e7589 */ /* 0x000e2200000e0000 */
[----:B------:R-:W-:Y:S01]  /*c620*/  IMAD.U32 R7, RZ, RZ, UR40 ;  /* 0x00000028ff077e24 */ /* 0x000fe2000f8e00ff */
[----:B------:R-:W-:Y:S02]  /*c630*/  ULDC UR4, c[0x0][0x288] ;  /* 0x0000a20000047ab9 */ /* 0x000fe40000000800 */
[----:B------:R-:W1:Y:S01]  /*c640*/  SHFL.IDX PT, R2, R4, RZ, 0x181f ;  /* 0x00181fff04027589 */ /* 0x000e6200000e0000 */
[----:B------:R-:W-:Y:S02]  /*c650*/  IMAD R6, R9, UR4, RZ ;  /* 0x0000000409067c24 */ /* 0x000fe4000f8e02ff */
[----:B------:R-:W-:Y:S01]  /*c660*/  IMAD R7, R7, 0xc0, R21 ;  /* 0x000000c007077824 */ /* 0x000fe200078e0215 */
[----:B------:R-:W-:Y:S03]  /*c670*/  SHFL.IDX PT, R10, R0, 0x2, 0x181f ;  /* 0x00581f00000a7f89 */ /* 0x000fe600000e0000 */
[C---:B------:R-:W-:Y:S01]  /*c680*/  VIADD R9, R7.reuse, 0x10 ;  /* 0x0000001007097836 */ /* 0x040fe20000000000 */
[C---:B------:R-:W-:Y:S01]  /*c690*/  ISETP.GE.AND P1, PT, R7.reuse, R6, PT ;  /* 0x000000060700720c */ /* 0x040fe20003f26270 */
[----:B------:R-:W-:-:S03]  /*c6a0*/  VIADD R11, R7, 0x70 ;  /* 0x00000070070b7836 */ /* 0x000fc60000000000 */
[----:B------:R-:W-:Y:S01]  /*c6b0*/  ISETP.GE.AND P3, PT, R9, R6, PT ;  /* 0x000000060900720c */ /* 0x000fe20003f66270 */
[----:B------:R-:W-:-:S08]  /*c6c0*/  VIADD R9, R7, 0x20 ;  /* 0x0000002007097836 */ /* 0x000fd00000000000 */
[----:B0-----:R-:W-:-:S04]  /*c6d0*/  @!P1 LEA R14, P2, R20, R14, 0x1 ;  /* 0x0000000e140e9211 */ /* 0x001fc800078408ff */
[----:B-1----:R-:W-:Y:S01]  /*c6e0*/  @!P1 IADD3.X R3, RZ, R2, RZ, P2, !PT ;  /* 0x00000002ff039210 */ /* 0x002fe200017fe4ff */
[----:B------:R-:W-:Y:S02]  /*c6f0*/  @!P1 IMAD.MOV.U32 R2, RZ, RZ, R14 ;  /* 0x000000ffff029224 */ /* 0x000fe400078e000e */
[----:B------:R-:W0:Y:S04]  /*c700*/  SHFL.IDX PT, R14, R0, 0x1, 0x181f ;  /* 0x00381f00000e7f89 */ /* 0x000e2800000e0000 */
[----:B------:R1:W-:Y:S01]  /*c710*/  @!P1 LDGSTS.E.BYPASS.LTC128B.128 [R27+0x8400], desc[UR46][R2.64], !P0 ;  /* 0x08400000021b9fae */ /* 0x0003e2000c101d6e */
[----:B------:R-:W-:-:S03]  /*c720*/  ISETP.GE.AND P1, PT, R9, R6, PT ;  /* 0x000000060900720c */ /* 0x000fc60003f26270 */
[----:B------:R-:W-:Y:S04]  /*c730*/  SHFL.IDX PT, R9, R4, 0x2, 0x181f ;  /* 0x00581f0004097f89 */ /* 0x000fe800000e0000 */
[----:B-1----:R-:W1:Y:S01]  /*c740*/  SHFL.IDX PT, R2, R4, 0x1, 0x181f ;  /* 0x00381f0004027f89 */ /* 0x002e6200000e0000 */
[----:B0-----:R-:W-:-:S05]  /*c750*/  @!P3 LEA R14, P2, R20, R14, 0x1 ;  /* 0x0000000e140eb211 */ /* 0x001fca00078408ff */
[----:B-1----:R-:W-:Y:S02]  /*c760*/  @!P3 IMAD.X R3, RZ, RZ, R2, P2 ;  /* 0x000000ffff03b224 */ /* 0x002fe400010e0602 */
[----:B------:R-:W-:Y:S02]  /*c770*/  @!P3 IMAD.MOV.U32 R2, RZ, RZ, R14 ;  /* 0x000000ffff02b224 */ /* 0x000fe400078e000e */
[----:B------:R-:W0:Y:S04]  /*c780*/  SHFL.IDX PT, R14, R0, 0x3, 0x181f ;  /* 0x00781f00000e7f89 */ /* 0x000e2800000e0000 */
[----:B------:R1:W-:Y:S02]  /*c790*/  @!P3 LDGSTS.E.BYPASS.LTC128B.128 [R27+0x8c00], desc[UR46][R2.64], !P0 ;  /* 0x08c00000021bbfae */ /* 0x0003e4000c101d6e */
[----:B-1----:R-:W-:-:S02]  /*c7a0*/  @!P1 LEA R2, P2, R20, R10, 0x1 ;  /* 0x0000000a14029211 */ /* 0x002fc400078408ff */
[----:B------:R-:W-:Y:S03]  /*c7b0*/  SHFL.IDX PT, R10, R0, 0x4, 0x181f ;  /* 0x00981f00000a7f89 */ /* 0x000fe600000e0000 */
[----:B------:R-:W-:Y:S01]  /*c7c0*/  @!P1 IMAD.X R3, RZ, RZ, R9, P2 ;  /* 0x000000ffff039224 */ /* 0x000fe200010e0609 */
[----:B------:R-:W-:-:S04]  /*c7d0*/  IADD3 R9, R7, 0x30, RZ ;  /* 0x0000003007097810 */ /* 0x000fc80007ffe0ff */
[----:B------:R1:W-:Y:S01]  /*c7e0*/  @!P1 LDGSTS.E.BYPASS.LTC128B.128 [R27+0x9400], desc[UR46][R2.64], !P0 ;  /* 0x09400000021b9fae */ /* 0x0003e2000c101d6e */
[----:B------:R-:W-:Y:S01]  /*c7f0*/  ISETP.GE.AND P3, PT, R9, R6, PT ;  /* 0x000000060900720c */ /* 0x000fe20003f66270 */
[----:B------:R-:W-:-:S05]  /*c800*/  VIADD R9, R7, 0x40 ;  /* 0x0000004007097836 */ /* 0x000fca0000000000 */
[----:B------:R-:W-:Y:S02]  /*c810*/  ISETP.GE.AND P1, PT, R9, R6, PT ;  /* 0x000000060900720c */ /* 0x000fe40003f26270 */
        /* <DEDUP_REMOVED lines=9> */
[----:B------:R-:W-:Y:S02]  /*c8b0*/  @!P1 IMAD.X R3, RZ, RZ, R9, P2 ;  /* 0x000000ffff039224 */ /* 0x000fe400010e0609 */
[----:B------:R-:W-:-:S03]  /*c8c0*/  VIADD R9, R7, 0x50 ;  /* 0x0000005007097836 */ /* 0x000fc60000000000 */
[----:B------:R1:W-:Y:S02]  /*c8d0*/  @!P1 LDGSTS.E.BYPASS.LTC128B.128 [R27+0xa400], desc[UR46][R2.64], !P0 ;  /* 0x0a400000021b9fae */ /* 0x0003e4000c101d6e */
[----:B------:R-:W-:Y:S01]  /*c8e0*/  ISETP.GE.AND P3, PT, R9, R6, PT ;  /* 0x000000060900720c */ /* 0x000fe20003f66270 */
[----:B------:R-:W-:-:S05]  /*c8f0*/  VIADD R9, R7, 0x60 ;  /* 0x0000006007097836 */ /* 0x000fca0000000000 */
[----:B------:R-:W-:Y:S02]  /*c900*/  ISETP.GE.AND P1, PT, R9, R6, PT ;  /* 0x000000060900720c */ /* 0x000fe40003f26270 */
[----:B------:R-:W-:Y:S04]  /*c910*/  SHFL.IDX PT, R9, R4, 0x6, 0x181f ;  /* 0x00d81f0004097f89 */ /* 0x000fe800000e0000 */
[----:B-1----:R-:W1:Y:S01]  /*c920*/  SHFL.IDX PT, R2, R4, 0x5, 0x181f ;  /* 0x00b81f0004027f89 */ /* 0x002e6200000e0000 */
[----:B0-----:R-:W-:-:S03]  /*c930*/  @!P3 LEA R14, P2, R20, R14, 0x1 ;  /* 0x0000000e140eb211 */ /* 0x001fc600078408ff */
[----:B------:R-:W-:Y:S01]  /*c940*/  SHFL.IDX PT, R4, R4, 0x7, 0x181f ;  /* 0x00f81f0004047f89 */ /* 0x000fe200000e0000 */
[----:B-1----:R-:W-:Y:S01]  /*c950*/  @!P3 IADD3.X R3, RZ, R2, RZ, P2, !PT ;  /* 0x00000002ff03b210 */ /* 0x002fe200017fe4ff */
[----:B------:R-:W-:Y:S02]  /*c960*/  @!P3 IMAD.MOV.U32 R2, RZ, RZ, R14 ;  /* 0x000000ffff02b224 */ /* 0x000fe400078e000e */
[----:B------:R-:W-:Y:S04]  /*c970*/  SHFL.IDX PT, R14, R5, RZ, 0x181f ;  /* 0x00181fff050e7589 */ /* 0x000fe800000e0000 */
[----:B------:R0:W-:Y:S01]  /*c980*/  @!P3 LDGSTS.E.BYPASS.LTC128B.128 [R27+0xac00], desc[UR46][R2.64], !P0 ;  /* 0x0ac00000021bbfae */ /* 0x0001e2000c101d6e */
[----:B------:R-:W-:Y:S01]  /*c990*/  ISETP.GE.AND P3, PT, R11, R6, PT ;  /* 0x000000060b00720c */ /* 0x000fe20003f66270 */
[----:B------:R-:W-:Y:S01]  /*c9a0*/  VIADD R11, R7, 0x80 ;  /* 0x00000080070b7836 */ /* 0x000fe20000000000 */
[----:B0-----:R-:W-:-:S05]  /*c9b0*/  @!P1 LEA R2, P2, R20, R10, 0x1 ;  /* 0x0000000a14029211 */ /* 0x001fca00078408ff */
[----:B------:R-:W-:Y:S02]  /*c9c0*/  @!P1 IMAD.X R3, RZ, RZ, R9, P2 ;  /* 0x000000ffff039224 */ /* 0x000fe400010e0609 */
[----:B------:R-:W0:Y:S04]  /*c9d0*/  SHFL.IDX PT, R9, R0, 0x7, 0x181f ;  /* 0x00f81f0000097f89 */ /* 0x000e2800000e0000 */
[----:B------:R-:W1:Y:S04]  /*c9e0*/  SHFL.IDX PT, R0, R8, RZ, 0x181f ;  /* 0x00181fff08007589 */ /* 0x000e6800000e0000 */
[----:B------:R0:W-:Y:S01]  /*c9f0*/  @!P1 LDGSTS.E.BYPASS.LTC128B.128 [R27+0xb400], desc[UR46][R2.64], !P0 ;  /* 0x0b400000021b9fae */ /* 0x0001e2000c101d6e */
[----:B------:R-:W-:-:S02]  /*ca00*/  ISETP.GE.AND P1, PT, R11, R6, PT ;  /* 0x000000060b00720c */ /* 0x000fc40003f26270 */
[----:B0-----:R-:W-:Y:S02]  /*ca10*/  @!P3 LEA R2, P2, R20, R9, 0x1 ;  /* 0x000000091402b211 */ /* 0x001fe400078408ff */
[----:B------:R-:W-:-:S03]  /*ca20*/  IADD3 R9, R7, 0x90, RZ ;  /* 0x0000009007097810 */ /* 0x000fc60007ffe0ff */
[----:B------:R-:W-:Y:S02]  /*ca30*/  @!P3 IMAD.X R3, RZ, RZ, R4, P2 ;  /* 0x000000ffff03b224 */ /* 0x000fe400010e0604 */
[----:B------:R-:W0:Y:S04]  /*ca40*/  SHFL.IDX PT, R4, R5, 0x1, 0x181f ;  /* 0x00381f0005047f89 */ /* 0x000e2800000e0000 */
[----:B------:R2:W-:Y:S01]  /*ca50*/  @!P3 LDGSTS.E.BYPASS.LTC128B.128 [R27+0xbc00], desc[UR46][R2.64], !P0 ;  /* 0x0bc00000021bbfae */ /* 0x0005e2000c101d6e */
[----:B------:R-:W-:Y:S01]  /*ca60*/  ISETP.GE.AND P3, PT, R9, R6, PT ;  /* 0x000000060900720c */ /* 0x000fe20003f66270 */
[----:B------:R-:W-:Y:S01]  /*ca70*/  VIADD R9, R7, 0xa0 ;  /* 0x000000a007097836 */ /* 0x000fe20000000000 */
[----:B--2---:R-:W-:Y:S02]  /*ca80*/  @!P1 LEA R2, P2, R20, R14, 0x1 ;  /* 0x0000000e14029211 */ /* 0x004fe400078408ff */
[----:B------:R-:W-:Y:S03]  /*ca90*/  SHFL.IDX PT, R14, R5, 0x2, 0x181f ;  /* 0x00581f00050e7f89 */ /* 0x000fe600000e0000 */
[----:B-1----:R-:W-:-:S02]  /*caa0*/  @!P1 IMAD.X R3, RZ, RZ, R0, P2 ;  /* 0x000000ffff039224 */ /* 0x002fc400010e0600 */
[----:B------:R-:W-:Y:S04]  /*cab0*/  SHFL.IDX PT, R0, R8, 0x2, 0x181f ;  /* 0x00581f0008007f89 */ /* 0x000fe800000e0000 */
[----:B0-----:R-:W-:Y:S01]  /*cac0*/  @!P3 LEA R4, P2, R20, R4, 0x1 ;  /* 0x000000041404b211 */ /* 0x001fe200078408ff */
[----:B------:R0:W-:Y:S01]  /*cad0*/  @!P1 LDGSTS.E.BYPASS.LTC128B.128 [R27+0xc400], desc[UR46][R2.64], !P0 ;  /* 0x0c400000021b9fae */ /* 0x0001e2000c101d6e */
[----:B------:R-:W-:-:S03]  /*cae0*/  ISETP.GE.AND P1, PT, R9, R6, PT ;  /* 0x000000060900720c */ /* 0x000fc60003f26270 */
[----:B0-----:R-:W0:Y:S04]  /*caf0*/  SHFL.IDX PT, R2, R8, 0x1, 0x181f ;  /* 0x00381f0008027f89 */ /* 0x001e2800000e0000 */
[----:B------:R-:W1:Y:S01]  /*cb00*/  SHFL.IDX PT, R8, R8, 0x3, 0x181f ;  /* 0x00781f0008087f89 */ /* 0x000e6200000e0000 */
[----:B0-----:R-:W-:Y:S02]  /*cb10*/  @!P3 IMAD.X R3, RZ, RZ, R2, P2 ;  /* 0x000000ffff03b224 */ /* 0x001fe400010e0602 */
[----:B------:R-:W-:-:S05]  /*cb20*/  @!P3 IMAD.MOV.U32 R2, RZ, RZ, R4 ;  /* 0x000000ffff02b224 */ /* 0x000fca00078e0004 */
[----:B------:R0:W-:Y:S02]  /*cb30*/  @!P3 LDGSTS.E.BYPASS.LTC128B.128 [R27+0xcc00], desc[UR46][R2.64], !P0 ;  /* 0x0cc00000021bbfae */ /* 0x0001e4000c101d6e */
[----:B0-----:R-:W-:Y:S02]  /*cb40*/  @!P1 LEA R2, P2, R20, R14, 0x1 ;  /* 0x0000000e14029211 */ /* 0x001fe400078408ff */
[----:B------:R0:W2:Y:S03]  /*cb50*/  SHFL.IDX PT, R14, R5, 0x3, 0x181f ;  /* 0x00781f00050e7f89 */ /* 0x0000a600000e0000 */
[----:B------:R-:W-:-:S05]  /*cb60*/  @!P1 IMAD.X R3, RZ, RZ, R0, P2 ;  /* 0x000000ffff039224 */ /* 0x000fca00010e0600 */
[----:B-1----:R0:W-:Y:S03]  /*cb70*/  @!P1 LDGSTS.E.BYPASS.LTC128B.128 [R27+0xd400], desc[UR46][R2.64], !P0 ;  /* 0x0d400000021b9fae */ /* 0x0021e6000c101d6e */
.L_x_1967:
[----:B------:R-:W-:Y:S01]  /*cb80*/  VIADD R7, R7, 0xb0 ;  /* 0x000000b007077836 */ /* 0x000fe20000000000 */
[----:B------:R-:W-:-:S04]  /*cb90*/  IADD3 R0, R17, 0x16800, RZ ;  /* 0x0001680011007810 */ /* 0x000fc80007ffe0ff */
[----:B------:R-:W-:-:S13]  /*cba0*/  ISETP.GE.AND P1, PT, R7, R6, PT ;  /* 0x000000060700720c */ /* 0x000fda0003f26270 */
[----:B0-2---:R-:W-:-:S05]  /*cbb0*/  @!P1 LEA R2, P2, R20, R14, 0x1 ;  /* 0x0000000e14029211 */ /* 0x005fca00078408ff */
[----:B------:R-:W-:-:S05]  /*cbc0*/  @!P1 IMAD.X R3, RZ, RZ, R8, P2 ;  /* 0x000000ffff039224 */ /* 0x000fca00010e0608 */
[----:B------:R-:W-:Y:S01]  /*cbd0*/  @!PT LDS RZ, [RZ] ;  /* 0x00000000fffff984 */ /* 0x000fe20000000800 */
[----:B------:R-:W-:Y:S01]  /*cbe0*/  @!PT LDS RZ, [RZ] ;  /* 0x00000000fffff984 */ /* 0x000fe20000000800 */
[----:B------:R-:W-:Y:S01]  /*cbf0*/  @!PT LDS RZ, [RZ] ;  /* 0x00000000fffff984 */ /* 0x000fe20000000800 */
[----:B------:R0:W-:Y:S01]  /*cc00*/  @!P1 LDGSTS.E.BYPASS.LTC128B.128 [R27+0xdc00], desc[UR46][R2.64], !P0 ;  /* 0x0dc00000021b9fae */ /* 0x0001e2000c101d6e */
[----:B------:R-:W-:Y:S01]  /*cc10*/  PLOP3.LUT P0, PT, PT, PT, PT, 0x80, 0x0 ;  /* 0x000000000000781c */ /* 0x000fe20003f0f070 */
[----:B------:R-:W-:-:S12]  /*cc20*/  NOP ;  /* 0x0000000000007918 */ /* 0x000fd80000000000 */
.L_x_1865:
[----:B------:R-:W-:Y:S02]  /*cc30*/  PLOP3.LUT P1, PT, P1, P0, PT, 0xa2, 0x0 ;  /* 0x000000000000781c */ /* 0x000fe40000f21472 */
[----:B------:R-:W-:-:S08]  /*cc40*/  @P0 R2UR P1, UR4, R17 ;  /* 0x00000000110402ca */ /* 0x000fd00000020000 */
[----:B------:R-:W-:-:S05]  /*cc50*/  @P0 PLOP3.LUT P0, PT, P1, PT, PT, 0x80, 0x0 ;  /* 0x000000000000081c */ /* 0x000fca0000f0f070 */
[----:B------:R-:W-:Y:S01]  /*cc60*/  @!P1 SYNCS.ARRIVE.TRANS64.RED.A0T1 RZ, [UR4+0x16800], RZ ;  /* 0x016800ffffff99a7 */ /* 0x000fe20008200404 */
[----:B------:R-:W-:Y:S07]  /*cc70*/  @!P1 ARRIVES.LDGSTSBAR.64.TRANSCNT [UR4+0x16800] ;  /* 0x01680000ff0099b0 */ /* 0x000fee0008000a84 */
[----:B------:R-:W-:Y:S05]  /*cc80*/  @P0 BRA.U.ANY `(.L_x_1865) ;  /* 0xfffffffd00e80947 */ /* 0x000fea000393ffff */
[----:B0-----:R-:W2:Y:S02]  /*cc90*/  LDL.LU R3, [R1] ;  /* 0x0000000001037983 */ /* 0x001ea40000300800 */
[----:B--2---:R-:W-:-:S05]  /*cca0*/  VIADD R3, R3, 0x1 ;  /* 0x0000000103037836 */ /* 0x004fca0000000000 */
[----:B------:R0:W-:Y:S01]  /*ccb0*/  STL [R1], R3 ;  /* 0x0000000301007387 */ /* 0x0001e20000100800 */
[----:B------:R-:W-:-:S04]  /*ccc0*/  LEA.HI R2, R3, R3, RZ, 0x1 ;  /* 0x0000000303027211 */ /* 0x000fc800078f08ff */
        /* <DEDUP_REMOVED lines=8> */
.L_x_1968:
[----:B------:R-:W-:Y:S05]  /*cd50*/  BSYNC B0 ;  /* 0x0000000000007941 */ /* 0x000fea0003800000 */
.L_x_1866:
[----:B------:R-:W-:-:S06]  /*cd60*/  UISETP.GE.AND UP0, UPT, UR39, 0x2, UPT ;  /* 0x000000022700788c */ /* 0x000fcc000bf06270 */
[----:B------:R-:W-:-:S13]  /*cd70*/  PLOP3.LUT P0, PT, PT, PT, UP0, 0x80, 0x0 ;  /* 0x000000000000781c */ /* 0x000fda0003f0f008 */
[----:B------:R-:W-:Y:S05]  /*cd80*/  @!P0 BRA `(.L_x_1868) ;  /* 0x00000014005c8947 */ /* 0x000fea0003800000 */
[----:B------:R-:W-:Y:S02]  /*cd90*/  ULOP3.LUT UR4, UR39, 0x1, URZ, 0xc0, !UPT ;  /* 0x0000000127047892 */ /* 0x000fe4000f8ec03f */
[----:B------:R-:W-:Y:S02]  /*cda0*/  IMAD.U32 R7, RZ, RZ, UR39 ;  /* 0x00000027ff077e24 */ /* 0x000fe4000f8e00ff */
[----:B------:R-:W-:Y:S02]  /*cdb0*/  UISETP.NE.U32.AND UP0, UPT, UR4, 0x1, UPT ;  /* 0x000000010400788c */ /* 0x000fe4000bf05070 */
[----:B------:R-:W-:-:S04]  /*cdc0*/  VIADD R7, R7, 0xfffffffe ;  /* 0xfffffffe07077836 */ /* 0x000fc80000000000 */
[----:B------:R-:W-:Y:S01]  /*cdd0*/  IMAD.MOV.U32 R6, RZ, RZ, R7 ;  /* 0x000000ffff067224 */ /* 0x000fe200078e0007 */
[----:B------:R-:W-:-:S13]  /*cde0*/  PLOP3.LUT P0, PT, PT, PT, UP0, 0x80, 0x0 ;  /* 0x000000000000781c */ /* 0x000fda0003f0f008 */
[----:B------:R-:W-:Y:S05]  /*cdf0*/  @!P0 BRA `(.L_x_1869) ;  /* 0x0000000400c48947 */ /* 0x000fea0003800000 */
        /* <DEDUP_REMOVED lines=9> */
[----:B------:R-:W-:Y:S01]  /*ce90*/  IMAD.MOV.U32 R9, RZ, RZ, R7 ;  /* 0x000000ffff097224 */ /* 0x000fe200078e0007 */
[----:B------:R-:W-:-:S11]  /*cea0*/  MOV R4, R18 ;  /* 0x0000001200047202 */ /* 0x000fd60000000f00 */
[----:B------:R-:W-:Y:S05]  /*ceb0*/  @!P1 BRA `(.L_x_1872) ;  /* 0x0000000000489947 */ /* 0x000fea0003800000 */
[----:B------:R-:W1:Y:S01]  /*cec0*/  LDC R10, c[0x0][0x43c] ;  /* 0x00010f00ff0a7b82 */ /* 0x000e620000000800 */
[----:B------:R-:W-:Y:S01]  /*ced0*/  ULDC.64 UR4, c[0x0][0x428] ;  /* 0x00010a0000047ab9 */ /* 0x000fe20000000a00 */
[----:B-1----:R-:W-:-:S13]  /*cee0*/  ISETP.NE.AND P0, PT, R10, 0x1, PT ;  /* 0x000000010a00780c */ /* 0x002fda0003f05270 */
[----:B0-----:R-:W0:Y:S02]  /*cef0*/  @P0 LDC.64 R2, c[0x0][0x440] ;  /* 0x00011000ff020b82 */ /* 0x001e240000000a00 */
[----:B0-----:R-:W-:-:S04]  /*cf00*/  @P0 IMAD.HI.U32 R4, R7, R2, RZ ;  /* 0x0000000207040227 */ /* 0x001fc800078e00ff */
[----:B------:R-:W-:Y:S01]  /*cf10*/  IMAD.MOV.U32 R2, RZ, RZ, R7 ;  /* 0x000000ffff027224 */ /* 0x000fe200078e0007 */
[----:B------:R-:W-:Y:S02]  /*cf20*/  @P0 SHF.R.U32.HI R2, RZ, R3, R4 ;  /* 0x00000003ff020219 */ /* 0x000fe40000011604 */
[----:B------:R-:W0:Y:S02]  /*cf30*/  LDC.64 R4, c[0x0][0x418] ;  /* 0x00010600ff047b82 */ /* 0x000e240000000a00 */
[--C-:B------:R-:W-:Y:S01]  /*cf40*/  SHF.R.S32.HI R3, RZ, 0x1f, R2.reuse ;  /* 0x0000001fff037819 */ /* 0x100fe20000011402 */
[----:B------:R-:W-:-:S04]  /*cf50*/  IMAD.MOV R9, RZ, RZ, -R2 ;  /* 0x000000ffff097224 */ /* 0x000fc800078e0a02 */
[----:B------:R-:W-:Y:S02]  /*cf60*/  IMAD R9, R10, R9, R7 ;  /* 0x000000090a097224 */ /* 0x000fe400078e0207 */
[----:B------:R-:W-:Y:S02]  /*cf70*/  IMAD R10, R24, UR4, RZ ;  /* 0x00000004180a7c24 */ /* 0x000fe4000f8e02ff */
[----:B------:R-:W-:-:S04]  /*cf80*/  IMAD.WIDE.U32 R2, R22, UR4, R2 ;  /* 0x0000000416027c25 */ /* 0x000fc8000f8e0002 */
[----:B------:R-:W-:-:S04]  /*cf90*/  IMAD R10, R22, UR5, R10 ;  /* 0x00000005160a7c24 */ /* 0x000fc8000f8e020a */
[----:B------:R-:W-:Y:S01]  /*cfa0*/  IMAD.IADD R10, R10, 0x1, R3 ;  /* 0x000000010a0a7824 */ /* 0x000fe200078e0203 */
[----:B0-----:R-:W-:-:S04]  /*cfb0*/  LEA R4, P0, R2, R4, 0x2 ;  /* 0x0000000402047211 */ /* 0x001fc800078010ff */
[----:B------:R-:W-:-:S05]  /*cfc0*/  LEA.HI.X R5, R2, R5, R10, 0x2, P0 ;  /* 0x0000000502057211 */ /* 0x000fca00000f140a */
[----:B------:R1:W5:Y:S04]  /*cfd0*/  LDG.E R4, desc[UR46][R4.64] ;  /* 0x0000002e04047981 */ /* 0x000368000c1e1900 */
.L_x_1872:
[----:B0-----:R-:W1:Y:S01]  /*cfe0*/  S2R R2, SR_TID.X ;  /* 0x0000000000027919 */ /* 0x001e620000002100 */
[----:B------:R-:W-:Y:S01]  /*cff0*/  SHF.L.U32 R3, R6, 0x1f, RZ ;  /* 0x0000001f06037819 */ /* 0x000fe200000006ff */
[----:B------:R-:W-:Y:S01]  /*d000*/  BSSY B1, `(.L_x_1873) ;  /* 0x0000006000017945 */ /* 0x000fe20003800000 */
[----:B-1----:R-:W-:Y:S01]  /*d010*/  LOP3.LUT R5, R2, 0x7f, RZ, 0xc0, !PT ;  /* 0x0000007f02057812 */ /* 0x002fe200078ec0ff */
[----:B------:R-:W-:-:S03]  /*d020*/  IMAD R2, R8, 0x8, R17 ;  /* 0x0000000808027824 */ /* 0x000fc600078e0211 */
[----:B------:R-:W-:Y:S01]  /*d030*/  ISETP.NE.AND P1, PT, R5, RZ, PT ;  /* 0x000000ff0500720c */ /* 0x000fe20003f25270 */
[----:B------:R-:W0:Y:S02]  /*d040*/  SYNCS.PHASECHK.TRANS64.TRYWAIT P0, [R2+URZ+0x16840], R3 ;  /* 0x01684003020075a7 */ /* 0x000e24000800017f */
[----:B0-----:R-:W-:Y:S10]  /*d050*/  @!P0 BRA `(.L_x_1874) ;  /* 0x0000002c00808947 */ /* 0x001ff40003800000 */
.L_x_1969:
[----:B------:R-:W-:Y:S05]  /*d060*/  BSYNC B1 ;  /* 0x0000000000017941 */ /* 0x000fea0003800000 */
.L_x_1873:
[----:B------:R-:W-:Y:S04]  /*d070*/  BSSY B1, `(.L_x_1875) ;  /* 0x0000007000017945 */ /* 0x000fe80003800000 */
[----:B------:R-:W-:Y:S05]  /*d080*/  @P1 BRA `(.L_x_1876) ;  /* 0x0000000000141947 */ /* 0x000fea0003800000 */
[----:B------:R-:W-:Y:S01]  /*d090*/  ISETP.NE.AND P0, PT, R29, RZ, PT ;  /* 0x000000ff1d00720c */ /* 0x000fe20003f05270 */
[----:B0-----:R-:W-:-:S04]  /*d0a0*/  IMAD.MOV.U32 R3, RZ, RZ, 0x4000 ;  /* 0x00004000ff037424 */ /* 0x001fc800078e00ff */
[----:B------:R1:W-:Y:S08]  /*d0b0*/  SYNCS.ARRIVE.TRANS64 RZ, [R2+URZ+0x16830], R3 ;  /* 0x0168300302ff79a7 */ /* 0x0003f0000800003f */
[----:B------:R-:W-:Y:S05]  /*d0c0*/  @!P0 BRA `(.L_x_1876) ;  /* 0x0000000000048947 */ /* 0x000fea0003800000 */
[----:B------:R-:W-:Y:S01]  /*d0d0*/  BPT.TRAP 0x1 ;  /* 0x000000040000795c */ /* 0x000fe20000300000 */
.L_x_1876:
[----:B------:R-:W-:Y:S05]  /*d0e0*/  BSYNC B1 ;  /* 0x0000000000017941 */ /* 0x000fea0003800000 */
.L_x_1875:
[----:B------:R-:W-:Y:S01]  /*d0f0*/  MOV R5, RZ ;  /* 0x000000ff00057202 */ /* 0x000fe20000000f00 */
[----:B01----:R-:W-:Y:S01]  /*d100*/  IMAD R3, R8, 0x4000, R17 ;  /* 0x0000400008037824 */ /* 0x003fe200078e0211 */
[----:B------:R-:W-:Y:S01]  /*d110*/  R2UR UR11, R9 ;  /* 0x00000000090b72ca */ /* 0x000fe200000e0000 */
[----:B------:R-:W-:Y:S01]  /*d120*/  UIADD3 UR4, UP0, UR44, 0x370, URZ ;  /* 0x000003702c047890 */ /* 0x000fe2000ff1e03f */
[----:B------:R-:W-:Y:S01]  /*d130*/  R2UR UR10, R5 ;  /* 0x00000000050a72ca */ /* 0x000fe200000e0000 */
[----:B------:R-:W-:Y:S01]  /*d140*/  VIADD R2, R2, 0x16830 ;  /* 0x0001683002027836 */ /* 0x000fe20000000000 */
[----:B------:R-:W-:Y:S01]  /*d150*/  PLOP3.LUT P0, PT, PT, PT, PT, 0x80, 0x0 ;  /* 0x000000000000781c */ /* 0x000fe20003f0f070 */
[----:B------:R-:W-:Y:S01]  /*d160*/  VIADD R3, R3, 0xe400 ;  /* 0x0000e40003037836 */ /* 0x000fe20000000000 */
[----:B------:R-:W-:Y:S01]  /*d170*/  UIADD3.X UR5, URZ, UR45, URZ, UP0, !UPT ;  /* 0x0000002d3f057290 */ /* 0x000fe200087fe43f */
[----:B------:R-:W-:Y:S01]  /*d180*/  UMOV UR6, 0x0 ;  /* 0x0000000000067882 */ /* 0x000fe20000000000 */
[----:B------:R-:W-:-:S05]  /*d190*/  UMOV UR7, 0x14f00000 ;  /* 0x14f0000000077882 */ /* 0x000fca0000000000 */
[----:B------:R-:W-:-:S12]  /*d1a0*/  USHF.L.U32 UR11, UR11, 0x7, URZ ;  /* 0x000000070b0b7899 */ /* 0x000fd8000800063f */
.L_x_1877:
[----:B------:R-:W-:-:S13]  /*d1b0*/  @P0 ELECT P2, URZ, PT ;  /* 0x00000000003f082f */ /* 0x000fda0003840000 */
[----:B-----5:R-:W-:Y:S01]  /*d1c0*/  @P2 R2UR UR13, R4 ;  /* 0x00000000040d22ca */ /* 0x020fe200000e0000 */
[----:B------:R-:W-:Y:S01]  /*d1d0*/  UMOV UR12, UR36 ;  /* 0x00000024000c7c82 */ /* 0x000fe20008000000 */
        /* <DEDUP_REMOVED lines=11> */
.L_x_1970:
[----:B------:R-:W-:Y:S05]  /*d290*/  BSYNC B1 ;  /* 0x0000000000017941 */ /* 0x000fea0003800000 */
.L_x_1878:
[----:B------:R-:W-:Y:S01]  /*d2a0*/  BSSY B1, `(.L_x_1880) ;  /* 0x000000a000017945 */ /* 0x000fe20003800000 */
[----:B0-----:R-:W-:Y:S02]  /*d2b0*/  IMAD.MOV.U32 R2, RZ, RZ, 0x0 ;  /* 0x00000000ff027424 */ /* 0x001fe400078e00ff */
[----:B------:R-:W-:Y:S01]  /*d2c0*/  IMAD.MOV.U32 R3, RZ, RZ, 0x14f00000 ;  /* 0x14f00000ff037424 */ /* 0x000fe200078e00ff */
[----:B------:R-:W-:Y:S06]  /*d2d0*/  @P1 BRA `(.L_x_1881) ;  /* 0x0000000000181947 */ /* 0x000fec0003800000 */
[----:B------:R-:W-:Y:S01]  /*d2e0*/  ISETP.NE.AND P0, PT, R29, RZ, PT ;  /* 0x000000ff1d00720c */ /* 0x000fe20003f05270 */
[----:B------:R-:W-:Y:S01]  /*d2f0*/  IMAD.MOV.U32 R11, RZ, RZ, 0x4000 ;  /* 0x00004000ff0b7424 */ /* 0x000fe200078e00ff */
[----:B------:R-:W-:-:S04]  /*d300*/  LEA R10, R16, R17, 0x3 ;  /* 0x00000011100a7211 */ /* 0x000fc800078e18ff */
[----:B------:R0:W-:Y:S07]  /*d310*/  SYNCS.ARRIVE.TRANS64 RZ, [R10+URZ+0x16850], R11 ;  /* 0x0168500b0aff79a7 */ /* 0x0001ee000800003f */
[----:B------:R-:W-:Y:S05]  /*d320*/  @!P0 BRA `(.L_x_1881) ;  /* 0x0000000000048947 */ /* 0x000fea0003800000 */
[----:B------:R-:W-:Y:S01]  /*d330*/  BPT.TRAP 0x1 ;  /* 0x000000040000795c */ /* 0x000fe20000300000 */
.L_x_1881:
[----:B------:R-:W-:Y:S05]  /*d340*/  BSYNC B1 ;  /* 0x0000000000017941 */ /* 0x000fea0003800000 */
.L_x_1880:
[----:B------:R-:W-:Y:S01]  /*d350*/  R2UR UR6, R2 ;  /* 0x00000000020672ca */ /* 0x000fe200000e0000 */
[C-C-:B------:R-:W-:Y:S01]  /*d360*/  IMAD R2, R16.reuse, 0x8, R17.reuse ;  /* 0x0000000810027824 */ /* 0x140fe200078e0211 */
[----:B------:R-:W-:Y:S01]  /*d370*/  R2UR UR7, R3 ;  /* 0x00000000030772ca */ /* 0x000fe200000e0000 */
[----:B------:R-:W-:Y:S01]  /*d380*/  IMAD R3, R16, 0x4000, R17 ;  /* 0x0000400010037824 */ /* 0x000fe200078e0211 */
[----:B------:R-:W-:Y:S01]  /*d390*/  R2UR UR10, R5 ;  /* 0x00000000050a72ca */ /* 0x000fe200000e0000 */
[----:B------:R-:W-:Y:S01]  /*d3a0*/  UIADD3 UR4, UP0, UR44, 0x470, URZ ;  /* 0x000004702c047890 */ /* 0x000fe2000ff1e03f */
[----:B------:R-:W-:Y:S01]  /*d3b0*/  PLOP3.LUT P0, PT, PT, PT, PT, 0x80, 0x0 ;  /* 0x000000000000781c */ /* 0x000fe20003f0f070 */
[----:B------:R-:W-:Y:S02]  /*d3c0*/  IMAD.SHL.U32 R5, R19, 0x80, RZ ;  /* 0x0000008013057824 */ /* 0x000fe400078e00ff */
[----:B------:R-:W-:Y:S01]  /*d3d0*/  VIADD R3, R3, 0x400 ;  /* 0x0000040003037836 */ /* 0x000fe20000000000 */
[----:B------:R-:W-:Y:S01]  /*d3e0*/  UIADD3.X UR5, URZ, UR45, URZ, UP0, !UPT ;  /* 0x0000002d3f057290 */ /* 0x000fe200087fe43f */
[----:B------:R-:W-:-:S11]  /*d3f0*/  VIADD R2, R2, 0x16850 ;  /* 0x0001685002027836 */ /* 0x000fd60000000000 */
.L_x_1882:
        /* <DEDUP_REMOVED lines=10> */
[----:B------:R-:W-:Y:S01]  /*d4a0*/  MOV R18, R4 ;  /* 0x0000000400127202 */ /* 0x000fe20000000f00 */
[----:B------:R-:W-:-:S07]  /*d4b0*/  IMAD.MOV.U32 R19, RZ, RZ, R9 ;  /* 0x000000ffff137224 */ /* 0x000fce00078e0009 */
.L_x_1871:
[----:B------:R-:W-:Y:S05]  /*d4c0*/  BSYNC B0 ;  /* 0x0000000000007941 */ /* 0x000fea0003800000 */
.L_x_1870:
[----:B------:R-:W-:Y:S01]  /*d4d0*/  UIADD3 UR4, UR39, -0x3, URZ ;  /* 0xfffffffd27047890 */ /* 0x000fe2000fffe03f */
[----:B------:R-:W-:Y:S02]  /*d4e0*/  IMAD.MOV.U32 R23, RZ, RZ, R6 ;  /* 0x000000ffff177224 */ /* 0x000fe400078e0006 */
[----:B------:R-:W-:-:S03]  /*d4f0*/  IMAD.MOV.U32 R16, RZ, RZ, R8 ;  /* 0x000000ffff107224 */ /* 0x000fc600078e0008 */
[----:B------:R-:W-:-:S07]  /*d500*/  IMAD.U32 R6, RZ, RZ, UR4 ;  /* 0x00000004ff067e24 */ /* 0x000fce000f8e00ff */
.L_x_1869:
[----:B------:R-:W-:Y:S01]  /*d510*/  ISETP.NE.AND P0, PT, R7, RZ, PT ;  /* 0x000000ff0700720c */ /* 0x000fe20003f05270 */
[----:B------:R-:W-:-:S12]  /*d520*/  BSSY B0, `(.L_x_1868) ;  /* 0x00000dd000007945 */ /* 0x000fd80003800000 */
[----:B------:R-:W-:Y:S05]  /*d530*/  @!P0 BRA `(.L_x_1883) ;  /* 0x0000000c006c8947 */ /* 0x000fea0003800000 */
[----:B------:R-:W-:-:S07]  /*d540*/  IMAD.MOV.U32 R4, RZ, RZ, R18 ;  /* 0x000000ffff047224 */ /* 0x000fce00078e0012 */
.L_x_1910:
[----:B------:R-:W-:Y:S01]  /*d550*/  ISETP.NE.AND P1, PT, R25, RZ, PT ;  /* 0x000000ff1900720c */ /* 0x000fe20003f25270 */
        /* <DEDUP_REMOVED lines=8> */
[----:B------:R-:W-:Y:S02]  /*d5e0*/  ISETP.NE.AND P1, PT, R26, RZ, PT ;  /* 0x000000ff1a00720c */ /* 0x000fe40003f25270 */
[----:B------:R-:W-:-:S11]  /*d5f0*/  MOV R9, R6 ;  /* 0x0000000600097202 */ /* 0x000fd60000000f00 */
[----:B------:R-:W-:Y:S05]  /*d600*/  @!P1 BRA `(.L_x_1886) ;  /* 0x00000000004c9947 */ /* 0x000fea0003800000 */
[----:B------:R-:W1:Y:S01]  /*d610*/  LDC R9, c[0x0][0x43c] ;  /* 0x00010f00ff097b82 */ /* 0x000e620000000800 */
[----:B0-----:R-:W-:Y:S01]  /*d620*/  IMAD.MOV.U32 R10, RZ, RZ, R6 ;  /* 0x000000ffff0a7224 */ /* 0x001fe200078e0006 */
[----:B------:R-:W-:Y:S02]  /*d630*/  ULDC.64 UR4, c[0x0][0x428] ;  /* 0x00010a0000047ab9 */ /* 0x000fe40000000a00 */
[----:B------:R-:W-:-:S04]  /*d640*/  IMAD R5, R24, UR4, RZ ;  /* 0x0000000418057c24 */ /* 0x000fc8000f8e02ff */
[----:B------:R-:W-:Y:S01]  /*d650*/  IMAD R4, R22, UR5, R5 ;  /* 0x0000000516047c24 */ /* 0x000fe2000f8e0205 */
[----:B-1----:R-:W-:-:S13]  /*d660*/  ISETP.NE.AND P0, PT, R9, 0x1, PT ;  /* 0x000000010900780c */ /* 0x002fda0003f05270 */
[----:B------:R-:W0:Y:S02]  /*d670*/  @P0 LDC.64 R2, c[0x0][0x440] ;  /* 0x00011000ff020b82 */ /* 0x000e240000000a00 */
[----:B0-----:R-:W-:-:S05]  /*d680*/  @P0 IMAD.HI.U32 R2, R6, R2, RZ ;  /* 0x0000000206020227 */ /* 0x001fca00078e00ff */
[----:B------:R-:W-:-:S04]  /*d690*/  @P0 SHF.R.U32.HI R10, RZ, R3, R2 ;  /* 0x00000003ff0a0219 */ /* 0x000fc80000011602 */
[--C-:B------:R-:W-:Y:S01]  /*d6a0*/  SHF.R.S32.HI R3, RZ, 0x1f, R10.reuse ;  /* 0x0000001fff037819 */ /* 0x100fe2000001140a */
        /* <DEDUP_REMOVED lines=9> */
.L_x_1886:
        /* <DEDUP_REMOVED lines=8> */
.L_x_1971:
[----:B------:R-:W-:Y:S05]  /*d7c0*/  BSYNC B2 ;  /* 0x0000000000027941 */ /* 0x000fea0003800000 */
.L_x_1887:
[----:B------:R-:W-:Y:S04]  /*d7d0*/  BSSY B2, `(.L_x_1889) ;  /* 0x0000007000027945 */ /* 0x000fe80003800000 */
[----:B------:R-:W-:Y:S05]  /*d7e0*/  @P1 BRA `(.L_x_1890) ;  /* 0x0000000000141947 */ /* 0x000fea0003800000 */
[----:B------:R-:W-:Y:S01]  /*d7f0*/  ISETP.NE.AND P0, PT, R29, RZ, PT ;  /* 0x000000ff1d00720c */ /* 0x000fe20003f05270 */
[----:B0-----:R-:W-:-:S04]  /*d800*/  IMAD.MOV.U32 R3, RZ, RZ, 0x4000 ;  /* 0x00004000ff037424 */ /* 0x001fc800078e00ff */
[----:B------:R1:W-:Y:S08]  /*d810*/  SYNCS.ARRIVE.TRANS64 RZ, [R2+URZ+0x16830], R3 ;  /* 0x0168300302ff79a7 */ /* 0x0003f0000800003f */
[----:B------:R-:W-:Y:S05]  /*d820*/  @!P0 BRA `(.L_x_1890) ;  /* 0x0000000000048947 */ /* 0x000fea0003800000 */
[----:B------:R-:W-:Y:S01]  /*d830*/  BPT.TRAP 0x1 ;  /* 0x000000040000795c */ /* 0x000fe20000300000 */
.L_x_1890:
[----:B------:R-:W-:Y:S05]  /*d840*/  BSYNC B2 ;  /* 0x0000000000027941 */ /* 0x000fea0003800000 */
.L_x_1889:
[----:B------:R-:W-:Y:S01]  /*d850*/  MOV R10, RZ ;  /* 0x000000ff000a7202 */ /* 0x000fe20000000f00 */
[----:B01----:R-:W-:Y:S01]  /*d860*/  IMAD R3, R7, 0x4000, R17 ;  /* 0x0000400007037824 */ /* 0x003fe200078e0211 */
[----:B------:R-:W-:Y:S01]  /*d870*/  UIADD3 UR4, UP0, UR44, 0x370, URZ ;  /* 0x000003702c047890 */ /* 0x000fe2000ff1e03f */
        /* <DEDUP_REMOVED lines=8> */
.L_x_1891:
        /* <DEDUP_REMOVED lines=15> */
.L_x_1972:
[----:B------:R-:W-:Y:S05]  /*d9f0*/  BSYNC B2 ;  /* 0x0000000000027941 */ /* 0x000fea0003800000 */
.L_x_1892:
[----:B------:R-:W-:Y:S01]  /*da00*/  BSSY B2, `(.L_x_1894) ;  /* 0x0000009000027945 */ /* 0x000fe20003800000 */
[----:B0-----:R-:W-:Y:S01]  /*da10*/  IMAD.MOV.U32 R2, RZ, RZ, 0x0 ;  /* 0x00000000ff027424 */ /* 0x001fe200078e00ff */
[----:B------:R-:W-:Y:S02]  /*da20*/  MOV R3, 0x14f00000 ;  /* 0x14f0000000037802 */ /* 0x000fe40000000f00 */
[----:B------:R-:W-:Y:S05]  /*da30*/  @P1 BRA `(.L_x_1895) ;  /* 0x0000000000141947 */ /* 0x000fea0003800000 */
[----:B------:R-:W-:Y:S01]  /*da40*/  ISETP.NE.AND P0, PT, R29, RZ, PT ;  /* 0x000000ff1d00720c */ /* 0x000fe20003f05270 */
[----:B------:R-:W-:-:S04]  /*da50*/  IMAD.MOV.U32 R12, RZ, RZ, 0x4000 ;  /* 0x00004000ff0c7424 */ /* 0x000fc800078e00ff */
[----:B------:R0:W-:Y:S08]  /*da60*/  SYNCS.ARRIVE.TRANS64 RZ, [R5+URZ+0x50], R12 ;  /* 0x0000500c05ff79a7 */ /* 0x0001f0000800003f */
[----:B------:R-:W-:Y:S05]  /*da70*/  @!P0 BRA `(.L_x_1895) ;  /* 0x0000000000048947 */ /* 0x000fea0003800000 */
[----:B------:R-:W-:Y:S01]  /*da80*/  BPT.TRAP 0x1 ;  /* 0x000000040000795c */ /* 0x000fe20000300000 */
.L_x_1895:
[----:B------:R-:W-:Y:S05]  /*da90*/  BSYNC B2 ;  /* 0x0000000000027941 */ /* 0x000fea0003800000 */
.L_x_1894:
[----:B------:R-:W-:Y:S01]  /*daa0*/  R2UR UR7, R3 ;  /* 0x00000000030772ca */ /* 0x000fe200000e0000 */
[----:B------:R-:W-:Y:S01]  /*dab0*/  IMAD R16, R16, 0x4000, R17 ;  /* 0x0000400010107824 */ /* 0x000fe200078e0211 */
[----:B------:R-:W-:Y:S01]  /*dac0*/  R2UR UR10, R10 ;  /* 0x000000000a0a72ca */ /* 0x000fe200000e0000 */
[----:B------:R-:W-:Y:S01]  /*dad0*/  UIADD3 UR4, UP0, UR44, 0x470, URZ ;  /* 0x000004702c047890 */ /* 0x000fe2000ff1e03f */
[----:B------:R-:W-:Y:S01]  /*dae0*/  R2UR UR6, R2 ;  /* 0x00000000020672ca */ /* 0x000fe200000e0000 */
[----:B------:R-:W-:Y:S01]  /*daf0*/  IMAD.SHL.U32 R2, R19, 0x80, RZ ;  /* 0x0000008013027824 */ /* 0x000fe200078e00ff */
[----:B------:R-:W-:Y:S01]  /*db00*/  PLOP3.LUT P0, PT, PT, PT, PT, 0x80, 0x0 ;  /* 0x000000000000781c */ /* 0x000fe20003f0f070 */
[----:B0-----:R-:W-:Y:S01]  /*db10*/  VIADD R5, R5, 0x50 ;  /* 0x0000005005057836 */ /* 0x001fe20000000000 */
[----:B------:R-:W-:Y:S01]  /*db20*/  UIADD3.X UR5, URZ, UR45, URZ, UP0, !UPT ;  /* 0x0000002d3f057290 */ /* 0x000fe200087fe43f */
[----:B------:R-:W-:-:S11]  /*db30*/  VIADD R16, R16, 0x400 ;  /* 0x0000040010107836 */ /* 0x000fd60000000000 */
.L_x_1896:
        /* <DEDUP_REMOVED lines=10> */
[----:B------:R-:W-:Y:S01]  /*dbe0*/  IMAD.MOV.U32 R19, RZ, RZ, R9 ;  /* 0x000000ffff137224 */ /* 0x000fe200078e0009 */
[----:B------:R-:W-:-:S07]  /*dbf0*/  MOV R18, R4 ;  /* 0x0000000400127202 */ /* 0x000fce0000000f00 */
.L_x_1885:
[----:B------:R-:W-:Y:S05]  /*dc00*/  BSYNC B1 ;  /* 0x0000000000017941 */ /* 0x000fea0003800000 */
.L_x_1884:
        /* <DEDUP_REMOVED lines=11> */
[----:B------:R-:W1:Y:S01]  /*dcc0*/  LDC R4, c[0x0][0x43c] ;  /* 0x00010f00ff047b82 */ /* 0x000e620000000800 */
[----:B------:R-:W-:Y:S02]  /*dcd0*/  ULDC.64 UR4, c[0x0][0x428] ;  /* 0x00010a0000047ab9 */ /* 0x000fe40000000a00 */
[----:B------:R-:W-:-:S04]  /*dce0*/  IMAD R5, R24, UR4, RZ ;  /* 0x0000000418057c24 */ /* 0x000fc8000f8e02ff */
[----:B------:R-:W-:Y:S01]  /*dcf0*/  IMAD R5, R22, UR5, R5 ;  /* 0x0000000516057c24 */ /* 0x000fe2000f8e0205 */
        /* <DEDUP_REMOVED lines=8> */
[----:B------:R-:W-:Y:S01]  /*dd80*/  IMAD.WIDE.U32 R2, R22, UR4, R2 ;  /* 0x0000000416027c25 */ /* 0x000fe2000f8e0002 */
[----:B------:R-:W-:-:S03]  /*dd90*/  ULDC.64 UR4, c[0x0][0x418] ;  /* 0x0001060000047ab9 */ /* 0x000fc60000000a00 */
[----:B------:R-:W-:Y:S01]  /*dda0*/  IMAD.IADD R5, R5, 0x1, R3 ;  /* 0x0000000105057824 */ /* 0x000fe200078e0203 */
[----:B------:R-:W-:-:S04]  /*ddb0*/  LEA R4, P0, R2, UR4, 0x2 ;  /* 0x0000000402047c11 */ /* 0x000fc8000f8010ff */
[----:B------:R-:W-:-:S05]  /*ddc0*/  LEA.HI.X R5, R2, UR5, R5, 0x2, P0 ;  /* 0x0000000502057c11 */ /* 0x000fca00080f1405 */
[----:B------:R1:W5:Y:S04]  /*ddd0*/  LDG.E R4, desc[UR46][R4.64] ;  /* 0x0000002e04047981 */ /* 0x000368000c1e1900 */
.L_x_1899:
        /* <DEDUP_REMOVED lines=8> */
.L_x_1973:
[----:B------:R-:W-:Y:S05]  /*de60*/  BSYNC B2 ;  /* 0x0000000000027941 */ /* 0x000fea0003800000 */
.L_x_1900:
[----:B------:R-:W-:Y:S04]  /*de70*/  BSSY B2, `(.L_x_1902) ;  /* 0x0000007000027945 */ /* 0x000fe80003800000 */
[----:B------:R-:W-:Y:S05]  /*de80*/  @P1 BRA `(.L_x_1903) ;  /* 0x0000000000141947 */ /* 0x000fea0003800000 */
[----:B------:R-:W-:Y:S02]  /*de90*/  ISETP.NE.AND P0, PT, R29, RZ, PT ;  /* 0x000000ff1d00720c */ /* 0x000fe40003f05270 */
[----:B0-----:R-:W-:-:S04]  /*dea0*/  MOV R3, 0x4000 ;  /* 0x0000400000037802 */ /* 0x001fc80000000f00 */
[----:B------:R1:W-:Y:S07]  /*deb0*/  SYNCS.ARRIVE.TRANS64 RZ, [R2+URZ+0x16830], R3 ;  /* 0x0168300302ff79a7 */ /* 0x0003ee000800003f */
[----:B------:R-:W-:Y:S05]  /*dec0*/  @!P0 BRA `(.L_x_1903) ;  /* 0x0000000000048947 */ /* 0x000fea0003800000 */
[----:B------:R-:W-:Y:S01]  /*ded0*/  BPT.TRAP 0x1 ;  /* 0x000000040000795c */ /* 0x000fe20000300000 */
.L_x_1903:
[----:B------:R-:W-:Y:S05]  /*dee0*/  BSYNC B2 ;  /* 0x0000000000027941 */ /* 0x000fea0003800000 */
.L_x_1902:
        /* <DEDUP_REMOVED lines=12> */
.L_x_1904:
        /* <DEDUP_REMOVED lines=15> */
.L_x_1974:
[----:B------:R-:W-:Y:S05]  /*e0a0*/  BSYNC B2 ;  /* 0x0000000000027941 */ /* 0x000fea0003800000 */
.L_x_1905:
        /* <DEDUP_REMOVED lines=9> */
.L_x_1908:
[----:B------:R-:W-:Y:S05]  /*e140*/  BSYNC B2 ;  /* 0x0000000000027941 */ /* 0x000fea0003800000 */
.L_x_1907:
        /* <DEDUP_REMOVED lines=8> */
[----:B------:R-:W-:Y:S01]  /*e1d0*/  IADD3 R2, R2, 0x400, RZ ;  /* 0x0000040002027810 */ /* 0x000fe20007ffe0ff */
[----:B------:R-:W-:-:S12]  /*e1e0*/  UIADD3.X UR5, URZ, UR45, URZ, UP0, !UPT ;  /* 0x0000002d3f057290 */ /* 0x000fd800087fe43f */
.L_x_1909:
        /* <DEDUP_REMOVED lines=12> */
.L_x_1898:
[----:B------:R-:W-:Y:S05]  /*e2b0*/  BSYNC B1 ;  /* 0x0000000000017941 */ /* 0x000fea0003800000 */
.L_x_1897:
[C---:B------:R-:W-:Y:S01]  /*e2c0*/  ISETP.GT.AND P0, PT, R6.reuse, 0x1, PT ;  /* 0x000000010600780c */ /* 0x040fe20003f04270 */
[----:B------:R-:W-:-:S12]  /*e2d0*/  VIADD R6, R6, 0xfffffffe ;  /* 0xfffffffe06067836 */ /* 0x000fd80000000000 */
[----:B------:R-:W-:Y:S05]  /*e2e0*/  @P0 BRA `(.L_x_1910) ;  /* 0xfffffff000980947 */ /* 0x000fea000383ffff */
.L_x_1883:
[----:B------:R-:W-:Y:S05]  /*e2f0*/  BSYNC B0 ;  /* 0x0000000000007941 */ /* 0x000fea0003800000 */
.L_x_1868:
        /* <DEDUP_REMOVED lines=17> */
.L_x_1912:
[----:B------:R-:W-:Y:S05]  /*e410*/  BSYNC B0 ;  /* 0x0000000000007941 */ /* 0x000fea0003800000 */
.L_x_1911:
[----:B------:R-:W-:Y:S01]  /*e420*/  ISETP.NE.AND P0, PT, R25, RZ, PT ;  /* 0x000000ff1900720c */ /* 0x000fe20003f05270 */
        /* <DEDUP_REMOVED lines=8> */
.L_x_1975:
[----:B------:R-:W-:Y:S05]  /*e4b0*/  BSYNC B1 ;  /* 0x0000000000017941 */ /* 0x000fea0003800000 */
.L_x_1915:
[----:B------:R-:W-:Y:S04]  /*e4c0*/  BSSY B1, `(.L_x_1917) ;  /* 0x0000007000017945 */ /* 0x000fe80003800000 */
[----:B------:R-:W-:Y:S05]  /*e4d0*/  @P2 BRA `(.L_x_1918) ;  /* 0x0000000000142947 */ /* 0x000fea0003800000 */
[----:B------:R-:W-:Y:S01]  /*e4e0*/  ISETP.NE.AND P0, PT, R29, RZ, PT ;  /* 0x000000ff1d00720c */ /* 0x000fe20003f05270 */
[----:B-1----:R-:W-:-:S04]  /*e4f0*/  IMAD.MOV.U32 R0, RZ, RZ, 0x4000 ;  /* 0x00004000ff007424 */ /* 0x002fc800078e00ff */
[----:B------:R2:W-:Y:S08]  /*e500*/  SYNCS.ARRIVE.TRANS64 RZ, [R3+URZ+0x16850], R0 ;  /* 0x0168500003ff79a7 */ /* 0x0005f0000800003f */
[----:B------:R-:W-:Y:S05]  /*e510*/  @!P0 BRA `(.L_x_1918) ;  /* 0x0000000000048947 */ /* 0x000fea0003800000 */
[----:B------:R-:W-:Y:S01]  /*e520*/  BPT.TRAP 0x1 ;  /* 0x000000040000795c */ /* 0x000fe20000300000 */
.L_x_1918:
[----:B------:R-:W-:Y:S05]  /*e530*/  BSYNC B1 ;  /* 0x0000000000017941 */ /* 0x000fea0003800000 */
.L_x_1917:
[----:B-12---:R-:W-:Y:S01]  /*e540*/  IMAD R0, R16, 0x4000, R17 ;  /* 0x0000400010007824 */ /* 0x006fe200078e0211 */
[----:B------:R-:W-:Y:S01]  /*e550*/  UIADD3 UR4, UP0, UR44, 0x470, URZ ;  /* 0x000004702c047890 */ /* 0x000fe2000ff1e03f */
[----:B------:R-:W-:Y:S01]  /*e560*/  PLOP3.LUT P0, PT, PT, PT, PT, 0x80, 0x0 ;  /* 0x000000000000781c */ /* 0x000fe20003f0f070 */
[----:B0-----:R-:W-:Y:S01]  /*e570*/  VIADD R2, R3, 0x16850 ;  /* 0x0001685003027836 */ /* 0x001fe20000000000 */
[----:B------:R-:W-:Y:S01]  /*e580*/  SHF.L.U32 R19, R19, 0x7, RZ ;  /* 0x0000000713137819 */ /* 0x000fe200000006ff */
[----:B------:R-:W-:Y:S01]  /*e590*/  VIADD R0, R0, 0x400 ;  /* 0x0000040000007836 */ /* 0x000fe20000000000 */
[----:B------:R-:W-:Y:S01]  /*e5a0*/  UIADD3.X UR5, URZ, UR45, URZ, UP0, !UPT ;  /* 0x0000002d3f057290 */ /* 0x000fe200087fe43f */
[----:B------:R-:W-:Y:S01]  /*e5b0*/  UMOV UR6, 0x0 ;  /* 0x0000000000067882 */ /* 0x000fe20000000000 */
[----:B------:R-:W-:Y:S01]  /*e5c0*/  UMOV UR7, 0x14f00000 ;  /* 0x14f0000000077882 */ /* 0x000fe20000000000 */
[----:B------:R-:W-:-:S09]  /*e5d0*/  UMOV UR10, URZ ;  /* 0x0000003f000a7c82 */ /* 0x000fd20008000000 */
.L_x_1919:
        /* <DEDUP_REMOVED lines=10> */
.L_x_1914:
[----:B------:R-:W-:Y:S05]  /*e680*/  BSYNC B0 ;  /* 0x0000000000007941 */ /* 0x000fea0003800000 */
.L_x_1913:
[----:B------:R-:W-:-:S05]  /*e690*/  VIADD R16, R16, 0x1 ;  /* 0x0000000110107836 */ /* 0x000fca0000000000 */
[----:B------:R-:W-:-:S04]  /*e6a0*/  ISETP.NE.AND P0, PT, R16, 0x2, PT ;  /* 0x000000021000780c */ /* 0x000fc80003f05270 */
[----:B------:R-:W-:Y:S02]  /*e6b0*/  SEL R0, RZ, 0x1, P0 ;  /* 0x00000001ff007807 */ /* 0x000fe40000000000 */
[----:B------:R-:W-:Y:S02]  /*e6c0*/  SEL R16, R16, RZ, P0 ;  /* 0x000000ff10107207 */ /* 0x000fe40000000000 */
[----:B------:R-:W-:-:S07]  /*e6d0*/  LOP3.LUT R23, R23, R0, RZ, 0x3c, !PT ;  /* 0x0000000017177212 */ /* 0x000fce00078e3cff */
.L_x_1850:
[----:B------:R-:W-:Y:S05]  /*e6e0*/  BSYNC B7 ;  /* 0x0000000000077941 */ /* 0x000fea0003800000 */
.L_x_1848:
        /* <DEDUP_REMOVED lines=12> */
.L_x_1920:
[----:B------:R-:W-:-:S03]  /*e7b0*/  UMOV UR4, 0xffffffff ;  /* 0xffffffff00047882 */ /* 0x000fc60000000000 */
[----:B------:R-:W-:Y:S05]  /*e7c0*/  BRA.DIV UR4, `(.L_x_1922) ;  /* 0x0000001a04307947 */ /* 0x000fea000b800000 */
[----:B------:R1:W2:Y:S02]  /*e7d0*/  SHFL.IDX PT, R14, R28, RZ, 0x1f ;  /* 0x00001fff1c0e7589 */ /* 0x0002a400000e0000 */
.L_x_1978:
        /* <DEDUP_REMOVED lines=8> */
.L_x_1921:
[----:B------:R-:W-:Y:S02]  /*e860*/  ULDC UR4, c[0x0][0xc38] ;  /* 0x00030e0000047ab9 */ /* 0x000fe40000000800 */
[----:B-1----:R-:W-:-:S13]  /*e870*/  ISETP.GE.AND P0, PT, R28, UR4, PT ;  /* 0x000000041c007c0c */ /* 0x002fda000bf06270 */
[----:B------:R-:W-:Y:S05]  /*e880*/  @!P0 BRA `(.L_x_1923) ;  /* 0xffffffc800348947 */ /* 0x000fea000383ffff */
.L_x_1845:
[----:B------:R-:W2:Y:S01]  /*e890*/  LDL.LU R0, [R1] ;  /* 0x0000000001007983 */ /* 0x000ea20000300800 */
[----:B------:R-:W-:Y:S01]  /*e8a0*/  BSSY B0, `(.L_x_1924) ;  /* 0x000000b000007945 */ /* 0x000fe20003800000 */
[----:B------:R-:W1:Y:S01]  /*e8b0*/  S2R R5, SR_CgaCtaId ;  /* 0x0000000000057919 */ /* 0x000e620000008800 */
[----:B--2---:R-:W-:-:S05]  /*e8c0*/  VIADD R0, R0, 0x1 ;  /* 0x0000000100007836 */ /* 0x004fca0000000000 */
[----:B------:R-:W-:-:S04]  /*e8d0*/  LEA.HI R2, R0, R0, RZ, 0x1 ;  /* 0x0000000000027211 */ /* 0x000fc800078f08ff */
[----:B------:R-:W-:Y:S02]  /*e8e0*/  LOP3.LUT R3, R2, 0xfffffffe, RZ, 0xc0, !PT ;  /* 0xfffffffe02037812 */ /* 0x000fe400078ec0ff */
[----:B------:R-:W-:Y:S02]  /*e8f0*/  MOV R2, 0x400 ;  /* 0x0000040000027802 */ /* 0x000fe40000000f00 */
[----:B------:R-:W-:Y:S02]  /*e900*/  IADD3 R0, R0, -R3, RZ ;  /* 0x8000000300007210 */ /* 0x000fe40007ffe0ff */
[----:B-1----:R-:W-:Y:S02]  /*e910*/  LEA R7, R5, R2, 0x18 ;  /* 0x0000000205077211 */ /* 0x002fe400078ec0ff */
[----:B------:R-:W-:-:S04]  /*e920*/  SHF.L.U32 R0, R0, 0x1f, RZ ;  /* 0x0000001f00007819 */ /* 0x000fc800000006ff */
[----:B------:R-:W1:Y:S02]  /*e930*/  SYNCS.PHASECHK.TRANS64.TRYWAIT P0, [R7+URZ+0x16820], R0 ;  /* 0x01682000070075a7 */ /* 0x000e64000800017f */
[----:B-1----:R-:W-:Y:S05]  /*e940*/  @!P0 BRA `(.L_x_1925) ;  /* 0x0000001400f88947 */ /* 0x002fea0003800000 */
.L_x_1979:
[----:B------:R-:W-:Y:S05]  /*e950*/  BSYNC B0 ;  /* 0x0000000000007941 */ /* 0x000fea0003800000 */
.L_x_1924:
[----:B------:R-:W-:-:S03]  /*e960*/  UMOV UR4, 0xffffffff ;  /* 0xffffffff00047882 */ /* 0x000fc60000000000 */
[----:B------:R-:W-:Y:S05]  /*e970*/  BRA.DIV UR4, `(.L_x_1926) ;  /* 0x0000001a04007947 */ /* 0x000fea000b800000 */
[----:B-1----:R-:W1:Y:S02]  /*e980*/  S2R R0, SR_TID.X ;  /* 0x0000000000007919 */ /* 0x002e640000002100 */
[----:B-1----:R-:W-:-:S04]  /*e990*/  SHF.R.U32.HI R0, RZ, 0x5, R0 ;  /* 0x00000005ff007819 */ /* 0x002fc80000011600 */
[----:B------:R-:W-:-:S05]  /*e9a0*/  LOP3.LUT R0, R0, 0x3, RZ, 0xc0, !PT ;  /* 0x0000000300007812 */ /* 0x000fca00078ec0ff */
[----:B------:R1:W2:Y:S02]  /*e9b0*/  SHFL.IDX PT, R14, R0, RZ, 0x1f ;  /* 0x00001fff000e7589 */ /* 0x0002a400000e0000 */
.L_x_1982:
[----:B--2---:R-:W-:Y:S01]  /*e9c0*/  ISETP.NE.AND P0, PT, R14, RZ, PT ;  /* 0x000000ff0e00720c */ /* 0x004fe20003f05270 */
[----:B------:R-:W-:-:S12]  /*e9d0*/  BSSY B0, `(.L_x_1927) ;  /* 0x0000024000007945 */ /* 0x000fd80003800000 */
[----:B------:R-:W-:Y:S05]  /*e9e0*/  @P0 BRA `(.L_x_1928) ;  /* 0x0000000000880947 */ /* 0x000fea0003800000 */
[----:B------:R-:W-:-:S03]  /*e9f0*/  UMOV UR4, 0xffffffff ;  /* 0xffffffff00047882 */ /* 0x000fc60000000000 */
[----:B------:R-:W-:Y:S05]  /*ea00*/  BRA.DIV UR4, `(.L_x_1929) ;  /* 0x0000001a04107947 */ /* 0x000fea000b800000 */
[----:B------:R-:W-:-:S13]  /*ea10*/  ELECT P6, URZ, PT ;  /* 0x00000000003f782f */ /* 0x000fda00038c0000 */
.L_x_1985:
[----:B------:R-:W-:Y:S05]  /*ea20*/  @!P6 BRA `(.L_x_1928) ;  /* 0x000000000078e947 */ /* 0x000fea0003800000 */
[----:B------:R-:W-:-:S06]  /*ea30*/  ULOP3.LUT UR4, UR38, 0x2, URZ, 0xfc, !UPT ;  /* 0x0000000226047892 */ /* 0x000fcc000f8efc3f */
[----:B-1----:R-:W-:-:S05]  /*ea40*/  IMAD.U32 R0, RZ, RZ, UR4 ;  /* 0x00000004ff007e24 */ /* 0x002fca000f8e00ff */
[----:B------:R-:W-:-:S13]  /*ea50*/  ISETP.NE.AND P2, PT, R0, 0x3, PT ;  /* 0x000000030000780c */ /* 0x000fda0003f45270 */
[----:B------:R-:W-:Y:S05]  /*ea60*/  @!P2 BRA `(.L_x_1930) ;  /* 0x000000000004a947 */ /* 0x000fea0003800000 */
[----:B------:R-:W-:Y:S01]  /*ea70*/  BPT.TRAP 0x1 ;  /* 0x000000040000795c */ /* 0x000fe20000300000 */
.L_x_1930:
        /* <DEDUP_REMOVED lines=12> */
.L_x_1986:
[----:B------:R-:W2:Y:S02]  /*eb40*/  SYNCS.PHASECHK.TRANS64.TRYWAIT P0, [R3+URZ], R0 ;  /* 0x00000000030075a7 */ /* 0x000ea4000800017f */
[----:B--2---:R-:W-:Y:S05]  /*eb50*/  @!P0 BRA `(.L_x_1932) ;  /* 0x0000001400f08947 */ /* 0x004fea0003800000 */
.L_x_1987:
[----:B------:R-:W-:Y:S05]  /*eb60*/  @!P2 BRA `(.L_x_1933) ;  /* 0x000000000004a947 */ /* 0x000fea0003800000 */
[----:B------:R-:W-:Y:S01]  /*eb70*/  BPT.TRAP 0x1 ;  /* 0x000000040000795c */ /* 0x000fe20000300000 */
.L_x_1933:
[----:B--2---:R-:W-:-:S05]  /*eb80*/  VIADD R3, R7, 0x16860 ;  /* 0x0001686007037836 */ /* 0x004fca0000000000 */
[----:B-1----:R-:W-:-:S04]  /*eb90*/  LEA R5, R16, R3, 0x3 ;  /* 0x0000000310057211 */ /* 0x002fc800078e18ff */
[----:B------:R-:W1:Y:S02]  /*eba0*/  SYNCS.PHASECHK.TRANS64.TRYWAIT P0, [R5+URZ], R4 ;  /* 0x00000004050075a7 */ /* 0x000e64000800017f */
[----:B-1----:R-:W-:Y:S05]  /*ebb0*/  @!P0 BRA `(.L_x_1934) ;  /* 0x0000001400ec8947 */ /* 0x002fea0003800000 */
.L_x_1988:
[----:B------:R-:W-:-:S07]  /*ebc0*/  IMAD R3, R6, 0x8, R3 ;  /* 0x0000000806037824 */ /* 0x000fce00078e0203 */
.L_x_1935:
[----:B--2---:R2:W3:Y:S02]  /*ebd0*/  SYNCS.PHASECHK.TRANS64.TRYWAIT P0, [R3+URZ], R0 ;  /* 0x00000000030075a7 */ /* 0x0044e4000800017f */
[----:B---3--:R-:W-:Y:S05]  /*ebe0*/  @!P0 NANOSLEEP.SYNCS 0x989680 ;  /* 0x009896800000895d */ /* 0x008fea0003900000 */
[----:B------:R-:W3:Y:S02]  /*ebf0*/  @!P0 SYNCS.PHASECHK.TRANS64 P0, [R3+URZ], R0 ;  /* 0x00000000030085a7 */ /* 0x000ee4000800007f */
[----:B---3--:R-:W-:Y:S05]  /*ec00*/  @!P0 BRA `(.L_x_1935) ;  /* 0xfffffffc00f08947 */ /* 0x008fea000383ffff */
.L_x_1928:
[----:B------:R-:W-:Y:S05]  /*ec10*/  BSYNC B0 ;  /* 0x0000000000007941 */ /* 0x000fea0003800000 */
.L_x_1927:
[----:B------:R-:W-:Y:S05]  /*ec20*/  EXIT ;  /* 0x000000000000794d */ /* 0x000fea0003800000 */
.L_x_1810:
[----:B0-----:R-:W-:-:S04]  /*ec30*/  IMAD.U32 R3, RZ, RZ, UR45 ;  /* 0x0000002dff037e24 */ /* 0x001fc8000f8e00ff */
[----:B------:R0:W1:Y:S03]  /*ec40*/  SYNCS.PHASECHK.TRANS64.TRYWAIT P1, [R3+URZ+0x16800], R0 ;  /* 0x01680000030075a7 */ /* 0x000066000802017f */
[----:B-1----:R-:W-:Y:S05]  /*ec50*/  @!P1 NANOSLEEP.SYNCS 0x989680 ;  /* 0x009896800000995d */ /* 0x002fea0003900000 */
[----:B------:R-:W1:Y:S02]  /*ec60*/  @!P1 SYNCS.PHASECHK.TRANS64 P1, [R3+URZ+0x16800], R0 ;  /* 0x01680000030095a7 */ /* 0x000e64000802007f */
[----:B-1----:R-:W-:Y:S05]  /*ec70*/  @!P1 BRA `(.L_x_1810) ;  /* 0xfffffffc00ec9947 */ /* 0x002fea000383ffff */
[----:B------:R-:W-:Y:S05]  /*ec80*/  BRA `(.L_x_1936) ;  /* 0xffffff2800547947 */ /* 0x000fea000383ffff */
.L_x_1814:
[----:B-1----:R1:W2:Y:S02]  /*ec90*/  SYNCS.PHASECHK.TRANS64.TRYWAIT P2, [R0+URZ+0x16830], R3 ;  /* 0x01683003000075a7 */ /* 0x0022a4000804017f */
[----:B--2---:R-:W-:Y:S05]  /*eca0*/  @!P2 NANOSLEEP.SYNCS 0x989680 ;  /* 0x009896800000a95d */ /* 0x004fea0003900000 */
[----:B------:R-:W2:Y:S02]  /*ecb0*/  @!P2 SYNCS.PHASECHK.TRANS64 P2, [R0+URZ+0x16830], R3 ;  /* 0x016830030000a5a7 */ /* 0x000ea4000804007f */
[----:B--2---:R-:W-:Y:S05]  /*ecc0*/  @!P2 BRA `(.L_x_1814) ;  /* 0xfffffffc00f0a947 */ /* 0x004fea000383ffff */
[----:B------:R-:W-:Y:S05]  /*ecd0*/  BRA `(.L_x_1813) ;  /* 0xffffff2800787947 */ /* 0x000fea000383ffff */
.L_x_1819:
[----:B-1----:R-:W-:-:S04]  /*ece0*/  IMAD.U32 R6, RZ, RZ, UR6 ;  /* 0x00000006ff067e24 */ /* 0x002fc8000f8e00ff */
[----:B------:R1:W2:Y:S03]  /*ecf0*/  SYNCS.PHASECHK.TRANS64.TRYWAIT P3, [R6+URZ+0x16830], R5 ;  /* 0x01683005060075a7 */ /* 0x0002a6000806017f */
[----:B--2---:R-:W-:Y:S05]  /*ed00*/  @!P3 NANOSLEEP.SYNCS 0x989680 ;  /* 0x009896800000b95d */ /* 0x004fea0003900000 */
[----:B------:R-:W2:Y:S02]  /*ed10*/  @!P3 SYNCS.PHASECHK.TRANS64 P3, [R6+URZ+0x16830], R5 ;  /* 0x016830050600b5a7 */ /* 0x000ea4000806007f */
[----:B--2---:R-:W-:Y:S05]  /*ed20*/  @!P3 BRA `(.L_x_1819) ;  /* 0xfffffffc00ecb947 */ /* 0x004fea000383ffff */
[----:B------:R-:W-:Y:S05]  /*ed30*/  BRA `(.L_x_1816) ;  /* 0xffffff5000f07947 */ /* 0x000fea000383ffff */
.L_x_1823:
[----:B-1----:R-:W-:-:S04]  /*ed40*/  IMAD.U32 R6, RZ, RZ, UR6 ;  /* 0x00000006ff067e24 */ /* 0x002fc8000f8e00ff */
[----:B------:R1:W2:Y:S03]  /*ed50*/  SYNCS.PHASECHK.TRANS64.TRYWAIT P3, [R6+URZ+0x16850], R5 ;  /* 0x01685005060075a7 */ /* 0x0002a6000806017f */
[----:B--2---:R-:W-:Y:S05]  /*ed60*/  @!P3 NANOSLEEP.SYNCS 0x989680 ;  /* 0x009896800000b95d */ /* 0x004fea0003900000 */
[----:B------:R-:W2:Y:S02]  /*ed70*/  @!P3 SYNCS.PHASECHK.TRANS64 P3, [R6+URZ+0x16850], R5 ;  /* 0x016850050600b5a7 */ /* 0x000ea4000806007f */
[----:B--2---:R-:W-:Y:S05]  /*ed80*/  @!P3 BRA `(.L_x_1823) ;  /* 0xfffffffc00ecb947 */ /* 0x004fea000383ffff */
[----:B------:R-:W-:Y:S05]  /*ed90*/  BRA `(.L_x_1820) ;  /* 0xffffff5400607947 */ /* 0x000fea000383ffff */
.L_x_1829:
[----:B-1----:R-:W-:-:S04]  /*eda0*/  IMAD.U32 R6, RZ, RZ, UR6 ;  /* 0x00000006ff067e24 */ /* 0x002fc8000f8e00ff */
[----:B------:R1:W2:Y:S03]  /*edb0*/  SYNCS.PHASECHK.TRANS64.TRYWAIT P2, [R6+URZ+0x16830], R5 ;  /* 0x01683005060075a7 */ /* 0x0002a6000804017f */
[----:B--2---:R-:W-:Y:S05]  /*edc0*/  @!P2 NANOSLEEP.SYNCS 0x989680 ;  /* 0x009896800000a95d */ /* 0x004fea0003900000 */
[----:B------:R-:W2:Y:S02]  /*edd0*/  @!P2 SYNCS.PHASECHK.TRANS64 P2, [R6+URZ+0x16830], R5 ;  /* 0x016830050600a5a7 */ /* 0x000ea4000804007f */
[----:B--2---:R-:W-:Y:S05]  /*ede0*/  @!P2 BRA `(.L_x_1829) ;  /* 0xfffffffc00eca947 */ /* 0x004fea000383ffff */
[----:B------:R-:W-:Y:S05]  /*edf0*/  BRA `(.L_x_1826) ;  /* 0xffffff8000507947 */ /* 0x000fea000383ffff */
.L_x_1833:
[----:B-1----:R-:W-:-:S04]  /*ee00*/  IMAD.U32 R6, RZ, RZ, UR6 ;  /* 0x00000006ff067e24 */ /* 0x002fc8000f8e00ff */
[----:B------:R1:W2:Y:S03]  /*ee10*/  SYNCS.PHASECHK.TRANS64.TRYWAIT P2, [R6+URZ+0x16850], R5 ;  /* 0x01685005060075a7 */ /* 0x0002a6000804017f */
[----:B--2---:R-:W-:Y:S05]  /*ee20*/  @!P2 NANOSLEEP.SYNCS 0x989680 ;  /* 0x009896800000a95d */ /* 0x004fea0003900000 */
[----:B------:R-:W2:Y:S02]  /*ee30*/  @!P2 SYNCS.PHASECHK.TRANS64 P2, [R6+URZ+0x16850], R5 ;  /* 0x016850050600a5a7 */ /* 0x000ea4000804007f */
[----:B--2---:R-:W-:Y:S05]  /*ee40*/  @!P2 BRA `(.L_x_1833) ;  /* 0xfffffffc00eca947 */ /* 0x004fea000383ffff */
[----:B------:R-:W-:Y:S05]  /*ee50*/  BRA `(.L_x_1830) ;  /* 0xffffff8000c07947 */ /* 0x000fea000383ffff */
.L_x_1838:
[----:B-1----:R-:W-:-:S04]  /*ee60*/  MOV R4, UR5 ;  /* 0x0000000500047c02 */ /* 0x002fc80008000f00 */
[----:B------:R1:W2:Y:S03]  /*ee70*/  SYNCS.PHASECHK.TRANS64.TRYWAIT P0, [R4+URZ+0x16850], R3 ;  /* 0x01685003040075a7 */ /* 0x0002a6000800017f */
[----:B--2---:R-:W-:Y:S05]  /*ee80*/  @!P0 NANOSLEEP.SYNCS 0x989680 ;  /* 0x009896800000895d */ /* 0x004fea0003900000 */
[----:B------:R-:W2:Y:S02]  /*ee90*/  @!P0 SYNCS.PHASECHK.TRANS64 P0, [R4+URZ+0x16850], R3 ;  /* 0x01685003040085a7 */ /* 0x000ea4000800007f */
[----:B--2---:R-:W-:Y:S05]  /*eea0*/  @!P0 BRA `(.L_x_1838) ;  /* 0xfffffffc00ec8947 */ /* 0x004fea000383ffff */
[----:B------:R-:W-:Y:S05]  /*eeb0*/  BRA `(.L_x_1837) ;  /* 0xffffffa400247947 */ /* 0x000fea000383ffff */
.L_x_1856:
[----:B------:R-:W-:Y:S02]  /*eec0*/  IMAD.MOV.U32 R13, RZ, RZ, R20 ;  /* 0x000000ffff0d7224 */ /* 0x000fe400078e0014 */
[----:B------:R-:W-:Y:S02]  /*eed0*/  IMAD.MOV.U32 R12, RZ, RZ, RZ ;  /* 0x000000ffff0c7224 */ /* 0x000fe400078e00ff */
[----:B------:R-:W-:Y:S02]  /*eee0*/  IMAD.MOV.U32 R11, RZ, RZ, 0x1f ;  /* 0x0000001fff0b7424 */ /* 0x000fe400078e00ff */
[----:B------:R-:W-:-:S07]  /*eef0*/  IMAD.MOV.U32 R15, RZ, RZ, -0x1 ;  /* 0xffffffffff0f7424 */ /* 0x000fce00078e00ff */
[----:B------:R-:W-:Y:S05]  /*ef00*/  WARPSYNC.COLLECTIVE R15, `(.L_x_1937) ;  /* 0x000000000f087348 */ /* 0x000fea0003c00000 */
[----:B------:R0:W1:Y:S02]  /*ef10*/  SHFL.IDX P6, R14, R13, R12, R11 ;  /* 0x0000000c0d0e7389 */ /* 0x00006400000c000b */
[----:B01----:R-:W-:Y:S01]  /*ef20*/  ENDCOLLECTIVE ;  /* 0x000000000000791b */ /* 0x003fe20003800000 */
.L_x_1937:
[----:B------:R-:W-:Y:S05]  /*ef30*/  BRA `(.L_x_1938) ;  /* 0xffffffcc00387947 */ /* 0x000fea000383ffff */
.L_x_1858:
[----:B------:R-:W-:Y:S01]  /*ef40*/  BSSY B0, `(.L_x_1939) ;  /* 0x0000006000007945 */ /* 0x000fe20003800000 */
[----:B------:R-:W-:-:S07]  /*ef50*/  IMAD.MOV.U32 R15, RZ, RZ, -0x1 ;  /* 0xffffffffff0f7424 */ /* 0x000fce00078e00ff */
[----:B0-----:R-:W-:Y:S05]  /*ef60*/  WARPSYNC.COLLECTIVE R15, `(.L_x_1940) ;  /* 0x000000000f0c7348 */ /* 0x001fea0003c00000 */
[----:B------:R-:W-:Y:S02]  /*ef70*/  ELECT P6, UR62, PT ;  /* 0x00000000003e782f */ /* 0x000fe400038c0000 */
[----:B------:R-:W-:Y:S01]  /*ef80*/  MOV R14, UR62 ;  /* 0x0000003e000e7c02 */ /* 0x000fe20008000f00 */
[----:B0-----:R-:W-:Y:S10]  /*ef90*/  ENDCOLLECTIVE ;  /* 0x000000000000791b */ /* 0x001ff40003800000 */
.L_x_1940:
[----:B------:R-:W-:Y:S05]  /*efa0*/  BSYNC B0 ;  /* 0x0000000000007941 */ /* 0x000fea0003800000 */
.L_x_1939:
[----:B------:R-:W-:Y:S05]  /*efb0*/  BRA `(.L_x_1941) ;  /* 0xffffffcc00347947 */ /* 0x000fea000383ffff */
.L_x_1860:
[----:B-1----:R1:W2:Y:S02]  /*efc0*/  SYNCS.PHASECHK.TRANS64.TRYWAIT P0, [R3+URZ+0x16840], R0 ;  /* 0x01684000030075a7 */ /* 0x0022a4000800017f */
[----:B--2---:R-:W-:Y:S05]  /*efd0*/  @!P0 NANOSLEEP.SYNCS 0x989680 ;  /* 0x009896800000895d */ /* 0x004fea0003900000 */
[----:B------:R-:W2:Y:S02]  /*efe0*/  @!P0 SYNCS.PHASECHK.TRANS64 P0, [R3+URZ+0x16840], R0 ;  /* 0x01684000030085a7 */ /* 0x000ea4000800007f */
[----:B--2---:R-:W-:Y:S05]  /*eff0*/  @!P0 BRA `(.L_x_1860) ;  /* 0xfffffffc00f08947 */ /* 0x004fea000383ffff */
[----:B------:R-:W-:Y:S05]  /*f000*/  BRA `(.L_x_1942) ;  /* 0xffffffcc00907947 */ /* 0x000fea000383ffff */
.L_x_1864:
[----:B------:R-:W-:Y:S01]  /*f010*/  IMAD.MOV.U32 R13, RZ, RZ, R4 ;  /* 0x000000ffff0d7224 */ /* 0x000fe200078e0004 */
[----:B------:R-:W-:Y:S01]  /*f020*/  MOV R12, RZ ;  /* 0x000000ff000c7202 */ /* 0x000fe20000000f00 */
[----:B------:R-:W-:Y:S02]  /*f030*/  IMAD.MOV.U32 R11, RZ, RZ, 0x181f ;  /* 0x0000181fff0b7424 */ /* 0x000fe400078e00ff */
[----:B------:R-:W-:Y:S02]  /*f040*/  IMAD.MOV.U32 R15, RZ, RZ, -0x1 ;  /* 0xffffffffff0f7424 */ /* 0x000fe400078e00ff */
[----:B------:R-:W-:-:S07]  /*f050*/  IMAD.U32 R7, RZ, RZ, UR40 ;  /* 0x00000028ff077e24 */ /* 0x000fce000f8e00ff */
[----:B------:R-:W-:Y:S05]  /*f060*/  WARPSYNC.COLLECTIVE R15, `(.L_x_1943) ;  /* 0x000000000f087348 */ /* 0x000fea0003c00000 */
[----:B------:R0:W1:Y:S02]  /*f070*/  SHFL.IDX P6, R14, R13, R12, R11 ;  /* 0x0000000c0d0e7389 */ /* 0x00006400000c000b */
[----:B01----:R-:W-:Y:S01]  /*f080*/  ENDCOLLECTIVE ;  /* 0x000000000000791b */ /* 0x003fe20003800000 */
.L_x_1943:
[----:B------:R-:W-:Y:S02]  /*f090*/  IMAD R7, R7, 0xc0, R21 ;  /* 0x000000c007077824 */ /* 0x000fe400078e0215 */
[----:B------:R-:W-:Y:S02]  /*f0a0*/  IMAD.MOV.U32 R13, RZ, RZ, R0 ;  /* 0x000000ffff0d7224 */ /* 0x000fe400078e0000 */
[----:B------:R-:W-:-:S07]  /*f0b0*/  IMAD.MOV.U32 R2, RZ, RZ, R14 ;  /* 0x000000ffff027224 */ /* 0x000fce00078e000e */
[----:B------:R-:W-:Y:S05]  /*f0c0*/  WARPSYNC.COLLECTIVE R15, `(.L_x_1944) ;  /* 0x000000000f087348 */ /* 0x000fea0003c00000 */
[----:B------:R0:W1:Y:S02]  /*f0d0*/  SHFL.IDX P6, R14, R13, R12, R11 ;  /* 0x0000000c0d0e7389 */ /* 0x00006400000c000b */
[----:B01----:R-:W-:Y:S01]  /*f0e0*/  ENDCOLLECTIVE ;  /* 0x000000000000791b */ /* 0x003fe20003800000 */
.L_x_1944:
[----:B------:R-:W-:Y:S02]  /*f0f0*/  ULDC UR4, c[0x0][0x288] ;  /* 0x0000a20000047ab9 */ /* 0x000fe40000000800 */
[----:B------:R-:W-:Y:S02]  /*f100*/  IMAD R6, R9, UR4, RZ ;  /* 0x0000000409067c24 */ /* 0x000fe4000f8e02ff */
[----:B------:R-:W-:-:S03]  /*f110*/  VIADD R9, R7, 0x10 ;  /* 0x0000001007097836 */ /* 0x000fc60000000000 */
[----:B------:R-:W-:Y:S01]  /*f120*/  ISETP.GE.AND P1, PT, R7, R6, PT ;  /* 0x000000060700720c */ /* 0x000fe20003f26270 */
[----:B------:R-:W-:Y:S02]  /*f130*/  IMAD.MOV.U32 R13, RZ, RZ, R4 ;  /* 0x000000ffff0d7224 */ /* 0x000fe400078e0004 */
[----:B------:R-:W-:-:S10]  /*f140*/  IMAD.MOV.U32 R12, RZ, RZ, 0x1 ;  /* 0x00000001ff0c7424 */ /* 0x000fd400078e00ff */
[----:B------:R-:W-:-:S05]  /*f150*/  @!P1 LEA R14, P2, R20, R14, 0x1 ;  /* 0x0000000e140e9211 */ /* 0x000fca00078408ff */
[----:B------:R-:W-:Y:S01]  /*f160*/  @!P1 IMAD.X R3, RZ, RZ, R2, P2 ;  /* 0x000000ffff039224 */ /* 0x000fe200010e0602 */
[----:B------:R-:W-:-:S07]  /*f170*/  @!P1 MOV R2, R14 ;  /* 0x0000000e00029202 */ /* 0x000fce0000000f00 */
[----:B------:R-:W-:Y:S05]  /*f180*/  WARPSYNC.COLLECTIVE R15, `(.L_x_1945) ;  /* 0x000000000f087348 */ /* 0x000fea0003c00000 */
[----:B------:R0:W1:Y:S02]  /*f190*/  SHFL.IDX P6, R14, R13, R12, R11 ;  /* 0x0000000c0d0e7389 */ /* 0x00006400000c000b */
[----:B01----:R-:W-:Y:S01]  /*f1a0*/  ENDCOLLECTIVE ;  /* 0x000000000000791b */ /* 0x003fe20003800000 */
.L_x_1945:
[----:B------:R-:W-:Y:S01]  /*f1b0*/  @!PT LDS RZ, [RZ] ;  /* 0x00000000fffff984 */ /* 0x000fe20000000800 */
[----:B------:R-:W-:Y:S01]  /*f1c0*/  @!PT LDS RZ, [RZ] ;  /* 0x00000000fffff984 */ /* 0x000fe20000000800 */
[----:B------:R-:W-:Y:S01]  /*f1d0*/  @!PT LDS RZ, [RZ] ;  /* 0x00000000fffff984 */ /* 0x000fe20000000800 */
[----:B------:R0:W-:Y:S01]  /*f1e0*/  @!P1 LDGSTS.E.BYPASS.LTC128B.128 [R27+0x8400], desc[UR46][R2.64], !P0 ;  /* 0x08400000021b9fae */ /* 0x0001e2000c101d6e */
[----:B------:R-:W-:Y:S01]  /*f1f0*/  ISETP.GE.AND P1, PT, R9, R6, PT ;  /* 0x000000060900720c */ /* 0x000fe20003f26270 */
[----:B------:R-:W-:Y:S02]  /*f200*/  VIADD R9, R7, 0x20 ;  /* 0x0000002007097836 */ /* 0x000fe40000000000 */
[----:B------:R-:W-:Y:S02]  /*f210*/  IMAD.MOV.U32 R13, RZ, RZ, R0 ;  /* 0x000000ffff0d7224 */ /* 0x000fe400078e0000 */
[----:B0-----:R-:W-:-:S08]  /*f220*/  IMAD.MOV.U32 R2, RZ, RZ, R14 ;  /* 0x000000ffff027224 */ /* 0x001fd000078e000e */
[----:B------:R-:W-:Y:S05]  /*f230*/  WARPSYNC.COLLECTIVE R15, `(.L_x_1946) ;  /* 0x000000000f087348 */ /* 0x000fea0003c00000 */
[----:B------:R0:W1:Y:S02]  /*f240*/  SHFL.IDX P6, R14, R13, R12, R11 ;  /* 0x0000000c0d0e7389 */ /* 0x00006400000c000b */
[----:B01----:R-:W-:Y:S01]  /*f250*/  ENDCOLLECTIVE ;  /* 0x000000000000791b */ /* 0x003fe20003800000 */
.L_x_1946:
[----:B------:R-:W-:Y:S02]  /*f260*/  IMAD.MOV.U32 R13, RZ, RZ, R4 ;  /* 0x000000ffff0d7224 */ /* 0x000fe400078e0004 */
[----:B------:R-:W-:Y:S01]  /*f270*/  IMAD.MOV.U32 R12, RZ, RZ, 0x2 ;  /* 0x00000002ff0c7424 */ /* 0x000fe200078e00ff */
[----:B------:R-:W-:-:S05]  /*f280*/  @!P1 LEA R14, P2, R20, R14, 0x1 ;  /* 0x0000000e140e9211 */ /* 0x000fca00078408ff */
[----:B------:R-:W-:Y:S01]  /*f290*/  @!P1 IMAD.X R3, RZ, RZ, R2, P2 ;  /* 0x000000ffff039224 */ /* 0x000fe200010e0602 */
[----:B------:R-:W-:-:S07]  /*f2a0*/  @!P1 MOV R2, R14 ;  /* 0x0000000e00029202 */ /* 0x000fce0000000f00 */
[----:B------:R-:W-:Y:S05]  /*f2b0*/  WARPSYNC.COLLECTIVE R15, `(.L_x_1947) ;  /* 0x000000000f087348 */ /* 0x000fea0003c00000 */
[----:B------:R0:W1:Y:S02]  /*f2c0*/  SHFL.IDX P6, R14, R13, R12, R11 ;  /* 0x0000000c0d0e7389 */ /* 0x00006400000c000b */
[----:B01----:R-:W-:Y:S01]  /*f2d0*/  ENDCOLLECTIVE ;  /* 0x000000000000791b */ /* 0x003fe20003800000 */
.L_x_1947:
        /* <DEDUP_REMOVED lines=10> */
.L_x_1948:
[----:B------:R-:W-:Y:S02]  /*f380*/  IMAD.MOV.U32 R13, RZ, RZ, R4 ;  /* 0x000000ffff0d7224 */ /* 0x000fe400078e0004 */
[----:B------:R-:W-:Y:S02]  /*f390*/  IMAD.MOV.U32 R12, RZ, RZ, 0x3 ;  /* 0x00000003ff0c7424 */ /* 0x000fe400078e00ff */
[----:B------:R-:W-:-:S07]  /*f3a0*/  IMAD.MOV.U32 R10, RZ, RZ, R14 ;  /* 0x000000ffff0a7224 */ /* 0x000fce00078e000e */
[----:B------:R-:W-:Y:S05]  /*f3b0*/  WARPSYNC.COLLECTIVE R15, `(.L_x_1949) ;  /* 0x000000000f087348 */ /* 0x000fea0003c00000 */
[----:B------:R0:W1:Y:S02]  /*f3c0*/  SHFL.IDX P6, R14, R13, R12, R11 ;  /* 0x0000000c0d0e7389 */ /* 0x00006400000c000b */
[----:B01----:R-:W-:Y:S01]  /*f3d0*/  ENDCOLLECTIVE ;  /* 0x000000000000791b */ /* 0x003fe20003800000 */
.L_x_1949:
[----:B------:R-:W-:-:S04]  /*f3e0*/  @!P1 LEA R2, P2, R20, R10, 0x1 ;  /* 0x0000000a14029211 */ /* 0x000fc800078408ff */
[----:B------:R-:W-:Y:S01]  /*f3f0*/  @!P1 IADD3.X R3, RZ, R9, RZ, P2, !PT ;  /* 0x00000009ff039210 */ /* 0x000fe200017fe4ff */
[----:B------:R-:W-:-:S04]  /*f400*/  VIADD R9, R7, 0x30 ;  /* 0x0000003007097836 */ /* 0x000fc80000000000 */
[----:B------:R-:W-:Y:S01]  /*f410*/  @!PT LDS RZ, [RZ] ;  /* 0x00000000fffff984 */ /* 0x000fe20000000800 */
[----:B------:R-:W-:Y:S01]  /*f420*/  @!PT LDS RZ, [RZ] ;  /* 0x00000000fffff984 */ /* 0x000fe20000000800 */
[----:B------:R-:W-:Y:S01]  /*f430*/  @!PT LDS RZ, [RZ] ;  /* 0x00000000fffff984 */ /* 0x000fe20000000800 */
[----:B------:R0:W-:Y:S01]  /*f440*/  @!P1 LDGSTS.E.BYPASS.LTC128B.128 [R27+0x9400], desc[UR46][R2.64], !P0 ;  /* 0x09400000021b9fae */ /* 0x0001e2000c101d6e */
[----:B------:R-:W-:Y:S01]  /*f450*/  ISETP.GE.AND P1, PT, R9, R6, PT ;  /* 0x000000060900720c */ /* 0x000fe20003f26270 */
[----:B------:R-:W-:Y:S02]  /*f460*/  IMAD.MOV.U32 R13, RZ, RZ, R0 ;  /* 0x000000ffff0d7224 */ /* 0x000fe400078e0000 */
[----:B------:R-:W-:Y:S02]  /*f470*/  VIADD R9, R7, 0x40 ;  /* 0x0000004007097836 */ /* 0x000fe40000000000 */
[----:B0-----:R-:W-:-:S08]  /*f480*/  IMAD.MOV.U32 R2, RZ, RZ, R14 ;  /* 0x000000ffff027224 */ /* 0x001fd000078e000e */
[----:B------:R-:W-:Y:S05]  /*f490*/  WARPSYNC.COLLECTIVE R15, `(.L_x_1950) ;  /* 0x000000000f087348 */ /* 0x000fea0003c00000 */
[----:B------:R0:W1:Y:S02]  /*f4a0*/  SHFL.IDX P6, R14, R13, R12, R11 ;  /* 0x0000000c0d0e7389 */ /* 0x00006400000c000b */
[----:B01----:R-:W-:Y:S01]  /*f4b0*/  ENDCOLLECTIVE ;  /* 0x000000000000791b */ /* 0x003fe20003800000 */
.L_x_1950:
        /* <DEDUP_REMOVED lines=8> */
.L_x_1951:
        /* <DEDUP_REMOVED lines=10> */
.L_x_1952:
[----:B------:R-:W-:Y:S02]  /*f5e0*/  IMAD.MOV.U32 R13, RZ, RZ, R4 ;  /* 0x000000ffff0d7224 */ /* 0x000fe400078e0004 */
[----:B------:R-:W-:Y:S02]  /*f5f0*/  IMAD.MOV.U32 R12, RZ, RZ, 0x5 ;  /* 0x00000005ff0c7424 */ /* 0x000fe400078e00ff */
[----:B------:R-:W-:-:S07]  /*f600*/  IMAD.MOV.U32 R10, RZ, RZ, R14 ;  /* 0x000000ffff0a7224 */ /* 0x000fce00078e000e */
[----:B------:R-:W-:Y:S05]  /*f610*/  WARPSYNC.COLLECTIVE R15, `(.L_x_1953) ;  /* 0x000000000f087348 */ /* 0x000fea0003c00000 */
[----:B------:R0:W1:Y:S02]  /*f620*/  SHFL.IDX P6, R14, R13, R12, R11 ;  /* 0x0000000c0d0e7389 */ /* 0x00006400000c000b */
[----:B01----:R-:W-:Y:S01]  /*f630*/  ENDCOLLECTIVE ;  /* 0x000000000000791b */ /* 0x003fe20003800000 */
.L_x_1953:
        /* <DEDUP_REMOVED lines=14> */
.L_x_1954:
        /* <DEDUP_REMOVED lines=8> */
.L_x_1955:
        /* <DEDUP_REMOVED lines=10> */
.L_x_1956:
[----:B------:R-:W-:Y:S02]  /*f840*/  IMAD.MOV.U32 R13, RZ, RZ, R4 ;  /* 0x000000ffff0d7224 */ /* 0x000fe400078e0004 */
[----:B------:R-:W-:Y:S02]  /*f850*/  IMAD.MOV.U32 R12, RZ, RZ, 0x7 ;  /* 0x00000007ff0c7424 */ /* 0x000fe400078e00ff */
[----:B------:R-:W-:-:S07]  /*f860*/  IMAD.MOV.U32 R10, RZ, RZ, R14 ;  /* 0x000000ffff0a7224 */ /* 0x000fce00078e000e */
[----:B------:R-:W-:Y:S05]  /*f870*/  WARPSYNC.COLLECTIVE R15, `(.L_x_1957) ;  /* 0x000000000f087348 */ /* 0x000fea0003c00000 */
[----:B------:R0:W1:Y:S02]  /*f880*/  SHFL.IDX P6, R14, R13, R12, R11 ;  /* 0x0000000c0d0e7389 */ /* 0x00006400000c000b */
[----:B01----:R-:W-:Y:S01]  /*f890*/  ENDCOLLECTIVE ;  /* 0x000000000000791b */ /* 0x003fe20003800000 */
.L_x_1957:
[----:B------:R-:W-:-:S04]  /*f8a0*/  @!P1 LEA R2, P2, R20, R10, 0x1 ;  /* 0x0000000a14029211 */ /* 0x000fc800078408ff */
[----:B------:R-:W-:-:S05]  /*f8b0*/  @!P1 IADD3.X R3, RZ, R9, RZ, P2, !PT ;  /* 0x00000009ff039210 */ /* 0x000fca00017fe4ff */
        /* <DEDUP_REMOVED lines=9> */
.L_x_1958:
[----:B------:R-:W-:-:S05]  /*f950*/  VIADD R3, R7, 0x70 ;  /* 0x0000007007037836 */ /* 0x000fca0000000000 */
[----:B------:R-:W-:Y:S01]  /*f960*/  ISETP.GE.AND P1, PT, R3, R6, PT ;  /* 0x000000060300720c */ /* 0x000fe20003f26270 */
[----:B------:R-:W-:Y:S02]  /*f970*/  IMAD.MOV.U32 R13, RZ, RZ, R8 ;  /* 0x000000ffff0d7224 */ /* 0x000fe400078e0008 */
[----:B------:R-:W-:Y:S02]  /*f980*/  IMAD.MOV.U32 R12, RZ, RZ, RZ ;  /* 0x000000ffff0c7224 */ /* 0x000fe400078e00ff */
[----:B------:R-:W-:-:S08]  /*f990*/  IMAD.MOV.U32 R9, RZ, RZ, R14 ;  /* 0x000000ffff097224 */ /* 0x000fd000078e000e */
[----:B------:R-:W-:Y:S05]  /*f9a0*/  WARPSYNC.COLLECTIVE R15, `(.L_x_1959) ;  /* 0x000000000f087348 */ /* 0x000fea0003c00000 */
[----:B------:R0:W1:Y:S02]  /*f9b0*/  SHFL.IDX P6, R14, R13, R12, R11 ;  /* 0x0000000c0d0e7389 */ /* 0x00006400000c000b */
[----:B01----:R-:W-:Y:S01]  /*f9c0*/  ENDCOLLECTIVE ;  /* 0x000000000000791b */ /* 0x003fe20003800000 */
.L_x_1959:
[----:B------:R-:W-:Y:S01]  /*f9d0*/  @!P1 LEA R2, P2, R20, R9, 0x1 ;  /* 0x0000000914029211 */ /* 0x000fe200078408ff */
[----:B------:R-:W-:-:S03]  /*f9e0*/  VIADD R9, R7, 0x80 ;  /* 0x0000008007097836 */ /* 0x000fc60000000000 */
[----:B------:R-:W-:-:S05]  /*f9f0*/  @!P1 IADD3.X R3, RZ, R4, RZ, P2, !PT ;  /* 0x00000004ff039210 */ /* 0x000fca00017fe4ff */
[----:B------:R-:W-:Y:S01]  /*fa00*/  @!PT LDS RZ, [RZ] ;  /* 0x00000000fffff984 */ /* 0x000fe20000000800 */
[----:B------:R-:W-:Y:S01]  /*fa10*/  @!PT LDS RZ, [RZ] ;  /* 0x00000000fffff984 */ /* 0x000fe20000000800 */
[----:B------:R-:W-:Y:S01]  /*fa20*/  @!PT LDS RZ, [RZ] ;  /* 0x00000000fffff984 */ /* 0x000fe20000000800 */
[----:B------:R0:W-:Y:S01]  /*fa30*/  @!P1 LDGSTS.E.BYPASS.LTC128B.128 [R27+0xbc00], desc[UR46][R2.64], !P0 ;  /* 0x0bc00000021b9fae */ /* 0x0001e2000c101d6e */
[----:B------:R-:W-:Y:S01]  /*fa40*/  ISETP.GE.AND P1, PT, R9, R6, PT ;  /* 0x000000060900720c */ /* 0x000fe20003f26270 */
[----:B------:R-:W-:Y:S01]  /*fa50*/  IMAD.MOV.U32 R13, RZ, RZ, R5 ;  /* 0x000000ffff0d7224 */ /* 0x000fe200078e0005 */
[----:B------:R-:W-:Y:S01]  /*fa60*/  IADD3 R9, R7, 0x90, RZ ;  /* 0x0000009007097810 */ /* 0x000fe20007ffe0ff */
[----:B------:R-:W-:-:S10]  /*fa70*/  IMAD.MOV.U32 R0, RZ, RZ, R14 ;  /* 0x000000ffff007224 */ /* 0x000fd400078e000e */
[----:B0-----:R-:W-:Y:S05]  /*fa80*/  WARPSYNC.COLLECTIVE R15, `(.L_x_1960) ;  /* 0x000000000f087348 */ /* 0x001fea0003c00000 */
[----:B------:R1:W2:Y:S02]  /*fa90*/  SHFL.IDX P6, R14, R13, R12, R11 ;  /* 0x0000000c0d0e7389 */ /* 0x0002a400000c000b */
[----:B012---:R-:W-:Y:S01]  /*faa0*/  ENDCOLLECTIVE ;  /* 0x000000000000791b */ /* 0x007fe20003800000 */
.L_x_1960:
[----:B------:R-:W-:Y:S02]  /*fab0*/  IMAD.MOV.U32 R13, RZ, RZ, R8 ;  /* 0x000000ffff0d7224 */ /* 0x000fe400078e0008 */
[----:B------:R-:W-:Y:S01]  /*fac0*/  IMAD.MOV.U32 R12, RZ, RZ, 0x1 ;  /* 0x00000001ff0c7424 */ /* 0x000fe200078e00ff */
[----:B------:R-:W-:-:S13]  /*fad0*/  @!P1 LEA R2, P2, R20, R14, 0x1 ;  /* 0x0000000e14029211 */ /* 0x000fda00078408ff */
[----:B------:R-:W-:Y:S05]  /*fae0*/  WARPSYNC.COLLECTIVE R15, `(.L_x_1961) ;  /* 0x000000000f087348 */ /* 0x000fea0003c00000 */
[----:B------:R0:W1:Y:S02]  /*faf0*/  SHFL.IDX P6, R14, R13, R12, R11 ;  /* 0x0000000c0d0e7389 */ /* 0x00006400000c000b */
[----:B01----:R-:W-:Y:S01]  /*fb00*/  ENDCOLLECTIVE ;  /* 0x000000000000791b */ /* 0x003fe20003800000 */
.L_x_1961:
        /* <DEDUP_REMOVED lines=11> */
.L_x_1962:
[----:B------:R-:W-:Y:S02]  /*fbc0*/  IMAD.MOV.U32 R13, RZ, RZ, R8 ;  /* 0x000000ffff0d7224 */ /* 0x000fe400078e0008 */
[----:B------:R-:W-:Y:S02]  /*fbd0*/  IMAD.MOV.U32 R12, RZ, RZ, 0x2 ;  /* 0x00000002ff0c7424 */ /* 0x000fe400078e00ff */
[----:B------:R-:W-:-:S07]  /*fbe0*/  IMAD.MOV.U32 R4, RZ, RZ, R14 ;  /* 0x000000ffff047224 */ /* 0x000fce00078e000e */
[----:B------:R-:W-:Y:S05]  /*fbf0*/  WARPSYNC.COLLECTIVE R15, `(.L_x_1963) ;  /* 0x000000000f087348 */ /* 0x000fea0003c00000 */
[----:B------:R0:W1:Y:S02]  /*fc00*/  SHFL.IDX P6, R14, R13, R12, R11 ;  /* 0x0000000c0d0e7389 */ /* 0x00006400000c000b */
[----:B01----:R-:W-:Y:S01]  /*fc10*/  ENDCOLLECTIVE ;  /* 0x000000000000791b */ /* 0x003fe20003800000 */
.L_x_1963:
[----:B------:R-:W-:-:S05]  /*fc20*/  @!P1 LEA R4, P2, R20, R4, 0x1 ;  /* 0x0000000414049211 */ /* 0x000fca00078408ff */
[----:B------:R-:W-:Y:S01]  /*fc30*/  @!P1 IMAD.X R3, RZ, RZ, R2, P2 ;  /* 0x000000ffff039224 */ /* 0x000fe200010e0602 */
[----:B------:R-:W-:Y:S01]  /*fc40*/  @!P1 MOV R2, R4 ;  /* 0x0000000400029202 */ /* 0x000fe20000000f00 */
[----:B------:R-:W-:-:S04]  /*fc50*/  IMAD.MOV.U32 R13, RZ, RZ, R5 ;  /* 0x000000ffff0d7224 */ /* 0x000fc800078e0005 */
        /* <DEDUP_REMOVED lines=8> */
.L_x_1964:
[----:B------:R-:W-:-:S05]  /*fce0*/  VIADD R3, R7, 0xa0 ;  /* 0x000000a007037836 */ /* 0x000fca0000000000 */
[----:B------:R-:W-:Y:S02]  /*fcf0*/  ISETP.GE.AND P1, PT, R3, R6, PT ;  /* 0x000000060300720c */ /* 0x000fe40003f26270 */
[----:B------:R-:W-:Y:S01]  /*fd00*/  MOV R13, R8 ;  /* 0x00000008000d7202 */ /* 0x000fe20000000f00 */
[----:B------:R-:W-:-:S10]  /*fd10*/  IMAD.MOV.U32 R12, RZ, RZ, 0x3 ;  /* 0x00000003ff0c7424 */ /* 0x000fd400078e00ff */
[----:B------:R-:W-:-:S13]  /*fd20*/  @!P1 LEA R2, P2, R20, R14, 0x1 ;  /* 0x0000000e14029211 */ /* 0x000fda00078408ff */
[----:B------:R-:W-:Y:S05]  /*fd30*/  WARPSYNC.COLLECTIVE R15, `(.L_x_1965) ;  /* 0x000000000f087348 */ /* 0x000fea0003c00000 */
[----:B------:R0:W1:Y:S02]  /*fd40*/  SHFL.IDX P6, R14, R13, R12, R11 ;  /* 0x0000000c0d0e7389 */ /* 0x00006400000c000b */
[----:B01----:R-:W-:Y:S01]  /*fd50*/  ENDCOLLECTIVE ;  /* 0x000000000000791b */ /* 0x003fe20003800000 */
.L_x_1965:
        /* <DEDUP_REMOVED lines=10> */
.L_x_1966:
[----:B------:R-:W-:Y:S05]  /*fe00*/  BRA `(.L_x_1967) ;  /* 0xffffffcc005c7947 */ /* 0x000fea000383ffff */
.L_x_1867:
[----:B0-----:R0:W1:Y:S02]  /*fe10*/  SYNCS.PHASECHK.TRANS64.TRYWAIT P0, [R17+URZ+0x16820], R2 ;  /* 0x01682002110075a7 */ /* 0x001064000800017f */
[----:B-1----:R-:W-:Y:S05]  /*fe20*/  @!P0 NANOSLEEP.SYNCS 0x989680 ;  /* 0x009896800000895d */ /* 0x002fea0003900000 */
[----:B------:R-:W1:Y:S02]  /*fe30*/  @!P0 SYNCS.PHASECHK.TRANS64 P0, [R17+URZ+0x16820], R2 ;  /* 0x01682002110085a7 */ /* 0x000e64000800007f */
[----:B-1----:R-:W-:Y:S05]  /*fe40*/  @!P0 BRA `(.L_x_1867) ;  /* 0xfffffffc00f08947 */ /* 0x002fea000383ffff */
[----:B------:R-:W-:Y:S05]  /*fe50*/  BRA `(.L_x_1968) ;  /* 0xffffffcc00bc7947 */ /* 0x000fea000383ffff */
.L_x_1874:
[----:B0-----:R0:W1:Y:S02]  /*fe60*/  SYNCS.PHASECHK.TRANS64.TRYWAIT P0, [R2+URZ+0x16840], R3 ;  /* 0x01684003020075a7 */ /* 0x001064000800017f */
[----:B-1----:R-:W-:Y:S05]  /*fe70*/  @!P0 NANOSLEEP.SYNCS 0x989680 ;  /* 0x009896800000895d */ /* 0x002fea0003900000 */
[----:B------:R-:W1:Y:S02]  /*fe80*/  @!P0 SYNCS.PHASECHK.TRANS64 P0, [R2+URZ+0x16840], R3 ;  /* 0x01684003020085a7 */ /* 0x000e64000800007f */
[----:B-1----:R-:W-:Y:S05]  /*fe90*/  @!P0 BRA `(.L_x_1874) ;  /* 0xfffffffc00f08947 */ /* 0x002fea000383ffff */
[----:B------:R-:W-:Y:S05]  /*fea0*/  BRA `(.L_x_1969) ;  /* 0xffffffd0006c7947 */ /* 0x000fea000383ffff */
.L_x_1879:
[----:B0-----:R0:W1:Y:S02]  /*feb0*/  SYNCS.PHASECHK.TRANS64.TRYWAIT P0, [R2+URZ+0x60], R3 ;  /* 0x00006003020075a7 */ /* 0x001064000800017f */
[----:B-1----:R-:W-:Y:S05]  /*fec0*/  @!P0 NANOSLEEP.SYNCS 0x989680 ;  /* 0x009896800000895d */ /* 0x002fea0003900000 */
[----:B------:R-:W1:Y:S02]  /*fed0*/  @!P0 SYNCS.PHASECHK.TRANS64 P0, [R2+URZ+0x60], R3 ;  /* 0x00006003020085a7 */ /* 0x000e64000800007f */
[----:B-1----:R-:W-:Y:S05]  /*fee0*/  @!P0 BRA `(.L_x_1879) ;  /* 0xfffffffc00f08947 */ /* 0x002fea000383ffff */
[----:B------:R-:W-:Y:S05]  /*fef0*/  BRA `(.L_x_1970) ;  /* 0xffffffd000e47947 */ /* 0x000fea000383ffff */
.L_x_1888:
[----:B0-----:R0:W1:Y:S02]  /*ff00*/  SYNCS.PHASECHK.TRANS64.TRYWAIT P0, [R2+URZ+0x16840], R3 ;  /* 0x01684003020075a7 */ /* 0x001064000800017f */
[----:B-1----:R-:W-:Y:S05]  /*ff10*/  @!P0 NANOSLEEP.SYNCS 0x989680 ;  /* 0x009896800000895d */ /* 0x002fea0003900000 */
[----:B------:R-:W1:Y:S02]  /*ff20*/  @!P0 SYNCS.PHASECHK.TRANS64 P0, [R2+URZ+0x16840], R3 ;  /* 0x01684003020085a7 */ /* 0x000e64000800007f */
[----:B-1----:R-:W-:Y:S05]  /*ff30*/  @!P0 BRA `(.L_x_1888) ;  /* 0xfffffffc00f08947 */ /* 0x002fea000383ffff */
[----:B------:R-:W-:Y:S05]  /*ff40*/  BRA `(.L_x_1971) ;  /* 0xffffffd8001c7947 */ /* 0x000fea000383ffff */
.L_x_1893:
[----:B0-----:R0:W1:Y:S02]  /*ff50*/  SYNCS.PHASECHK.TRANS64.TRYWAIT P0, [R5+URZ+0x60], R2 ;  /* 0x00006002050075a7 */ /* 0x001064000800017f */
[----:B-1----:R-:W-:Y:S05]  /*ff60*/  @!P0 NANOSLEEP.SYNCS 0x989680 ;  /* 0x009896800000895d */ /* 0x002fea0003900000 */
[----:B------:R-:W1:Y:S02]  /*ff70*/  @!P0 SYNCS.PHASECHK.TRANS64 P0, [R5+URZ+0x60], R2 ;  /* 0x00006002050085a7 */ /* 0x000e64000800007f */
[----:B-1----:R-:W-:Y:S05]  /*ff80*/  @!P0 BRA `(.L_x_1893) ;  /* 0xfffffffc00f08947 */ /* 0x002fea000383ffff */
[----:B------:R-:W-:Y:S05]  /*ff90*/  BRA `(.L_x_1972) ;  /* 0xffffffd800947947 */ /* 0x000fea000383ffff */
.L_x_1901:
[----:B0-----:R0:W1:Y:S02]  /*ffa0*/  SYNCS.PHASECHK.TRANS64.TRYWAIT P0, [R2+URZ+0x16840], R3 ;  /* 0x01684003020075a7 */ /* 0x001064000800017f */
[----:B-1----:R-:W-:Y:S05]  /*ffb0*/  @!P0 NANOSLEEP.SYNCS 0x989680 ;  /* 0x009896800000895d */ /* 0x002fea0003900000 */
[----:B------:R-:W1:Y:S02]  /*ffc0*/  @!P0 SYNCS.PHASECHK.TRANS64 P0, [R2+URZ+0x16840], R3 ;  /* 0x01684003020085a7 */ /* 0x000e64000800007f */
[----:B-1----:R-:W-:Y:S05]  /*ffd0*/  @!P0 BRA `(.L_x_1901) ;  /* 0xfffffffc00f08947 */ /* 0x002fea000383ffff */
[----:B------:R-:W-:Y:S05]  /*ffe0*/  BRA `(.L_x_1973) ;  /* 0xffffffdc009c7947 */ /* 0x000fea000383ffff */
.L_x_1906:
[----:B0-----:R0:W1:Y:S02]  /*fff0*/  SYNCS.PHASECHK.TRANS64.TRYWAIT P0, [R5+URZ+0x60], R8 ;  /* 0x00006008050075a7 */ /* 0x001064000800017f */
[----:B-1----:R-:W-:Y:S05]  /*10000*/  @!P0 NANOSLEEP.SYNCS 0x989680 ;  /* 0x009896800000895d */ /* 0x002fea0003900000 */
[----:B------:R-:W1:Y:S02]  /*10010*/  @!P0 SYNCS.PHASECHK.TRANS64 P0, [R5+URZ+0x60], R8 ;  /* 0x00006008050085a7 */ /* 0x000e64000800007f */
[----:B-1----:R-:W-:Y:S05]  /*10020*/  @!P0 BRA `(.L_x_1906) ;  /* 0xfffffffc00f08947 */ /* 0x002fea000383ffff */
[----:B------:R-:W-:Y:S05]  /*10030*/  BRA `(.L_x_1974) ;  /* 0xffffffe000187947 */ /* 0x000fea000383ffff */
.L_x_1916:
[----:B-1----:R1:W2:Y:S02]  /*10040*/  SYNCS.PHASECHK.TRANS64.TRYWAIT P0, [R3+URZ+0x16860], R0 ;  /* 0x01686000030075a7 */ /* 0x0022a4000800017f */
[----:B--2---:R-:W-:Y:S05]  /*10050*/  @!P0 NANOSLEEP.SYNCS 0x989680 ;  /* 0x009896800000895d */ /* 0x004fea0003900000 */
[----:B------:R-:W2:Y:S02]  /*10060*/  @!P0 SYNCS.PHASECHK.TRANS64 P0, [R3+URZ+0x16860], R0 ;  /* 0x01686000030085a7 */ /* 0x000ea4000800007f */
[----:B--2---:R-:W-:Y:S05]  /*10070*/  @!P0 BRA `(.L_x_1916) ;  /* 0xfffffffc00f08947 */ /* 0x004fea000383ffff */
[----:B------:R-:W-:Y:S05]  /*10080*/  BRA `(.L_x_1975) ;  /* 0xffffffe400087947 */ /* 0x000fea000383ffff */
.L_x_1922:
[----:B------:R-:W-:Y:S01]  /*10090*/  BSSY B0, `(.L_x_1976) ;  /* 0x0000008000007945 */ /* 0x000fe20003800000 */
[----:B------:R-:W-:Y:S01]  /*100a0*/  IMAD.MOV.U32 R13, RZ, RZ, R28 ;  /* 0x000000ffff0d7224 */ /* 0x000fe200078e001c */
[----:B------:R-:W-:Y:S01]  /*100b0*/  MOV R15, 0xffffffff ;  /* 0xffffffff000f7802 */ /* 0x000fe20000000f00 */
[----:B------:R-:W-:Y:S02]  /*100c0*/  IMAD.MOV.U32 R12, RZ, RZ, RZ ;  /* 0x000000ffff0c7224 */ /* 0x000fe400078e00ff */
[----:B0-----:R-:W-:-:S07]  /*100d0*/  IMAD.MOV.U32 R11, RZ, RZ, 0x1f ;  /* 0x0000001fff0b7424 */ /* 0x001fce00078e00ff */
[----:B------:R-:W-:Y:S05]  /*100e0*/  WARPSYNC.COLLECTIVE R15, `(.L_x_1977) ;  /* 0x000000000f087348 */ /* 0x000fea0003c00000 */
[----:B------:R0:W1:Y:S02]  /*100f0*/  SHFL.IDX P6, R14, R13, R12, R11 ;  /* 0x0000000c0d0e7389 */ /* 0x00006400000c000b */
[----:B01----:R-:W-:Y:S01]  /*10100*/  ENDCOLLECTIVE ;  /* 0x000000000000791b */ /* 0x003fe20003800000 */
.L_x_1977:
[----:B------:R-:W-:Y:S05]  /*10110*/  BSYNC B0 ;  /* 0x0000000000007941 */ /* 0x000fea0003800000 */
.L_x_1976:
[----:B------:R-:W-:Y:S05]  /*10120*/  BRA `(.L_x_1978) ;  /* 0xffffffe400ac7947 */ /* 0x000fea000383ffff */
.L_x_1925:
[----:B-1----:R1:W2:Y:S02]  /*10130*/  SYNCS.PHASECHK.TRANS64.TRYWAIT P0, [R7+URZ+0x16820], R0 ;  /* 0x01682000070075a7 */ /* 0x0022a4000800017f */
[----:B--2---:R-:W-:Y:S05]  /*10140*/  @!P0 NANOSLEEP.SYNCS 0x989680 ;  /* 0x009896800000895d */ /* 0x004fea0003900000 */
[----:B------:R-:W2:Y:S02]  /*10150*/  @!P0 SYNCS.PHASECHK.TRANS64 P0, [R7+URZ+0x16820], R0 ;  /* 0x01682000070085a7 */ /* 0x000ea4000800007f */
[----:B--2---:R-:W-:Y:S05]  /*10160*/  @!P0 BRA `(.L_x_1925) ;  /* 0xfffffffc00f08947 */ /* 0x004fea000383ffff */
[----:B------:R-:W-:Y:S05]  /*10170*/  BRA `(.L_x_1979) ;  /* 0xffffffe400f47947 */ /* 0x000fea000383ffff */
.L_x_1926:
        /* <DEDUP_REMOVED lines=11> */
.L_x_1981:
[----:B------:R-:W-:Y:S05]  /*10230*/  BSYNC B0 ;  /* 0x0000000000007941 */ /* 0x000fea0003800000 */
.L_x_1980:
[----:B------:R-:W-:Y:S05]  /*10240*/  BRA `(.L_x_1982) ;  /* 0xffffffe400dc7947 */ /* 0x000fea000383ffff */
.L_x_1929:
[----:B------:R-:W-:Y:S01]  /*10250*/  BSSY B1, `(.L_x_1983) ;  /* 0x0000006000017945 */ /* 0x000fe20003800000 */
[----:B------:R-:W-:-:S07]  /*10260*/  IMAD.MOV.U32 R15, RZ, RZ, -0x1 ;  /* 0xffffffffff0f7424 */ /* 0x000fce00078e00ff */
[----:B01----:R-:W-:Y:S05]  /*10270*/  WARPSYNC.COLLECTIVE R15, `(.L_x_1984) ;  /* 0x000000000f0c7348 */ /* 0x003fea0003c00000 */
[----:B------:R-:W-:Y:S02]  /*10280*/  ELECT P6, UR62, PT ;  /* 0x00000000003e782f */ /* 0x000fe400038c0000 */
[----:B------:R-:W-:Y:S01]  /*10290*/  MOV R14, UR62 ;  /* 0x0000003e000e7c02 */ /* 0x000fe20008000f00 */
[----:B01----:R-:W-:Y:S10]  /*102a0*/  ENDCOLLECTIVE ;  /* 0x000000000000791b */ /* 0x003ff40003800000 */
.L_x_1984:
[----:B------:R-:W-:Y:S05]  /*102b0*/  BSYNC B1 ;  /* 0x0000000000017941 */ /* 0x000fea0003800000 */
.L_x_1983:
[----:B------:R-:W-:Y:S05]  /*102c0*/  BRA `(.L_x_1985) ;  /* 0xffffffe400d47947 */ /* 0x000fea000383ffff */
.L_x_1931:
[----:B-1----:R1:W2:Y:S02]  /*102d0*/  SYNCS.PHASECHK.TRANS64.TRYWAIT P0, [R5+URZ], R4 ;  /* 0x00000004050075a7 */ /* 0x0022a4000800017f */
[----:B--2---:R-:W-:Y:S05]  /*102e0*/  @!P0 NANOSLEEP.SYNCS 0x989680 ;  /* 0x009896800000895d */ /* 0x004fea0003900000 */
[----:B------:R-:W2:Y:S02]  /*102f0*/  @!P0 SYNCS.PHASECHK.TRANS64 P0, [R5+URZ], R4 ;  /* 0x00000004050085a7 */ /* 0x000ea4000800007f */
[----:B--2---:R-:W-:Y:S05]  /*10300*/  @!P0 BRA `(.L_x_1931) ;  /* 0xfffffffc00f08947 */ /* 0x004fea000383ffff */
[----:B------:R-:W-:Y:S05]  /*10310*/  BRA `(.L_x_1986) ;  /* 0xffffffe800087947 */ /* 0x000fea000383ffff */
.L_x_1932:
[----:B--2---:R2:W3:Y:S02]  /*10320*/  SYNCS.PHASECHK.TRANS64.TRYWAIT P0, [R3+URZ], R0 ;  /* 0x00000000030075a7 */ /* 0x0044e4000800017f */
[----:B---3--:R-:W-:Y:S05]  /*10330*/  @!P0 NANOSLEEP.SYNCS 0x989680 ;  /* 0x009896800000895d */ /* 0x008fea0003900000 */
[----:B------:R-:W3:Y:S02]  /*10340*/  @!P0 SYNCS.PHASECHK.TRANS64 P0, [R3+URZ], R0 ;  /* 0x00000000030085a7 */ /* 0x000ee4000800007f */
[----:B---3--:R-:W-:Y:S05]  /*10350*/  @!P0 BRA `(.L_x_1932) ;  /* 0xfffffffc00f08947 */ /* 0x008fea000383ffff */
[----:B------:R-:W-:Y:S05]  /*10360*/  BRA `(.L_x_1987) ;  /* 0xffffffe400fc7947 */ /* 0x000fea000383ffff */
.L_x_1934:
[----:B-1----:R1:W2:Y:S02]  /*10370*/  SYNCS.PHASECHK.TRANS64.TRYWAIT P0, [R5+URZ], R4 ;  /* 0x00000004050075a7 */ /* 0x0022a4000800017f */
[----:B--2---:R-:W-:Y:S05]  /*10380*/  @!P0 NANOSLEEP.SYNCS 0x989680 ;  /* 0x009896800000895d */ /* 0x004fea0003900000 */
[----:B------:R-:W2:Y:S02]  /*10390*/  @!P0 SYNCS.PHASECHK.TRANS64 P0, [R5+URZ], R4 ;  /* 0x00000004050085a7 */ /* 0x000ea4000800007f */
[----:B--2---:R-:W-:Y:S05]  /*103a0*/  @!P0 BRA `(.L_x_1934) ;  /* 0xfffffffc00f08947 */ /* 0x004fea000383ffff */
[----:B------:R-:W-:Y:S05]  /*103b0*/  BRA `(.L_x_1988) ;  /* 0xffffffe800007947 */ /* 0x000fea000383ffff */
.L_x_1989:
        /* <DEDUP_REMOVED lines=12> */
.L_x_2646:


//--------------------- .text._ZN7cutlass13device_kernelIN5flash11enable_sm90INS1_16FlashAttnFwdSm90INS1_25CollectiveMainloopFwdSm90ILi2EN4cute5tupleIJNS5_1CILi1EEES8_S8_EEENS6_IJNS7_ILi192EEENS7_ILi128EEENS7_ILi64EEEEEELi64ENS_6half_tEfNS_4arch4Sm90ELb1ELb0ELb1ELb1ELb0ELb0ELb0ELb1ELb1ELb1ELb0ELb0EEENS1_21CollectiveEpilogueFwdINS6_IJSA_SC_SB_EEES9_SE_SG_Li384ELb1ELb1ELb0ELb0EEENS1_36VarlenDynamicPersistentTileSchedulerILi192ELi128ELi384ELi128ELb0ELb1ELb1ELb1ELb1ELb1EEEEEEEEEvNT_6ParamsE --------------------------
	.section	.text._ZN7cutlass13device_kernelIN5flash11enable_sm90INS1_16FlashAttnFwdSm90INS1_25CollectiveMainloopFwdSm90ILi2EN4cute5tupleIJNS5_1CILi1EEES8_S8_EEENS6_IJNS7_ILi192EEENS7_ILi128EEENS7_ILi64EEEEEELi64ENS_6half_tEfNS_4arch4Sm90ELb1ELb0ELb1ELb1ELb0ELb0ELb0ELb1ELb1ELb1ELb0ELb0EEENS1_21CollectiveEpilogueFwdINS6_IJSA_SC_SB_EEES9_SE_SG_Li384ELb1ELb1ELb0ELb0EEENS1_36VarlenDynamicPersistentTileSchedulerILi192ELi128ELi384ELi128ELb0ELb1ELb1ELb1ELb1ELb1EEEEEEEEEvNT_6ParamsE,"ax",@progbits
	.align	128
.text._ZN7cutlass13device_kernelIN5flash11enable_sm90INS1_16FlashAttnFwdSm90INS1_25CollectiveMainloopFwdSm90ILi2EN4cute5tupleIJNS5_1CILi1EEES8_S8_EEENS6_IJNS7_ILi192EEENS7_ILi128EEENS7_ILi64EEEEEELi64ENS_6half_tEfNS_4arch4Sm90ELb1ELb0ELb1ELb1ELb0ELb0ELb0ELb1ELb1ELb1ELb0ELb0EEENS1_21CollectiveEpilogueFwdINS6_IJSA_SC_SB_EEES9_SE_SG_Li384ELb1ELb1ELb0ELb0EEENS1_36VarlenDynamicPersistentTileSchedulerILi192ELi128ELi384ELi128ELb0ELb1ELb1ELb1ELb1ELb1EEEEEEEEEvNT_6ParamsE:
        .type           _ZN7cutlass13device_kernelIN5flash11enable_sm90INS1_16FlashAttnFwdSm90INS1_25CollectiveMainloopFwdSm90ILi2EN4cute5tupleIJNS5_1CILi1EEES8_S8_EEENS6_IJNS7_ILi192EEENS7_ILi128EEENS7_ILi64EEEEEELi64ENS_6half_tEfNS_4arch4Sm90ELb1ELb0ELb1ELb1ELb0ELb0ELb0ELb1ELb1ELb1ELb0ELb0EEENS1_21CollectiveEpilogueFwdINS6_IJSA_SC_SB_EEES9_SE_SG_Li384ELb1ELb1ELb0ELb0EEENS1_36VarlenDynamicPersistentTileSchedulerILi192ELi128ELi384ELi128ELb0ELb1ELb1ELb1ELb1ELb1EEEEEEEEEvNT_6ParamsE,@function
        .size           _ZN7cutlass13device_kernelIN5flash11enable_sm90INS1_16FlashAttnFwdSm90INS1_25CollectiveMainloopFwdSm90ILi2EN4cute5tupleIJNS5_1CILi1EEES8_S8_EEENS6_IJNS7_ILi192EEENS7_ILi128EEENS7_ILi64EEEEEELi64ENS_6half_tEfNS_4arch4Sm90ELb1ELb0ELb1ELb1ELb0ELb0ELb0ELb1ELb1ELb1ELb0ELb0EEENS1_21CollectiveEpilogueFwdINS6_IJSA_SC_SB_EEES9_SE_SG_Li384ELb1ELb1ELb0ELb0EEENS1_36VarlenDynamicPersistentTileSchedulerILi192ELi128ELi384ELi128ELb0ELb1ELb1ELb1ELb1ELb1EEEEEEEEEvNT_6ParamsE,(.L_x_2647 - _ZN7cutlass13device_kernelIN5flash11enable_sm90INS1_16FlashAttnFwdSm90INS1_25CollectiveMainloopFwdSm90ILi2EN4cute5tupleIJNS5_1CILi1EEES8_S8_EEENS6_IJNS7_ILi192EEENS7_ILi128EEENS7_ILi64EEEEEELi64ENS_6half_tEfNS_4arch4Sm90ELb1ELb0ELb1ELb1ELb0ELb0ELb0ELb1ELb1ELb1ELb0ELb0EEENS1_21CollectiveEpilogueFwdINS6_IJSA_SC_SB_EEES9_SE_SG_Li384ELb1ELb1ELb0ELb0EEENS1_36VarlenDynamicPersistentTileSchedulerILi192ELi128ELi384ELi128ELb0ELb1ELb1ELb1ELb1ELb1EEEEEEEEEvNT_6ParamsE)
        .other          _ZN7cutlass13device_kernelIN5flash11enable_sm90INS1_16FlashAttnFwdSm90INS1_25CollectiveMainloopFwdSm90ILi2EN4cute5tupleIJNS5_1CILi1EEES8_S8_EEENS6_IJNS7_ILi192EEENS7_ILi128EEENS7_ILi64EEEEEELi64ENS_6half_tEfNS_4arch4Sm90ELb1ELb0ELb1ELb1ELb0ELb0ELb0ELb1ELb1ELb1ELb0ELb0EEENS1_21CollectiveEpilogueFwdINS6_IJSA_SC_SB_EEES9_SE_SG_Li384ELb1ELb1ELb0ELb0EEENS1_36VarlenDynamicPersistentTileSchedulerILi192ELi128ELi384ELi128ELb0ELb1ELb1ELb1ELb1ELb1EEEEEEEEEvNT_6ParamsE,@"STO_CUDA_ENTRY STV_DEFAULT"
_ZN7cutlass13device_kernelIN5flash11enable_sm90INS1_16FlashAttnFwdSm90INS1_25CollectiveMainloopFwdSm90ILi2EN4cute5tupleIJNS5_1CILi1EEES8_S8_EEENS6_IJNS7_ILi192EEENS7_ILi128EEENS7_ILi64EEEEEELi64ENS_6half_tEfNS_4arch4Sm90ELb1ELb0ELb1ELb1ELb0ELb0ELb0ELb1ELb1ELb1ELb0ELb0EEENS1_21CollectiveEpilogueFwdINS6_IJSA_SC_SB_EEES9_SE_SG_Li384ELb1ELb1ELb0ELb0EEENS1_36VarlenDynamicPersistentTileSchedulerILi192ELi128ELi384ELi128ELb0ELb1ELb1ELb1ELb1ELb1EEEEEEEEEvNT_6ParamsE:
        /* <DEDUP_REMOVED lines=18> */
.L_x_1991:
[----:B------:R-:W-:Y:S05]  /*0120*/  BSYNC B0 ;  /* 0x0000000000007941 */ /* 0x000fea0003800000 */
.L_x_1990:
        /* <DEDUP_REMOVED lines=41> */
.L_x_1992:
        /* <DEDUP_REMOVED lines=22> */
.L_x_1993:
        /* <DEDUP_REMOVED lines=18> */
.L_x_1994:
        /* <DEDUP_REMOVED lines=22> */
.L_x_1995:
        /* <DEDUP_REMOVED lines=22> */
.L_x_1996:
[----:B------:R-:W-:Y:S01]  /*0900*/  PLOP3.LUT P0, PT, PT, PT, UP0, 0x80, 0x0 ;  /* 0x000000000000781c */ /* 0x000fe20003f0f008 */
[----:B------:R-:W-:Y:S01]  /*0910*/  UMOV UR36, 0x1 ;  /* 0x0000000100247882 */ /* 0x000fe20000000000 */
[----:B------:R-:W-:Y:S01]  /*0920*/  NOP ;  /* 0x0000000000007918 */ /* 0x000fe20000000000 */
[----:B------:R-:W-:Y:S01]  /*0930*/  USEL UR36, UR36, 0x2, !UP0 ;  /* 0x0000000224247887 */ /* 0x000fe2000c000000 */
[----:B------:R-:W-:Y:S01]  /*0940*/  ULDC.64 UR48, c[0x0][0x208] ;  /* 0x0000820000307ab9 */ /* 0x000fe20000000a00 */
[----:B012-4-:R-:W-:Y:S08]  /*0950*/  BAR.SYNC.DEFER_BLOCKING 0x0 ;  /* 0x0000000000007b1d */ /* 0x017ff00000010000 */
[----:B------:R-:W-:Y:S05]  /*0960*/  @!P0 BRA `(.L_x_1997) ;  /* 0x000000a800dc8947 */ /* 0x000fea0003800000 */
.L_x_1998:
        /* <DEDUP_REMOVED lines=28> */
[----:B------:R-:W-:Y:S02]  /*0b30*/  LOP3.LUT R152, R153, 0xffffff80, RZ, 0xc0, !PT ;  /* 0xffffff8099987812 */ /* 0x000fe400078ec0ff */
[CC--:B------:R-:W-:Y:S01]  /*0b40*/  LEA.HI R2, R0.reuse, R157.reuse, RZ, 0x4 ;  /* 0x0000009d00027211 */ /* 0x0c0fe200078f20ff */
[----:B------:R-:W-:Y:S01]  /*0b50*/  IMAD.SHL.U32 R5, R3, 0x20, RZ ;  /* 0x0000002003057824 */ /* 0x000fe200078e00ff */
[----:B------:R-:W-:Y:S01]  /*0b60*/  LEA.HI R10, R0, R157, RZ, 0x2 ;  /* 0x0000009d000a7211 */ /* 0x000fe200078f10ff */
[----:B------:R-:W-:Y:S01]  /*0b70*/  IMAD.IADD R152, R157, 0x1, -R152 ;  /* 0x000000019d987824 */ /* 0x000fe200078e0a98 */
[----:B------:R-:W-:Y:S02]  /*0b80*/  SHF.R.S32.HI R3, RZ, 0x4, R2 ;  /* 0x00000004ff037819 */ /* 0x000fe40000011402 */
[----:B------:R-:W-:Y:S02]  /*0b90*/  LOP3.LUT R4, R2, 0x3fffff0, RZ, 0xc0, !PT ;  /* 0x03fffff002047812 */ /* 0x000fe400078ec0ff */
[----:B------:R-:W-:-:S02]  /*0ba0*/  SHF.R.S32.HI R7, RZ, 0x1f, R152 ;  /* 0x0000001fff077819 */ /* 0x000fc40000011498 */
[----:B------:R-:W-:Y:S01]  /*0bb0*/  LEA.HI R2, R2, R3, RZ, 0x1 ;  /* 0x0000000302027211 */ /* 0x000fe200078f08ff */
[----:B------:R-:W-:Y:S01]  /*0bc0*/  IMAD.IADD R4, R157, 0x1, -R4 ;  /* 0x000000019d047824 */ /* 0x000fe200078e0a04 */
[----:B------:R-:W-:Y:S02]  /*0bd0*/  LEA.HI R6, R7, R152, RZ, 0x2 ;  /* 0x0000009807067211 */ /* 0x000fe400078f10ff */
[----:B------:R-:W-:Y:S02]  /*0be0*/  LOP3.LUT R2, R2, 0x1ffffffe, RZ, 0xc0, !PT ;  /* 0x1ffffffe02027812 */ /* 0x000fe400078ec0ff */
[--C-:B------:R-:W-:Y:S02]  /*0bf0*/  SHF.R.S32.HI R8, RZ, 0x2, R6.reuse ;  /* 0x00000002ff087819 */ /* 0x100fe40000011406 */
[----:B------:R-:W-:Y:S01]  /*0c00*/  SHF.R.S32.HI R9, RZ, 0x1f, R6 ;  /* 0x0000001fff097819 */ /* 0x000fe20000011406 */
[----:B------:R-:W-:Y:S01]  /*0c10*/  IMAD.IADD R2, R3, 0x1, -R2 ;  /* 0x0000000103027824 */ /* 0x000fe200078e0a02 */
[----:B------:R-:W-:-:S02]  /*0c20*/  SHF.R.S32.HI R153, RZ, 0x7, R153 ;  /* 0x00000007ff997819 */ /* 0x000fc40000011499 */
[----:B------:R-:W-:Y:S02]  /*0c30*/  LOP3.LUT R10, R10, 0xfffffffc, RZ, 0xc0, !PT ;  /* 0xfffffffc0a0a7812 */ /* 0x000fe400078ec0ff */
[----:B------:R-:W-:Y:S01]  /*0c40*/  LEA.HI R9, R9, R8, RZ, 0x3 ;  /* 0x0000000809097211 */ /* 0x000fe200078f18ff */
[----:B------:R-:W-:Y:S01]  /*0c50*/  IMAD.HI R3, R153, 0x55555556, RZ ;  /* 0x5555555699037827 */ /* 0x000fe200078e02ff */
[----:B------:R-:W-:Y:S02]  /*0c60*/  LOP3.LUT R5, R5, 0xfffffc00, RZ, 0xc0, !PT ;  /* 0xfffffc0005057812 */ /* 0x000fe400078ec0ff */
[----:B------:R-:W-:Y:S01]  /*0c70*/  LEA.HI R0, R0, R157, RZ, 0x3 ;  /* 0x0000009d00007211 */ /* 0x000fe200078f18ff */
[----:B------:R-:W-:Y:S01]  /*0c80*/  IMAD.IADD R10, R157, 0x1, -R10 ;  /* 0x000000019d0a7824 */ /* 0x000fe200078e0a0a */
[----:B------:R-:W-:Y:S01]  /*0c90*/  LOP3.LUT R9, R9, 0xfffffff8, RZ, 0xc0, !PT ;  /* 0xfffffff809097812 */ /* 0x000fe200078ec0ff */
[----:B------:R-:W-:Y:S01]  /*0ca0*/  IMAD R5, R4, 0x40, R5 ;  /* 0x0000004004057824 */ /* 0x000fe200078e0205 */
[----:B------:R-:W-:-:S02]  /*0cb0*/  LEA.HI R7, R7, R152, RZ, 0x5 ;  /* 0x0000009807077211 */ /* 0x000fc400078f28ff */
[----:B------:R-:W-:Y:S01]  /*0cc0*/  LEA.HI R4, R3, R3, RZ, 0x1 ;  /* 0x0000000303047211 */ /* 0x000fe200078f08ff */
[----:B------:R-:W-:Y:S01]  /*0cd0*/  IMAD.IADD R8, R8, 0x1, -R9 ;  /* 0x0000000108087824 */ /* 0x000fe200078e0a09 */
[----:B------:R-:W-:Y:S01]  /*0ce0*/  LOP3.LUT R18, R0, 0xfffffff8, RZ, 0xc0, !PT ;  /* 0xfffffff800127812 */ /* 0x000fe200078ec0ff */
[----:B------:R-:W-:Y:S01]  /*0cf0*/  IMAD R155, R2, 0x8, R5 ;  /* 0x00000008029b7824 */ /* 0x000fe200078e0205 */
[----:B------:R-:W-:Y:S01]  /*0d00*/  LEA.HI R3, R10, R10, RZ, 0x1 ;  /* 0x0000000a0a037211 */ /* 0x000fe200078f08ff */
[----:B------:R-:W-:Y:S01]  /*0d10*/  IMAD R4, R4, -0x3, R153 ;  /* 0xfffffffd04047824 */ /* 0x000fe200078e0299 */
[----:B------:R-:W-:Y:S01]  /*0d20*/  SHF.R.S32.HI R7, RZ, 0x5, R7 ;  /* 0x00000005ff077819 */ /* 0x000fe20000011407 */
[----:B------:R-:W-:Y:S01]  /*0d30*/  IMAD.IADD R18, R157, 0x1, -R18 ;  /* 0x000000019d127824 */ /* 0x000fe200078e0a12 */
[----:B------:R-:W-:Y:S02]  /*0d40*/  LOP3.LUT R3, R3, 0x1ffffffe, RZ, 0xc0, !PT ;  /* 0x1ffffffe03037812 */ /* 0x000fe400078ec0ff */
[----:B------:R-:W-:Y:S01]  /*0d50*/  LOP3.LUT R5, R6, 0x7ffffffc, RZ, 0xc0, !PT ;  /* 0x7ffffffc06057812 */ /* 0x000fe200078ec0ff */
[----:B------:R-:W-:Y:S01]  /*0d60*/  IMAD R7, R7, 0x10, R8 ;  /* 0x0000001007077824 */ /* 0x000fe200078e0208 */
[----:B------:R-:W-:Y:S01]  /*0d70*/  IADD3 R3, R10, -R3, RZ ;  /* 0x800000030a037210 */ /* 0x000fe20007ffe0ff */
[----:B------:R-:W-:Y:S01]  /*0d80*/  IMAD.SHL.U32 R19, R18, 0x8, RZ ;  /* 0x0000000812137824 */ /* 0x000fe200078e00ff */
[----:B------:R-:W-:Y:S01]  /*0d90*/  SHF.R.S32.HI R22, RZ, 0x3, R0 ;  /* 0x00000003ff167819 */ /* 0x000fe20000011400 */
[----:B------:R-:W-:-:S02]  /*0da0*/  IMAD R154, R4, 0x40, R7 ;  /* 0x00000040049a7824 */ /* 0x000fc400078e0207 */
[----:B------:R-:W-:Y:S01]  /*0db0*/  IMAD.IADD R16, R152, 0x1, -R5 ;  /* 0x0000000198107824 */ /* 0x000fe200078e0a05 */
[----:B------:R-:W-:Y:S01]  /*0dc0*/  SHF.R.S32.HI R156, RZ, 0x1f, R19 ;  /* 0x0000001fff9c7819 */ /* 0x000fe20000011413 */
[----:B------:R-:W-:-:S07]  /*0dd0*/  IMAD R17, R3, 0x8, R154 ;  /* 0x0000000803117824 */ /* 0x000fce00078e029a */
.L_x_2040:
[----:B012---:R-:W0:Y:S01]  /*0de0*/  LDC.64 R2, c[0x0][0xc88] ;  /* 0x00032200ff027b82 */ /* 0x007e220000000a00 */
[----:B------:R-:W-:Y:S01]  /*0df0*/  ULDC.64 UR8, c[0x0][0xa28] ;  /* 0x00028a0000087ab9 */ /* 0x000fe20000000a00 */
[----:B------:R-:W-:Y:S01]  /*0e00*/  ULDC.64 UR10, c[0x0][0xa18] ;  /* 0x00028600000a7ab9 */ /* 0x000fe20000000a00 */
[----:B------:R-:W-:Y:S01]  /*0e10*/  ULDC UR4, c[0x0][0x424] ;  /* 0x0001090000047ab9 */ /* 0x000fe20000000800 */
        /* <DEDUP_REMOVED lines=11> */
[----:B------:R-:W-:-:S04]  /*0ed0*/  @UP0 ULEA UR8, UP2, UR40, UR8, 0x2 ;  /* 0x0000000828080291 */ /* 0x000fc8000f84103f */
[----:B------:R-:W-:Y:S02]  /*0ee0*/  @UP0 ULEA.HI.X UR9, UR40, UR9, UR41, 0x2, UP2 ;  /* 0x0000000928090291 */ /* 0x000fe400090f1429 */
[----:B------:R-:W-:Y:S01]  /*0ef0*/  @UP1 ULEA UR10, UP0, UR40, UR10, 0x2 ;  /* 0x0000000a280a1291 */ /* 0x000fe2000f80103f */
[----:B------:R-:W-:-:S03]  /*0f00*/  IMAD.U32 R2, RZ, RZ, UR8 ;  /* 0x00000008ff027e24 */ /* 0x000fc6000f8e00ff */
[----:B------:R-:W-:Y:S01]  /*0f10*/  @UP1 ULEA.HI.X UR11, UR40, UR11, UR41, 0x2, UP0 ;  /* 0x0000000b280b1291 */ /* 0x000fe200080f1429 */
[----:B------:R-:W-:Y:S01]  /*0f20*/  IMAD.U32 R3, RZ, RZ, UR9 ;  /* 0x00000009ff037e24 */ /* 0x000fe2000f8e00ff */
[----:B------:R-:W-:Y:S01]  /*0f30*/  ULDC.64 UR8, c[0x0][0x418] ;  /* 0x0001060000087ab9 */ /* 0x000fe20000000a00 */
[----:B------:R-:W-:-:S03]  /*0f40*/  IMAD.U32 R4, RZ, RZ, UR10 ;  /* 0x0000000aff047e24 */ /* 0x000fc6000f8e00ff */
[----:B------:R-:W-:Y:S01]  /*0f50*/  IMAD.U32 R5, RZ, RZ, UR11 ;  /* 0x0000000bff057e24 */ /* 0x000fe2000f8e00ff */
[----:B------:R-:W2:Y:S04]  /*0f60*/  @P0 LDG.E R2, desc[UR48][R2.64] ;  /* 0x0000003002020981 */ /* 0x000ea8000c1e1900 */
[----:B------:R-:W3:Y:S01]  /*0f70*/  @P2 LDG.E R4, desc[UR48][R4.64] ;  /* 0x0000003004042981 */ /* 0x000ee2000c1e1900 */
[----:B------:R-:W-:Y:S01]  /*0f80*/  UISETP.NE.U32.AND UP0, UPT, UR8, URZ, UPT ;  /* 0x0000003f0800728c */ /* 0x000fe2000bf05070 */
[----:B------:R-:W-:Y:S01]  /*0f90*/  UMOV UR47, URZ ;  /* 0x0000003f002f7c82 */ /* 0x000fe20008000000 */
[----:B------:R-:W-:Y:S02]  /*0fa0*/  ULDC UR50, c[0x0][0x288] ;  /* 0x0000a20000327ab9 */ /* 0x000fe40000000800 */
[----:B------:R-:W-:Y:S01]  /*0fb0*/  UISETP.NE.AND.EX UP0, UPT, UR9, URZ, UPT, UP0 ;  /* 0x0000003f0900728c */ /* 0x000fe2000bf05300 */
[----:B------:R-:W-:-:S02]  /*0fc0*/  UMOV UR42, UR6 ;  /* 0x00000006002a7c82 */ /* 0x000fc40008000000 */
[----:B------:R-:W-:Y:S01]  /*0fd0*/  ULDC.64 UR8, c[0x0][0xa20] ;  /* 0x0002880000087ab9 */ /* 0x000fe20000000a00 */
[----:B------:R-:W-:Y:S01]  /*0fe0*/  USEL UR4, UR4, 0x1, UP0 ;  /* 0x0000000104047887 */ /* 0x000fe20008000000 */
[----:B------:R-:W-:-:S03]  /*0ff0*/  ISETP.NE.U32.AND P1, PT, RZ, UR8, PT ;  /* 0x00000008ff007c0c */ /* 0x000fc6000bf25070 */
        /* <DEDUP_REMOVED lines=11> */
[----:B------:R-:W-:Y:S01]  /*10b0*/  IMAD.U32 R2, RZ, RZ, UR6 ;  /* 0x00000006ff027e24 */ /* 0x000fe2000f8e00ff */
[----:B------:R-:W-:-:S05]  /*10c0*/  MOV R3, UR7 ;  /* 0x0000000700037c02 */ /* 0x000fca0008000f00 */
[----:B------:R-:W2:Y:S04]  /*10d0*/  LDG.E R4, desc[UR48][R2.64] ;  /* 0x0000003002047981 */ /* 0x000ea8000c1e1900 */
[----:B------:R-:W3:Y:S01]  /*10e0*/  LDG.E R0, desc[UR48][R2.64+0x4] ;  /* 0x0000043002007981 */ /* 0x000ee2000c1e1900 */
[----:B--2---:R-:W-:Y:S02]  /*10f0*/  R2UR UR50, R4 ;  /* 0x00000000043272ca */ /* 0x004fe400000e0000 */
[----:B---3--:R-:W-:-:S13]  /*1100*/  R2UR UR6, R0 ;  /* 0x00000000000672ca */ /* 0x008fda00000e0000 */
[----:B------:R-:W-:-:S12]  /*1110*/  UIADD3 UR50, -UR50, UR6, URZ ;  /* 0x0000000632327290 */ /* 0x000fd8000fffe13f */
.L_x_1999:
[----:B------:R-:W-:Y:S05]  /*1120*/  @!P1 BRA `(.L_x_2000) ;  /* 0x00000000001c9947 */ /* 0x000fea0003800000 */
[----:B------:R-:W-:-:S04]  /*1130*/  ULEA UR4, UP0, UR40, UR8, 0x2 ;  /* 0x0000000828047291 */ /* 0x000fc8000f80103f */
[----:B------:R-:W-:Y:S02]  /*1140*/  ULEA.HI.X UR6, UR40, UR9, UR41, 0x2, UP0 ;  /* 0x0000000928067291 */ /* 0x000fe400080f1429 */
[----:B------:R-:W-:-:S04]  /*1150*/  IMAD.U32 R2, RZ, RZ, UR4 ;  /* 0x00000004ff027e24 */ /* 0x000fc8000f8e00ff */
[----:B------:R-:W-:-:S05]  /*1160*/  IMAD.U32 R3, RZ, RZ, UR6 ;  /* 0x00000006ff037e24 */ /* 0x000fca000f8e00ff */
[----:B------:R-:W2:Y:S02]  /*1170*/  LDG.E R2, desc[UR48][R2.64] ;  /* 0x0000003002027981 */ /* 0x000ea4000c1e1900 */
[----:B--2---:R-:W-:Y:S01]  /*1180*/  R2UR UR4, R2 ;  /* 0x00000000020472ca */ /* 0x004fe200000e0000 */
[----:B------:R-:W-:-:S14]  /*1190*/  BRA `(.L_x_2001) ;  /* 0x0000000000347947 */ /* 0x000fdc0003800000 */
.L_x_2000:
        /* <DEDUP_REMOVED lines=13> */
.L_x_2001:
[----:B------:R-:W-:Y:S01]  /*1270*/  ULDC UR6, c[0x0][0x448] ;  /* 0x0001120000067ab9 */ /* 0x000fe20000000800 */
[----:B------:R-:W-:Y:S01]  /*1280*/  UIMAD UR43, UR5, 0xc0, URZ ;  /* 0x000000c0052b78a4 */ /* 0x000fe2000f8e023f */
[----:B------:R-:W-:Y:S01]  /*1290*/  PLOP3.LUT P0, PT, PT, PT, PT, 0x80, 0x0 ;  /* 0x000000000000781c */ /* 0x000fe20003f0f070 */
[----:B------:R-:W-:Y:S01]  /*12a0*/  UISETP.NE.AND UP0, UPT, UR6, 0x1, UPT ;  /* 0x000000010600788c */ /* 0x000fe2000bf05270 */
[----:B------:R-:W-:Y:S01]  /*12b0*/  IMAD.MOV.U32 R0, RZ, RZ, RZ ;  /* 0x000000ffff007224 */ /* 0x000fe200078e00ff */
[----:B------:R-:W-:Y:S01]  /*12c0*/  UIADD3 UR6, UR43, 0xbf, URZ ;  /* 0x000000bf2b067890 */ /* 0x000fe2000fffe03f */
[----:B------:R-:W-:Y:S01]  /*12d0*/  IMAD.MOV.U32 R20, RZ, RZ, RZ ;  /* 0x000000ffff147224 */ /* 0x000fe200078e00ff */
[----:B------:R-:W-:Y:S01]  /*12e0*/  UIADD3 UR47, -UR47, UR4, URZ ;  /* 0x000000042f2f7290 */ /* 0x000fe2000fffe13f */
[----:B------:R-:W-:Y:S02]  /*12f0*/  CS2R R118, SRZ ;  /* 0x0000000000767805 */ /* 0x000fe4000001ff00 */
[----:B------:R-:W-:-:S02]  /*1300*/  CS2R R116, SRZ ;  /* 0x0000000000747805 */ /* 0x000fc4000001ff00 */
[----:B------:R-:W-:Y:S01]  /*1310*/  CS2R R114, SRZ ;  /* 0x0000000000727805 */ /* 0x000fe2000001ff00 */
[----:B------:R-:W-:Y:S01]  /*1320*/  UIADD3 UR7, UR47, 0x80, -UR50 ;  /* 0x000000802f077890 */ /* 0x000fe2000fffe832 */
[----:B------:R-:W-:Y:S02]  /*1330*/  CS2R R112, SRZ ;  /* 0x0000000000707805 */ /* 0x000fe4000001ff00 */
[----:B------:R-:W-:Y:S01]  /*1340*/  CS2R R14, SRZ ;  /* 0x00000000000e7805 */ /* 0x000fe2000001ff00 */
[----:B------:R-:W-:Y:S01]  /*1350*/  @UP0 ULDC UR4, c[0x0][0x44c] ;  /* 0x0001130000040ab9 */ /* 0x000fe20000000800 */
[----:B------:R-:W-:Y:S01]  /*1360*/  @UP0 ULDC UR8, c[0x0][0x450] ;  /* 0x0001140000080ab9 */ /* 0x000fe20000000800 */
[----:B------:R-:W-:Y:S01]  /*1370*/  UIMAD.WIDE.U32 UR4, UR6, UR4, URZ ;  /* 0x00000004060472a5 */ /* 0x000fe2000f8e003f */
[----:B------:R-:W-:Y:S01]  /*1380*/  IMAD.MOV.U32 R110, RZ, RZ, RZ ;  /* 0x000000ffff6e7224 */ /* 0x000fe200078e00ff */
[----:B------:R-:W-:Y:S01]  /*1390*/  UIADD3 UR4, UR47, 0x7f, URZ ;  /* 0x0000007f2f047890 */ /* 0x000fe2000fffe03f */
[----:B------:R-:W-:Y:S01]  /*13a0*/  IMAD.MOV.U32 R25, RZ, RZ, RZ ;  /* 0x000000ffff197224 */ /* 0x000fe200078e00ff */
[----:B------:R-:W-:Y:S01]  /*13b0*/  @UP0 USHF.R.U32.HI UR6, URZ, UR8, UR5 ;  /* 0x000000083f060299 */ /* 0x000fe20008011605 */
[----:B------:R-:W-:Y:S01]  /*13c0*/  CS2R R12, SRZ ;  /* 0x00000000000c7805 */ /* 0x000fe2000001ff00 */
[----:B------:R-:W-:Y:S01]  /*13d0*/  USHF.R.S32.HI UR5, URZ, 0x1f, UR4 ;  /* 0x0000001f3f057899 */ /* 0x000fe20008011404 */
[----:B------:R-:W-:Y:S01]  /*13e0*/  IMAD.MOV.U32 R106, RZ, RZ, RZ ;  /* 0x000000ffff6a7224 */ /* 0x000fe200078e00ff */
[----:B------:R-:W-:Y:S01]  /*13f0*/  UIADD3 UR6, UR7, UR6, URZ ;  /* 0x0000000607067290 */ /* 0x000fe2000fffe03f */
[----:B------:R-:W-:Y:S01]  /*1400*/  IMAD.MOV.U32 R27, RZ, RZ, RZ ;  /* 0x000000ffff1b7224 */ /* 0x000fe200078e00ff */
[----:B------:R-:W-:Y:S01]  /*1410*/  ULEA.HI UR5, UR5, UR4, URZ, 0x7 ;  /* 0x0000000405057291 */ /* 0x000fe2000f8f383f */
[----:B------:R-:W-:Y:S01]  /*1420*/  CS2R R102, SRZ ;  /* 0x0000000000667805 */ /* 0x000fe2000001ff00 */
[----:B------:R-:W-:Y:S01]  /*1430*/  USHF.R.S32.HI UR7, URZ, 0x1f, UR6 ;  /* 0x0000001f3f077899 */ /* 0x000fe20008011406 */
[----:B------:R-:W-:Y:S01]  /*1440*/  CS2R R100, SRZ ;  /* 0x0000000000647805 */ /* 0x000fe2000001ff00 */
[----:B------:R-:W-:Y:S01]  /*1450*/  USHF.R.S32.HI UR5, URZ, 0x7, UR5 ;  /* 0x000000073f057899 */ /* 0x000fe20008011405 */
[----:B------:R-:W-:Y:S01]  /*1460*/  CS2R R98, SRZ ;  /* 0x0000000000627805 */ /* 0x000fe2000001ff00 */
[----:B------:R-:W-:Y:S01]  /*1470*/  ULEA.HI UR7, UR7, UR6, URZ, 0x7 ;  /* 0x0000000607077291 */ /* 0x000fe2000f8f383f */
[----:B------:R-:W-:-:S02]  /*1480*/  CS2R R96, SRZ ;  /* 0x0000000000607805 */ /* 0x000fc4000001ff00 */
[----:B------:R-:W-:Y:S02]  /*1490*/  CS2R R94, SRZ ;  /* 0x00000000005e7805 */ /* 0x000fe4000001ff00 */
[----:B------:R-:W-:Y:S01]  /*14a0*/  CS2R R92, SRZ ;  /* 0x00000000005c7805 */ /* 0x000fe2000001ff00 */
[----:B------:R-:W-:Y:S01]  /*14b0*/  USHF.R.S32.HI UR7, URZ, 0x7, UR7 ;  /* 0x000000073f077899 */ /* 0x000fe20008011407 */
[----:B------:R-:W-:Y:S02]  /*14c0*/  CS2R R90, SRZ ;  /* 0x00000000005a7805 */ /* 0x000fe4000001ff00 */
[----:B------:R-:W-:Y:S01]  /*14d0*/  CS2R R88, SRZ ;  /* 0x0000000000587805 */ /* 0x000fe2000001ff00 */
[----:B------:R-:W-:-:S04]  /*14e0*/  UISETP.LT.AND UP0, UPT, UR5, UR7, UPT ;  /* 0x000000070500728c */ /* 0x000fc8000bf01270 */
[----:B------:R-:W-:-:S04]  /*14f0*/  USEL UR51, UR5, UR7, UP0 ;  /* 0x0000000705337287 */ /* 0x000fc80008000000 */
[----:B------:R-:W-:-:S06]  /*1500*/  UISETP.GE.AND UP0, UPT, UR51, 0x1, UPT ;  /* 0x000000013300788c */ /* 0x000fcc000bf06270 */
[----:B------:R-:W-:-:S13]  /*1510*/  PLOP3.LUT P1, PT, PT, PT, UP0, 0x80, 0x0 ;  /* 0x000000000000781c */ /* 0x000fda0003f2f008 */
        /* <DEDUP_REMOVED lines=32> */
.L_x_2003:
        /* <DEDUP_REMOVED lines=9> */
.L_x_2153:
[----:B------:R-:W-:Y:S05]  /*17b0*/  @!P0 BRA `(.L_x_2005) ;  /* 0x0000000000048947 */ /* 0x000fea0003800000 */
[----:B------:R-:W-:Y:S01]  /*17c0*/  BPT.TRAP 0x1 ;  /* 0x000000040000795c */ /* 0x000fe20000300000 */
.L_x_2005:
[----:B0-----:R-:W-:Y:S01]  /*17d0*/  IMAD.U32 R3, RZ, RZ, UR38 ;  /* 0x00000026ff037e24 */ /* 0x001fe2000f8e00ff */
[----:B------:R-:W-:-:S04]  /*17e0*/  MOV R0, UR39 ;  /* 0x0000002700007c02 */ /* 0x000fc80008000f00 */
[----:B------:R-:W-:Y:S02]  /*17f0*/  LEA R0, R0, UR45, 0x3 ;  /* 0x0000002d00007c11 */ /* 0x000fe4000f8e18ff */
[----:B------:R-:W-:-:S04]  /*1800*/  SHF.L.U32 R3, R3, 0x1f, RZ ;  /* 0x0000001f03037819 */ /* 0x000fc800000006ff */
[----:B------:R0:W1:Y:S01]  /*1810*/  SYNCS.PHASECHK.TRANS64.TRYWAIT P2, [R0+URZ+0x16830], R3 ;  /* 0x01683003000075a7 */ /* 0x000062000804017f */
[----:B------:R-:W-:Y:S05]  /*1820*/  @!P0 BRA `(.L_x_2006) ;  /* 0x0000000000048947 */ /* 0x000fea0003800000 */
[----:B------:R-:W-:Y:S01]  /*1830*/  BPT.TRAP 0x1 ;  /* 0x000000040000795c */ /* 0x000fe20000300000 */
.L_x_2006:
[----:B------:R-:W2:Y:S02]  /*1840*/  S2R R2, SR_TID.X ;  /* 0x0000000000027919 */ /* 0x000ea40000002100 */
[----:B--2---:R-:W-:Y:S01]  /*1850*/  LOP3.LUT P1, RZ, R2, 0x7f, RZ, 0xc0, !PT ;  /* 0x0000007f02ff7812 */ /* 0x004fe2000782c0ff */
[----:B-1----:R-:W-:-:S12]  /*1860*/  @P2 BRA `(.L_x_2007) ;  /* 0x0000000000082947 */ /* 0x002fd80003800000 */
[----:B------:R-:W1:Y:S02]  /*1870*/  SYNCS.PHASECHK.TRANS64.TRYWAIT P2, [R0+URZ+0x16830], R3 ;  /* 0x01683003000075a7 */ /* 0x000e64000804017f */
[----:B-1----:R-:W-:Y:S05]  /*1880*/  @!P2 BRA `(.L_x_2008) ;  /* 0x000000f000f8a947 */ /* 0x002fea0003800000 */
.L_x_2007:
[----:B------:R-:W-:Y:S05]  /*1890*/  WARPSYNC.ALL ;  /* 0x0000000000007948 */ /* 0x000fea0003800000 */
[----:B------:R-:W-:Y:S01]  /*18a0*/  UIADD3 UR4, UR45, 0xe400, URZ ;  /* 0x0000e4002d047890 */ /* 0x000fe2000fffe03f */
[----:B------:R-:W-:Y:S01]  /*18b0*/  WARPGROUP.ARRIVE ;  /* 0x00000000000079c5 */ /* 0x000fe20000000000 */
[----:B------:R-:W-:Y:S01]  /*18c0*/  ULOP3.LUT UR16, UR52, 0x10000, URZ, 0xfc, !UPT ;  /* 0x0001000034107892 */ /* 0x000fe2000f8efc3f */
[----:B------:R-:W-:Y:S01]  /*18d0*/  IMAD.U32 R4, RZ, RZ, UR50 ;  /* 0x00000032ff047e24 */ /* 0x000fe2000f8e00ff */
        /* <DEDUP_REMOVED lines=42> */
[----:B------:R-:W-:Y:S01]  /*1b80*/  @UP0 ULDC UR6, c[0x0][0x44c] ;  /* 0x0001130000060ab9 */ /* 0x000fe20000000800 */
[----:B------:R-:W-:Y:S02]  /*1b90*/  WARPGROUP.DEPBAR.LE gsb0, 0x0 ;  /* 0x00008000000079c5 */ /* 0x000fe40000010000 */
[----:B------:R-:W-:-:S06]  /*1ba0*/  WARPGROUP.ARRIVE ;  /* 0x00000000000079c5 */ /* 0x000fcc0000000000 */
[----:B------:R-:W-:Y:S01]  /*1bb0*/  HGMMA.64x128x16.F32 R24, gdesc[UR8], R24, gsb0 ;  /* 0x01e00000081879f0 */ /* 0x000fe20008000818 */
[----:B------:R-:W-:Y:S01]  /*1bc0*/  ULDC UR10, c[0x0][0x9d8] ;  /* 0x00027600000a7ab9 */ /* 0x000fe20000000800 */
[----:B------:R-:W-:Y:S01]  /*1bd0*/  @UP0 ULDC UR11, c[0x0][0x450] ;  /* 0x00011400000b0ab9 */ /* 0x000fe20000000800 */
[----:B------:R-:W-:Y:S02]  /*1be0*/  WARPGROUP.DEPBAR.LE gsb0, 0x0 ;  /* 0x00008000000079c5 */ /* 0x000fe40000010000 */
[----:B------:R-:W-:-:S07]  /*1bf0*/  WARPGROUP.ARRIVE ;  /* 0x00000000000079c5 */ /* 0x000fce0000000000 */
[----:B------:R-:W-:Y:S03]  /*1c00*/  HGMMA.64x128x16.F32 R24, gdesc[UR12], R24, gsb0 ;  /* 0x01e000000c1879f0 */ /* 0x000fe60008000818 */
[----:B------:R-:W-:Y:S02]  /*1c10*/  WARPGROUP.DEPBAR.LE gsb0, 0x0 ;  /* 0x00008000000079c5 */ /* 0x000fe40000010000 */
[----:B------:R-:W-:Y:S01]  /*1c20*/  FMUL.FTZ R5, R56, UR10 ;  /* 0x0000000a38057c20 */ /* 0x000fe20008410000 */
[----:B------:R-:W-:Y:S02]  /*1c30*/  VIADD R56, R17, UR43 ;  /* 0x0000002b11387c36 */ /* 0x000fe40008000000 */
[----:B------:R-:W-:Y:S01]  /*1c40*/  FMUL.FTZ R26, R26, UR10 ;  /* 0x0000000a1a1a7c20 */ /* 0x000fe20008410000 */
[----:B------:R-:W-:Y:S01]  /*1c50*/  FMUL.FTZ R27, R27, UR10 ;  /* 0x0000000a1b1b7c20 */ /* 0x000fe20008410000 */
[----:B------:R-:W-:Y:S01]  /*1c60*/  FMUL.FTZ R7, R57, UR10 ;  /* 0x0000000a39077c20 */ /* 0x000fe20008410000 */
[----:B------:R-:W-:Y:S01]  /*1c70*/  @P2 IMAD.HI.U32 R2, R56, UR6, RZ ;  /* 0x0000000638022c27 */ /* 0x000fe2000f8e00ff */
[----:B------:R-:W-:-:S03]  /*1c80*/  @UP0 ULDC UR6, c[0x0][0x450] ;  /* 0x0001140000060ab9 */ /* 0x000fc60000000800 */
[----:B------:R-:W-:Y:S01]  /*1c90*/  FMUL.FTZ R30, R30, UR10 ;  /* 0x0000000a1e1e7c20 */ /* 0x000fe20008410000 */
[----:B------:R-:W0:Y:S01]  /*1ca0*/  MUFU.TANH R26, R26 ;  /* 0x0000001a001a7308 */ /* 0x000e220000002400 */
[----:B------:R-:W-:Y:S01]  /*1cb0*/  FMUL.FTZ R31, R31, UR10 ;  /* 0x0000000a1f1f7c20 */ /* 0x000fe20008410000 */
[----:B------:R-:W-:Y:S01]  /*1cc0*/  @P2 SHF.R.U32.HI R56, RZ, UR6, R2 ;  /* 0x00000006ff382c19 */ /* 0x000fe20008011602 */
[----:B------:R-:W-:Y:S01]  /*1cd0*/  UMOV UR6, 0xffffff80 ;  /* 0xffffff8000067882 */ /* 0x000fe20000000000 */
[----:B------:R-:W-:Y:S01]  /*1ce0*/  FMUL.FTZ R34, R34, UR10 ;  /* 0x0000000a22227c20 */ /* 0x000fe20008410000 */
[----:B------:R-:W-:Y:S01]  /*1cf0*/  UIMAD UR6, UR51, UR6, 0x80 ;  /* 0x00000080330674a4 */ /* 0x000fe2000f8e0206 */
[----:B------:R-:W-:Y:S01]  /*1d00*/  FMUL.FTZ R35, R35, UR10 ;  /* 0x0000000a23237c20 */ /* 0x000fe20008410000 */
[----:B------:R-:W1:Y:S01]  /*1d10*/  SHFL.IDX PT, R2, R56, 0x1, 0x1c1f ;  /* 0x003c1f0038027f89 */ /* 0x000e6200000e0000 */
[----:B------:R-:W2:Y:S01]  /*1d20*/  MUFU.TANH R27, R27 ;  /* 0x0000001b001b7308 */ /* 0x000ea20000002400 */
[----:B------:R-:W-:Y:S01]  /*1d30*/  UIADD3 UR7, UR6, 0x1, URZ ;  /* 0x0000000106077890 */ /* 0x000fe2000fffe03f */
[----:B------:R-:W-:Y:S01]  /*1d40*/  FMUL.FTZ R38, R38, UR10 ;  /* 0x0000000a26267c20 */ /* 0x000fe20008410000 */
[----:B------:R-:W-:Y:S01]  /*1d50*/  UIADD3 UR6, UR47, UR6, URZ ;  /* 0x000000062f067290 */ /* 0x000fe2000fffe03f */
[----:B------:R-:W-:Y:S01]  /*1d60*/  FMUL.FTZ R59, R59, UR10 ;  /* 0x0000000a3b3b7c20 */ /* 0x000fe20008410000 */
[----:B------:R-:W-:Y:S01]  /*1d70*/  FMUL.FTZ R89, R32, UR10 ;  /* 0x0000000a20597c20 */ /* 0x000fe20008410000 */
[----:B------:R-:W-:Y:S01]  /*1d80*/  FMUL.FTZ R39, R39, UR10 ;  /* 0x0000000a27277c20 */ /* 0x000fe20008410000 */
[----:B------:R-:W-:Y:S01]  /*1d90*/  IMAD.U32 R57, RZ, RZ, UR7 ;  /* 0x00000007ff397e24 */ /* 0x000fe2000f8e00ff */
[----:B------:R-:W-:Y:S01]  /*1da0*/  MUFU.TANH R30, R30 ;  /* 0x0000001e001e7308 */ /* 0x000fe20000002400 */
[----:B------:R-:W-:-:S02]  /*1db0*/  IMAD.U32 R3, RZ, RZ, UR6 ;  /* 0x00000006ff037e24 */ /* 0x000fc4000f8e00ff */
[----:B------:R-:W-:Y:S01]  /*1dc0*/  FMUL.FTZ R32, R36, UR10 ;  /* 0x0000000a24207c20 */ /* 0x000fe20008410000 */
[C---:B------:R-:W-:Y:S02]  /*1dd0*/  IMAD R57, R16.reuse, -0x2, R57 ;  /* 0xfffffffe10397824 */ /* 0x040fe400078e0239 */
[----:B------:R-:W-:Y:S01]  /*1de0*/  FMUL.FTZ R55, R55, UR10 ;  /* 0x0000000a37377c20 */ /* 0x000fe20008410000 */
[----:B------:R-:W-:Y:S02]  /*1df0*/  IMAD R6, R16, -0x2, R3 ;  /* 0xfffffffe10067824 */ /* 0x000fe400078e0203 */
[----:B------:R-:W-:Y:S01]  /*1e00*/  FMUL.FTZ R10, R25, UR10 ;  /* 0x0000000a190a7c20 */ /* 0x000fe20008410000 */
[----:B------:R-:W-:Y:S01]  /*1e10*/  FMUL.FTZ R42, R42, UR10 ;  /* 0x0000000a2a2a7c20 */ /* 0x000fe20008410000 */
[----:B------:R-:W-:Y:S01]  /*1e20*/  IADD3 R57, -R4, UR47, R57 ;  /* 0x0000002f04397c10 */ /* 0x000fe2000fffe139 */
[----:B------:R-:W-:Y:S01]  /*1e30*/  MUFU.TANH R31, R31 ;  /* 0x0000001f001f7308 */ /* 0x000fe20000002400 */
[----:B------:R-:W-:Y:S01]  /*1e40*/  FMUL.FTZ R25, R41, UR10 ;  /* 0x0000000a29197c20 */ /* 0x000fe20008410000 */
[----:B------:R-:W-:Y:S01]  /*1e50*/  FMUL.FTZ R43, R43, UR10 ;  /* 0x0000000a2b2b7c20 */ /* 0x000fe20008410000 */
[----:B------:R-:W-:Y:S01]  /*1e60*/  FMUL.FTZ R12, R53, UR10 ;  /* 0x0000000a350c7c20 */ /* 0x000fe20008410000 */
[----:B------:R-:W-:Y:S01]  /*1e70*/  FMUL.FTZ R46, R46, UR10 ;  /* 0x0000000a2e2e7c20 */ /* 0x000fe20008410000 */
[----:B------:R-:W-:Y:S01]  /*1e80*/  FMUL.FTZ R13, R52, UR10 ;  /* 0x0000000a340d7c20 */ /* 0x000fe20008410000 */
[----:B-1----:R-:W-:Y:S01]  /*1e90*/  VIADDMNMX R2, R2, R57, R6, PT ;  /* 0x0000003902027246 */ /* 0x002fe20003800106 */
[----:B------:R-:W-:Y:S01]  /*1ea0*/  FMUL.FTZ R51, R51, UR10 ;  /* 0x0000000a33337c20 */ /* 0x000fe20008410000 */
[----:B------:R-:W1:Y:S01]  /*1eb0*/  MUFU.TANH R34, R34 ;  /* 0x0000002200227308 */ /* 0x000e620000002400 */
[----:B------:R-:W-:Y:S01]  /*1ec0*/  FMUL.FTZ R47, R47, UR10 ;  /* 0x0000000a2f2f7c20 */ /* 0x000fe20008410000 */
[----:B------:R-:W-:Y:S01]  /*1ed0*/  ISETP.GT.AND P3, PT, R2, RZ, PT ;  /* 0x000000ff0200720c */ /* 0x000fe20003f64270 */
[----:B------:R-:W-:Y:S01]  /*1ee0*/  FMUL.FTZ R50, R50, UR10 ;  /* 0x0000000a32327c20 */ /* 0x000fe20008410000 */
[C---:B------:R-:W-:Y:S01]  /*1ef0*/  ISETP.GT.AND P4, PT, R2.reuse, 0x1, PT ;  /* 0x000000010200780c */ /* 0x040fe20003f84270 */
[----:B------:R-:W-:Y:S01]  /*1f00*/  FMUL.FTZ R20, R45, UR10 ;  /* 0x0000000a2d147c20 */ /* 0x000fe20008410000 */
[----:B------:R-:W-:Y:S01]  /*1f10*/  ISETP.GT.AND P5, PT, R2, 0x8, PT ;  /* 0x000000080200780c */ /* 0x000fe20003fa4270 */
[----:B------:R-:W-:Y:S01]  /*1f20*/  FMUL.FTZ R15, R49, UR10 ;  /* 0x0000000a310f7c20 */ /* 0x000fe20008410000 */
[----:B------:R-:W3:Y:S01]  /*1f30*/  MUFU.TANH R35, R35 ;  /* 0x0000002300237308 */ /* 0x000ee20000002400 */
[----:B0-----:R-:W-:Y:S01]  /*1f40*/  FSEL R93, R26, -INF , P3 ;  /* 0xff8000001a5d7808 */ /* 0x001fe20001800000 */
[----:B------:R-:W-:Y:S01]  /*1f50*/  FMUL.FTZ R54, R54, UR10 ;  /* 0x0000000a36367c20 */ /* 0x000fe20008410000 */
[----:B--2---:R-:W-:Y:S01]  /*1f60*/  FSEL R91, R27, -INF , P4 ;  /* 0xff8000001b5b7808 */ /* 0x004fe20002000000 */
[----:B------:R-:W-:Y:S01]  /*1f70*/  FMUL.FTZ R14, R48, UR10 ;  /* 0x0000000a300e7c20 */ /* 0x000fe20008410000 */
[----:B------:R-:W-:Y:S01]  /*1f80*/  ISETP.GT.AND P3, PT, R2, 0x9, PT ;  /* 0x000000090200780c */ /* 0x000fe20003f64270 */
[----:B------:R-:W-:Y:S01]  /*1f90*/  FMUL.FTZ R58, R58, UR10 ;  /* 0x0000000a3a3a7c20 */ /* 0x000fe20008410000 */
[----:B------:R-:W-:Y:S01]  /*1fa0*/  FMNMX.FTZ R4, R93, R91, !PT ;  /* 0x0000005b5d047209 */ /* 0x000fe20007810000 */
[----:B------:R-:W0:Y:S01]  /*1fb0*/  MUFU.TANH R38, R38 ;  /* 0x0000002600267308 */ /* 0x000e220000002400 */
[----:B------:R-:W-:Y:S01]  /*1fc0*/  ISETP.GT.AND P4, PT, R2, 0x10, PT ;  /* 0x000000100200780c */ /* 0x000fe20003f84270 */
[----:B------:R-:W-:Y:S01]  /*1fd0*/  FMUL.FTZ R8, R24, UR10 ;  /* 0x0000000a18087c20 */ /* 0x000fe20008410000 */
[----:B------:R-:W-:Y:S01]  /*1fe0*/  FMUL.FTZ R24, R40, UR10 ;  /* 0x0000000a28187c20 */ /* 0x000fe20008410000 */
[----:B------:R-:W-:Y:S01]  /*1ff0*/  FMUL.FTZ R62, R62, UR10 ;  /* 0x0000000a3e3e7c20 */ /* 0x000fe20008410000 */
[----:B-1----:R-:W-:Y:S01]  /*2000*/  FSEL R53, R34, -INF , P4 ;  /* 0xff80000022357808 */ /* 0x002fe20002000000 */
[----:B------:R-:W-:Y:S01]  /*2010*/  FMUL.FTZ R63, R63, UR10 ;  /* 0x0000000a3f3f7c20 */ /* 0x000fe20008410000 */
[----:B------:R-:W-:Y:S01]  /*2020*/  ISETP.GT.AND P4, PT, R2, 0x18, PT ;  /* 0x000000180200780c */ /* 0x000fe20003f84270 */
        /* <DEDUP_REMOVED lines=8> */
[----:B------:R-:W-:Y:S01]  /*20b0*/  MUFU.TANH R39, R39 ;  /* 0x0000002700277308 */ /* 0x000fe20000002400 */
[----:B-1----:R-:W-:Y:S01]  /*20c0*/  FSEL R59, R30, -INF , P5 ;  /* 0xff8000001e3b7808 */ /* 0x002fe20002800000 */
[----:B------:R-:W-:Y:S01]  /*20d0*/  FMUL.FTZ R75, R75, UR10 ;  /* 0x0000000a4b4b7c20 */ /* 0x000fe20008410000 */
[----:B------:R-:W-:Y:S01]  /*20e0*/  FMUL.FTZ R78, R78, UR10 ;  /* 0x0000000a4e4e7c20 */ /* 0x000fe20008410000 */
[----:B------:R-:W-:Y:S01]  /*20f0*/  FMUL.FTZ R79, R79, UR10 ;  /* 0x0000000a4f4f7c20 */ /* 0x000fe20008410000 */
[----:B------:R-:W-:Y:S01]  /*2100*/  FMNMX.FTZ R4, R59, R4, !PT ;  /* 0x000000043b047209 */ /* 0x000fe20007810000 */
        /* <DEDUP_REMOVED lines=8> */
[----:B------:R2:W-:Y:S01]  /*2190*/  @!P1 SYNCS.ARRIVE.TRANS64.RED.A1T0 RZ, [R0+URZ], RZ ;  /* 0x000000ff00ff99a7 */ /* 0x0005e2000810043f */
[----:B------:R-:W-:Y:S01]  /*21a0*/  @UP0 ULDC UR6, c[0x0][0x44c] ;  /* 0x0001130000060ab9 */ /* 0x000fe20000000800 */
[----:B------:R-:W4:Y:S01]  /*21b0*/  MUFU.TANH R42, R42 ;  /* 0x0000002a002a7308 */ /* 0x000f220000002400 */
[----:B-1----:R-:W-:Y:S01]  /*21c0*/  FSEL R55, R31, -INF , P3 ;  /* 0xff8000001f377808 */ /* 0x002fe20001800000 */
[----:B------:R-:W-:Y:S01]  /*21d0*/  UIMAD.WIDE.U32 UR6, UR43, UR6, URZ ;  /* 0x000000062b0672a5 */ /* 0x000fe2000f8e003f */
[----:B------:R-:W-:-:S02]  /*21e0*/  ISETP.GT.AND P3, PT, R2, 0x11, PT ;  /* 0x000000110200780c */ /* 0x000fc40003f64270 */
[----:B------:R-:W-:Y:S02]  /*21f0*/  FMNMX.FTZ R4, R55, R4, !PT ;  /* 0x0000000437047209 */ /* 0x000fe40007810000 */
[----:B---3--:R-:W-:Y:S01]  /*2200*/  FSEL R52, R35, -INF , P3 ;  /* 0xff80000023347808 */ /* 0x008fe20001800000 */
[----:B------:R-:W-:Y:S01]  /*2210*/  MUFU.TANH R43, R43 ;  /* 0x0000002b002b7308 */ /* 0x000fe20000002400 */
[----:B------:R-:W-:Y:S02]  /*2220*/  FMNMX.FTZ R3, R53, R4, !PT ;  /* 0x0000000435037209 */ /* 0x000fe40007810000 */
[----:B------:R-:W-:Y:S02]  /*2230*/  ISETP.GT.AND P3, PT, R2, 0x19, PT ;  /* 0x000000190200780c */ /* 0x000fe40003f64270 */
[----:B------:R-:W-:-:S03]  /*2240*/  FMNMX.FTZ R4, R52, R3, !PT ;  /* 0x0000000334047209 */ /* 0x000fc60007810000 */
[----:B------:R-:W1:Y:S08]  /*2250*/  MUFU.TANH R46, R46 ;  /* 0x0000002e002e7308 */ /* 0x000e700000002400 */
[----:B------:R0:W-:Y:S08]  /*2260*/  MUFU.TANH R11, R51 ;  /* 0x00000033000b7308 */ /* 0x0001f00000002400 */
[----:B------:R1:W3:Y:S01]  /*2270*/  MUFU.TANH R9, R47 ;  /* 0x0000002f00097308 */ /* 0x0002e20000002400 */
[----:B0-----:R-:W-:-:S02]  /*2280*/  FSEL R51, R38, -INF , P4 ;  /* 0xff80000026337808 */ /* 0x001fc40002000000 */
[----:B------:R-:W-:Y:S02]  /*2290*/  ISETP.GT.AND P4, PT, R2, 0x20, PT ;  /* 0x000000200200780c */ /* 0x000fe40003f84270 */
[----:B------:R-:W-:Y:S02]  /*22a0*/  FMNMX.FTZ R3, R51, R4, !PT ;  /* 0x0000000433037209 */ /* 0x000fe40007810000 */
[----:B----4-:R-:W-:Y:S01]  /*22b0*/  FSEL R49, R42, -INF , P4 ;  /* 0xff8000002a317808 */ /* 0x010fe20002000000 */
[----:B------:R0:W4:Y:S01]  /*22c0*/  MUFU.TANH R45, R50 ;  /* 0x00000032002d7308 */ /* 0x0001220000002400 */
[----:B------:R-:W-:-:S04]  /*22d0*/  ISETP.GT.AND P4, PT, R2, 0x28, PT ;  /* 0x000000280200780c */ /* 0x000fc80003f84270 */
[----:B-1----:R-:W-:Y:S02]  /*22e0*/  FSEL R47, R46, -INF , P4 ;  /* 0xff8000002e2f7808 */ /* 0x002fe40002000000 */
[C---:B------:R-:W-:Y:S01]  /*22f0*/  ISETP.GT.AND P4, PT, R2.reuse, 0x30, PT ;  /* 0x000000300200780c */ /* 0x040fe20003f84270 */
[----:B------:R-:W1:Y:S01]  /*2300*/  MUFU.TANH R54, R54 ;  /* 0x0000003600367308 */ /* 0x000e620000002400 */
[----:B0-----:R-:W-:Y:S02]  /*2310*/  FSEL R50, R39, -INF , P3 ;  /* 0xff80000027327808 */ /* 0x001fe40001800000 */
[----:B------:R-:W-:Y:S02]  /*2320*/  ISETP.GT.AND P3, PT, R2, 0x21, PT ;  /* 0x000000210200780c */ /* 0x000fe40003f64270 */
[----:B------:R-:W-:Y:S02]  /*2330*/  FMNMX.FTZ R4, R50, R3, !PT ;  /* 0x0000000332047209 */ /* 0x000fe40007810000 */
[----:B------:R-:W-:Y:S01]  /*2340*/  FSEL R48, R43, -INF , P3 ;  /* 0xff8000002b307808 */ /* 0x000fe20001800000 */
[----:B------:R0:W5:Y:S01]  /*2350*/  MUFU.TANH R40, R58 ;  /* 0x0000003a00287308 */ /* 0x0001620000002400 */
[----:B------:R-:W-:-:S02]  /*2360*/  FMNMX.FTZ R3, R49, R4, !PT ;  /* 0x0000000431037209 */ /* 0x000fc40007810000 */
[----:B------:R-:W-:Y:S02]  /*2370*/  ISETP.GT.AND P3, PT, R2, 0x29, PT ;  /* 0x000000290200780c */ /* 0x000fe40003f64270 */
[----:B------:R-:W-:Y:S02]  /*2380*/  FMNMX.FTZ R4, R48, R3, !PT ;  /* 0x0000000330047209 */ /* 0x000fe40007810000 */
[----:B---3--:R-:W-:Y:S01]  /*2390*/  FSEL R46, R9, -INF , P3 ;  /* 0xff800000092e7808 */ /* 0x008fe20001800000 */
[----:B------:R-:W3:Y:S01]  /*23a0*/  MUFU.TANH R62, R62 ;  /* 0x0000003e003e7308 */ /* 0x000ee20000002400 */
[----:B------:R-:W-:Y:S01]  /*23b0*/  FMNMX.FTZ R3, R47, R4, !PT ;  /* 0x000000042f037209 */ /* 0x000fe20007810000 */
[----:B0-----:R-:W-:Y:S01]  /*23c0*/  FMUL.FTZ R58, R68, UR10 ;  /* 0x0000000a443a7c20 */ /* 0x001fe20008410000 */
[----:B------:R-:W-:Y:S01]  /*23d0*/  ISETP.GT.AND P3, PT, R2, 0x31, PT ;  /* 0x000000310200780c */ /* 0x000fe20003f64270 */
[----:B------:R-:W-:Y:S01]  /*23e0*/  FMUL.FTZ R68, R85, UR10 ;  /* 0x0000000a55447c20 */ /* 0x000fe20008410000 */
[----:B----4-:R-:W-:-:S02]  /*23f0*/  FSEL R45, R45, -INF , P4 ;  /* 0xff8000002d2d7808 */ /* 0x010fc40002000000 */
[----:B------:R-:W-:Y:S01]  /*2400*/  FMNMX.FTZ R4, R46, R3, !PT ;  /* 0x000000032e047209 */ /* 0x000fe20007810000 */
[----:B------:R-:W0:Y:S01]  /*2410*/  MUFU.TANH R37, R63 ;  /* 0x0000003f00257308 */ /* 0x000e220000002400 */
[C---:B------:R-:W-:Y:S02]  /*2420*/  ISETP.GT.AND P4, PT, R2.reuse, 0x38, PT ;  /* 0x000000380200780c */ /* 0x040fe40003f84270 */
[----:B------:R-:W-:Y:S02]  /*2430*/  FSEL R43, R11, -INF , P3 ;  /* 0xff8000000b2b7808 */ /* 0x000fe40001800000 */
[----:B------:R-:W-:Y:S02]  /*2440*/  FMNMX.FTZ R4, R45, R4, !PT ;  /* 0x000000042d047209 */ /* 0x000fe40007810000 */
[----:B------:R-:W-:Y:S01]  /*2450*/  ISETP.GT.AND P3, PT, R2, 0x39, PT ;  /* 0x000000390200780c */ /* 0x000fe20003f64270 */
[----:B------:R-:W4:Y:S01]  /*2460*/  MUFU.TANH R66, R66 ;  /* 0x0000004200427308 */ /* 0x000f220000002400 */
[----:B-1----:R-:W-:-:S02]  /*2470*/  FSEL R42, R54, -INF , P4 ;  /* 0xff800000362a7808 */ /* 0x002fc40002000000 */
[----:B------:R-:W-:Y:S02]  /*2480*/  FMNMX.FTZ R3, R43, R4, !PT ;  /* 0x000000042b037209 */ /* 0x000fe40007810000 */
[----:B------:R-:W-:Y:S02]  /*2490*/  ISETP.GT.AND P4, PT, R2, 0x40, PT ;  /* 0x000000400200780c */ /* 0x000fe40003f84270 */
[----:B------:R-:W-:Y:S01]  /*24a0*/  FSEL R41, R41, -INF , P3 ;  /* 0xff80000029297808 */ /* 0x000fe20001800000 */
[----:B------:R-:W1:Y:S01]  /*24b0*/  MUFU.TANH R35, R67 ;  /* 0x0000004300237308 */ /* 0x000e620000002400 */
[----:B------:R-:W-:Y:S02]  /*24c0*/  FMNMX.FTZ R4, R42, R3, !PT ;  /* 0x000000032a047209 */ /* 0x000fe40007810000 */
[----:B------:R-:W-:Y:S02]  /*24d0*/  ISETP.GT.AND P3, PT, R2, 0x41, PT ;  /* 0x000000410200780c */ /* 0x000fe40003f64270 */
[----:B-----5:R-:W-:-:S02]  /*24e0*/  FSEL R40, R40, -INF , P4 ;  /* 0xff80000028287808 */ /* 0x020fc40002000000 */
[----:B------:R-:W-:Y:S01]  /*24f0*/  FMNMX.FTZ R3, R41, R4, !PT ;  /* 0x0000000429037209 */ /* 0x000fe20007810000 */
[----:B------:R5:W2:Y:S01]  /*2500*/  MUFU.TANH R34, R70 ;  /* 0x0000004600227308 */ /* 0x000aa20000002400 */
[----:B------:R-:W-:Y:S02]  /*2510*/  ISETP.GT.AND P4, PT, R2, 0x48, PT ;  /* 0x000000480200780c */ /* 0x000fe40003f84270 */
[----:B------:R-:W-:Y:S02]  /*2520*/  FSEL R39, R36, -INF , P3 ;  /* 0xff80000024277808 */ /* 0x000fe40001800000 */
[----:B------:R-:W-:Y:S02]  /*2530*/  FMNMX.FTZ R4, R40, R3, !PT ;  /* 0x0000000328047209 */ /* 0x000fe40007810000 */
[----:B------:R-:W-:Y:S01]  /*2540*/  ISETP.GT.AND P3, PT, R2, 0x49, PT ;  /* 0x000000490200780c */ /* 0x000fe20003f64270 */
[----:B------:R4:W2:Y:S01]  /*2550*/  MUFU.TANH R31, R71 ;  /* 0x00000047001f7308 */ /* 0x0008a20000002400 */
[----:B---3--:R-:W-:Y:S01]  /*2560*/  FSEL R38, R62, -INF , P4 ;  /* 0xff8000003e267808 */ /* 0x008fe20002000000 */
[----:B-----5:R-:W-:Y:S01]  /*2570*/  FMUL.FTZ R70, R60, UR10 ;  /* 0x0000000a3c467c20 */ /* 0x020fe20008410000 */
[----:B------:R-:W-:Y:S01]  /*2580*/  FMNMX.FTZ R3, R39, R4, !PT ;  /* 0x0000000427037209 */ /* 0x000fe20007810000 */
[----:B------:R-:W-:Y:S01]  /*2590*/  FMUL.FTZ R60, R72, UR10 ;  /* 0x0000000a483c7c20 */ /* 0x000fe20008410000 */
[----:B------:R-:W-:Y:S01]  /*25a0*/  ISETP.GT.AND P4, PT, R2, 0x50, PT ;  /* 0x000000500200780c */ /* 0x000fe20003f84270 */
[----:B------:R-:W-:Y:S01]  /*25b0*/  FMUL.FTZ R62, R76, UR10 ;  /* 0x0000000a4c3e7c20 */ /* 0x000fe20008410000 */
[----:B0-----:R-:W-:Y:S01]  /*25c0*/  FSEL R37, R37, -INF , P3 ;  /* 0xff80000025257808 */ /* 0x001fe20001800000 */
[----:B------:R0:W3:Y:S01]  /*25d0*/  MUFU.TANH R30, R74 ;  /* 0x0000004a001e7308 */ /* 0x0000e20000002400 */
[----:B------:R-:W-:Y:S01]  /*25e0*/  FMNMX.FTZ R4, R38, R3, !PT ;  /* 0x0000000326047209 */ /* 0x000fe20007810000 */
[----:B----4-:R-:W-:Y:S01]  /*25f0*/  FMUL.FTZ R71, R61, UR10 ;  /* 0x0000000a3d477c20 */ /* 0x010fe20008410000 */
[----:B------:R-:W-:-:S02]  /*2600*/  ISETP.GT.AND P3, PT, R2, 0x51, PT ;  /* 0x000000510200780c */ /* 0x000fc40003f64270 */
[----:B------:R-:W-:Y:S01]  /*2610*/  FSEL R36, R66, -INF , P4 ;  /* 0xff80000042247808 */ /* 0x000fe20002000000 */
[----:B------:R-:W-:Y:S01]  /*2620*/  FMUL.FTZ R66, R81, UR10 ;  /* 0x0000000a51427c20 */ /* 0x000fe20008410000 */
[----:B------:R-:W-:Y:S01]  /*2630*/  FMNMX.FTZ R3, R37, R4, !PT ;  /* 0x0000000425037209 */ /* 0x000fe20007810000 */
[----:B------:R4:W5:Y:S01]  /*2640*/  MUFU.TANH R26, R75 ;  /* 0x0000004b001a7308 */ /* 0x0009620000002400 */
[----:B------:R-:W-:Y:S01]  /*2650*/  ISETP.GT.AND P4, PT, R2, 0x58, PT ;  /* 0x000000580200780c */ /* 0x000fe20003f84270 */
[----:B0-----:R-:W-:Y:S01]  /*2660*/  FMUL.FTZ R74, R64, UR10 ;  /* 0x0000000a404a7c20 */ /* 0x001fe20008410000 */
[----:B-1----:R-:W-:Y:S01]  /*2670*/  FSEL R35, R35, -INF , P3 ;  /* 0xff80000023237808 */ /* 0x002fe20001800000 */
[----:B------:R-:W-:Y:S01]  /*2680*/  FMUL.FTZ R64, R80, UR10 ;  /* 0x0000000a50407c20 */ /* 0x000fe20008410000 */
[----:B------:R-:W-:Y:S02]  /*2690*/  FMNMX.FTZ R4, R36, R3, !PT ;  /* 0x0000000324047209 */ /* 0x000fe40007810000 */
[----:B------:R-:W-:Y:S01]  /*26a0*/  ISETP.GT.AND P3, PT, R2, 0x59, PT ;  /* 0x000000590200780c */ /* 0x000fe20003f64270 */
[----:B------:R-:W0:Y:S01]  /*26b0*/  MUFU.TANH R27, R78 ;  /* 0x0000004e001b7308 */ /* 0x000e220000002400 */
[----:B--2---:R-:W-:Y:S01]  /*26c0*/  FSEL R34, R34, -INF , P4 ;  /* 0xff80000022227808 */ /* 0x004fe20002000000 */
[----:B----4-:R-:W-:Y:S01]  /*26d0*/  FMUL.FTZ R75, R65, UR10 ;  /* 0x0000000a414b7c20 */ /* 0x010fe20008410000 */
[----:B------:R-:W-:Y:S01]  /*26e0*/  FMNMX.FTZ R3, R35, R4, !PT ;  /* 0x0000000423037209 */ /* 0x000fe20007810000 */
[----:B------:R-:W-:Y:S01]  /*26f0*/  FMUL.FTZ R65, R77, UR10 ;  /* 0x0000000a4d417c20 */ /* 0x000fe20008410000 */
[----:B------:R-:W-:-:S02]  /*2700*/  ISETP.GT.AND P4, PT, R2, 0x60, PT ;  /* 0x000000600200780c */ /* 0x000fc40003f84270 */
[----:B------:R-:W-:Y:S01]  /*2710*/  FSEL R31, R31, -INF , P3 ;  /* 0xff8000001f1f7808 */ /* 0x000fe20001800000 */
[----:B------:R-:W1:Y:S01]  /*2720*/  MUFU.TANH R9, R79 ;  /* 0x0000004f00097308 */ /* 0x000e620000002400 */
[----:B------:R-:W-:Y:S02]  /*2730*/  FMNMX.FTZ R4, R34, R3, !PT ;  /* 0x0000000322047209 */ /* 0x000fe40007810000 */
[----:B------:R-:W-:Y:S02]  /*2740*/  ISETP.GT.AND P3, PT, R2, 0x61, PT ;  /* 0x000000610200780c */ /* 0x000fe40003f64270 */
[----:B---3--:R-:W-:Y:S02]  /*2750*/  FSEL R30, R30, -INF , P4 ;  /* 0xff8000001e1e7808 */ /* 0x008fe40002000000 */
[----:B------:R-:W-:Y:S01]  /*2760*/  FMNMX.FTZ R3, R31, R4, !PT ;  /* 0x000000041f037209 */ /* 0x000fe20007810000 */
[----:B------:R-:W2:Y:S01]  /*2770*/  MUFU.TANH R11, R82 ;  /* 0x00000052000b7308 */ /* 0x000ea20000002400 */
[----:B------:R-:W-:-:S02]  /*2780*/  ISETP.GT.AND P4, PT, R2, 0x68, PT ;  /* 0x000000680200780c */ /* 0x000fc40003f84270 */
[----:B-----5:R-:W-:Y:S02]  /*2790*/  FSEL R26, R26, -INF , P3 ;  /* 0xff8000001a1a7808 */ /* 0x020fe40001800000 */
[----:B------:R-:W-:Y:S02]  /*27a0*/  FMNMX.FTZ R3, R30, R3, !PT ;  /* 0x000000031e037209 */ /* 0x000fe40007810000 */
[----:B------:R-:W-:Y:S01]  /*27b0*/  ISETP.GT.AND P3, PT, R2, 0x69, PT ;  /* 0x000000690200780c */ /* 0x000fe20003f64270 */
[----:B------:R-:W3:Y:S01]  /*27c0*/  MUFU.TANH R83, R83 ;  /* 0x0000005300537308 */ /* 0x000ee20000002400 */
[----:B0-----:R-:W-:Y:S02]  /*27d0*/  FSEL R27, R27, -INF , P4 ;  /* 0xff8000001b1b7808 */ /* 0x001fe40002000000 */
[----:B------:R-:W-:Y:S02]  /*27e0*/  FMNMX.FTZ R4, R26, R3, !PT ;  /* 0x000000031a047209 */ /* 0x000fe40007810000 */
[----:B------:R-:W-:-:S02]  /*27f0*/  ISETP.GT.AND P4, PT, R2, 0x70, PT ;  /* 0x000000700200780c */ /* 0x000fc40003f84270 */
[----:B-1----:R-:W-:Y:S01]  /*2800*/  FSEL R9, R9, -INF , P3 ;  /* 0xff80000009097808 */ /* 0x002fe20001800000 */
[----:B------:R-:W0:Y:S01]  /*2810*/  MUFU.TANH R86, R86 ;  /* 0x0000005600567308 */ /* 0x000e220000002400 */
[----:B------:R-:W-:Y:S02]  /*2820*/  FMNMX.FTZ R4, R27, R4, !PT ;  /* 0x000000041b047209 */ /* 0x000fe40007810000 */
[C---:B------:R-:W-:Y:S02]  /*2830*/  ISETP.GT.AND P3, PT, R2.reuse, 0x71, PT ;  /* 0x000000710200780c */ /* 0x040fe40003f64270 */
[----:B--2---:R-:W-:Y:S02]  /*2840*/  FSEL R11, R11, -INF , P4 ;  /* 0xff8000000b0b7808 */ /* 0x004fe40002000000 */
[----:B------:R-:W-:Y:S01]  /*2850*/  FMNMX.FTZ R44, R9, R4, !PT ;  /* 0x00000004092c7209 */ /* 0x000fe20007810000 */
[----:B------:R-:W1:Y:S01]  /*2860*/  MUFU.TANH R87, R87 ;  /* 0x0000005700577308 */ /* 0x000e620000002400 */
[----:B------:R-:W-:-:S02]  /*2870*/  ISETP.GT.AND P4, PT, R2, 0x78, PT ;  /* 0x000000780200780c */ /* 0x000fc40003f84270 */
[----:B---3--:R-:W-:Y:S02]  /*2880*/  FSEL R4, R83, -INF , P3 ;  /* 0xff80000053047808 */ /* 0x008fe40001800000 */
[----:B------:R-:W-:Y:S02]  /*2890*/  FMNMX.FTZ R63, R11, R44, !PT ;  /* 0x0000002c0b3f7209 */ /* 0x000fe40007810000 */
[----:B------:R-:W-:Y:S01]  /*28a0*/  ISETP.GT.AND P3, PT, R2, 0x79, PT ;  /* 0x000000790200780c */ /* 0x000fe20003f64270 */
[----:B------:R-:W-:Y:S01]  /*28b0*/  MUFU.TANH R8, R8 ;  /* 0x0000000800087308 */ /* 0x000fe20000002400 */
[----:B0-----:R-:W-:Y:S02]  /*28c0*/  FSEL R3, R86, -INF , P4 ;  /* 0xff80000056037808 */ /* 0x001fe40002000000 */
[----:B------:R-:W-:-:S04]  /*28d0*/  FMNMX.FTZ R44, R4, R63, !PT ;  /* 0x0000003f042c7209 */ /* 0x000fc80007810000 */
[----:B------:R-:W-:Y:S01]  /*28e0*/  FMNMX.FTZ R61, R3, R44, !PT ;  /* 0x0000002c033d7209 */ /* 0x000fe20007810000 */
[----:B------:R-:W0:Y:S01]  /*28f0*/  MUFU.TANH R10, R10 ;  /* 0x0000000a000a7308 */ /* 0x000e220000002400 */
[----:B-1----:R-:W-:-:S04]  /*2900*/  FSEL R2, R87, -INF , P3 ;  /* 0xff80000057027808 */ /* 0x002fc80001800000 */
[----:B------:R-:W-:Y:S01]  /*2910*/  FMNMX.FTZ R44, R2, R61, !PT ;  /* 0x0000003d022c7209 */ /* 0x000fe20007810000 */
[----:B------:R-:W-:Y:S02]  /*2920*/  FMUL.FTZ R61, R69, UR10 ;  /* 0x0000000a453d7c20 */ /* 0x000fe40008410000 */
[----:B------:R-:W1:Y:S01]  /*2930*/  SHFL.IDX PT, R69, R56, RZ, 0x1c1f ;  /* 0x001c1fff38457589 */ /* 0x000e6200000e0000 */
[----:B------:R-:W2:Y:S03]  /*2940*/  MUFU.TANH R28, R28 ;  /* 0x0000001c001c7308 */ /* 0x000ea60000002400 */
[----:B------:R-:W3:Y:S05]  /*2950*/  SHFL.BFLY PT, R63, R44, 0x2, 0x1f ;  /* 0x0c401f002c3f7f89 */ /* 0x000eea00000e0000 */
[----:B------:R-:W-:Y:S08]  /*2960*/  MUFU.TANH R88, R88 ;  /* 0x0000005800587308 */ /* 0x000ff00000002400 */
[----:B------:R-:W4:Y:S01]  /*2970*/  MUFU.TANH R89, R89 ;  /* 0x0000005900597308 */ /* 0x000f220000002400 */
[----:B-1----:R-:W-:-:S07]  /*2980*/  VIADDMNMX R69, R69, R57, R6, PT ;  /* 0x0000003945457246 */ /* 0x002fce0003800106 */
[----:B------:R-:W-:Y:S01]  /*2990*/  MUFU.TANH R33, R33 ;  /* 0x0000002100217308 */ /* 0x000fe20000002400 */
[----:B---3--:R-:W-:Y:S01]  /*29a0*/  FMNMX.FTZ R54, R44, R63, !PT ;  /* 0x0000003f2c367209 */ /* 0x008fe20007810000 */
[----:B------:R-:W-:Y:S01]  /*29b0*/  FMUL.FTZ R63, R73, UR10 ;  /* 0x0000000a493f7c20 */ /* 0x000fe20008410000 */
[C---:B------:R-:W-:Y:S02]  /*29c0*/  ISETP.GT.AND P4, PT, R69.reuse, 0x1, PT ;  /* 0x000000014500780c */ /* 0x040fe40003f84270 */
[C---:B------:R-:W-:Y:S01]  /*29d0*/  ISETP.GT.AND P5, PT, R69.reuse, 0x8, PT ;  /* 0x000000084500780c */ /* 0x040fe20003fa4270 */
[----:B------:R-:W1:Y:S01]  /*29e0*/  SHFL.BFLY PT, R67, R54, 0x1, 0x1f ;  /* 0x0c201f0036437f89 */ /* 0x000e6200000e0000 */
[----:B0-----:R-:W-:Y:S01]  /*29f0*/  FSEL R57, R10, -INF , P4 ;  /* 0xff8000000a397808 */ /* 0x001fe20002000000 */
[----:B------:R-:W0:Y:S01]  /*2a00*/  MUFU.TANH R32, R32 ;  /* 0x0000002000207308 */ /* 0x000e220000002400 */
[----:B--2---:R-:W-:Y:S02]  /*2a10*/  FSEL R28, R28, -INF , P5 ;  /* 0xff8000001c1c7808 */ /* 0x004fe40002800000 */
[----:B------:R-:W-:-:S04]  /*2a20*/  ISETP.GT.AND P4, PT, R69, 0x10, PT ;  /* 0x000000104500780c */ /* 0x000fc80003f84270 */
[----:B----4-:R-:W-:Y:S01]  /*2a30*/  FSEL R89, R89, -INF , P4 ;  /* 0xff80000059597808 */ /* 0x010fe20002000000 */
[----:B------:R-:W-:Y:S01]  /*2a40*/  MUFU.TANH R29, R29 ;  /* 0x0000001d001d7308 */ /* 0x000fe20000002400 */
[----:B------:R-:W-:-:S07]  /*2a50*/  ISETP.GT.AND P4, PT, R69, 0x18, PT ;  /* 0x000000184500780c */ /* 0x000fce0003f84270 */
[----:B------:R-:W2:Y:S01]  /*2a60*/  MUFU.TANH R24, R24 ;  /* 0x0000001800187308 */ /* 0x000ea20000002400 */
[----:B0-----:R-:W-:Y:S02]  /*2a70*/  FSEL R32, R32, -INF , P4 ;  /* 0xff80000020207808 */ /* 0x001fe40002000000 */
[----:B------:R-:W-:Y:S02]  /*2a80*/  ISETP.GT.AND P4, PT, R69, 0x20, PT ;  /* 0x000000204500780c */ /* 0x000fe40003f84270 */
[----:B-1----:R-:W-:Y:S01]  /*2a90*/  FMNMX.FTZ R44, R54, R67, !PT ;  /* 0x00000043362c7209 */ /* 0x002fe20007810000 */
[----:B------:R-:W-:Y:S02]  /*2aa0*/  FMUL.FTZ R67, R84, UR10 ;  /* 0x0000000a54437c20 */ /* 0x000fe40008410000 */
[----:B------:R-:W0:Y:S01]  /*2ab0*/  MUFU.TANH R25, R25 ;  /* 0x0000001900197308 */ /* 0x000e220000002400 */
[----:B------:R-:W-:Y:S01]  /*2ac0*/  UMOV UR10, UR43 ;  /* 0x0000002b000a7c82 */ /* 0x000fe20008000000 */
[C---:B------:R-:W-:Y:S01]  /*2ad0*/  FSETP.NEU.FTZ.AND P3, PT, R44.reuse, -INF , PT ;  /* 0xff8000002c00780b */ /* 0x040fe20003f7d000 */
[----:B------:R-:W-:Y:S01]  /*2ae0*/  FMUL.FTZ R54, R44, UR22 ;  /* 0x000000162c367c20 */ /* 0x000fe20008410000 */
[----:B------:R-:W-:-:S04]  /*2af0*/  @UP0 USHF.R.U32.HI UR10, URZ, UR11, UR7 ;  /* 0x0000000b3f0a0299 */ /* 0x000fc80008011607 */
[----:B------:R-:W-:Y:S01]  /*2b00*/  FSEL R54, R54, RZ, P3 ;  /* 0x000000ff36367208 */ /* 0x000fe20001800000 */
[----:B------:R-:W1:Y:S01]  /*2b10*/  MUFU.TANH R21, R21 ;  /* 0x0000001500157308 */ /* 0x000e620000002400 */
[----:B------:R-:W-:Y:S01]  /*2b20*/  ISETP.GT.AND P3, PT, R69, RZ, PT ;  /* 0x000000ff4500720c */ /* 0x000fe20003f64270 */
[----:B------:R-:W-:Y:S01]  /*2b30*/  UIADD3 UR6, UR10, UR47, -UR50 ;  /* 0x0000002f0a067290 */ /* 0x000fe2000fffe832 */
[----:B--2---:R-:W-:Y:S01]  /*2b40*/  FSEL R24, R24, -INF , P4 ;  /* 0xff80000018187808 */ /* 0x004fe20002000000 */
[--C-:B------:R-:W-:Y:S01]  /*2b50*/  FFMA.FTZ R145, R53, UR22, -R54.reuse ;  /* 0x0000001635917c23 */ /* 0x100fe20008010836 */
[----:B------:R-:W-:Y:S01]  /*2b60*/  FSEL R56, R8, -INF , P3 ;  /* 0xff80000008387808 */ /* 0x000fe20001800000 */
[--C-:B------:R-:W-:Y:S01]  /*2b70*/  FFMA.FTZ R8, R55, UR22, -R54.reuse ;  /* 0x0000001637087c23 */ /* 0x100fe20008010836 */
[----:B------:R-:W-:Y:S01]  /*2b80*/  ISETP.GT.AND P3, PT, R69, 0x9, PT ;  /* 0x000000094500780c */ /* 0x000fe20003f64270 */
[----:B------:R-:W2:Y:S01]  /*2b90*/  MUFU.TANH R20, R20 ;  /* 0x0000001400147308 */ /* 0x000ea20000002400 */
[----:B------:R-:W-:Y:S01]  /*2ba0*/  FMNMX.FTZ R55, R56, R57, !PT ;  /* 0x0000003938377209 */ /* 0x000fe20007810000 */
[--C-:B------:R-:W-:Y:S01]  /*2bb0*/  FFMA.FTZ R147, R51, UR22, -R54.reuse ;  /* 0x0000001633937c23 */ /* 0x100fe20008010836 */
[----:B------:R-:W-:Y:S01]  /*2bc0*/  FSEL R88, R88, -INF , P3 ;  /* 0xff80000058587808 */ /* 0x000fe20001800000 */
[--C-:B------:R-:W-:Y:S01]  /*2bd0*/  FFMA.FTZ R141, R49, UR22, -R54.reuse ;  /* 0x00000016318d7c23 */ /* 0x100fe20008010836 */
[----:B------:R-:W-:Y:S01]  /*2be0*/  FMNMX.FTZ R55, R28, R55, !PT ;  /* 0x000000371c377209 */ /* 0x000fe20007810000 */
[--C-:B------:R-:W-:Y:S01]  /*2bf0*/  FFMA.FTZ R143, R47, UR22, -R54.reuse ;  /* 0x000000162f8f7c23 */ /* 0x100fe20008010836 */
[----:B------:R-:W-:Y:S01]  /*2c00*/  ISETP.GT.AND P3, PT, R69, 0x11, PT ;  /* 0x000000114500780c */ /* 0x000fe20003f64270 */
[----:B------:R-:W3:Y:S01]  /*2c10*/  MUFU.TANH R14, R14 ;  /* 0x0000000e000e7308 */ /* 0x000ee20000002400 */
[----:B------:R-:W-:Y:S01]  /*2c20*/  FMNMX.FTZ R10, R88, R55, !PT ;  /* 0x00000037580a7209 */ /* 0x000fe20007810000 */
[--C-:B------:R-:W-:Y:S01]  /*2c30*/  FFMA.FTZ R55, R52, UR22, -R54.reuse ;  /* 0x0000001634377c23 */ /* 0x100fe20008010836 */
[----:B------:R-:W-:Y:S01]  /*2c40*/  FSEL R33, R33, -INF , P3 ;  /* 0xff80000021217808 */ /* 0x000fe20001800000 */
[--C-:B------:R-:W-:Y:S01]  /*2c50*/  FFMA.FTZ R137, R45, UR22, -R54.reuse ;  /* 0x000000162d897c23 */ /* 0x100fe20008010836 */
[----:B------:R-:W-:Y:S01]  /*2c60*/  FMNMX.FTZ R10, R89, R10, !PT ;  /* 0x0000000a590a7209 */ /* 0x000fe20007810000 */
[--C-:B------:R-:W-:Y:S01]  /*2c70*/  FFMA.FTZ R139, R42, UR22, -R54.reuse ;  /* 0x000000162a8b7c23 */ /* 0x100fe20008010836 */
[----:B------:R-:W-:Y:S01]  /*2c80*/  ISETP.GT.AND P3, PT, R69, 0x19, PT ;  /* 0x000000194500780c */ /* 0x000fe20003f64270 */
[----:B------:R-:W4:Y:S01]  /*2c90*/  MUFU.TANH R15, R15 ;  /* 0x0000000f000f7308 */ /* 0x000f220000002400 */
[----:B------:R-:W-:Y:S01]  /*2ca0*/  FMNMX.FTZ R53, R33, R10, !PT ;  /* 0x0000000a21357209 */ /* 0x000fe20007810000 */
[--C-:B------:R-:W-:Y:S01]  /*2cb0*/  FFMA.FTZ R133, R40, UR22, -R54.reuse ;  /* 0x0000001628857c23 */ /* 0x100fe20008010836 */
[----:B------:R-:W-:Y:S01]  /*2cc0*/  FSEL R29, R29, -INF , P3 ;  /* 0xff8000001d1d7808 */ /* 0x000fe20001800000 */
[--C-:B------:R-:W-:Y:S01]  /*2cd0*/  FFMA.FTZ R40, R39, UR22, -R54.reuse ;  /* 0x0000001627287c23 */ /* 0x100fe20008010836 */
[----:B------:R-:W-:Y:S01]  /*2ce0*/  FMNMX.FTZ R52, R32, R53, !PT ;  /* 0x0000003520347209 */ /* 0x000fe20007810000 */
[--C-:B------:R-:W-:Y:S01]  /*2cf0*/  FFMA.FTZ R149, R93, UR22, -R54.reuse ;  /* 0x000000165d957c23 */ /* 0x100fe20008010836 */
[----:B------:R-:W-:Y:S01]  /*2d00*/  ISETP.GT.AND P3, PT, R69, 0x21, PT ;  /* 0x000000214500780c */ /* 0x000fe20003f64270 */
[----:B------:R-:W5:Y:S01]  /*2d10*/  MUFU.TANH R13, R13 ;  /* 0x0000000d000d7308 */ /* 0x000f620000002400 */
[----:B------:R-:W-:Y:S01]  /*2d20*/  FMNMX.FTZ R51, R29, R52, !PT ;  /* 0x000000341d337209 */ /* 0x000fe20007810000 */
[--C-:B------:R-:W-:Y:S01]  /*2d30*/  FFMA.FTZ R91, R91, UR22, -R54.reuse ;  /* 0x000000165b5b7c23 */ /* 0x100fe20008010836 */
[----:B------:R-:W-:Y:S01]  /*2d40*/  ISETP.GT.AND P4, PT, R69, 0x28, PT ;  /* 0x000000284500780c */ /* 0x000fe20003f84270 */
[--C-:B------:R-:W-:Y:S01]  /*2d50*/  FFMA.FTZ R151, R59, UR22, -R54.reuse ;  /* 0x000000163b977c23 */ /* 0x100fe20008010836 */
[----:B0-----:R-:W-:Y:S01]  /*2d60*/  FSEL R25, R25, -INF , P3 ;  /* 0xff80000019197808 */ /* 0x001fe20001800000 */
[--C-:B------:R-:W-:Y:S01]  /*2d70*/  FFMA.FTZ R123, R3, UR22, -R54.reuse ;  /* 0x00000016037b7c23 */ /* 0x100fe20008010836 */
[----:B------:R-:W-:Y:S01]  /*2d80*/  FMNMX.FTZ R52, R24, R51, !PT ;  /* 0x0000003318347209 */ /* 0x000fe20007810000 */
[----:B------:R0:W-:Y:S01]  /*2d90*/  MUFU.EX2 R10, R55 ;  /* 0x00000037000a7308 */ /* 0x0001e20000000800 */
[----:B------:R-:W-:Y:S01]  /*2da0*/  ISETP.GT.AND P3, PT, R69, 0x29, PT ;  /* 0x000000294500780c */ /* 0x000fe20003f64270 */
[--C-:B------:R-:W-:Y:S01]  /*2db0*/  FFMA.FTZ R127, R27, UR22, -R54.reuse ;  /* 0x000000161b7f7c23 */ /* 0x100fe20008010836 */
[----:B-1----:R-:W-:Y:S01]  /*2dc0*/  FSEL R21, R21, -INF , P4 ;  /* 0xff80000015157808 */ /* 0x002fe20002000000 */
[--C-:B------:R-:W-:Y:S01]  /*2dd0*/  FFMA.FTZ R125, R30, UR22, -R54.reuse ;  /* 0x000000161e7d7c23 */ /* 0x100fe20008010836 */
[----:B------:R-:W-:Y:S01]  /*2de0*/  FMNMX.FTZ R52, R25, R52, !PT ;  /* 0x0000003419347209 */ /* 0x000fe20007810000 */
[--C-:B------:R-:W-:Y:S01]  /*2df0*/  FFMA.FTZ R30, R9, UR22, -R54.reuse ;  /* 0x00000016091e7c23 */ /* 0x100fe20008010836 */
[----:B------:R-:W-:Y:S01]  /*2e00*/  ISETP.GT.AND P4, PT, R69, 0x30, PT ;  /* 0x000000304500780c */ /* 0x000fe20003f84270 */
[----:B------:R-:W1:Y:S01]  /*2e10*/  MUFU.TANH R12, R12 ;  /* 0x0000000c000c7308 */ /* 0x000e620000002400 */
[--C-:B0-----:R-:W-:Y:S01]  /*2e20*/  FFMA.FTZ R55, R50, UR22, -R54.reuse ;  /* 0x0000001632377c23 */ /* 0x101fe20008010836 */
[----:B--2---:R-:W-:Y:S01]  /*2e30*/  FSEL R50, R20, -INF , P3 ;  /* 0xff80000014327808 */ /* 0x004fe20001800000 */
[--C-:B------:R-:W-:Y:S01]  /*2e40*/  FFMA.FTZ R121, R11, UR22, -R54.reuse ;  /* 0x000000160b797c23 */ /* 0x100fe20008010836 */
[----:B------:R-:W-:Y:S01]  /*2e50*/  FMNMX.FTZ R53, R21, R52, !PT ;  /* 0x0000003415357209 */ /* 0x000fe20007810000 */
[--C-:B------:R-:W-:Y:S01]  /*2e60*/  FFMA.FTZ R52, R48, UR22, -R54.reuse ;  /* 0x0000001630347c23 */ /* 0x100fe20008010836 */
[----:B---3--:R-:W-:Y:S01]  /*2e70*/  FSEL R51, R14, -INF , P4 ;  /* 0xff8000000e337808 */ /* 0x008fe20002000000 */
[--C-:B------:R-:W-:Y:S01]  /*2e80*/  FFMA.FTZ R131, R34, UR22, -R54.reuse ;  /* 0x0000001622837c23 */ /* 0x100fe20008010836 */
[----:B------:R-:W0:Y:S01]  /*2e90*/  MUFU.TANH R5, R5 ;  /* 0x0000000500057308 */ /* 0x000e220000002400 */
[----:B------:R-:W-:Y:S01]  /*2ea0*/  ISETP.GT.AND P3, PT, R69, 0x31, PT ;  /* 0x000000314500780c */ /* 0x000fe20003f64270 */
[--C-:B------:R-:W-:Y:S01]  /*2eb0*/  FFMA.FTZ R34, R31, UR22, -R54.reuse ;  /* 0x000000161f227c23 */ /* 0x100fe20008010836 */
[----:B------:R-:W-:Y:S01]  /*2ec0*/  FMNMX.FTZ R14, R50, R53, !PT ;  /* 0x00000035320e7209 */ /* 0x000fe20007810000 */
[--C-:B------:R-:W-:Y:S01]  /*2ed0*/  FFMA.FTZ R135, R38, UR22, -R54.reuse ;  /* 0x0000001626877c23 */ /* 0x100fe20008010836 */
[----:B------:R-:W-:Y:S01]  /*2ee0*/  ISETP.GT.AND P4, PT, R69, 0x38, PT ;  /* 0x000000384500780c */ /* 0x000fe20003f84270 */
[--C-:B------:R-:W-:Y:S01]  /*2ef0*/  FFMA.FTZ R38, R37, UR22, -R54.reuse ;  /* 0x0000001625267c23 */ /* 0x100fe20008010836 */
[----:B----4-:R-:W-:Y:S01]  /*2f00*/  FSEL R15, R15, -INF , P3 ;  /* 0xff8000000f0f7808 */ /* 0x010fe20001800000 */
[----:B------:R-:W2:Y:S01]  /*2f10*/  MUFU.TANH R7, R7 ;  /* 0x0000000700077308 */ /* 0x000ea20000002400 */
[----:B------:R-:W-:Y:S01]  /*2f20*/  FMNMX.FTZ R14, R51, R14, !PT ;  /* 0x0000000e330e7209 */ /* 0x000fe20007810000 */
[--C-:B------:R-:W-:Y:S01]  /*2f30*/  FFMA.FTZ R129, R36, UR22, -R54.reuse ;  /* 0x0000001624817c23 */ /* 0x100fe20008010836 */
[----:B------:R-:W-:Y:S01]  /*2f40*/  ISETP.GT.AND P3, PT, R69, 0x39, PT ;  /* 0x000000394500780c */ /* 0x000fe20003f64270 */
[--C-:B------:R-:W-:Y:S01]  /*2f50*/  FFMA.FTZ R36, R35, UR22, -R54.reuse ;  /* 0x0000001623247c23 */ /* 0x100fe20008010836 */
[----:B-----5:R-:W-:Y:S01]  /*2f60*/  FSEL R13, R13, -INF , P4 ;  /* 0xff8000000d0d7808 */ /* 0x020fe20002000000 */
[--C-:B------:R-:W-:Y:S01]  /*2f70*/  FFMA.FTZ R26, R26, UR22, -R54.reuse ;  /* 0x000000161a1a7c23 */ /* 0x100fe20008010836 */
[----:B------:R-:W-:Y:S01]  /*2f80*/  FMNMX.FTZ R14, R15, R14, !PT ;  /* 0x0000000e0f0e7209 */ /* 0x000fe20007810000 */
[----:B------:R-:W3:Y:S01]  /*2f90*/  MUFU.TANH R70, R70 ;  /* 0x0000004600467308 */ /* 0x000ee20000002400 */
[----:B------:R-:W-:Y:S01]  /*2fa0*/  ISETP.GT.AND P4, PT, R69, 0x40, PT ;  /* 0x000000404500780c */ /* 0x000fe20003f84270 */
[--C-:B------:R-:W-:Y:S01]  /*2fb0*/  FFMA.FTZ R4, R4, UR22, -R54.reuse ;  /* 0x0000001604047c23 */ /* 0x100fe20008010836 */
[----:B-1----:R-:W-:Y:S01]  /*2fc0*/  FSEL R48, R12, -INF , P3 ;  /* 0xff8000000c307808 */ /* 0x002fe20001800000 */
[--C-:B------:R-:W-:Y:S01]  /*2fd0*/  FFMA.FTZ R2, R2, UR22, -R54.reuse ;  /* 0x0000001602027c23 */ /* 0x100fe20008010836 */
[----:B------:R-:W-:Y:S01]  /*2fe0*/  FMNMX.FTZ R49, R13, R14, !PT ;  /* 0x0000000e0d317209 */ /* 0x000fe20007810000 */
[----:B------:R-:W-:Y:S01]  /*2ff0*/  USHF.R.S32.HI UR7, URZ, 0x1f, UR6 ;  /* 0x0000001f3f077899 */ /* 0x000fe20008011406 */
[----:B------:R-:W-:Y:S01]  /*3000*/  ISETP.GT.AND P3, PT, R69, 0x41, PT ;  /* 0x000000414500780c */ /* 0x000fe20003f64270 */
[----:B------:R-:W1:Y:S01]  /*3010*/  MUFU.TANH R71, R71 ;  /* 0x0000004700477308 */ /* 0x000e620000002400 */
[----:B0-----:R-:W-:Y:S01]  /*3020*/  FSEL R5, R5, -INF , P4 ;  /* 0xff80000005057808 */ /* 0x001fe20002000000 */
[----:B------:R-:W-:Y:S01]  /*3030*/  ULEA.HI UR7, UR7, UR6, URZ, 0x7 ;  /* 0x0000000607077291 */ /* 0x000fe2000f8f383f */
[----:B------:R-:W-:Y:S01]  /*3040*/  FMNMX.FTZ R14, R48, R49, !PT ;  /* 0x00000031300e7209 */ /* 0x000fe20007810000 */
[----:B------:R-:W-:Y:S01]  /*3050*/  FFMA.FTZ R49, R46, UR22, -R54 ;  /* 0x000000162e317c23 */ /* 0x000fe20008010836 */
[----:B------:R-:W-:Y:S01]  /*3060*/  ISETP.GT.AND P4, PT, R69, 0x48, PT ;  /* 0x000000484500780c */ /* 0x000fe20003f84270 */
[----:B------:R-:W-:Y:S01]  /*3070*/  USHF.R.S32.HI UR7, URZ, 0x7, UR7 ;  /* 0x000000073f077899 */ /* 0x000fe20008011407 */
[----:B--2---:R-:W-:Y:S01]  /*3080*/  FSEL R7, R7, -INF , P3 ;  /* 0xff80000007077808 */ /* 0x004fe20001800000 */
[----:B------:R-:W0:Y:S01]  /*3090*/  MUFU.TANH R74, R74 ;  /* 0x0000004a004a7308 */ /* 0x000e220000002400 */
[----:B------:R-:W-:Y:S01]  /*30a0*/  FMNMX.FTZ R14, R5, R14, !PT ;  /* 0x0000000e050e7209 */ /* 0x000fe20007810000 */
[----:B------:R-:W-:Y:S01]  /*30b0*/  UISETP.LT.AND UP1, UPT, URZ, UR7, UPT ;  /* 0x000000073f00728c */ /* 0x000fe2000bf21270 */
[----:B------:R-:W-:-:S02]  /*30c0*/  ISETP.GT.AND P3, PT, R69, 0x49, PT ;  /* 0x000000494500780c */ /* 0x000fc40003f64270 */
[----:B------:R-:W-:Y:S02]  /*30d0*/  CS2R R92, SRZ ;  /* 0x00000000005c7805 */ /* 0x000fe4000001ff00 */
[----:B---3--:R-:W-:Y:S01]  /*30e0*/  FSEL R70, R70, -INF , P4 ;  /* 0xff80000046467808 */ /* 0x008fe20002000000 */
[----:B------:R-:W-:Y:S01]  /*30f0*/  USEL UR23, URZ, UR7, !UP1 ;  /* 0x000000073f177287 */ /* 0x000fe2000c800000 */
[----:B------:R-:W-:Y:S01]  /*3100*/  FMNMX.FTZ R47, R7, R14, !PT ;  /* 0x0000000e072f7209 */ /* 0x000fe20007810000 */
[----:B------:R-:W2:Y:S01]  /*3110*/  MUFU.TANH R75, R75 ;  /* 0x0000004b004b7308 */ /* 0x000ea20000002400 */
[----:B------:R-:W-:Y:S01]  /*3120*/  ISETP.GT.AND P4, PT, R69, 0x50, PT ;  /* 0x000000504500780c */ /* 0x000fe20003f84270 */
[----:B------:R-:W-:Y:S01]  /*3130*/  UISETP.GE.AND UP1, UPT, UR25, UR23, UPT ;  /* 0x000000171900728c */ /* 0x000fe2000bf26270 */
[----:B-1----:R-:W-:Y:S02]  /*3140*/  FSEL R71, R71, -INF , P3 ;  /* 0xff80000047477808 */ /* 0x002fe40001800000 */
[----:B------:R-:W-:-:S02]  /*3150*/  FMNMX.FTZ R46, R70, R47, !PT ;  /* 0x0000002f462e7209 */ /* 0x000fc40007810000 */
[----:B------:R-:W-:Y:S01]  /*3160*/  ISETP.GT.AND P3, PT, R69, 0x51, PT ;  /* 0x000000514500780c */ /* 0x000fe20003f64270 */
[----:B------:R-:W1:Y:S01]  /*3170*/  MUFU.TANH R58, R58 ;  /* 0x0000003a003a7308 */ /* 0x000e620000002400 */
[----:B0-----:R-:W-:Y:S02]  /*3180*/  FSEL R74, R74, -INF , P4 ;  /* 0xff8000004a4a7808 */ /* 0x001fe40002000000 */
[----:B------:R-:W-:Y:S02]  /*3190*/  FMNMX.FTZ R45, R71, R46, !PT ;  /* 0x0000002e472d7209 */ /* 0x000fe40007810000 */
[----:B------:R-:W-:Y:S02]  /*31a0*/  ISETP.GT.AND P4, PT, R69, 0x58, PT ;  /* 0x000000584500780c */ /* 0x000fe40003f84270 */
[----:B------:R-:W-:Y:S01]  /*31b0*/  FMNMX.FTZ R46, R74, R45, !PT ;  /* 0x0000002d4a2e7209 */ /* 0x000fe20007810000 */
[----:B------:R-:W0:Y:S01]  /*31c0*/  MUFU.TANH R61, R61 ;  /* 0x0000003d003d7308 */ /* 0x000e220000002400 */
[----:B--2---:R-:W-:Y:S01]  /*31d0*/  FSEL R75, R75, -INF , P3 ;  /* 0xff8000004b4b7808 */ /* 0x004fe20001800000 */
[----:B------:R-:W-:Y:S01]  /*31e0*/  FFMA.FTZ R45, R43, UR22, -R54 ;  /* 0x000000162b2d7c23 */ /* 0x000fe20008010836 */
[----:B------:R-:W-:-:S02]  /*31f0*/  ISETP.GT.AND P3, PT, R69, 0x59, PT ;  /* 0x000000594500780c */ /* 0x000fc40003f64270 */
[----:B------:R-:W-:-:S03]  /*3200*/  FMNMX.FTZ R43, R75, R46, !PT ;  /* 0x0000002e4b2b7209 */ /* 0x000fc60007810000 */
        /* <DEDUP_REMOVED lines=9> */
[----:B------:R-:W2:Y:S01]  /*32a0*/  MUFU.TANH R65, R65 ;  /* 0x0000004100417308 */ /* 0x000ea20000002400 */
[----:B-1----:R-:W-:Y:S02]  /*32b0*/  FSEL R63, R63, -INF , P3 ;  /* 0xff8000003f3f7808 */ /* 0x002fe40001800000 */
[----:B------:R-:W-:-:S05]  /*32c0*/  ISETP.GT.AND P3, PT, R69, 0x69, PT ;  /* 0x000000694500780c */ /* 0x000fca0003f64270 */
[----:B------:R1:W-:Y:S01]  /*32d0*/  MUFU.EX2 R12, R52 ;  /* 0x00000034000c7308 */ /* 0x0003e20000000800 */
[----:B0-----:R-:W-:Y:S02]  /*32e0*/  FSEL R62, R62, -INF , P4 ;  /* 0xff8000003e3e7808 */ /* 0x001fe40002000000 */
[----:B------:R-:W-:-:S05]  /*32f0*/  ISETP.GT.AND P4, PT, R69, 0x70, PT ;  /* 0x000000704500780c */ /* 0x000fca0003f84270 */
[----:B------:R-:W0:Y:S01]  /*3300*/  MUFU.TANH R64, R64 ;  /* 0x0000004000407308 */ /* 0x000e220000002400 */
[----:B-1----:R-:W-:Y:S02]  /*3310*/  FMNMX.FTZ R52, R58, R43, !PT ;  /* 0x0000002b3a347209 */ /* 0x002fe40007810000 */
[----:B--2---:R-:W-:Y:S02]  /*3320*/  FSEL R65, R65, -INF , P3 ;  /* 0xff80000041417808 */ /* 0x004fe40001800000 */
[----:B------:R-:W-:Y:S02]  /*3330*/  FMNMX.FTZ R43, R61, R52, !PT ;  /* 0x000000343d2b7209 */ /* 0x000fe40007810000 */
[----:B------:R-:W-:Y:S01]  /*3340*/  ISETP.GT.AND P3, PT, R69, 0x71, PT ;  /* 0x000000714500780c */ /* 0x000fe20003f64270 */
[----:B------:R-:W1:Y:S01]  /*3350*/  MUFU.TANH R66, R66 ;  /* 0x0000004200427308 */ /* 0x000e620000002400 */
[----:B------:R-:W-:Y:S01]  /*3360*/  FMNMX.FTZ R42, R60, R43, !PT ;  /* 0x0000002b3c2a7209 */ /* 0x000fe20007810000 */
[----:B------:R-:W-:-:S03]  /*3370*/  FFMA.FTZ R43, R41, UR22, -R54 ;  /* 0x00000016292b7c23 */ /* 0x000fc60008010836 */
[----:B------:R-:W-:-:S03]  /*3380*/  FMNMX.FTZ R41, R63, R42, !PT ;  /* 0x0000002a3f297209 */ /* 0x000fc60007810000 */
[----:B------:R-:W2:Y:S01]  /*3390*/  MUFU.TANH R67, R67 ;  /* 0x0000004300437308 */ /* 0x000ea20000002400 */
[----:B------:R-:W-:Y:S02]  /*33a0*/  FMNMX.FTZ R52, R62, R41, !PT ;  /* 0x000000293e347209 */ /* 0x000fe40007810000 */
[----:B0-----:R-:W-:Y:S02]  /*33b0*/  FSEL R64, R64, -INF , P4 ;  /* 0xff80000040407808 */ /* 0x001fe40002000000 */
[----:B------:R-:W-:Y:S02]  /*33c0*/  FMNMX.FTZ R41, R65, R52, !PT ;  /* 0x0000003441297209 */ /* 0x000fe40007810000 */
[----:B------:R-:W-:Y:S01]  /*33d0*/  ISETP.GT.AND P4, PT, R69, 0x78, PT ;  /* 0x000000784500780c */ /* 0x000fe20003f84270 */
[----:B------:R-:W0:Y:S01]  /*33e0*/  MUFU.TANH R68, R68 ;  /* 0x0000004400447308 */ /* 0x000e220000002400 */
[----:B-1----:R-:W-:Y:S02]  /*33f0*/  FSEL R66, R66, -INF , P3 ;  /* 0xff80000042427808 */ /* 0x002fe40001800000 */
[----:B------:R-:W-:-:S02]  /*3400*/  FMNMX.FTZ R41, R64, R41, !PT ;  /* 0x0000002940297209 */ /* 0x000fc40007810000 */
[----:B------:R-:W-:Y:S02]  /*3410*/  ISETP.GT.AND P3, PT, R69, 0x79, PT ;  /* 0x000000794500780c */ /* 0x000fe40003f64270 */
[----:B------:R-:W-:Y:S01]  /*3420*/  FMNMX.FTZ R52, R66, R41, !PT ;  /* 0x0000002942347209 */ /* 0x000fe20007810000 */
[----:B------:R-:W-:Y:S01]  /*3430*/  MUFU.EX2 R14, R49 ;  /* 0x00000031000e7308 */ /* 0x000fe20000000800 */
[----:B--2---:R-:W-:-:S04]  /*3440*/  FSEL R67, R67, -INF , P4 ;  /* 0xff80000043437808 */ /* 0x004fc80002000000 */
[----:B------:R-:W-:-:S03]  /*3450*/  FMNMX.FTZ R39, R67, R52, !PT ;  /* 0x0000003443277209 */ /* 0x000fc60007810000 */
[----:B------:R-:W-:Y:S01]  /*3460*/  MUFU.EX2 R149, R149 ;  /* 0x0000009500957308 */ /* 0x000fe20000000800 */
[----:B0-----:R-:W-:-:S04]  /*3470*/  FSEL R68, R68, -INF , P3 ;  /* 0xff80000044447808 */ /* 0x001fc80001800000 */
[----:B------:R-:W-:-:S03]  /*3480*/  FMNMX.FTZ R39, R68, R39, !PT ;  /* 0x0000002744277209 */ /* 0x000fc60007810000 */
[----:B------:R0:W1:Y:S02]  /*3490*/  MUFU.EX2 R6, R91 ;  /* 0x0000005b00067308 */ /* 0x0000640000000800 */
[----:B------:R-:W2:Y:S06]  /*34a0*/  SHFL.BFLY PT, R52, R39, 0x2, 0x1f ;  /* 0x0c401f0027347f89 */ /* 0x000eac00000e0000 */
[----:B------:R-:W3:Y:S01]  /*34b0*/  MUFU.EX2 R151, R151 ;  /* 0x0000009700977308 */ /* 0x000ee20000000800 */
[----:B0-----:R-:W-:-:S07]  /*34c0*/  CS2R R90, SRZ ;  /* 0x00000000005a7805 */ /* 0x001fce000001ff00 */
[----:B------:R-:W0:Y:S08]  /*34d0*/  MUFU.EX2 R8, R8 ;  /* 0x0000000800087308 */ /* 0x000e300000000800 */
[----:B------:R-:W4:Y:S01]  /*34e0*/  MUFU.EX2 R145, R145 ;  /* 0x0000009100917308 */ /* 0x000f220000000800 */
[----:B--2---:R-:W-:-:S05]  /*34f0*/  FMNMX.FTZ R52, R39, R52, !PT ;  /* 0x0000003427347209 */ /* 0x004fca0007810000 */
[----:B------:R-:W2:Y:S02]  /*3500*/  SHFL.BFLY PT, R49, R52, 0x1, 0x1f ;  /* 0x0c201f0034317f89 */ /* 0x000ea400000e0000 */
[----:B------:R-:W5:Y:S08]  /*3510*/  MUFU.EX2 R147, R147 ;  /* 0x0000009300937308 */ /* 0x000f700000000800 */
[----:B------:R-:W5:Y:S08]  /*3520*/  MUFU.EX2 R20, R55 ;  /* 0x0000003700147308 */ /* 0x000f700000000800 */
[----:B------:R-:W5:Y:S01]  /*3530*/  MUFU.EX2 R141, R141 ;  /* 0x0000008d008d7308 */ /* 0x000f620000000800 */
[----:B--2---:R-:W-:-:S07]  /*3540*/  FMNMX.FTZ R49, R52, R49, !PT ;  /* 0x0000003134317209 */ /* 0x004fce0007810000 */
[----:B------:R-:W-:Y:S01]  /*3550*/  MUFU.EX2 R143, R143 ;  /* 0x0000008f008f7308 */ /* 0x000fe20000000800 */
[C---:B------:R-:W-:Y:S01]  /*3560*/  FSETP.NEU.FTZ.AND P3, PT, R49.reuse, -INF , PT ;  /* 0xff8000003100780b */ /* 0x040fe20003f7d000 */
[----:B------:R-:W-:-:S06]  /*3570*/  FMUL.FTZ R52, R49, UR22 ;  /* 0x0000001631347c20 */ /* 0x000fcc0008410000 */
[----:B------:R-:W-:Y:S01]  /*3580*/  MUFU.EX2 R137, R137 ;  /* 0x0000008900897308 */ /* 0x000fe20000000800 */
[----:B------:R-:W-:Y:S02]  /*3590*/  FSEL R52, R52, RZ, P3 ;  /* 0x000000ff34347208 */ /* 0x000fe40001800000 */
[----:B------:R-:W-:-:S03]  /*35a0*/  PLOP3.LUT P3, PT, PT, PT, UP1, 0x80, 0x0 ;  /* 0x000000000000781c */ /* 0x000fc60003f6f018 */
[----:B------:R-:W-:Y:S01]  /*35b0*/  FFMA.FTZ R140, R24, UR22, -R52 ;  /* 0x00000016188c7c23 */ /* 0x000fe20008010834 */
[----:B-1----:R-:W-:Y:S01]  /*35c0*/  FADD.FTZ R24, R149, R6 ;  /* 0x0000000695187221 */ /* 0x002fe20000010000 */
[--C-:B------:R-:W-:Y:S01]  /*35d0*/  FFMA.FTZ R148, R56, UR22, -R52.reuse ;  /* 0x0000001638947c23 */ /* 0x100fe20008010834 */
[--C-:B------:R-:W-:Y:S01]  /*35e0*/  FFMA.FTZ R3, R57, UR22, -R52.reuse ;  /* 0x0000001639037c23 */ /* 0x100fe20008010834 */
[----:B------:R-:W-:Y:S01]  /*35f0*/  FFMA.FTZ R27, R29, UR22, -R52 ;  /* 0x000000161d1b7c23 */ /* 0x000fe20008010834 */
[----:B---3--:R-:W-:Y:S01]  /*3600*/  FADD.FTZ R29, R151, R24 ;  /* 0x00000018971d7221 */ /* 0x008fe20000010000 */
[--C-:B------:R-:W-:Y:S01]  /*3610*/  FFMA.FTZ R150, R28, UR22, -R52.reuse ;  /* 0x000000161c967c23 */ /* 0x100fe20008010834 */
[--C-:B------:R-:W-:Y:S01]  /*3620*/  FFMA.FTZ R9, R88, UR22, -R52.reuse ;  /* 0x0000001658097c23 */ /* 0x100fe20008010834 */
[----:B------:R-:W-:Y:S01]  /*3630*/  MUFU.EX2 R148, R148 ;  /* 0x0000009400947308 */ /* 0x000fe20000000800 */
[----:B0-----:R-:W-:Y:S01]  /*3640*/  FADD.FTZ R24, R8, R29 ;  /* 0x0000001d08187221 */ /* 0x001fe20000010000 */
[--C-:B------:R-:W-:Y:S01]  /*3650*/  FFMA.FTZ R144, R89, UR22, -R52.reuse ;  /* 0x0000001659907c23 */ /* 0x100fe20008010834 */
[--C-:B------:R-:W-:Y:S01]  /*3660*/  FFMA.FTZ R11, R33, UR22, -R52.reuse ;  /* 0x00000016210b7c23 */ /* 0x100fe20008010834 */
[----:B------:R-:W-:Y:S01]  /*3670*/  FFMA.FTZ R132, R5, UR22, -R52 ;  /* 0x0000001605847c23 */ /* 0x000fe20008010834 */
[----:B----4-:R-:W-:Y:S01]  /*3680*/  FADD.FTZ R29, R145, R24 ;  /* 0x00000018911d7221 */ /* 0x010fe20000010000 */
[--C-:B------:R-:W-:Y:S01]  /*3690*/  FFMA.FTZ R5, R7, UR22, -R52.reuse ;  /* 0x0000001607057c23 */ /* 0x100fe20008010834 */
[--C-:B------:R-:W-:Y:S01]  /*36a0*/  FFMA.FTZ R146, R32, UR22, -R52.reuse ;  /* 0x0000001620927c23 */ /* 0x100fe20008010834 */
[----:B------:R-:W0:Y:S01]  /*36b0*/  MUFU.EX2 R3, R3 ;  /* 0x0000000300037308 */ /* 0x000e220000000800 */
[----:B------:R-:W-:Y:S01]  /*36c0*/  FADD.FTZ R24, R10, R29 ;  /* 0x0000001d0a187221 */ /* 0x000fe20000010000 */
[--C-:B------:R-:W-:Y:S01]  /*36d0*/  FFMA.FTZ R25, R25, UR22, -R52.reuse ;  /* 0x0000001619197c23 */ /* 0x100fe20008010834 */
[--C-:B------:R-:W-:Y:S01]  /*36e0*/  FFMA.FTZ R142, R21, UR22, -R52.reuse ;  /* 0x00000016158e7c23 */ /* 0x100fe20008010834 */
[----:B------:R-:W-:Y:S01]  /*36f0*/  FFMA.FTZ R21, R50, UR22, -R52 ;  /* 0x0000001632157c23 */ /* 0x000fe20008010834 */
[----:B-----5:R-:W-:Y:S01]  /*3700*/  FADD.FTZ R7, R147, R24 ;  /* 0x0000001893077221 */ /* 0x020fe20000010000 */
[--C-:B------:R-:W-:Y:S01]  /*3710*/  FFMA.FTZ R136, R51, UR22, -R52.reuse ;  /* 0x0000001633887c23 */ /* 0x100fe20008010834 */
[--C-:B------:R-:W-:Y:S01]  /*3720*/  FFMA.FTZ R15, R15, UR22, -R52.reuse ;  /* 0x000000160f0f7c23 */ /* 0x100fe20008010834 */
[----:B------:R-:W1:Y:S01]  /*3730*/  MUFU.EX2 R150, R150 ;  /* 0x0000009600967308 */ /* 0x000e620000000800 */
[----:B------:R-:W-:Y:S01]  /*3740*/  FADD.FTZ R24, R20, R7 ;  /* 0x0000000714187221 */ /* 0x000fe20000010000 */
[--C-:B------:R-:W-:Y:S01]  /*3750*/  FFMA.FTZ R138, R13, UR22, -R52.reuse ;  /* 0x000000160d8a7c23 */ /* 0x100fe20008010834 */
[--C-:B------:R-:W-:Y:S01]  /*3760*/  FFMA.FTZ R13, R48, UR22, -R52.reuse ;  /* 0x00000016300d7c23 */ /* 0x100fe20008010834 */
[----:B------:R-:W-:Y:S01]  /*3770*/  FFMA.FTZ R134, R70, UR22, -R52 ;  /* 0x0000001646867c23 */ /* 0x000fe20008010834 */
[----:B------:R-:W-:Y:S01]  /*3780*/  FADD.FTZ R31, R141, R24 ;  /* 0x000000188d1f7221 */ /* 0x000fe20000010000 */
[--C-:B------:R-:W-:Y:S01]  /*3790*/  FFMA.FTZ R7, R71, UR22, -R52.reuse ;  /* 0x0000001647077c23 */ /* 0x100fe20008010834 */
[--C-:B------:R-:W-:Y:S01]  /*37a0*/  FFMA.FTZ R128, R74, UR22, -R52.reuse ;  /* 0x000000164a807c23 */ /* 0x100fe20008010834 */
[----:B------:R-:W2:Y:S01]  /*37b0*/  MUFU.EX2 R9, R9 ;  /* 0x0000000900097308 */ /* 0x000ea20000000800 */
[----:B0-----:R-:W-:Y:S01]  /*37c0*/  FADD.FTZ R29, R148, R3 ;  /* 0x00000003941d7221 */ /* 0x001fe20000010000 */
[----:B------:R-:W-:Y:S01]  /*37d0*/  FADD.FTZ R28, R12, R31 ;  /* 0x0000001f0c1c7221 */ /* 0x000fe20000010000 */
[--C-:B------:R-:W-:Y:S01]  /*37e0*/  FFMA.FTZ R130, R58, UR22, -R52.reuse ;  /* 0x000000163a827c23 */ /* 0x100fe20008010834 */
[----:B------:R-:W-:Y:S01]  /*37f0*/  F2FP.F16.F32.PACK_AB R149, R6, R149 ;  /* 0x000000950695723e */ /* 0x000fe200000000ff */
[----:B------:R-:W-:Y:S01]  /*3800*/  FFMA.FTZ R61, R61, UR22, -R52 ;  /* 0x000000163d3d7c23 */ /* 0x000fe20008010834 */
[----:B------:R-:W-:Y:S01]  /*3810*/  FADD.FTZ R31, R143, R28 ;  /* 0x0000001c8f1f7221 */ /* 0x000fe20000010000 */
[--C-:B------:R-:W-:Y:S01]  /*3820*/  FFMA.FTZ R60, R60, UR22, -R52.reuse ;  /* 0x000000163c3c7c23 */ /* 0x100fe20008010834 */
[----:B------:R-:W0:Y:S01]  /*3830*/  MUFU.EX2 R144, R144 ;  /* 0x0000009000907308 */ /* 0x000e220000000800 */
[----:B-1----:R-:W-:Y:S01]  /*3840*/  FADD.FTZ R24, R150, R29 ;  /* 0x0000001d96187221 */ /* 0x002fe20000010000 */
[----:B------:R-:W-:Y:S01]  /*3850*/  FADD.FTZ R28, R14, R31 ;  /* 0x0000001f0e1c7221 */ /* 0x000fe20000010000 */
[--C-:B------:R-:W-:Y:S01]  /*3860*/  FFMA.FTZ R63, R63, UR22, -R52.reuse ;  /* 0x000000163f3f7c23 */ /* 0x100fe20008010834 */
[--C-:B------:R-:W-:Y:S01]  /*3870*/  FFMA.FTZ R62, R62, UR22, -R52.reuse ;  /* 0x000000163e3e7c23 */ /* 0x100fe20008010834 */
[----:B------:R-:W-:Y:S01]  /*3880*/  FFMA.FTZ R65, R65, UR22, -R52 ;  /* 0x0000001641417c23 */ /* 0x000fe20008010834 */
[----:B------:R-:W-:Y:S01]  /*3890*/  FADD.FTZ R33, R137, R28 ;  /* 0x0000001c89217221 */ /* 0x000fe20000010000 */
[----:B------:R-:W-:Y:S01]  /*38a0*/  FFMA.FTZ R64, R64, UR22, -R52 ;  /* 0x0000001640407c23 */ /* 0x000fe20008010834 */
[----:B------:R-:W1:Y:S01]  /*38b0*/  MUFU.EX2 R11, R11 ;  /* 0x0000000b000b7308 */ /* 0x000e620000000800 */
[----:B--2---:R-:W-:Y:S01]  /*38c0*/  FADD.FTZ R29, R9, R24 ;  /* 0x00000018091d7221 */ /* 0x004fe20000010000 */
[--C-:B------:R-:W-:Y:S01]  /*38d0*/  FFMA.FTZ R66, R66, UR22, -R52.reuse ;  /* 0x0000001642427c23 */ /* 0x100fe20008010834 */
[----:B------:R-:W-:Y:S01]  /*38e0*/  FFMA.FTZ R67, R67, UR22, -R52 ;  /* 0x0000001643437c23 */ /* 0x000fe20008010834 */
[----:B------:R-:W-:-:S02]  /*38f0*/  F2FP.F16.F32.PACK_AB R148, R3, R148 ;  /* 0x000000940394723e */ /* 0x000fc400000000ff */
[----:B------:R-:W-:Y:S02]  /*3900*/  CS2R R88, SRZ ;  /* 0x0000000000587805 */ /* 0x000fe4000001ff00 */
[----:B------:R-:W-:Y:S01]  /*3910*/  F2FP.F16.F32.PACK_AB R151, R8, R151 ;  /* 0x000000970897723e */ /* 0x000fe200000000ff */
[----:B------:R-:W2:Y:S01]  /*3920*/  MUFU.EX2 R146, R146 ;  /* 0x0000009200927308 */ /* 0x000ea20000000800 */
[----:B0-----:R-:W-:Y:S01]  /*3930*/  FADD.FTZ R24, R144, R29 ;  /* 0x0000001d90187221 */ /* 0x001fe20000010000 */
[--C-:B------:R-:W-:Y:S01]  /*3940*/  FFMA.FTZ R29, R75, UR22, -R52.reuse ;  /* 0x000000164b1d7c23 */ /* 0x100fe20008010834 */
[----:B------:R-:W-:Y:S01]  /*3950*/  FFMA.FTZ R52, R68, UR22, -R52 ;  /* 0x0000001644347c23 */ /* 0x000fe20008010834 */
[----:B------:R-:W-:Y:S02]  /*3960*/  F2FP.F16.F32.PACK_AB R145, R10, R145 ;  /* 0x000000910a91723e */ /* 0x000fe400000000ff */
[----:B------:R-:W-:Y:S02]  /*3970*/  F2FP.F16.F32.PACK_AB R147, R20, R147 ;  /* 0x000000931493723e */ /* 0x000fe400000000ff */
[----:B------:R-:W0:Y:S01]  /*3980*/  MUFU.EX2 R46, R45 ;  /* 0x0000002d002e7308 */ /* 0x000e220000000800 */
[----:B-1----:R-:W-:Y:S01]  /*3990*/  FADD.FTZ R31, R11, R24 ;  /* 0x000000180b1f7221 */ /* 0x002fe20000010000 */
[----:B------:R-:W-:-:S02]  /*39a0*/  F2FP.F16.F32.PACK_AB R141, R12, R141 ;  /* 0x0000008d0c8d723e */ /* 0x000fc400000000ff */
[----:B------:R-:W-:Y:S02]  /*39b0*/  F2FP.F16.F32.PACK_AB R143, R14, R143 ;  /* 0x0000008f0e8f723e */ /* 0x000fe400000000ff */
[----:B------:R-:W-:Y:S02]  /*39c0*/  F2FP.F16.F32.PACK_AB R150, R9, R150 ;  /* 0x000000960996723e */ /* 0x000fe400000000ff */
[----:B------:R-:W1:Y:S01]  /*39d0*/  MUFU.EX2 R27, R27 ;  /* 0x0000001b001b7308 */ /* 0x000e620000000800 */
[----:B--2---:R-:W-:Y:S01]  /*39e0*/  FADD.FTZ R24, R146, R31 ;  /* 0x0000001f92187221 */ /* 0x004fe20000010000 */
[----:B------:R-:W-:-:S06]  /*39f0*/  F2FP.F16.F32.PACK_AB R144, R11, R144 ;  /* 0x000000900b90723e */ /* 0x000fcc00000000ff */
        /* <DEDUP_REMOVED lines=116> */
[----:B------:R-:W-:-:S05]  /*4140*/  ULDC UR22, c[0x0][0x988] ;  /* 0x0002620000167ab9 */ /* 0x000fca0000000800 */
.L_x_2018:
        /* <DEDUP_REMOVED lines=9> */
.L_x_2011:
[----:B------:R-:W-:Y:S01]  /*41e0*/  ULEA UR6, UR39, UR45, 0x3 ;  /* 0x0000002d27067291 */ /* 0x000fe2000f8e183f */
[----:B------:R-:W-:-:S05]  /*41f0*/  IMAD.U32 R5, RZ, RZ, UR38 ;  /* 0x00000026ff057e24 */ /* 0x000fca000f8e00ff */
[----:B------:R-:W-:-:S04]  /*4200*/  SHF.L.U32 R5, R5, 0x1f, RZ ;  /* 0x0000001f05057819 */ /* 0x000fc800000006ff */
[----:B------:R0:W1:Y:S01]  /*4210*/  SYNCS.PHASECHK.TRANS64.TRYWAIT P3, [UR6+0x16830], R5 ;  /* 0x01683005ff0075a7 */ /* 0x0000620008060146 */
[----:B------:R-:W-:Y:S05]  /*4220*/  @!P0 BRA `(.L_x_2012) ;  /* 0x0000000000048947 */ /* 0x000fea0003800000 */
[----:B------:R-:W-:Y:S01]  /*4230*/  BPT.TRAP 0x1 ;  /* 0x000000040000795c */ /* 0x000fe20000300000 */
.L_x_2012:
[----:B-1----:R-:W-:Y:S05]  /*4240*/  @P3 BRA `(.L_x_2010) ;  /* 0x0000000000083947 */ /* 0x002fea0003800000 */
[----:B------:R-:W1:Y:S02]  /*4250*/  SYNCS.PHASECHK.TRANS64.TRYWAIT P3, [UR6+0x16830], R5 ;  /* 0x01683005ff0075a7 */ /* 0x000e640008060146 */
[----:B-1----:R-:W-:Y:S05]  /*4260*/  @!P3 BRA `(.L_x_2013) ;  /* 0x000000c80094b947 */ /* 0x002fea0003800000 */
.L_x_2010:
[----:B01----:R-:W-:Y:S01]  /*4270*/  IADD3 R5, R23, 0x8, RZ ;  /* 0x0000000817057810 */ /* 0x003fe20007ffe0ff */
        /* <DEDUP_REMOVED lines=24> */
.L_x_2015:
[----:B------:R-:W-:Y:S01]  /*4400*/  ULEA UR6, UR24, UR45, 0x3 ;  /* 0x0000002d18067291 */ /* 0x000fe2000f8e183f */
[----:B------:R-:W-:-:S05]  /*4410*/  IMAD.U32 R5, RZ, RZ, UR26 ;  /* 0x0000001aff057e24 */ /* 0x000fca000f8e00ff */
[----:B------:R-:W-:-:S04]  /*4420*/  SHF.L.U32 R5, R5, 0x1f, RZ ;  /* 0x0000001f05057819 */ /* 0x000fc800000006ff */
[----:B------:R0:W1:Y:S01]  /*4430*/  SYNCS.PHASECHK.TRANS64.TRYWAIT P3, [UR6+0x16850], R5 ;  /* 0x01685005ff0075a7 */ /* 0x0000620008060146 */
[----:B------:R-:W-:Y:S05]  /*4440*/  @!P0 BRA `(.L_x_2016) ;  /* 0x0000000000048947 */ /* 0x000fea0003800000 */
[----:B------:R-:W-:Y:S01]  /*4450*/  BPT.TRAP 0x1 ;  /* 0x000000040000795c */ /* 0x000fe20000300000 */
.L_x_2016:
[----:B-1----:R-:W-:Y:S05]  /*4460*/  @P3 BRA `(.L_x_2014) ;  /* 0x0000000000083947 */ /* 0x002fea0003800000 */
[----:B------:R-:W1:Y:S02]  /*4470*/  SYNCS.PHASECHK.TRANS64.TRYWAIT P3, [UR6+0x16850], R5 ;  /* 0x01685005ff0075a7 */ /* 0x000e640008060146 */
[----:B-1----:R-:W-:Y:S05]  /*4480*/  @!P3 BRA `(.L_x_2017) ;  /* 0x000000c80024b947 */ /* 0x002fea0003800000 */
.L_x_2014:
        /* <DEDUP_REMOVED lines=13> */
[----:B------:R-:W-:Y:S01]  /*4560*/  FMUL.FTZ R21, R36, UR21 ;  /* 0x0000001524157c20 */ /* 0x000fe20008410000 */
[----:B------:R-:W-:Y:S01]  /*4570*/  FMUL.FTZ R36, R49, UR21 ;  /* 0x0000001531247c20 */ /* 0x000fe20008410000 */
[----:B------:R-:W-:Y:S01]  /*4580*/  FMUL.FTZ R10, R29, UR21 ;  /* 0x000000151d0a7c20 */ /* 0x000fe20008410000 */
[----:B------:R-:W-:Y:S01]  /*4590*/  FMUL.FTZ R29, R42, UR21 ;  /* 0x000000152a1d7c20 */ /* 0x000fe20008410000 */
[----:B------:R-:W2:Y:S01]  /*45a0*/  MUFU.TANH R7, R7 ;  /* 0x0000000700077308 */ /* 0x000ea20000002400 */
[----:B------:R-:W-:Y:S01]  /*45b0*/  FMUL.FTZ R11, R30, UR21 ;  /* 0x000000151e0b7c20 */ /* 0x000fe20008410000 */
[----:B------:R-:W-:Y:S01]  /*45c0*/  UMOV UR6, UR10 ;  /* 0x0000000a00067c82 */ /* 0x000fe20008000000 */
[----:B------:R-:W-:Y:S01]  /*45d0*/  FMUL.FTZ R15, R34, UR21 ;  /* 0x00000015220f7c20 */ /* 0x000fe20008410000 */
[----:B------:R-:W-:Y:S01]  /*45e0*/  HGMMA.64x64x16.F32 R88, R148, gdesc[UR4].tnspB, R88, gsb0 ;  /* 0x40e0000494587df0 */ /* 0x000fe20008000858 */
[----:B------:R-:W-:Y:S01]  /*45f0*/  UIADD3 UR6, UR10, 0x80, URZ ;  /* 0x000000800a067890 */ /* 0x000fe2000fffe03f */
[----:B------:R-:W-:Y:S01]  /*4600*/  FMUL.FTZ R20, R35, UR21 ;  /* 0x0000001523147c20 */ /* 0x000fe20008410000 */
[----:B------:R-:W-:Y:S01]  /*4610*/  UMOV UR7, 0x40000040 ;  /* 0x4000004000077882 */ /* 0x000fe20000000000 */
[----:B------:R-:W3:Y:S01]  /*4620*/  MUFU.TANH R8, R8 ;  /* 0x0000000800087308 */ /* 0x000ee20000002400 */
[----:B-1----:R-:W-:Y:S01]  /*4630*/  FMUL.FTZ R6, R25, UR21 ;  /* 0x0000001519067c20 */ /* 0x002fe20008410000 */
[----:B------:R-:W-:Y:S01]  /*4640*/  FMUL.FTZ R25, R38, UR21 ;  /* 0x0000001526197c20 */ /* 0x000fe20008410000 */
[----:B------:R-:W-:Y:S01]  /*4650*/  FMUL.FTZ R38, R53, UR21 ;  /* 0x0000001535267c20 */ /* 0x000fe20008410000 */
[----:B------:R-:W-:Y:S01]  /*4660*/  FMUL.FTZ R30, R44, UR21 ;  /* 0x000000152c1e7c20 */ /* 0x000fe20008410000 */
[----:B------:R-:W-:Y:S01]  /*4670*/  FMUL.FTZ R35, R48, UR21 ;  /* 0x0000001530237c20 */ /* 0x000fe20008410000 */
        /* <DEDUP_REMOVED lines=16> */
[----:B0-----:R-:W-:Y:S01]  /*4780*/  FMUL.FTZ R5, R24, UR21 ;  /* 0x0000001518057c20 */ /* 0x001fe20008410000 */
        /* <DEDUP_REMOVED lines=19> */
[----:B------:R-:W-:Y:S01]  /*48c0*/  UISETP.GT.AND UP1, UPT, UR25, UR23, UPT ;  /* 0x000000171900728c */ /* 0x000fe2000bf24270 */
[----:B------:R-:W-:-:S05]  /*48d0*/  UMOV UR26, UR38 ;  /* 0x00000026001a7c82 */ /* 0x000fca0008000000 */
        /* <DEDUP_REMOVED lines=16> */
[----:B------:R-:W-:Y:S01]  /*49e0*/  UIMAD UR6, UR25, UR6, 0x1 ;  /* 0x00000001190674a4 */ /* 0x000fe2000f8e0206 */
[----:B------:R-:W-:Y:S01]  /*49f0*/  FMUL.FTZ R56, R71, UR21 ;  /* 0x0000001547387c20 */ /* 0x000fe20008410000 */
[----:B------:R-:W2:Y:S02]  /*4a00*/  SHFL.IDX PT, R43, R39, 0x1, 0x1c1f ;  /* 0x003c1f00272b7f89 */ /* 0x000ea400000e0000 */
[----:B------:R-:W5:Y:S01]  /*4a10*/  MUFU.TANH R46, R46 ;  /* 0x0000002e002e7308 */ /* 0x000f620000002400 */
[----:B------:R-:W-:Y:S01]  /*4a20*/  UIADD3 UR25, UR25, -0x1, URZ ;  /* 0xffffffff19197890 */ /* 0x000fe2000fffe03f */
[----:B------:R-:W-:Y:S01]  /*4a30*/  IMAD.U32 R49, RZ, RZ, UR6 ;  /* 0x00000006ff317e24 */ /* 0x000fe2000f8e00ff */
[----:B------:R-:W-:Y:S01]  /*4a40*/  UIADD3 UR6, UR10, 0x100, URZ ;  /* 0x000001000a067890 */ /* 0x000fe2000fffe03f */
[----:B------:R-:W3:Y:S02]  /*4a50*/  SHFL.IDX PT, R79, R39, RZ, 0x1c1f ;  /* 0x001c1fff274f7589 */ /* 0x000ee400000e0000 */
[----:B------:R-:W-:-:S02]  /*4a60*/  IMAD R42, R16, -0x2, R49 ;  /* 0xfffffffe102a7824 */ /* 0x000fc400078e0231 */
[----:B------:R-:W5:Y:S01]  /*4a70*/  MUFU.TANH R47, R47 ;  /* 0x0000002f002f7308 */ /* 0x000f620000002400 */
[----:B------:R-:W-:-:S05]  /*4a80*/  IMAD.U32 R49, RZ, RZ, UR50 ;  /* 0x00000032ff317e24 */ /* 0x000fca000f8e00ff */
[----:B------:R-:W-:Y:S01]  /*4a90*/  IADD3 R42, -R49, UR47, R42 ;  /* 0x0000002f312a7c10 */ /* 0x000fe2000fffe12a */
[----:B------:R-:W-:Y:S01]  /*4aa0*/  FMUL.FTZ R49, R59, UR21 ;  /* 0x000000153b317c20 */ /* 0x000fe20008410000 */
[----:B------:R-:W5:Y:S03]  /*4ab0*/  MUFU.TANH R48, R48 ;  /* 0x0000003000307308 */ /* 0x000f660000002400 */
[----:B--2---:R-:W-:-:S05]  /*4ac0*/  IMAD.IADD R43, R42, 0x1, R43 ;  /* 0x000000012a2b7824 */ /* 0x004fca00078e022b */
[----:B------:R-:W2:Y:S01]  /*4ad0*/  MUFU.TANH R50, R50 ;  /* 0x0000003200327308 */ /* 0x000ea20000002400 */
[C---:B------:R-:W-:Y:S01]  /*4ae0*/  ISETP.GT.AND P3, PT, R43.reuse, RZ, PT ;  /* 0x000000ff2b00720c */ /* 0x040fe20003f64270 */
[----:B---3--:R-:W-:Y:S01]  /*4af0*/  IMAD.IADD R42, R42, 0x1, R79 ;  /* 0x000000012a2a7824 */ /* 0x008fe200078e024f */
[----:B------:R-:W-:Y:S02]  /*4b00*/  ISETP.GT.AND P4, PT, R43, 0x1, PT ;  /* 0x000000012b00780c */ /* 0x000fe40003f84270 */
[----:B------:R-:W-:-:S03]  /*4b10*/  FSEL R7, R7, -INF , P3 ;  /* 0xff80000007077808 */ /* 0x000fc60001800000 */
[----:B------:R-:W3:Y:S01]  /*4b20*/  MUFU.TANH R49, R49 ;  /* 0x0000003100317308 */ /* 0x000ee20000002400 */
[----:B------:R-:W-:Y:S02]  /*4b30*/  ISETP.GT.AND P3, PT, R43, 0x8, PT ;  /* 0x000000082b00780c */ /* 0x000fe40003f64270 */
[----:B------:R-:W-:Y:S02]  /*4b40*/  FSEL R8, R8, -INF , P4 ;  /* 0xff80000008087808 */ /* 0x000fe40002000000 */
[----:B------:R-:W-:Y:S02]  /*4b50*/  FMNMX.FTZ R53, R7, R4, !PT ;  /* 0x0000000407357209 */ /* 0x000fe40007810000 */
[----:B------:R-:W-:Y:S01]  /*4b60*/  ISETP.GT.AND P4, PT, R43, 0x9, PT ;  /* 0x000000092b00780c */ /* 0x000fe20003f84270 */
[----:B------:R-:W3:Y:S01]  /*4b70*/  MUFU.TANH R51, R51 ;  /* 0x0000003300337308 */ /* 0x000ee20000002400 */
[----:B-1----:R-:W-:Y:S02]  /*4b80*/  FSEL R11, R11, -INF , P3 ;  /* 0xff8000000b0b7808 */ /* 0x002fe40001800000 */
[----:B------:R-:W-:Y:S01]  /*4b90*/  FMNMX.FTZ R44, R8, R53, !PT ;  /* 0x00000035082c7209 */ /* 0x000fe20007810000 */
[----:B------:R-:W-:Y:S01]  /*4ba0*/  FMUL.FTZ R53, R66, UR21 ;  /* 0x0000001542357c20 */ /* 0x000fe20008410000 */
[----:B------:R-:W-:Y:S01]  /*4bb0*/  ISETP.GT.AND P3, PT, R43, 0x10, PT ;  /* 0x000000102b00780c */ /* 0x000fe20003f64270 */
[----:B------:R-:W-:Y:S01]  /*4bc0*/  FMUL.FTZ R66, R60, UR21 ;  /* 0x000000153c427c20 */ /* 0x000fe20008410000 */
[----:B----4-:R-:W-:Y:S01]  /*4bd0*/  FSEL R12, R12, -INF , P4 ;  /* 0xff8000000c0c7808 */ /* 0x010fe20002000000 */
[----:B------:R-:W1:Y:S01]  /*4be0*/  MUFU.TANH R52, R52 ;  /* 0x0000003400347308 */ /* 0x000e620000002400 */
[----:B------:R-:W-:-:S02]  /*4bf0*/  FMNMX.FTZ R55, R11, R44, !PT ;  /* 0x0000002c0b377209 */ /* 0x000fc40007810000 */
[----:B------:R-:W-:Y:S02]  /*4c00*/  ISETP.GT.AND P4, PT, R43, 0x11, PT ;  /* 0x000000112b00780c */ /* 0x000fe40003f84270 */
[----:B0-----:R-:W-:Y:S02]  /*4c10*/  FSEL R15, R15, -INF , P3 ;  /* 0xff8000000f0f7808 */ /* 0x001fe40001800000 */
[----:B------:R-:W-:Y:S01]  /*4c20*/  FMNMX.FTZ R44, R12, R55, !PT ;  /* 0x000000370c2c7209 */ /* 0x000fe20007810000 */
[----:B------:R-:W0:Y:S01]  /*4c30*/  MUFU.TANH R53, R53 ;  /* 0x0000003500357308 */ /* 0x000e220000002400 */
[----:B------:R-:W-:Y:S02]  /*4c40*/  ISETP.GT.AND P3, PT, R43, 0x18, PT ;  /* 0x000000182b00780c */ /* 0x000fe40003f64270 */
[----:B-----5:R-:W-:Y:S02]  /*4c50*/  FSEL R20, R20, -INF , P4 ;  /* 0xff80000014147808 */ /* 0x020fe40002000000 */
[----:B------:R-:W-:-:S02]  /*4c60*/  FMNMX.FTZ R55, R15, R44, !PT ;  /* 0x0000002c0f377209 */ /* 0x000fc40007810000 */
[----:B------:R-:W-:Y:S01]  /*4c70*/  ISETP.GT.AND P4, PT, R43, 0x19, PT ;  /* 0x000000192b00780c */ /* 0x000fe20003f84270 */
[----:B------:R-:W4:Y:S01]  /*4c80*/  MUFU.TANH R54, R54 ;  /* 0x0000003600367308 */ /* 0x000f220000002400 */
[----:B------:R-:W-:Y:S01]  /*4c90*/  FSEL R25, R25, -INF , P3 ;  /* 0xff80000019197808 */ /* 0x000fe20001800000 */
[----:B------:R-:W-:Y:S02]  /*4ca0*/  WARPGROUP.DEPBAR.LE gsb0, 0x0 ;  /* 0x00008000000079c5 */ /* 0x000fe40000010000 */
[----:B------:R-:W-:Y:S01]  /*4cb0*/  FMNMX.FTZ R44, R20, R55, !PT ;  /* 0x00000037142c7209 */ /* 0x000fe20007810000 */
[----:B------:R-:W-:Y:S01]  /*4cc0*/  FMUL.FTZ R55, R70, UR21 ;  /* 0x0000001546377c20 */ /* 0x000fe20008410000 */
[----:B------:R-:W-:Y:S01]  /*4cd0*/  ISETP.GT.AND P3, PT, R43, 0x20, PT ;  /* 0x000000202b00780c */ /* 0x000fe20003f64270 */
[----:B------:R-:W-:Y:S01]  /*4ce0*/  WARPGROUP.ARRIVE ;  /* 0x00000000000079c5 */ /* 0x000fe20000000000 */
[----:B------:R-:W-:Y:S01]  /*4cf0*/  FSEL R26, R26, -INF , P4 ;  /* 0xff8000001a1a7808 */ /* 0x000fe20002000000 */
[----:B------:R-:W-:Y:S01]  /*4d00*/  MUFU.TANH R56, R56 ;  /* 0x0000003800387308 */ /* 0x000fe20000002400 */
[----:B------:R-:W-:Y:S01]  /*4d10*/  FMNMX.FTZ R57, R25, R44, !PT ;  /* 0x0000002c19397209 */ /* 0x000fe20007810000 */
[----:B------:R-:W-:Y:S01]  /*4d20*/  FMUL.FTZ R70, R72, UR21 ;  /* 0x0000001548467c20 */ /* 0x000fe20008410000 */
[----:B------:R-:W-:Y:S01]  /*4d30*/  ISETP.GT.AND P4, PT, R43, 0x21, PT ;  /* 0x000000212b00780c */ /* 0x000fe20003f84270 */
[----:B------:R-:W-:Y:S01]  /*4d40*/  HGMMA.64x64x16.F32 R88, R140, gdesc[UR4].tnspB, R88, gsb0 ;  /* 0x40e000048c587df0 */ /* 0x000fe20008000858 */
[----:B------:R-:W-:Y:S01]  /*4d50*/  FSEL R29, R29, -INF , P3 ;  /* 0xff8000001d1d7808 */ /* 0x000fe20001800000 */
[----:B------:R-:W-:Y:S01]  /*4d60*/  UIADD3 UR6, UR10, 0x180, URZ ;  /* 0x000001800a067890 */ /* 0x000fe2000fffe03f */
[----:B------:R-:W-:Y:S01]  /*4d70*/  FMNMX.FTZ R44, R26, R57, !PT ;  /* 0x000000391a2c7209 */ /* 0x000fe20007810000 */
[----:B------:R-:W5:Y:S01]  /*4d80*/  MUFU.TANH R55, R55 ;  /* 0x0000003700377308 */ /* 0x000f620000002400 */
[----:B------:R-:W-:Y:S01]  /*4d90*/  ISETP.GT.AND P3, PT, R43, 0x28, PT ;  /* 0x000000282b00780c */ /* 0x000fe20003f64270 */
[----:B------:R-:W-:Y:S01]  /*4da0*/  FMUL.FTZ R57, R74, UR21 ;  /* 0x000000154a397c20 */ /* 0x000fe20008410000 */
[----:B------:R-:W-:Y:S01]  /*4db0*/  FSEL R31, R31, -INF , P4 ;  /* 0xff8000001f1f7808 */ /* 0x000fe20002000000 */
[----:B------:R-:W-:Y:S01]  /*4dc0*/  UMOV UR7, 0x40000040 ;  /* 0x4000004000077882 */ /* 0x000fe20000000000 */
[----:B------:R-:W-:Y:S01]  /*4dd0*/  FMNMX.FTZ R44, R29, R44, !PT ;  /* 0x0000002c1d2c7209 */ /* 0x000fe20007810000 */
[----:B------:R-:W-:Y:S01]  /*4de0*/  FMUL.FTZ R72, R76, UR21 ;  /* 0x000000154c487c20 */ /* 0x000fe20008410000 */
[----:B------:R-:W-:Y:S01]  /*4df0*/  ISETP.GT.AND P4, PT, R43, 0x29, PT ;  /* 0x000000292b00780c */ /* 0x000fe20003f84270 */
[----:B------:R-:W5:Y:S01]  /*4e00*/  MUFU.TANH R57, R57 ;  /* 0x0000003900397308 */ /* 0x000f620000002400 */
[----:B------:R-:W-:Y:S01]  /*4e10*/  FSEL R33, R33, -INF , P3 ;  /* 0xff80000021217808 */ /* 0x000fe20001800000 */
[----:B------:R-:W-:Y:S01]  /*4e20*/  FMUL.FTZ R74, R80, UR21 ;  /* 0x00000015504a7c20 */ /* 0x000fe20008410000 */
[----:B------:R-:W-:-:S02]  /*4e30*/  FMNMX.FTZ R44, R31, R44, !PT ;  /* 0x0000002c1f2c7209 */ /* 0x000fc40007810000 */
[----:B------:R-:W-:Y:S02]  /*4e40*/  ISETP.GT.AND P3, PT, R43, 0x30, PT ;  /* 0x000000302b00780c */ /* 0x000fe40003f64270 */
[----:B------:R-:W-:Y:S01]  /*4e50*/  FSEL R34, R34, -INF , P4 ;  /* 0xff80000022227808 */ /* 0x000fe20002000000 */
[----:B------:R-:W5:Y:S01]  /*4e60*/  MUFU.TANH R58, R58 ;  /* 0x0000003a003a7308 */ /* 0x000f620000002400 */
[----:B------:R-:W-:Y:S02]  /*4e70*/  FMNMX.FTZ R59, R33, R44, !PT ;  /* 0x0000002c213b7209 */ /* 0x000fe40007810000 */
[----:B------:R-:W-:Y:S02]  /*4e80*/  ISETP.GT.AND P4, PT, R43, 0x31, PT ;  /* 0x000000312b00780c */ /* 0x000fe40003f84270 */
[----:B------:R-:W-:Y:S02]  /*4e90*/  FSEL R45, R45, -INF , P3 ;  /* 0xff8000002d2d7808 */ /* 0x000fe40001800000 */
[----:B------:R-:W-:Y:S01]  /*4ea0*/  FMNMX.FTZ R44, R34, R59, !PT ;  /* 0x0000003b222c7209 */ /* 0x000fe20007810000 */
[----:B------:R-:W5:Y:S01]  /*4eb0*/  MUFU.TANH R63, R63 ;  /* 0x0000003f003f7308 */ /* 0x000f620000002400 */
[----:B------:R-:W-:-:S02]  /*4ec0*/  ISETP.GT.AND P3, PT, R43, 0x38, PT ;  /* 0x000000382b00780c */ /* 0x000fc40003f64270 */
[----:B------:R-:W-:Y:S02]  /*4ed0*/  FSEL R46, R46, -INF , P4 ;  /* 0xff8000002e2e7808 */ /* 0x000fe40002000000 */
[----:B------:R-:W-:Y:S02]  /*4ee0*/  FMNMX.FTZ R59, R45, R44, !PT ;  /* 0x0000002c2d3b7209 */ /* 0x000fe40007810000 */
[----:B------:R-:W-:Y:S01]  /*4ef0*/  ISETP.GT.AND P4, PT, R43, 0x39, PT ;  /* 0x000000392b00780c */ /* 0x000fe20003f84270 */
[----:B------:R-:W5:Y:S01]  /*4f00*/  MUFU.TANH R62, R62 ;  /* 0x0000003e003e7308 */ /* 0x000f620000002400 */
[----:B------:R-:W-:Y:S02]  /*4f10*/  FSEL R47, R47, -INF , P3 ;  /* 0xff8000002f2f7808 */ /* 0x000fe40001800000 */
[----:B------:R-:W-:Y:S02]  /*4f20*/  FMNMX.FTZ R44, R46, R59, !PT ;  /* 0x0000003b2e2c7209 */ /* 0x000fe40007810000 */
[----:B------:R-:W-:-:S02]  /*4f30*/  ISETP.GT.AND P3, PT, R43, 0x40, PT ;  /* 0x000000402b00780c */ /* 0x000fc40003f64270 */
[----:B------:R-:W-:Y:S01]  /*4f40*/  FSEL R48, R48, -INF , P4 ;  /* 0xff80000030307808 */ /* 0x000fe20002000000 */
[----:B------:R-:W-:Y:S01]  /*4f50*/  MUFU.TANH R83, R83 ;  /* 0x0000005300537308 */ /* 0x000fe20000002400 */
[----:B------:R-:W-:Y:S02]  /*4f60*/  FMNMX.FTZ R59, R47, R44, !PT ;  /* 0x0000002c2f3b7209 */ /* 0x000fe40007810000 */
[C---:B------:R-:W-:Y:S02]  /*4f70*/  ISETP.GT.AND P4, PT, R43.reuse, 0x41, PT ;  /* 0x000000412b00780c */ /* 0x040fe40003f84270 */
[----:B--2---:R-:W-:Y:S02]  /*4f80*/  FSEL R50, R50, -INF , P3 ;  /* 0xff80000032327808 */ /* 0x004fe40001800000 */
[----:B------:R-:W-:Y:S01]  /*4f90*/  FMNMX.FTZ R59, R48, R59, !PT ;  /* 0x0000003b303b7209 */ /* 0x000fe20007810000 */
[----:B------:R-:W-:Y:S01]  /*4fa0*/  MUFU.TANH R86, R86 ;  /* 0x0000005600567308 */ /* 0x000fe20000002400 */
[----:B------:R-:W-:-:S02]  /*4fb0*/  ISETP.GT.AND P3, PT, R43, 0x48, PT ;  /* 0x000000482b00780c */ /* 0x000fc40003f64270 */
[----:B---3--:R-:W-:Y:S02]  /*4fc0*/  FSEL R49, R49, -INF , P4 ;  /* 0xff80000031317808 */ /* 0x008fe40002000000 */
[----:B------:R-:W-:Y:S01]  /*4fd0*/  FMNMX.FTZ R44, R50, R59, !PT ;  /* 0x0000003b322c7209 */ /* 0x000fe20007810000 */
[----:B------:R-:W-:Y:S01]  /*4fe0*/  FMUL.FTZ R59, R82, UR21 ;  /* 0x00000015523b7c20 */ /* 0x000fe20008410000 */
[----:B------:R-:W-:Y:S01]  /*4ff0*/  ISETP.GT.AND P4, PT, R43, 0x49, PT ;  /* 0x000000492b00780c */ /* 0x000fe20003f84270 */
[----:B------:R-:W-:Y:S01]  /*5000*/  MUFU.TANH R87, R87 ;  /* 0x0000005700577308 */ /* 0x000fe20000002400 */
[----:B------:R-:W-:Y:S01]  /*5010*/  FSEL R51, R51, -INF , P3 ;  /* 0xff80000033337808 */ /* 0x000fe20001800000 */
[----:B------:R-:W2:Y:S01]  /*5020*/  S2R R82, SR_TID.X ;  /* 0x0000000000527919 */ /* 0x000ea20000002100 */
[----:B------:R-:W-:Y:S02]  /*5030*/  FMNMX.FTZ R44, R49, R44, !PT ;  /* 0x0000002c312c7209 */ /* 0x000fe40007810000 */
[----:B------:R-:W-:-:S02]  /*5040*/  ISETP.GT.AND P3, PT, R43, 0x50, PT ;  /* 0x000000502b00780c */ /* 0x000fc40003f64270 */
[----:B-1----:R-:W-:Y:S01]  /*5050*/  FSEL R52, R52, -INF , P4 ;  /* 0xff80000034347808 */ /* 0x002fe20002000000 */
[----:B------:R-:W1:Y:S01]  /*5060*/  MUFU.TANH R59, R59 ;  /* 0x0000003b003b7308 */ /* 0x000e620000002400 */
[----:B------:R-:W-:Y:S02]  /*5070*/  FMNMX.FTZ R67, R51, R44, !PT ;  /* 0x0000002c33437209 */ /* 0x000fe40007810000 */
[----:B------:R-:W-:Y:S02]  /*5080*/  ISETP.GT.AND P4, PT, R43, 0x51, PT ;  /* 0x000000512b00780c */ /* 0x000fe40003f84270 */
[----:B0-----:R-:W-:Y:S02]  /*5090*/  FSEL R53, R53, -INF , P3 ;  /* 0xff80000035357808 */ /* 0x001fe40001800000 */
[----:B------:R-:W-:Y:S01]  /*50a0*/  FMNMX.FTZ R44, R52, R67, !PT ;  /* 0x00000043342c7209 */ /* 0x000fe20007810000 */
[----:B------:R-:W0:Y:S01]  /*50b0*/  MUFU.TANH R5, R5 ;  /* 0x0000000500057308 */ /* 0x000e220000002400 */
[----:B------:R-:W-:Y:S01]  /*50c0*/  ISETP.GT.AND P3, PT, R43, 0x58, PT ;  /* 0x000000582b00780c */ /* 0x000fe20003f64270 */
[----:B------:R-:W-:-:S02]  /*50d0*/  WARPGROUP.DEPBAR.LE gsb0, 0x0 ;  /* 0x00008000000079c5 */ /* 0x000fc40000010000 */
[----:B----4-:R-:W-:Y:S01]  /*50e0*/  FSEL R54, R54, -INF , P4 ;  /* 0xff80000036367808 */ /* 0x010fe20002000000 */
[----:B------:R-:W-:Y:S01]  /*50f0*/  WARPGROUP.ARRIVE ;  /* 0x00000000000079c5 */ /* 0x000fe20000000000 */
[----:B------:R-:W-:Y:S02]  /*5100*/  FMNMX.FTZ R67, R53, R44, !PT ;  /* 0x0000002c35437209 */ /* 0x000fe40007810000 */
[----:B------:R-:W-:Y:S01]  /*5110*/  ISETP.GT.AND P4, PT, R43, 0x59, PT ;  /* 0x000000592b00780c */ /* 0x000fe20003f84270 */
[----:B------:R-:W3:Y:S01]  /*5120*/  MUFU.TANH R6, R6 ;  /* 0x0000000600067308 */ /* 0x000ee20000002400 */
[----:B-----5:R-:W-:Y:S01]  /*5130*/  FSEL R55, R55, -INF , P3 ;  /* 0xff80000037377808 */ /* 0x020fe20001800000 */
[----:B------:R-:W-:Y:S01]  /*5140*/  HGMMA.64x64x16.F32 R88, R136, gdesc[UR4].tnspB, R88, gsb0 ;  /* 0x40e0000488587df0 */ /* 0x000fe20008000858 */
[----:B------:R-:W-:Y:S01]  /*5150*/  FMNMX.FTZ R44, R54, R67, !PT ;  /* 0x00000043362c7209 */ /* 0x000fe20007810000 */
[----:B------:R-:W-:Y:S01]  /*5160*/  UIADD3 UR6, UR10, 0x200, URZ ;  /* 0x000002000a067890 */ /* 0x000fe2000fffe03f */
[----:B------:R-:W-:Y:S01]  /*5170*/  ISETP.GT.AND P3, PT, R43, 0x60, PT ;  /* 0x000000602b00780c */ /* 0x000fe20003f64270 */
[----:B------:R-:W-:Y:S01]  /*5180*/  UMOV UR7, 0x40000040 ;  /* 0x4000004000077882 */ /* 0x000fe20000000000 */
[----:B------:R-:W-:Y:S01]  /*5190*/  FSEL R56, R56, -INF , P4 ;  /* 0xff80000038387808 */ /* 0x000fe20002000000 */
[----:B------:R-:W4:Y:S01]  /*51a0*/  MUFU.TANH R9, R9 ;  /* 0x0000000900097308 */ /* 0x000f220000002400 */
[----:B------:R-:W-:-:S02]  /*51b0*/  FMNMX.FTZ R67, R55, R44, !PT ;  /* 0x0000002c37437209 */ /* 0x000fc40007810000 */
[----:B------:R-:W-:Y:S02]  /*51c0*/  ISETP.GT.AND P4, PT, R43, 0x61, PT ;  /* 0x000000612b00780c */ /* 0x000fe40003f84270 */
[----:B------:R-:W-:Y:S02]  /*51d0*/  FSEL R57, R57, -INF , P3 ;  /* 0xff80000039397808 */ /* 0x000fe40001800000 */
[----:B------:R-:W-:Y:S01]  /*51e0*/  FMNMX.FTZ R44, R56, R67, !PT ;  /* 0x00000043382c7209 */ /* 0x000fe20007810000 */
[----:B------:R-:W5:Y:S01]  /*51f0*/  MUFU.TANH R10, R10 ;  /* 0x0000000a000a7308 */ /* 0x000f620000002400 */
[----:B------:R-:W-:Y:S02]  /*5200*/  ISETP.GT.AND P3, PT, R43, 0x68, PT ;  /* 0x000000682b00780c */ /* 0x000fe40003f64270 */
[----:B------:R-:W-:Y:S02]  /*5210*/  FSEL R58, R58, -INF , P4 ;  /* 0xff8000003a3a7808 */ /* 0x000fe40002000000 */
[----:B------:R-:W-:-:S02]  /*5220*/  FMNMX.FTZ R67, R57, R44, !PT ;  /* 0x0000002c39437209 */ /* 0x000fc40007810000 */
[----:B------:R-:W-:Y:S01]  /*5230*/  ISETP.GT.AND P4, PT, R43, 0x69, PT ;  /* 0x000000692b00780c */ /* 0x000fe20003f84270 */
[----:B------:R-:W2:Y:S01]  /*5240*/  MUFU.TANH R13, R13 ;  /* 0x0000000d000d7308 */ /* 0x000ea20000002400 */
[----:B------:R-:W-:Y:S02]  /*5250*/  FSEL R63, R63, -INF , P3 ;  /* 0xff8000003f3f7808 */ /* 0x000fe40001800000 */
[----:B------:R-:W-:Y:S02]  /*5260*/  FMNMX.FTZ R44, R58, R67, !PT ;  /* 0x000000433a2c7209 */ /* 0x000fe40007810000 */
[----:B------:R-:W-:Y:S02]  /*5270*/  ISETP.GT.AND P3, PT, R43, 0x70, PT ;  /* 0x000000702b00780c */ /* 0x000fe40003f64270 */
[----:B------:R-:W-:Y:S01]  /*5280*/  FSEL R62, R62, -INF , P4 ;  /* 0xff8000003e3e7808 */ /* 0x000fe20002000000 */
[----:B------:R-:W2:Y:S01]  /*5290*/  MUFU.TANH R14, R14 ;  /* 0x0000000e000e7308 */ /* 0x000ea20000002400 */
[----:B------:R-:W-:-:S02]  /*52a0*/  FMNMX.FTZ R67, R63, R44, !PT ;  /* 0x0000002c3f437209 */ /* 0x000fc40007810000 */
[----:B------:R-:W-:Y:S02]  /*52b0*/  ISETP.GT.AND P4, PT, R43, 0x71, PT ;  /* 0x000000712b00780c */ /* 0x000fe40003f84270 */
[----:B-1----:R-:W-:Y:S02]  /*52c0*/  FSEL R59, R59, -INF , P3 ;  /* 0xff8000003b3b7808 */ /* 0x002fe40001800000 */
[----:B------:R-:W-:Y:S01]  /*52d0*/  FMNMX.FTZ R44, R62, R67, !PT ;  /* 0x000000433e2c7209 */ /* 0x000fe20007810000 */
[----:B------:R-:W-:Y:S01]  /*52e0*/  FMUL.FTZ R67, R61, UR21 ;  /* 0x000000153d437c20 */ /* 0x000fe20008410000 */
[----:B------:R-:W-:Y:S01]  /*52f0*/  ISETP.GT.AND P3, PT, R43, 0x78, PT ;  /* 0x000000782b00780c */ /* 0x000fe20003f64270 */
[----:B------:R-:W1:Y:S01]  /*5300*/  MUFU.TANH R21, R21 ;  /* 0x0000001500157308 */ /* 0x000e620000002400 */
[----:B------:R-:W-:Y:S02]  /*5310*/  FSEL R60, R83, -INF , P4 ;  /* 0xff800000533c7808 */ /* 0x000fe40002000000 */
[----:B------:R-:W-:-:S02]  /*5320*/  FMNMX.FTZ R71, R59, R44, !PT ;  /* 0x0000002c3b477209 */ /* 0x000fc40007810000 */
[----:B------:R-:W-:Y:S02]  /*5330*/  ISETP.GT.AND P4, PT, R43, 0x79, PT ;  /* 0x000000792b00780c */ /* 0x000fe40003f84270 */
[----:B------:R-:W-:Y:S01]  /*5340*/  FSEL R43, R86, -INF , P3 ;  /* 0xff800000562b7808 */ /* 0x000fe20001800000 */
[----:B------:R-:W1:Y:S01]  /*5350*/  MUFU.TANH R24, R24 ;  /* 0x0000001800187308 */ /* 0x000e620000002400 */
[----:B------:R-:W-:Y:S02]  /*5360*/  FMNMX.FTZ R44, R60, R71, !PT ;  /* 0x000000473c2c7209 */ /* 0x000fe40007810000 */
[----:B------:R-:W-:Y:S02]  /*5370*/  FSEL R61, R87, -INF , P4 ;  /* 0xff800000573d7808 */ /* 0x000fe40002000000 */
[----:B------:R-:W-:Y:S02]  /*5380*/  FMNMX.FTZ R44, R43, R44, !PT ;  /* 0x0000002c2b2c7209 */ /* 0x000fe40007810000 */
[----:B------:R-:W-:Y:S01]  /*5390*/  ISETP.GT.AND P4, PT, R42, RZ, PT ;  /* 0x000000ff2a00720c */ /* 0x000fe20003f84270 */
[----:B------:R-:W1:Y:S01]  /*53a0*/  MUFU.TANH R27, R27 ;  /* 0x0000001b001b7308 */ /* 0x000e620000002400 */
[----:B------:R-:W-:-:S02]  /*53b0*/  FMNMX.FTZ R44, R61, R44, !PT ;  /* 0x0000002c3d2c7209 */ /* 0x000fc40007810000 */
[----:B------:R-:W-:-:S03]  /*53c0*/  ISETP.GT.AND P5, PT, R42, 0x1, PT ;  /* 0x000000012a00780c */ /* 0x000fc60003fa4270 */
[----:B------:R-:W0:Y:S02]  /*53d0*/  SHFL.BFLY PT, R71, R44, 0x2, 0x1f ;  /* 0x0c401f002c477f89 */ /* 0x000e2400000e0000 */
[----:B------:R-:W1:Y:S08]  /*53e0*/  MUFU.TANH R28, R28 ;  /* 0x0000001c001c7308 */ /* 0x000e700000002400 */
[----:B------:R-:W1:Y:S01]  /*53f0*/  MUFU.TANH R30, R30 ;  /* 0x0000001e001e7308 */ /* 0x000e620000002400 */
[----:B------:R-:W-:-:S07]  /*5400*/  WARPGROUP.DEPBAR.LE gsb0, 0x0 ;  /* 0x00008000000079c5 */ /* 0x000fce0000010000 */
[----:B------:R-:W1:Y:S01]  /*5410*/  MUFU.TANH R32, R32 ;  /* 0x0000002000207308 */ /* 0x000e620000002400 */
[----:B------:R-:W-:Y:S01]  /*5420*/  WARPGROUP.ARRIVE ;  /* 0x00000000000079c5 */ /* 0x000fe20000000000 */
[----:B0-----:R-:W-:-:S05]  /*5430*/  FMNMX.FTZ R78, R44, R71, !PT ;  /* 0x000000472c4e7209 */ /* 0x001fca0007810000 */
[----:B------:R-:W-:Y:S01]  /*5440*/  HGMMA.64x64x16.F32 R88, R132, gdesc[UR4].tnspB, R88, gsb0 ;  /* 0x40e0000484587df0 */ /* 0x000fe20008000858 */
[----:B------:R-:W0:Y:S01]  /*5450*/  MUFU.TANH R35, R35 ;  /* 0x0000002300237308 */ /* 0x000e220000002400 */
[----:B------:R-:W-:Y:S01]  /*5460*/  FMUL.FTZ R71, R73, UR21 ;  /* 0x0000001549477c20 */ /* 0x000fe20008410000 */
[----:B------:R-:W-:Y:S01]  /*5470*/  FMUL.FTZ R73, R77, UR21 ;  /* 0x000000154d497c20 */ /* 0x000fe20008410000 */
[----:B------:R-:W3:Y:S01]  /*5480*/  SHFL.BFLY PT, R83, R78, 0x1, 0x1f ;  /* 0x0c201f004e537f89 */ /* 0x000ee200000e0000 */
[----:B------:R-:W-:Y:S01]  /*5490*/  FMUL.FTZ R77, R84, UR21 ;  /* 0x00000015544d7c20 */ /* 0x000fe20008410000 */
[----:B------:R-:W-:Y:S01]  /*54a0*/  UIADD3 UR6, UR10, 0x280, URZ ;  /* 0x000002800a067890 */ /* 0x000fe2000fffe03f */
[----:B------:R-:W-:Y:S02]  /*54b0*/  UMOV UR7, 0x40000040 ;  /* 0x4000004000077882 */ /* 0x000fe40000000000 */
[----:B------:R-:W0:Y:S08]  /*54c0*/  MUFU.TANH R36, R36 ;  /* 0x0000002400247308 */ /* 0x000e300000002400 */
[----:B------:R-:W0:Y:S08]  /*54d0*/  MUFU.TANH R37, R37 ;  /* 0x0000002500257308 */ /* 0x000e300000002400 */
[----:B------:R-:W0:Y:S01]  /*54e0*/  MUFU.TANH R38, R38 ;  /* 0x0000002600267308 */ /* 0x000e220000002400 */
[----:B---3--:R-:W-:-:S04]  /*54f0*/  FMNMX.FTZ R44, R78, R83, !PT ;  /* 0x000000534e2c7209 */ /* 0x008fc80007810000 */
[C---:B------:R-:W-:Y:S01]  /*5500*/  FSETP.NEU.FTZ.AND P3, PT, R44.reuse, -INF , PT ;  /* 0xff8000002c00780b */ /* 0x040fe20003f7d000 */
[----:B------:R-:W-:Y:S02]  /*5510*/  FMUL.FTZ R76, R44, UR22 ;  /* 0x000000162c4c7c20 */ /* 0x000fe40008410000 */
[----:B------:R-:W3:Y:S03]  /*5520*/  MUFU.TANH R40, R40 ;  /* 0x0000002800287308 */ /* 0x000ee60000002400 */
[----:B------:R-:W-:-:S05]  /*5530*/  FSEL R76, R76, RZ, P3 ;  /* 0x000000ff4c4c7208 */ /* 0x000fca0001800000 */
[----:B------:R-:W3:Y:S01]  /*5540*/  MUFU.TANH R41, R41 ;  /* 0x0000002900297308 */ /* 0x000ee20000002400 */
        /* <DEDUP_REMOVED lines=17> */
[----:B-----5:R-:W-:Y:S01]  /*5660*/  FSEL R10, R10, -INF , P5 ;  /* 0xff8000000a0a7808 */ /* 0x020fe20002800000 */
[--C-:B------:R-:W-:Y:S01]  /*5670*/  FFMA.FTZ R145, R15, UR22, -R76.reuse ;  /* 0x000000160f917c23 */ /* 0x100fe2000801084c */
[----:B------:R-:W-:Y:S01]  /*5680*/  FMNMX.FTZ R7, R9, R78, !PT ;  /* 0x0000004e09077209 */ /* 0x000fe20007810000 */
[--C-:B------:R-:W-:Y:S01]  /*5690*/  FFMA.FTZ R20, R20, UR22, -R76.reuse ;  /* 0x0000001614147c23 */ /* 0x100fe2000801084c */
[----:B------:R-:W-:Y:S01]  /*56a0*/  ISETP.GT.AND P5, PT, R42, 0x11, PT ;  /* 0x000000112a00780c */ /* 0x000fe20003fa4270 */
[--C-:B------:R-:W-:Y:S01]  /*56b0*/  FFMA.FTZ R139, R47, UR22, -R76.reuse ;  /* 0x000000162f8b7c23 */ /* 0x100fe2000801084c */
[----:B--2---:R-:W-:Y:S01]  /*56c0*/  FSEL R13, R13, -INF , P4 ;  /* 0xff8000000d0d7808 */ /* 0x004fe20002000000 */
[----:B------:R-:W2:Y:S01]  /*56d0*/  MUFU.TANH R64, R64 ;  /* 0x0000004000407308 */ /* 0x000ea20000002400 */
[----:B------:R-:W-:Y:S01]  /*56e0*/  FMNMX.FTZ R78, R10, R7, !PT ;  /* 0x000000070a4e7209 */ /* 0x000fe20007810000 */
        /* <DEDUP_REMOVED lines=8> */
[----:B------:R-:W-:Y:S01]  /*5770*/  FFMA.FTZ R34, R34, UR22, -R76 ;  /* 0x0000001622227c23 */ /* 0x000fe2000801084c */
[----:B-1----:R-:W-:Y:S01]  /*5780*/  FSEL R21, R21, -INF , P4 ;  /* 0xff80000015157808 */ /* 0x002fe20002000000 */
[----:B------:R-:W-:-:S02]  /*5790*/  WARPGROUP.DEPBAR.LE gsb0, 0x0 ;  /* 0x00008000000079c5 */ /* 0x000fc40000010000 */
[----:B------:R-:W-:Y:S01]  /*57a0*/  FMNMX.FTZ R78, R14, R7, !PT ;  /* 0x000000070e4e7209 */ /* 0x000fe20007810000 */
[----:B------:R-:W-:Y:S01]  /*57b0*/  WARPGROUP.ARRIVE ;  /* 0x00000000000079c5 */ /* 0x000fe20000000000 */
[----:B------:R-:W-:Y:S01]  /*57c0*/  ISETP.GT.AND P4, PT, R42, 0x20, PT ;  /* 0x000000202a00780c */ /* 0x000fe20003f84270 */
[----:B------:R-:W1:Y:S01]  /*57d0*/  MUFU.TANH R68, R68 ;  /* 0x0000004400447308 */ /* 0x000e620000002400 */
[----:B------:R-:W-:Y:S01]  /*57e0*/  FSEL R24, R24, -INF , P5 ;  /* 0xff80000018187808 */ /* 0x000fe20002800000 */
[--C-:B------:R-:W-:Y:S01]  /*57f0*/  FFMA.FTZ R133, R50, UR22, -R76.reuse ;  /* 0x0000001632857c23 */ /* 0x100fe2000801084c */
[----:B------:R-:W-:Y:S01]  /*5800*/  FMNMX.FTZ R7, R21, R78, !PT ;  /* 0x0000004e15077209 */ /* 0x000fe20007810000 */
[----:B------:R-:W-:Y:S01]  /*5810*/  HGMMA.64x64x16.F32 R88, R128, gdesc[UR4].tnspB, R88, gsb0 ;  /* 0x40e0000480587df0 */ /* 0x000fe20008000858 */
[----:B------:R-:W-:Y:S01]  /*5820*/  ISETP.GT.AND P5, PT, R42, 0x21, PT ;  /* 0x000000212a00780c */ /* 0x000fe20003fa4270 */
[--C-:B------:R-:W-:Y:S01]  /*5830*/  FFMA.FTZ R50, R52, UR22, -R76.reuse ;  /* 0x0000001634327c23 */ /* 0x100fe2000801084c */
[----:B------:R-:W-:Y:S01]  /*5840*/  FSEL R27, R27, -INF , P4 ;  /* 0xff8000001b1b7808 */ /* 0x000fe20002000000 */
[----:B------:R-:W1:Y:S01]  /*5850*/  MUFU.TANH R69, R69 ;  /* 0x0000004500457308 */ /* 0x000e620000002400 */
[----:B------:R-:W-:Y:S01]  /*5860*/  FMNMX.FTZ R78, R24, R7, !PT ;  /* 0x00000007184e7209 */ /* 0x000fe20007810000 */
[--C-:B------:R-:W-:Y:S01]  /*5870*/  FFMA.FTZ R52, R54, UR22, -R76.reuse ;  /* 0x0000001636347c23 */ /* 0x100fe2000801084c */
[----:B------:R-:W-:Y:S01]  /*5880*/  ISETP.GT.AND P4, PT, R42, 0x28, PT ;  /* 0x000000282a00780c */ /* 0x000fe20003f84270 */
[--C-:B------:R-:W-:Y:S01]  /*5890*/  FFMA.FTZ R54, R56, UR22, -R76.reuse ;  /* 0x0000001638367c23 */ /* 0x100fe2000801084c */
[----:B------:R-:W-:Y:S01]  /*58a0*/  FSEL R28, R28, -INF , P5 ;  /* 0xff8000001c1c7808 */ /* 0x000fe20002800000 */
[--C-:B------:R-:W-:Y:S01]  /*58b0*/  FFMA.FTZ R56, R58, UR22, -R76.reuse ;  /* 0x000000163a387c23 */ /* 0x100fe2000801084c */
[----:B------:R-:W-:Y:S01]  /*58c0*/  FMNMX.FTZ R7, R27, R78, !PT ;  /* 0x0000004e1b077209 */ /* 0x000fe20007810000 */
[----:B------:R-:W1:Y:S01]  /*58d0*/  MUFU.TANH R70, R70 ;  /* 0x0000004600467308 */ /* 0x000e620000002400 */
[----:B------:R-:W-:Y:S01]  /*58e0*/  ISETP.GT.AND P5, PT, R42, 0x29, PT ;  /* 0x000000292a00780c */ /* 0x000fe20003fa4270 */
[--C-:B------:R-:W-:Y:S01]  /*58f0*/  FFMA.FTZ R58, R62, UR22, -R76.reuse ;  /* 0x000000163e3a7c23 */ /* 0x100fe2000801084c */
[----:B------:R-:W-:Y:S01]  /*5900*/  FSEL R30, R30, -INF , P4 ;  /* 0xff8000001e1e7808 */ /* 0x000fe20002000000 */
[----:B------:R-:W-:Y:S01]  /*5910*/  UIADD3 UR6, UR10, 0x300, URZ ;  /* 0x000003000a067890 */ /* 0x000fe2000fffe03f */
[----:B------:R-:W-:Y:S01]  /*5920*/  FMNMX.FTZ R11, R28, R7, !PT ;  /* 0x000000071c0b7209 */ /* 0x000fe20007810000 */
[----:B------:R-:W-:Y:S01]  /*5930*/  UMOV UR7, 0x40000040 ;  /* 0x4000004000077882 */ /* 0x000fe20000000000 */
[----:B------:R-:W-:Y:S01]  /*5940*/  FSEL R7, R32, -INF , P5 ;  /* 0xff80000020077808 */ /* 0x000fe20002800000 */
[----:B------:R-:W1:Y:S01]  /*5950*/  MUFU.TANH R71, R71 ;  /* 0x0000004700477308 */ /* 0x000e620000002400 */
[----:B------:R-:W-:Y:S01]  /*5960*/  ISETP.GT.AND P4, PT, R42, 0x30, PT ;  /* 0x000000302a00780c */ /* 0x000fe20003f84270 */
        /* <DEDUP_REMOVED lines=11> */
[----:B------:R-:W-:Y:S01]  /*5a20*/  FSEL R36, R36, -INF , P5 ;  /* 0xff80000024247808 */ /* 0x000fe20002800000 */
[--C-:B------:R-:W-:Y:S01]  /*5a30*/  FFMA.FTZ R60, R60, UR22, -R76.reuse ;  /* 0x000000163c3c7c23 */ /* 0x100fe2000801084c */
[----:B------:R-:W-:Y:S01]  /*5a40*/  FMNMX.FTZ R11, R35, R32, !PT ;  /* 0x00000020230b7209 */ /* 0x000fe20007810000 */
[----:B------:R-:W0:Y:S01]  /*5a50*/  MUFU.TANH R73, R73 ;  /* 0x0000004900497308 */ /* 0x000e220000002400 */
[----:B------:R-:W-:Y:S01]  /*5a60*/  ISETP.GT.AND P5, PT, R42, 0x39, PT ;  /* 0x000000392a00780c */ /* 0x000fe20003fa4270 */
[----:B------:R-:W-:Y:S01]  /*5a70*/  FFMA.FTZ R61, R61, UR22, -R76 ;  /* 0x000000163d3d7c23 */ /* 0x000fe2000801084c */
[----:B------:R-:W-:-:S02]  /*5a80*/  FSEL R37, R37, -INF , P4 ;  /* 0xff80000025257808 */ /* 0x000fc40002000000 */
[----:B------:R-:W-:Y:S02]  /*5a90*/  FMNMX.FTZ R32, R36, R11, !PT ;  /* 0x0000000b24207209 */ /* 0x000fe40007810000 */
[----:B------:R-:W-:Y:S01]  /*5aa0*/  ISETP.GT.AND P4, PT, R42, 0x40, PT ;  /* 0x000000402a00780c */ /* 0x000fe20003f84270 */
[----:B------:R-:W0:Y:S01]  /*5ab0*/  MUFU.TANH R74, R74 ;  /* 0x0000004a004a7308 */ /* 0x000e220000002400 */
[----:B------:R-:W-:Y:S02]  /*5ac0*/  FSEL R38, R38, -INF , P5 ;  /* 0xff80000026267808 */ /* 0x000fe40002800000 */
[----:B------:R-:W-:Y:S01]  /*5ad0*/  FMNMX.FTZ R11, R37, R32, !PT ;  /* 0x00000020250b7209 */ /* 0x000fe20007810000 */
[--C-:B------:R-:W-:Y:S01]  /*5ae0*/  FFMA.FTZ R32, R31, UR22, -R76.reuse ;  /* 0x000000161f207c23 */ /* 0x100fe2000801084c */
[----:B------:R-:W-:Y:S01]  /*5af0*/  ISETP.GT.AND P5, PT, R42, 0x41, PT ;  /* 0x000000412a00780c */ /* 0x000fe20003fa4270 */
[----:B------:R-:W-:Y:S01]  /*5b00*/  FFMA.FTZ R31, R59, UR22, -R76 ;  /* 0x000000163b1f7c23 */ /* 0x000fe2000801084c */
[----:B---3--:R-:W-:Y:S01]  /*5b10*/  FSEL R40, R40, -INF , P4 ;  /* 0xff80000028287808 */ /* 0x008fe20002000000 */
[----:B------:R-:W3:Y:S01]  /*5b20*/  MUFU.TANH R75, R75 ;  /* 0x0000004b004b7308 */ /* 0x000ee20000002400 */
[----:B------:R-:W-:-:S02]  /*5b30*/  FMNMX.FTZ R11, R38, R11, !PT ;  /* 0x0000000b260b7209 */ /* 0x000fc40007810000 */
[----:B------:R-:W-:Y:S02]  /*5b40*/  ISETP.GT.AND P4, PT, R42, 0x48, PT ;  /* 0x000000482a00780c */ /* 0x000fe40003f84270 */
[----:B------:R-:W-:Y:S02]  /*5b50*/  FSEL R41, R41, -INF , P5 ;  /* 0xff80000029297808 */ /* 0x000fe40002800000 */
[----:B------:R-:W-:Y:S01]  /*5b60*/  FMNMX.FTZ R78, R40, R11, !PT ;  /* 0x0000000b284e7209 */ /* 0x000fe20007810000 */
[----:B------:R-:W3:Y:S01]  /*5b70*/  MUFU.TANH R77, R77 ;  /* 0x0000004d004d7308 */ /* 0x000ee20000002400 */
[----:B------:R-:W-:Y:S02]  /*5b80*/  ISETP.GT.AND P5, PT, R42, 0x49, PT ;  /* 0x000000492a00780c */ /* 0x000fe40003fa4270 */
[----:B------:R-:W-:Y:S02]  /*5b90*/  FSEL R66, R66, -INF , P4 ;  /* 0xff80000042427808 */ /* 0x000fe40002000000 */
[----:B------:R-:W-:-:S02]  /*5ba0*/  FMNMX.FTZ R11, R41, R78, !PT ;  /* 0x0000004e290b7209 */ /* 0x000fc40007810000 */
[----:B------:R-:W-:Y:S01]  /*5bb0*/  ISETP.GT.AND P4, PT, R42, 0x50, PT ;  /* 0x000000502a00780c */ /* 0x000fe20003f84270 */
[----:B------:R-:W3:Y:S01]  /*5bc0*/  MUFU.TANH R39, R85 ;  /* 0x0000005500277308 */ /* 0x000ee20000002400 */
[----:B----4-:R-:W-:Y:S02]  /*5bd0*/  FSEL R67, R67, -INF , P5 ;  /* 0xff80000043437808 */ /* 0x010fe40002800000 */
[----:B------:R-:W-:Y:S02]  /*5be0*/  FMNMX.FTZ R78, R66, R11, !PT ;  /* 0x0000000b424e7209 */ /* 0x000fe40007810000 */
[----:B------:R-:W-:Y:S02]  /*5bf0*/  ISETP.GT.AND P5, PT, R42, 0x51, PT ;  /* 0x000000512a00780c */ /* 0x000fe40003fa4270 */
[----:B--2---:R-:W-:Y:S01]  /*5c00*/  FSEL R64, R64, -INF , P4 ;  /* 0xff80000040407808 */ /* 0x004fe20002000000 */
[----:B------:R-:W-:Y:S01]  /*5c10*/  MUFU.EX2 R149, R149 ;  /* 0x0000009500957308 */ /* 0x000fe20000000800 */
[----:B------:R-:W-:Y:S01]  /*5c20*/  FMNMX.FTZ R11, R67, R78, !PT ;  /* 0x0000004e430b7209 */ /* 0x000fe20007810000 */
[----:B------:R-:W-:-:S02]  /*5c30*/  WARPGROUP.DEPBAR.LE gsb0, 0x0 ;  /* 0x00008000000079c5 */ /* 0x000fc40000010000 */
[----:B------:R-:W-:Y:S01]  /*5c40*/  ISETP.GT.AND P4, PT, R42, 0x58, PT ;  /* 0x000000582a00780c */ /* 0x000fe20003f84270 */
[----:B------:R-:W-:Y:S01]  /*5c50*/  WARPGROUP.ARRIVE ;  /* 0x00000000000079c5 */ /* 0x000fe20000000000 */
[----:B-----5:R-:W-:Y:S02]  /*5c60*/  FSEL R65, R65, -INF , P5 ;  /* 0xff80000041417808 */ /* 0x020fe40002800000 */
[----:B------:R-:W-:Y:S01]  /*5c70*/  FMNMX.FTZ R78, R64, R11, !PT ;  /* 0x0000000b404e7209 */ /* 0x000fe20007810000 */
[----:B------:R-:W-:Y:S01]  /*5c80*/  MUFU.EX2 R6, R79 ;  /* 0x0000004f00067308 */ /* 0x000fe20000000800 */
[----:B------:R-:W-:Y:S01]  /*5c90*/  ISETP.GT.AND P5, PT, R42, 0x59, PT ;  /* 0x000000592a00780c */ /* 0x000fe20003fa4270 */
[----:B------:R-:W-:Y:S01]  /*5ca0*/  HGMMA.64x64x16.F32 R88, R124, gdesc[UR4].tnspB, R88, gsb0 ;  /* 0x40e000047c587df0 */ /* 0x000fe20008000858 */
[----:B-1----:R-:W-:Y:S01]  /*5cb0*/  FSEL R68, R68, -INF , P4 ;  /* 0xff80000044447808 */ /* 0x002fe20002000000 */
[----:B------:R-:W-:Y:S01]  /*5cc0*/  UIADD3 UR6, UR10, 0x380, URZ ;  /* 0x000003800a067890 */ /* 0x000fe2000fffe03f */
[----:B------:R-:W-:Y:S01]  /*5cd0*/  FMNMX.FTZ R11, R65, R78, !PT ;  /* 0x0000004e410b7209 */ /* 0x000fe20007810000 */
[----:B------:R-:W-:Y:S01]  /*5ce0*/  UMOV UR7, 0x40000040 ;  /* 0x4000004000077882 */ /* 0x000fe20000000000 */
[----:B------:R-:W-:Y:S01]  /*5cf0*/  ISETP.GT.AND P4, PT, R42, 0x60, PT ;  /* 0x000000602a00780c */ /* 0x000fe20003f84270 */
[----:B------:R-:W-:Y:S01]  /*5d00*/  MUFU.EX2 R151, R151 ;  /* 0x0000009700977308 */ /* 0x000fe20000000800 */
[----:B------:R-:W-:-:S02]  /*5d10*/  FSEL R69, R69, -INF , P5 ;  /* 0xff80000045457808 */ /* 0x000fc40002800000 */
        /* <DEDUP_REMOVED lines=8> */
[----:B------:R-:W-:Y:S01]  /*5da0*/  MUFU.EX2 R145, R145 ;  /* 0x0000009100917308 */ /* 0x000fe20000000800 */
[----:B------:R-:W-:Y:S02]  /*5db0*/  ISETP.GT.AND P5, PT, R42, 0x69, PT ;  /* 0x000000692a00780c */ /* 0x000fe40003fa4270 */
[----:B0-----:R-:W-:Y:S02]  /*5dc0*/  FSEL R72, R72, -INF , P4 ;  /* 0xff80000048487808 */ /* 0x001fe40002000000 */
[----:B------:R-:W-:Y:S02]  /*5dd0*/  FMNMX.FTZ R11, R71, R78, !PT ;  /* 0x0000004e470b7209 */ /* 0x000fe40007810000 */
        /* <DEDUP_REMOVED lines=9> */
[----:B---3--:R-:W-:-:S02]  /*5e70*/  FSEL R75, R75, -INF , P5 ;  /* 0xff8000004b4b7808 */ /* 0x008fc40002800000 */
[----:B------:R-:W-:Y:S01]  /*5e80*/  FMNMX.FTZ R78, R74, R11, !PT ;  /* 0x0000000b4a4e7209 */ /* 0x000fe20007810000 */
[----:B------:R-:W-:Y:S01]  /*5e90*/  MUFU.EX2 R26, R26 ;  /* 0x0000001a001a7308 */ /* 0x000fe20000000800 */
[----:B------:R-:W-:Y:S01]  /*5ea0*/  ISETP.GT.AND P5, PT, R42, 0x79, PT ;  /* 0x000000792a00780c */ /* 0x000fe20003fa4270 */
[--C-:B------:R-:W-:Y:S01]  /*5eb0*/  FFMA.FTZ R42, R49, UR22, -R76.reuse ;  /* 0x00000016312a7c23 */ /* 0x100fe2000801084c */
[----:B------:R-:W-:Y:S01]  /*5ec0*/  FSEL R77, R77, -INF , P4 ;  /* 0xff8000004d4d7808 */ /* 0x000fe20002000000 */
[----:B------:R-:W-:Y:S01]  /*5ed0*/  FFMA.FTZ R11, R53, UR22, -R76 ;  /* 0x00000016350b7c23 */ /* 0x000fe2000801084c */
[----:B------:R-:W-:Y:S02]  /*5ee0*/  FMNMX.FTZ R78, R75, R78, !PT ;  /* 0x0000004e4b4e7209 */ /* 0x000fe40007810000 */
[----:B------:R-:W-:Y:S01]  /*5ef0*/  FSEL R39, R39, -INF , P5 ;  /* 0xff80000027277808 */ /* 0x000fe20002800000 */
[----:B------:R-:W-:Y:S01]  /*5f00*/  MUFU.EX2 R141, R141 ;  /* 0x0000008d008d7308 */ /* 0x000fe20000000800 */
[----:B------:R-:W-:-:S04]  /*5f10*/  FMNMX.FTZ R78, R77, R78, !PT ;  /* 0x0000004e4d4e7209 */ /* 0x000fc80007810000 */
        /* <DEDUP_REMOVED lines=10> */
[----:B------:R-:W-:-:S04]  /*5fc0*/  FFMA.FTZ R25, R57, UR22, -R76 ;  /* 0x0000001639197c23 */ /* 0x000fc8000801084c */
[----:B------:R-:W0:Y:S01]  /*5fd0*/  SHFL.BFLY PT, R78, R49, 0x1, 0x1f ;  /* 0x0c201f00314e7f89 */ /* 0x000e2200000e0000 */
        /* <DEDUP_REMOVED lines=8> */
[----:B------:R-:W-:-:S05]  /*6060*/  FSEL R62, R62, RZ, P4 ;  /* 0x000000ff3e3e7208 */ /* 0x000fca0002000000 */
[--C-:B------:R-:W-:Y:S01]  /*6070*/  FFMA.FTZ R136, R35, UR22, -R62.reuse ;  /* 0x0000001623887c23 */ /* 0x100fe2000801083e */
[----:B------:R-:W-:Y:S01]  /*6080*/  FSEL R35, R44, RZ, P3 ;  /* 0x000000ff2c237208 */ /* 0x000fe20001800000 */
[--C-:B------:R-:W-:Y:S01]  /*6090*/  FFMA.FTZ R148, R8, UR22, -R62.reuse ;  /* 0x0000001608947c23 */ /* 0x100fe2000801083e */
[--C-:B------:R-:W-:Y:S01]  /*60a0*/  FFMA.FTZ R5, R5, UR22, -R62.reuse ;  /* 0x0000001605057c23 */ /* 0x100fe2000801083e */
[--C-:B------:R-:W-:Y:S01]  /*60b0*/  FFMA.FTZ R150, R9, UR22, -R62.reuse ;  /* 0x0000001609967c23 */ /* 0x100fe2000801083e */
[----:B------:R-:W-:Y:S01]  /*60c0*/  FFMA.FTZ R43, R10, UR22, -R62 ;  /* 0x000000160a2b7c23 */ /* 0x000fe2000801083e */
        /* <DEDUP_REMOVED lines=29> */
[----:B------:R-:W-:-:S02]  /*62a0*/  IMAD.U32 R10, RZ, RZ, UR39 ;  /* 0x00000027ff0a7e24 */ /* 0x000fc4000f8e00ff */
[--C-:B------:R-:W-:Y:S01]  /*62b0*/  FFMA.FTZ R73, R73, UR22, -R62.reuse ;  /* 0x0000001649497c23 */ /* 0x100fe2000801083e */
[----:B------:R-:W-:Y:S01]  /*62c0*/  FFMA.FTZ R74, R74, UR22, -R62 ;  /* 0x000000164a4a7c23 */ /* 0x000fe2000801083e */
[----:B------:R-:W-:Y:S01]  /*62d0*/  FADD.FTZ R0, R6, R47 ;  /* 0x0000002f06007221 */ /* 0x000fe20000010000 */
[----:B------:R-:W-:Y:S01]  /*62e0*/  VIADD R8, R23, 0x9 ;  /* 0x0000000917087836 */ /* 0x000fe20000000000 */
[----:B------:R-:W-:Y:S01]  /*62f0*/  @!P1 LEA R10, R10, UR45, 0x3 ;  /* 0x0000002d0a0a9c11 */ /* 0x000fe2000f8e18ff */
[----:B------:R-:W0:Y:S01]  /*6300*/  MUFU.EX2 R150, R150 ;  /* 0x0000009600967308 */ /* 0x000e220000000800 */
[----:B-1----:R-:W-:Y:S01]  /*6310*/  FFMA.FTZ R2, R3, R2, R148 ;  /* 0x0000000203027223 */ /* 0x002fe20000010094 */
[----:B------:R-:W-:Y:S01]  /*6320*/  ISETP.GE.U32.AND P3, PT, R82, 0x180, PT ;  /* 0x000001805200780c */ /* 0x000fe20003f66070 */
[--C-:B------:R-:W-:Y:S01]  /*6330*/  FFMA.FTZ R75, R75, UR22, -R62.reuse ;  /* 0x000000164b4b7c23 */ /* 0x100fe2000801083e */
[----:B------:R-:W-:Y:S02]  /*6340*/  @!P1 VIADD R10, R10, 0x16840 ;  /* 0x000168400a0a9836 */ /* 0x000fe40000000000 */
[----:B------:R-:W-:Y:S01]  /*6350*/  FFMA.FTZ R77, R77, UR22, -R62 ;  /* 0x000000164d4d7c23 */ /* 0x000fe2000801083e */
[----:B------:R-:W-:Y:S01]  /*6360*/  SEL R8, R8, 0x9, !P3 ;  /* 0x0000000908087807 */ /* 0x000fe20005800000 */
[----:B------:R-:W-:-:S02]  /*6370*/  WARPGROUP.DEPBAR.LE gsb0, 0x0 ;  /* 0x00008000000079c5 */ /* 0x000fc40000010000 */
[----:B------:R-:W1:Y:S01]  /*6380*/  MUFU.EX2 R43, R43 ;  /* 0x0000002b002b7308 */ /* 0x000e620000000800 */
[C---:B--2---:R-:W-:Y:S01]  /*6390*/  FADD.FTZ R51, R5.reuse, R2 ;  /* 0x0000000205337221 */ /* 0x044fe20000010000 */
[----:B------:R-:W-:Y:S01]  /*63a0*/  F2FP.F16.F32.PACK_AB R148, R5, R148 ;  /* 0x000000940594723e */ /* 0x000fe200000000ff */
[----:B------:R-:W-:Y:S01]  /*63b0*/  FFMA.FTZ R39, R39, UR22, -R62 ;  /* 0x0000001627277c23 */ /* 0x000fe2000801083e */
[----:B------:R-:W-:Y:S01]  /*63c0*/  @!P1 PRMT R10, RZ, 0x654, R10 ;  /* 0x00000654ff0a9816 */ /* 0x000fe2000000000a */
[----:B------:R2:W-:Y:S06]  /*63d0*/  BAR.ARV R8, 0x100 ;  /* 0x000400080000751d */ /* 0x0005ec0000002000 */
[----:B------:R-:W3:Y:S01]  /*63e0*/  MUFU.EX2 R144, R144 ;  /* 0x0000009000907308 */ /* 0x000ee20000000800 */
[----:B0-----:R-:W-:Y:S01]  /*63f0*/  FADD.FTZ R2, R150, R51 ;  /* 0x0000003396027221 */ /* 0x001fe20000010000 */
[----:B------:R0:W-:Y:S01]  /*6400*/  @!P1 SYNCS.ARRIVE.TRANS64.RED.A1T0 RZ, [R10+URZ], RZ ;  /* 0x000000ff0aff99a7 */ /* 0x0001e2000810043f */
[----:B------:R-:W-:Y:S01]  /*6410*/  PLOP3.LUT P3, PT, PT, PT, UP1, 0x80, 0x0 ;  /* 0x000000000000781c */ /* 0x000fe20003f6f018 */
[-C--:B------:R-:W-:Y:S01]  /*6420*/  FMUL.FTZ R88, R88, R3.reuse ;  /* 0x0000000358587220 */ /* 0x080fe20000410000 */
[-C--:B------:R-:W-:Y:S01]  /*6430*/  FMUL.FTZ R89, R89, R3.reuse ;  /* 0x0000000359597220 */ /* 0x080fe20000410000 */
[----:B-1----:R-:W-:Y:S01]  /*6440*/  FADD.FTZ R47, R43, R2 ;  /* 0x000000022b2f7221 */ /* 0x002fe20000010000 */
[-C--:B------:R-:W-:Y:S01]  /*6450*/  FMUL.FTZ R92, R92, R3.reuse ;  /* 0x000000035c5c7220 */ /* 0x080fe20000410000 */
[----:B------:R-:W1:Y:S01]  /*6460*/  MUFU.EX2 R13, R13 ;  /* 0x0000000d000d7308 */ /* 0x000e620000000800 */
[-C--:B------:R-:W-:Y:S01]  /*6470*/  FMUL.FTZ R93, R93, R3.reuse ;  /* 0x000000035d5d7220 */ /* 0x080fe20000410000 */
[----:B0-----:R-:W-:Y:S01]  /*6480*/  IMAD.U32 R10, RZ, RZ, UR24 ;  /* 0x00000018ff0a7e24 */ /* 0x001fe2000f8e00ff */
[----:B------:R-:W-:Y:S01]  /*6490*/  UMOV UR24, UR39 ;  /* 0x0000002700187c82 */ /* 0x000fe20008000000 */
[-C--:B------:R-:W-:Y:S01]  /*64a0*/  FMUL.FTZ R96, R96, R3.reuse ;  /* 0x0000000360607220 */ /* 0x080fe20000410000 */
[-C--:B------:R-:W-:Y:S01]  /*64b0*/  FMUL.FTZ R97, R97, R3.reuse ;  /* 0x0000000361617220 */ /* 0x080fe20000410000 */
[-C--:B------:R-:W-:Y:S01]  /*64c0*/  FMUL.FTZ R100, R100, R3.reuse ;  /* 0x0000000364647220 */ /* 0x080fe20000410000 */
[----:B------:R-:W-:Y:S01]  /*64d0*/  @!P1 LEA R10, R10, UR45, 0x3 ;  /* 0x0000002d0a0a9c11 */ /* 0x000fe2000f8e18ff */
[----:B------:R-:W0:Y:S01]  /*64e0*/  MUFU.EX2 R146, R146 ;  /* 0x0000009200927308 */ /* 0x000e220000000800 */
[----:B---3--:R-:W-:Y:S01]  /*64f0*/  FADD.FTZ R2, R144, R47 ;  /* 0x0000002f90027221 */ /* 0x008fe20000010000 */
[-C--:B------:R-:W-:Y:S01]  /*6500*/  FMUL.FTZ R101, R101, R3.reuse ;  /* 0x0000000365657220 */ /* 0x080fe20000410000 */
[----:B--2---:R-:W-:Y:S01]  /*6510*/  @!P1 IADD3 R8, R10, 0x16860, RZ ;  /* 0x000168600a089810 */ /* 0x004fe20007ffe0ff */
[-C--:B------:R-:W-:Y:S01]  /*6520*/  FMUL.FTZ R104, R104, R3.reuse ;  /* 0x0000000368687220 */ /* 0x080fe20000410000 */
[-C--:B------:R-:W-:Y:S01]  /*6530*/  FMUL.FTZ R105, R105, R3.reuse ;  /* 0x0000000369697220 */ /* 0x080fe20000410000 */
[-C--:B------:R-:W-:Y:S01]  /*6540*/  FMUL.FTZ R108, R108, R3.reuse ;  /* 0x000000036c6c7220 */ /* 0x080fe20000410000 */
[----:B------:R-:W-:Y:S01]  /*6550*/  @!P1 PRMT R8, RZ, 0x654, R8 ;  /* 0x00000654ff089816 */ /* 0x000fe20000000008 */
[----:B------:R2:W-:Y:S01]  /*6560*/  MUFU.EX2 R35, R41 ;  /* 0x0000002900237308 */ /* 0x0005e20000000800 */
[C---:B-1----:R-:W-:Y:S01]  /*6570*/  FADD.FTZ R51, R13.reuse, R2 ;  /* 0x000000020d337221 */ /* 0x042fe20000010000 */
[----:B------:R-:W-:Y:S01]  /*6580*/  F2FP.F16.F32.PACK_AB R144, R13, R144 ;  /* 0x000000900d90723e */ /* 0x000fe200000000ff */
[----:B------:R1:W-:Y:S01]  /*6590*/  @!P1 SYNCS.ARRIVE.TRANS64.RED.A1T0 RZ, [R8+URZ], RZ ;  /* 0x000000ff08ff99a7 */ /* 0x0003e2000810043f */
[-C--:B------:R-:W-:Y:S01]  /*65a0*/  FMUL.FTZ R109, R109, R3.reuse ;  /* 0x000000036d6d7220 */ /* 0x080fe20000410000 */
[-C--:B------:R-:W-:Y:S01]  /*65b0*/  FMUL.FTZ R112, R112, R3.reuse ;  /* 0x0000000370707220 */ /* 0x080fe20000410000 */
[-C--:B------:R-:W-:Y:S01]  /*65c0*/  FMUL.FTZ R113, R113, R3.reuse ;  /* 0x0000000371717220 */ /* 0x080fe20000410000 */
[-C--:B------:R-:W-:Y:S01]  /*65d0*/  FMUL.FTZ R116, R116, R3.reuse ;  /* 0x0000000374747220 */ /* 0x080fe20000410000 */
[----:B------:R-:W3:Y:S01]  /*65e0*/  MUFU.EX2 R9, R9 ;  /* 0x0000000900097308 */ /* 0x000ee20000000800 */
[----:B--2---:R-:W-:Y:S01]  /*65f0*/  FADD.FTZ R41, R151, R0 ;  /* 0x0000000097297221 */ /* 0x004fe20000010000 */
[----:B0-----:R-:W-:Y:S01]  /*6600*/  FADD.FTZ R2, R146, R51 ;  /* 0x0000003392027221 */ /* 0x001fe20000010000 */
[----:B------:R-:W-:Y:S01]  /*6610*/  FMUL.FTZ R117, R117, R3 ;  /* 0x0000000375757220 */ /* 0x000fe20000410000 */
[-C--:B------:R-:W-:Y:S01]  /*6620*/  FMUL.FTZ R90, R90, R4.reuse ;  /* 0x000000045a5a7220 */ /* 0x080fe20000410000 */
[----:B------:R-:W-:Y:S01]  /*6630*/  FADD.FTZ R0, R12, R41 ;  /* 0x000000290c007221 */ /* 0x000fe20000010000 */
[----:B------:R-:W-:Y:S01]  /*6640*/  FFMA.FTZ R41, R65, UR22, -R62 ;  /* 0x0000001641297c23 */ /* 0x000fe2000801083e */
[-C--:B------:R-:W-:Y:S01]  /*6650*/  FMUL.FTZ R91, R91, R4.reuse ;  /* 0x000000045b5b7220 */ /* 0x080fe20000410000 */
[----:B------:R-:W0:Y:S01]  /*6660*/  MUFU.EX2 R140, R140 ;  /* 0x0000008c008c7308 */ /* 0x000e220000000800 */
[----:B------:R-:W-:Y:S01]  /*6670*/  FADD.FTZ R47, R145, R0 ;  /* 0x00000000912f7221 */ /* 0x000fe20000010000 */
[-C--:B------:R-:W-:Y:S01]  /*6680*/  FMUL.FTZ R94, R94, R4.reuse ;  /* 0x000000045e5e7220 */ /* 0x080fe20000410000 */
[-C--:B------:R-:W-:Y:S01]  /*6690*/  FMUL.FTZ R95, R95, R4.reuse ;  /* 0x000000045f5f7220 */ /* 0x080fe20000410000 */
[-C--:B------:R-:W-:Y:S01]  /*66a0*/  FMUL.FTZ R98, R98, R4.reuse ;  /* 0x0000000462627220 */ /* 0x080fe20000410000 */
[----:B------:R-:W-:Y:S01]  /*66b0*/  FADD.FTZ R0, R20, R47 ;  /* 0x0000002f14007221 */ /* 0x000fe20000010000 */
[----:B------:R-:W-:Y:S01]  /*66c0*/  FFMA.FTZ R47, R69, UR22, -R62 ;  /* 0x00000016452f7c23 */ /* 0x000fe2000801083e */
[----:B------:R-:W-:Y:S01]  /*66d0*/  FMUL.FTZ R99, R99, R4 ;  /* 0x0000000463637220 */ /* 0x000fe20000410000 */
[----:B------:R-:W2:Y:S01]  /*66e0*/  MUFU.EX2 R21, R21 ;  /* 0x0000001500157308 */ /* 0x000ea20000000800 */
[----:B------:R-:W-:Y:S01]  /*66f0*/  FADD.FTZ R51, R147, R0 ;  /* 0x0000000093337221 */ /* 0x000fe20000010000 */
[C---:B---3--:R-:W-:Y:S01]  /*6700*/  FADD.FTZ R53, R9.reuse, R2 ;  /* 0x0000000209357221 */ /* 0x048fe20000010000 */
[----:B------:R-:W-:Y:S01]  /*6710*/  F2FP.F16.F32.PACK_AB R146, R9, R146 ;  /* 0x000000920992723e */ /* 0x000fe200000000ff */
[-C--:B------:R-:W-:Y:S01]  /*6720*/  FMUL.FTZ R102, R102, R4.reuse ;  /* 0x0000000466667220 */ /* 0x080fe20000410000 */
[----:B------:R-:W-:Y:S01]  /*6730*/  FADD.FTZ R0, R26, R51 ;  /* 0x000000331a007221 */ /* 0x000fe20000010000 */
[----:B------:R-:W-:Y:S01]  /*6740*/  FFMA.FTZ R51, R71, UR22, -R62 ;  /* 0x0000001647337c23 */ /* 0x000fe2000801083e */
[-C--:B------:R-:W-:Y:S01]  /*6750*/  FMUL.FTZ R103, R103, R4.reuse ;  /* 0x0000000467677220 */ /* 0x080fe20000410000 */
[----:B------:R-:W3:Y:S01]  /*6760*/  MUFU.EX2 R142, R142 ;  /* 0x0000008e008e7308 */ /* 0x000ee20000000800 */
        /* <DEDUP_REMOVED lines=8> */
[----:B--2---:R-:W-:Y:S01]  /*67f0*/  FADD.FTZ R55, R21, R2 ;  /* 0x0000000215377221 */ /* 0x004fe20000010000 */
[----:B------:R-:W-:Y:S01]  /*6800*/  FADD.FTZ R53, R143, R0 ;  /* 0x000000008f357221 */ /* 0x000fe20000010000 */
[-C--:B------:R-:W-:Y:S01]  /*6810*/  FMUL.FTZ R114, R114, R4.reuse ;  /* 0x0000000472727220 */ /* 0x080fe20000410000 */
[-C--:B------:R-:W-:Y:S01]  /*6820*/  FMUL.FTZ R115, R115, R4.reuse ;  /* 0x0000000473737220 */ /* 0x080fe20000410000 */
[-C--:B------:R-:W-:Y:S01]  /*6830*/  FMUL.FTZ R118, R118, R4.reuse ;  /* 0x0000000476767220 */ /* 0x080fe20000410000 */
[----:B------:R-:W-:Y:S01]  /*6840*/  FADD.FTZ R0, R34, R53 ;  /* 0x0000003522007221 */ /* 0x000fe20000010000 */
[----:B------:R-:W-:Y:S01]  /*6850*/  FMUL.FTZ R119, R119, R4 ;  /* 0x0000000477777220 */ /* 0x000fe20000410000 */
[----:B------:R-:W2:Y:S01]  /*6860*/  MUFU.EX2 R136, R136 ;  /* 0x0000008800887308 */ /* 0x000ea20000000800 */
[----:B---3--:R-:W-:Y:S01]  /*6870*/  FADD.FTZ R2, R142, R55 ;  /* 0x000000378e027221 */ /* 0x008fe20000010000 */
[----:B------:R-:W-:Y:S01]  /*6880*/  FADD.FTZ R53, R137, R0 ;  /* 0x0000000089357221 */ /* 0x000fe20000010000 */
[----:B------:R-:W-:Y:S01]  /*6890*/  F2FP.F16.F32.PACK_AB R149, R6, R149 ;  /* 0x000000950695723e */ /* 0x000fe200000000ff */
[----:B------:R-:W-:Y:S01]  /*68a0*/  IMAD.MOV.U32 R4, RZ, RZ, R44 ;  /* 0x000000ffff047224 */ /* 0x000fe200078e002c */
[----:B------:R-:W-:Y:S01]  /*68b0*/  F2FP.F16.F32.PACK_AB R151, R12, R151 ;  /* 0x000000970c97723e */ /* 0x000fe200000000ff */
[----:B------:R-:W-:Y:S01]  /*68c0*/  FADD.FTZ R0, R46, R53 ;  /* 0x000000352e007221 */ /* 0x000fe20000010000 */
[----:B------:R-:W-:Y:S01]  /*68d0*/  F2FP.F16.F32.PACK_AB R150, R43, R150 ;  /* 0x000000962b96723e */ /* 0x000fe200000000ff */
[----:B------:R-:W3:Y:S01]  /*68e0*/  MUFU.EX2 R7, R7 ;  /* 0x0000000700077308 */ /* 0x000ee20000000800 */
[----:B0-----:R-:W-:Y:S01]  /*68f0*/  FADD.FTZ R55, R45, R2 ;  /* 0x000000022d377221 */ /* 0x001fe20000010000 */
[----:B------:R-:W-:Y:S01]  /*6900*/  FADD.FTZ R5, R139, R0 ;  /* 0x000000008b057221 */ /* 0x000fe20000010000 */
[----:B------:R-:W-:Y:S01]  /*6910*/  F2FP.F16.F32.PACK_AB R145, R20, R145 ;  /* 0x000000911491723e */ /* 0x000fe200000000ff */
[----:B------:R-:W-:Y:S01]  /*6920*/  IMAD.MOV.U32 R3, RZ, RZ, R49 ;  /* 0x000000ffff037224 */ /* 0x000fe200078e0031 */
[----:B------:R-:W-:Y:S01]  /*6930*/  F2FP.F16.F32.PACK_AB R147, R26, R147 ;  /* 0x000000931a93723e */ /* 0x000fe200000000ff */
[----:B------:R-:W-:Y:S01]  /*6940*/  FADD.FTZ R0, R48, R5 ;  /* 0x0000000530007221 */ /* 0x000fe20000010000 */
[----:B------:R-:W-:Y:S01]  /*6950*/  F2FP.F16.F32.PACK_AB R140, R21, R140 ;  /* 0x0000008c158c723e */ /* 0x000fe200000000ff */
[----:B------:R-:W0:Y:S01]  /*6960*/  MUFU.EX2 R138, R138 ;  /* 0x0000008a008a7308 */ /* 0x000e220000000800 */
[----:B--2---:R-:W-:Y:S01]  /*6970*/  FADD.FTZ R2, R136, R55 ;  /* 0x0000003788027221 */ /* 0x004fe20000010000 */
[----:B------:R-:W-:Y:S01]  /*6980*/  FADD.FTZ R5, R133, R0 ;  /* 0x0000000085057221 */ /* 0x000fe20000010000 */
[----:B------:R-:W-:-:S02]  /*6990*/  F2FP.F16.F32.PACK_AB R141, R32, R141 ;  /* 0x0000008d208d723e */ /* 0x000fc400000000ff */
[----:B------:R-:W-:Y:S01]  /*69a0*/  F2FP.F16.F32.PACK_AB R142, R45, R142 ;  /* 0x0000008e2d8e723e */ /* 0x000fe200000000ff */
[----:B------:R-:W-:Y:S01]  /*69b0*/  FADD.FTZ R0, R42, R5 ;  /* 0x000000052a007221 */ /* 0x000fe20000010000 */
[----:B------:R-:W-:Y:S01]  /*69c0*/  F2FP.F16.F32.PACK_AB R143, R34, R143 ;  /* 0x0000008f228f723e */ /* 0x000fe200000000ff */
[----:B------:R-:W2:Y:S01]  /*69d0*/  MUFU.EX2 R27, R27 ;  /* 0x0000001b001b7308 */ /* 0x000ea20000000800 */
[C---:B---3--:R-:W-:Y:S01]  /*69e0*/  FADD.FTZ R55, R7.reuse, R2 ;  /* 0x0000000207377221 */ /* 0x048fe20000010000 */
[----:B------:R-:W-:Y:S02]  /*69f0*/  F2FP.F16.F32.PACK_AB R136, R7, R136 ;  /* 0x000000880788723e */ /* 0x000fe400000000ff */
[----:B------:R-:W-:Y:S02]  /*6a00*/  F2FP.F16.F32.PACK_AB R137, R46, R137 ;  /* 0x000000892e89723e */ /* 0x000fe400000000ff */
[----:B------:R-:W-:Y:S02]  /*6a10*/  F2FP.F16.F32.PACK_AB R139, R48, R139 ;  /* 0x0000008b308b723e */ /* 0x000fe400000000ff */
[----:B------:R-:W3:Y:S01]  /*6a20*/  MUFU.EX2 R132, R132 ;  /* 0x0000008400847308 */ /* 0x000ee20000000800 */
[----:B0-----:R-:W-:Y:S01]  /*6a30*/  FADD.FTZ R2, R138, R55 ;  /* 0x000000378a027221 */ /* 0x001fe20000010000 */
[----:B------:R-:W-:-:S06]  /*6a40*/  F2FP.F16.F32.PACK_AB R133, R42, R133 ;  /* 0x000000852a85723e */ /* 0x000fcc00000000ff */
[----:B------:R-:W0:Y:S01]  /*6a50*/  MUFU.EX2 R135, R135 ;  /* 0x0000008700877308 */ /* 0x000e220000000800 */
[C---:B--2---:R-:W-:Y:S01]  /*6a60*/  FADD.FTZ R13, R27.reuse, R2 ;  /* 0x000000021b0d7221 */ /* 0x044fe20000010000 */
[----:B------:R-:W-:-:S06]  /*6a70*/  F2FP.F16.F32.PACK_AB R138, R27, R138 ;  /* 0x0000008a1b8a723e */ /* 0x000fcc00000000ff */
[----:B------:R-:W2:Y:S01]  /*6a80*/  MUFU.EX2 R134, R134 ;  /* 0x0000008600867308 */ /* 0x000ea20000000800 */
[----:B---3--:R-:W-:Y:S01]  /*6a90*/  FADD.FTZ R2, R132, R13 ;  /* 0x0000000d84027221 */ /* 0x008fe20000010000 */
[----:B------:R-:W-:-:S03]  /*6aa0*/  F2FP.F16.F32.PACK_AB R132, R35, R132 ;  /* 0x000000842384723e */ /* 0x000fc600000000ff */
[----:B------:R-:W-:-:S03]  /*6ab0*/  FADD.FTZ R9, R35, R2 ;  /* 0x0000000223097221 */ /* 0x000fc60000010000 */
[----:B------:R-:W3:Y:S01]  /*6ac0*/  MUFU.EX2 R50, R50 ;  /* 0x0000003200327308 */ /* 0x000ee20000000800 */
[----:B0-----:R-:W-:-:S07]  /*6ad0*/  FADD.FTZ R5, R135, R0 ;  /* 0x0000000087057221 */ /* 0x001fce0000010000 */
[----:B------:R-:W0:Y:S01]  /*6ae0*/  MUFU.EX2 R37, R37 ;  /* 0x0000002500257308 */ /* 0x000e220000000800 */
[----:B--2---:R-:W-:-:S07]  /*6af0*/  FADD.FTZ R2, R134, R9 ;  /* 0x0000000986027221 */ /* 0x004fce0000010000 */
[----:B------:R-:W2:Y:S01]  /*6b00*/  MUFU.EX2 R11, R11 ;  /* 0x0000000b000b7308 */ /* 0x000ea20000000800 */
[C---:B---3--:R-:W-:Y:S01]  /*6b10*/  FADD.FTZ R0, R50.reuse, R5 ;  /* 0x0000000532007221 */ /* 0x048fe20000010000 */
[----:B------:R-:W-:-:S06]  /*6b20*/  F2FP.F16.F32.PACK_AB R135, R50, R135 ;  /* 0x000000873287723e */ /* 0x000fcc00000000ff */
[----:B------:R-:W3:Y:S01]  /*6b30*/  MUFU.EX2 R128, R128 ;  /* 0x0000008000807308 */ /* 0x000ee20000000800 */
[C---:B0-----:R-:W-:Y:S01]  /*6b40*/  FADD.FTZ R9, R37.reuse, R2 ;  /* 0x0000000225097221 */ /* 0x041fe20000010000 */
[----:B------:R-:W-:-:S06]  /*6b50*/  F2FP.F16.F32.PACK_AB R134, R37, R134 ;  /* 0x000000862586723e */ /* 0x000fcc00000000ff */
[----:B------:R-:W0:Y:S01]  /*6b60*/  MUFU.EX2 R52, R52 ;  /* 0x0000003400347308 */ /* 0x000e220000000800 */
[----:B--2---:R-:W-:-:S07]  /*6b70*/  FADD.FTZ R5, R11, R0 ;  /* 0x000000000b057221 */ /* 0x004fce0000010000 */
[----:B------:R-:W2:Y:S01]  /*6b80*/  MUFU.EX2 R41, R41 ;  /* 0x0000002900297308 */ /* 0x000ea20000000800 */
[----:B---3--:R-:W-:-:S07]  /*6b90*/  FADD.FTZ R2, R128, R9 ;  /* 0x0000000980027221 */ /* 0x008fce0000010000 */
[----:B------:R-:W3:Y:S01]  /*6ba0*/  MUFU.EX2 R15, R15 ;  /* 0x0000000f000f7308 */ /* 0x000ee20000000800 */
[C---:B0-----:R-:W-:Y:S01]  /*6bb0*/  FADD.FTZ R0, R52.reuse, R5 ;  /* 0x0000000534007221 */ /* 0x041fe20000010000 */
[----:B------:R-:W-:-:S06]  /*6bc0*/  F2FP.F16.F32.PACK_AB R129, R52, R11 ;  /* 0x0000000b3481723e */ /* 0x000fcc00000000ff */
[----:B------:R-:W0:Y:S01]  /*6bd0*/  MUFU.EX2 R130, R130 ;  /* 0x0000008200827308 */ /* 0x000e220000000800 */
[C---:B--2---:R-:W-:Y:S01]  /*6be0*/  FADD.FTZ R7, R41.reuse, R2 ;  /* 0x0000000229077221 */ /* 0x044fe20000010000 */
[----:B------:R-:W-:-:S06]  /*6bf0*/  F2FP.F16.F32.PACK_AB R128, R41, R128 ;  /* 0x000000802980723e */ /* 0x000fcc00000000ff */
[----:B------:R-:W2:Y:S01]  /*6c00*/  MUFU.EX2 R54, R54 ;  /* 0x0000003600367308 */ /* 0x000ea20000000800 */
[----:B---3--:R-:W-:-:S07]  /*6c10*/  FADD.FTZ R5, R15, R0 ;  /* 0x000000000f057221 */ /* 0x008fce0000010000 */
[----:B------:R-:W3:Y:S01]  /*6c20*/  MUFU.EX2 R47, R47 ;  /* 0x0000002f002f7308 */ /* 0x000ee20000000800 */
[----:B0-----:R-:W-:-:S07]  /*6c30*/  FADD.FTZ R2, R130, R7 ;  /* 0x0000000782027221 */ /* 0x001fce0000010000 */
[----:B------:R-:W0:Y:S01]  /*6c40*/  MUFU.EX2 R25, R25 ;  /* 0x0000001900197308 */ /* 0x000e220000000800 */
[C---:B--2---:R-:W-:Y:S01]  /*6c50*/  FADD.FTZ R0, R54.reuse, R5 ;  /* 0x0000000536007221 */ /* 0x044fe20000010000 */
[----:B------:R-:W-:-:S06]  /*6c60*/  F2FP.F16.F32.PACK_AB R131, R54, R15 ;  /* 0x0000000f3683723e */ /* 0x000fcc00000000ff */
[----:B------:R-:W2:Y:S01]  /*6c70*/  MUFU.EX2 R124, R124 ;  /* 0x0000007c007c7308 */ /* 0x000ea20000000800 */
[C---:B---3--:R-:W-:Y:S01]  /*6c80*/  FADD.FTZ R7, R47.reuse, R2 ;  /* 0x000000022f077221 */ /* 0x048fe20000010000 */
[----:B------:R-:W-:-:S06]  /*6c90*/  F2FP.F16.F32.PACK_AB R130, R47, R130 ;  /* 0x000000822f82723e */ /* 0x000fcc00000000ff */
        /* <DEDUP_REMOVED lines=33> */
[----:B--2---:R-:W-:-:S04]  /*6eb0*/  FADD.FTZ R7, R122, R7 ;  /* 0x000000077a077221 */ /* 0x004fc80000010000 */
[C---:B---3--:R-:W-:Y:S01]  /*6ec0*/  FADD.FTZ R2, R39.reuse, R7 ;  /* 0x0000000727027221 */ /* 0x048fe20000010000 */
[----:B------:R-:W-:Y:S01]  /*6ed0*/  F2FP.F16.F32.PACK_AB R122, R39, R122 ;  /* 0x0000007a277a723e */ /* 0x000fe200000000ff */
[C---:B0-----:R-:W-:Y:S01]  /*6ee0*/  FADD.FTZ R0, R61.reuse, R0 ;  /* 0x000000003d007221 */ /* 0x041fe20000010000 */
[----:B------:R-:W-:Y:S01]  /*6ef0*/  F2FP.F16.F32.PACK_AB R123, R61, R33 ;  /* 0x000000213d7b723e */ /* 0x000fe200000000ff */
[----:B-1----:R-:W-:Y:S06]  /*6f00*/  @P3 BRA `(.L_x_2018) ;  /* 0xffffffd000903947 */ /* 0x002fec000383ffff */
.L_x_2009:
        /* <DEDUP_REMOVED lines=8> */
.L_x_2028:
        /* <DEDUP_REMOVED lines=9> */
.L_x_2021:
[----:B------:R-:W-:Y:S01]  /*7020*/  ULEA UR6, UR39, UR45, 0x3 ;  /* 0x0000002d27067291 */ /* 0x000fe2000f8e183f */
[----:B------:R-:W-:-:S05]  /*7030*/  IMAD.U32 R5, RZ, RZ, UR38 ;  /* 0x00000026ff057e24 */ /* 0x000fca000f8e00ff */
[----:B------:R-:W-:-:S04]  /*7040*/  SHF.L.U32 R5, R5, 0x1f, RZ ;  /* 0x0000001f05057819 */ /* 0x000fc800000006ff */
[----:B------:R0:W1:Y:S01]  /*7050*/  SYNCS.PHASECHK.TRANS64.TRYWAIT P2, [UR6+0x16830], R5 ;  /* 0x01683005ff0075a7 */ /* 0x0000620008040146 */
[----:B------:R-:W-:Y:S05]  /*7060*/  @!P0 BRA `(.L_x_2022) ;  /* 0x0000000000048947 */ /* 0x000fea0003800000 */
[----:B------:R-:W-:Y:S01]  /*7070*/  BPT.TRAP 0x1 ;  /* 0x000000040000795c */ /* 0x000fe20000300000 */
.L_x_2022:
[----:B-1----:R-:W-:Y:S05]  /*7080*/  @P2 BRA `(.L_x_2020) ;  /* 0x0000000000082947 */ /* 0x002fea0003800000 */
[----:B------:R-:W1:Y:S02]  /*7090*/  SYNCS.PHASECHK.TRANS64.TRYWAIT P2, [UR6+0x16830], R5 ;  /* 0x01683005ff0075a7 */ /* 0x000e640008040146 */
[----:B-1----:R-:W-:Y:S05]  /*70a0*/  @!P2 BRA `(.L_x_2023) ;  /* 0x0000009c0034a947 */ /* 0x002fea0003800000 */
.L_x_2020:
        /* <DEDUP_REMOVED lines=25> */
.L_x_2025:
[----:B------:R-:W-:Y:S01]  /*7240*/  ULEA UR6, UR21, UR45, 0x3 ;  /* 0x0000002d15067291 */ /* 0x000fe2000f8e183f */
[----:B------:R-:W-:-:S05]  /*7250*/  IMAD.U32 R5, RZ, RZ, UR24 ;  /* 0x00000018ff057e24 */ /* 0x000fca000f8e00ff */
[----:B------:R-:W-:-:S04]  /*7260*/  SHF.L.U32 R5, R5, 0x1f, RZ ;  /* 0x0000001f05057819 */ /* 0x000fc800000006ff */
[----:B------:R0:W1:Y:S01]  /*7270*/  SYNCS.PHASECHK.TRANS64.TRYWAIT P2, [UR6+0x16850], R5 ;  /* 0x01685005ff0075a7 */ /* 0x0000620008040146 */
[----:B------:R-:W-:Y:S05]  /*7280*/  @!P0 BRA `(.L_x_2026) ;  /* 0x0000000000048947 */ /* 0x000fea0003800000 */
[----:B------:R-:W-:Y:S01]  /*7290*/  BPT.TRAP 0x1 ;  /* 0x000000040000795c */ /* 0x000fe20000300000 */
.L_x_2026:
[----:B-1----:R-:W-:Y:S05]  /*72a0*/  @P2 BRA `(.L_x_2024) ;  /* 0x0000000000082947 */ /* 0x002fea0003800000 */
[----:B------:R-:W1:Y:S02]  /*72b0*/  SYNCS.PHASECHK.TRANS64.TRYWAIT P2, [UR6+0x16850], R5 ;  /* 0x01685005ff0075a7 */ /* 0x000e640008040146 */
[----:B-1----:R-:W-:Y:S05]  /*72c0*/  @!P2 BRA `(.L_x_2027) ;  /* 0x0000009800c4a947 */ /* 0x002fea0003800000 */
.L_x_2024:
        /* <DEDUP_REMOVED lines=292> */
[----:B------:R-:W-:Y:S01]  /*8510*/  FMUL.FTZ R57, R4, UR22 ;  /* 0x0000001604397c20 */ /* 0x000fe20008410000 */
[----:B------:R-:W-:Y:S02]  /*8520*/  IMAD.U32 R11, RZ, RZ, UR39 ;  /* 0x00000027ff0b7e24 */ /* 0x000fe4000f8e00ff */
[--C-:B------:R-:W-:Y:S01]  /*8530*/  FFMA.FTZ R4, R8, UR22, -R59.reuse ;  /* 0x0000001608047c23 */ /* 0x100fe2000801083b */
[--C-:B------:R-:W-:Y:S01]  /*8540*/  FFMA.FTZ R149, R7, UR22, -R59.reuse ;  /* 0x0000001607957c23 */ /* 0x100fe2000801083b */
[----:B------:R-:W-:Y:S02]  /*8550*/  VIADD R7, R23, 0x9 ;  /* 0x0000000917077836 */ /* 0x000fe40000000000 */
[----:B------:R-:W-:Y:S01]  /*8560*/  FFMA.FTZ R145, R15, UR22, -R59 ;  /* 0x000000160f917c23 */ /* 0x000fe2000801083b */
[----:B------:R-:W-:Y:S01]  /*8570*/  @!P1 LEA R11, R11, UR45, 0x3 ;  /* 0x0000002d0b0b9c11 */ /* 0x000fe2000f8e18ff */
[----:B------:R-:W-:Y:S01]  /*8580*/  MUFU.EX2 R57, R57 ;  /* 0x0000003900397308 */ /* 0x000fe20000000800 */
[----:B------:R-:W-:-:S02]  /*8590*/  WARPGROUP.DEPBAR.LE gsb0, 0x0 ;  /* 0x00008000000079c5 */ /* 0x000fc40000010000 */
[----:B------:R-:W-:Y:S01]  /*85a0*/  WARPGROUP.ARRIVE ;  /* 0x00000000000079c5 */ /* 0x000fe20000000000 */
[----:B------:R-:W-:Y:S02]  /*85b0*/  @!P1 VIADD R15, R11, 0x16840 ;  /* 0x000168400b0f9836 */ /* 0x000fe40000000000 */
[--C-:B------:R-:W-:Y:S01]  /*85c0*/  FFMA.FTZ R8, R12, UR22, -R59.reuse ;  /* 0x000000160c087c23 */ /* 0x100fe2000801083b */
[----:B------:R-:W-:Y:S01]  /*85d0*/  SEL R11, R7, 0x9, !P2 ;  /* 0x00000009070b7807 */ /* 0x000fe20005000000 */
[----:B------:R-:W-:Y:S01]  /*85e0*/  FFMA.FTZ R12, R20, UR22, -R59 ;  /* 0x00000016140c7c23 */ /* 0x000fe2000801083b */
[----:B------:R-:W0:Y:S01]  /*85f0*/  MUFU.EX2 R4, R4 ;  /* 0x0000000400047308 */ /* 0x000e220000000800 */
[----:B------:R-:W-:Y:S01]  /*8600*/  HGMMA.64x64x16.F32 R88, R120, gdesc[UR4].tnspB, R88, gsb0 ;  /* 0x40e0000478587df0 */ /* 0x000fe20008000858 */
[----:B------:R-:W-:Y:S01]  /*8610*/  @!P1 PRMT R15, RZ, 0x654, R15 ;  /* 0x00000654ff0f9816 */ /* 0x000fe2000000000f */
[--C-:B------:R-:W-:Y:S01]  /*8620*/  FFMA.FTZ R147, R25, UR22, -R59.reuse ;  /* 0x0000001619937c23 */ /* 0x100fe2000801083b */
[----:B------:R-:W-:Y:S01]  /*8630*/  FADD.FTZ R7, R5, R2 ;  /* 0x0000000205077221 */ /* 0x000fe20000010000 */
        /* <DEDUP_REMOVED lines=56> */
[----:B-1----:R-:W-:Y:S01]  /*89c0*/  MOV R15, UR21 ;  /* 0x00000015000f7c02 */ /* 0x002fe20008000f00 */
[----:B------:R-:W-:Y:S01]  /*89d0*/  MUFU.EX2 R140, R140 ;  /* 0x0000008c008c7308 */ /* 0x000fe20000000800 */
[----:B------:R-:W-:Y:S01]  /*89e0*/  UMOV UR21, UR39 ;  /* 0x0000002700157c82 */ /* 0x000fe20008000000 */
[-C--:B------:R-:W-:Y:S01]  /*89f0*/  FMUL.FTZ R97, R97, R69.reuse ;  /* 0x0000004561617220 */ /* 0x080fe20000410000 */
[----:B------:R-:W-:Y:S01]  /*8a00*/  @!P1 LEA R15, R15, UR45, 0x3 ;  /* 0x0000002d0f0f9c11 */ /* 0x000fe2000f8e18ff */
[-C--:B------:R-:W-:Y:S01]  /*8a10*/  FMUL.FTZ R100, R100, R69.reuse ;  /* 0x0000004564647220 */ /* 0x080fe20000410000 */
[-C--:B------:R-:W-:Y:S01]  /*8a20*/  FMUL.FTZ R101, R101, R69.reuse ;  /* 0x0000004565657220 */ /* 0x080fe20000410000 */
[-C--:B------:R-:W-:Y:S01]  /*8a30*/  FMUL.FTZ R104, R104, R69.reuse ;  /* 0x0000004568687220 */ /* 0x080fe20000410000 */
[----:B------:R-:W-:Y:S01]  /*8a40*/  FMUL.FTZ R105, R105, R69 ;  /* 0x0000004569697220 */ /* 0x000fe20000410000 */
[----:B0-----:R-:W-:Y:S01]  /*8a50*/  @!P1 VIADD R11, R15, 0x16860 ;  /* 0x000168600f0b9836 */ /* 0x001fe20000000000 */
[----:B------:R-:W0:Y:S01]  /*8a60*/  MUFU.EX2 R141, R141 ;  /* 0x0000008d008d7308 */ /* 0x000e220000000800 */
[C---:B--2---:R-:W-:Y:S01]  /*8a70*/  FADD.FTZ R42, R20.reuse, R7 ;  /* 0x00000007142a7221 */ /* 0x044fe20000010000 */
[----:B------:R-:W-:Y:S01]  /*8a80*/  F2FP.F16.F32.PACK_AB R147, R20, R147 ;  /* 0x000000931493723e */ /* 0x000fe200000000ff */
[-C--:B------:R-:W-:Y:S01]  /*8a90*/  FMUL.FTZ R108, R108, R69.reuse ;  /* 0x000000456c6c7220 */ /* 0x080fe20000410000 */
[----:B------:R-:W-:Y:S01]  /*8aa0*/  @!P1 PRMT R15, RZ, 0x654, R11 ;  /* 0x00000654ff0f9816 */ /* 0x000fe2000000000b */
[----:B------:R-:W-:Y:S01]  /*8ab0*/  FADD.FTZ R11, R77, R40 ;  /* 0x000000284d0b7221 */ /* 0x000fe20000010000 */
[-C--:B------:R-:W-:Y:S01]  /*8ac0*/  FMUL.FTZ R109, R109, R69.reuse ;  /* 0x000000456d6d7220 */ /* 0x080fe20000410000 */
[-C--:B------:R-:W-:Y:S01]  /*8ad0*/  FMUL.FTZ R112, R112, R69.reuse ;  /* 0x0000004570707220 */ /* 0x080fe20000410000 */
[----:B------:R-:W1:Y:S01]  /*8ae0*/  MUFU.EX2 R26, R26 ;  /* 0x0000001a001a7308 */ /* 0x000e620000000800 */
[----:B------:R-:W-:Y:S01]  /*8af0*/  FADD.FTZ R40, R144, R11 ;  /* 0x0000000b90287221 */ /* 0x000fe20000010000 */
[----:B------:R2:W-:Y:S01]  /*8b00*/  @!P1 SYNCS.ARRIVE.TRANS64.RED.A1T0 RZ, [R15+URZ], RZ ;  /* 0x000000ff0fff99a7 */ /* 0x0005e2000810043f */
[----:B------:R-:W-:Y:S01]  /*8b10*/  F2FP.F16.F32.PACK_AB R144, R9, R144 ;  /* 0x000000900990723e */ /* 0x000fe200000000ff */
[-C--:B------:R-:W-:Y:S01]  /*8b20*/  FMUL.FTZ R113, R113, R69.reuse ;  /* 0x0000004571717220 */ /* 0x080fe20000410000 */
[----:B------:R-:W-:Y:S01]  /*8b30*/  FADD.FTZ R11, R9, R40 ;  /* 0x00000028090b7221 */ /* 0x000fe20000010000 */
[--C-:B------:R-:W-:Y:S01]  /*8b40*/  FFMA.FTZ R40, R67, UR22, -R59.reuse ;  /* 0x0000001643287c23 */ /* 0x100fe2000801083b */
[----:B------:R-:W-:Y:S01]  /*8b50*/  FFMA.FTZ R59, R76, UR22, -R59 ;  /* 0x000000164c3b7c23 */ /* 0x000fe2000801083b */
[----:B------:R-:W3:Y:S01]  /*8b60*/  MUFU.EX2 R142, R142 ;  /* 0x0000008e008e7308 */ /* 0x000ee20000000800 */
[----:B------:R-:W-:Y:S01]  /*8b70*/  FADD.FTZ R46, R146, R11 ;  /* 0x0000000b922e7221 */ /* 0x000fe20000010000 */
[----:B0-----:R-:W-:Y:S01]  /*8b80*/  FADD.FTZ R7, R141, R42 ;  /* 0x0000002a8d077221 */ /* 0x001fe20000010000 */
[C---:B------:R-:W-:Y:S01]  /*8b90*/  F2FP.F16.F32.PACK_AB R146, R13.reuse, R146 ;  /* 0x000000920d92723e */ /* 0x040fe200000000ff */
[-C--:B------:R-:W-:Y:S01]  /*8ba0*/  FMUL.FTZ R116, R116, R69.reuse ;  /* 0x0000004574747220 */ /* 0x080fe20000410000 */
[----:B------:R-:W-:Y:S01]  /*8bb0*/  FADD.FTZ R11, R13, R46 ;  /* 0x0000002e0d0b7221 */ /* 0x000fe20000010000 */
[----:B------:R-:W-:Y:S01]  /*8bc0*/  FMUL.FTZ R117, R117, R69 ;  /* 0x0000004575757220 */ /* 0x000fe20000410000 */
[----:B------:R-:W-:Y:S01]  /*8bd0*/  FMUL.FTZ R90, R90, R57 ;  /* 0x000000395a5a7220 */ /* 0x000fe20000410000 */
[----:B------:R-:W0:Y:S01]  /*8be0*/  MUFU.EX2 R143, R143 ;  /* 0x0000008f008f7308 */ /* 0x000e220000000800 */
[----:B------:R-:W-:Y:S01]  /*8bf0*/  FADD.FTZ R46, R140, R11 ;  /* 0x0000000b8c2e7221 */ /* 0x000fe20000010000 */
[C---:B-1----:R-:W-:Y:S01]  /*8c00*/  FADD.FTZ R42, R26.reuse, R7 ;  /* 0x000000071a2a7221 */ /* 0x042fe20000010000 */
[----:B------:R-:W-:Y:S01]  /*8c10*/  F2FP.F16.F32.PACK_AB R141, R26, R141 ;  /* 0x0000008d1a8d723e */ /* 0x000fe200000000ff */
[-C--:B------:R-:W-:Y:S01]  /*8c20*/  FMUL.FTZ R91, R91, R57.reuse ;  /* 0x000000395b5b7220 */ /* 0x080fe20000410000 */
[C---:B------:R-:W-:Y:S01]  /*8c30*/  FADD.FTZ R11, R21.reuse, R46 ;  /* 0x0000002e150b7221 */ /* 0x040fe20000010000 */
[----:B------:R-:W-:Y:S01]  /*8c40*/  F2FP.F16.F32.PACK_AB R140, R21, R140 ;  /* 0x0000008c158c723e */ /* 0x000fe200000000ff */
[-C--:B------:R-:W-:Y:S01]  /*8c50*/  FMUL.FTZ R94, R94, R57.reuse ;  /* 0x000000395e5e7220 */ /* 0x080fe20000410000 */
[----:B------:R-:W1:Y:S01]  /*8c60*/  MUFU.EX2 R31, R31 ;  /* 0x0000001f001f7308 */ /* 0x000e620000000800 */
        /* <DEDUP_REMOVED lines=18> */
[----:B------:R-:W-:-:S05]  /*8d90*/  FMUL.FTZ R119, R119, R57 ;  /* 0x0000003977777220 */ /* 0x000fca0000410000 */
[----:B------:R-:W1:Y:S01]  /*8da0*/  MUFU.EX2 R137, R137 ;  /* 0x0000008900897308 */ /* 0x000e620000000800 */
[C---:B---3--:R-:W-:Y:S01]  /*8db0*/  FADD.FTZ R42, R30.reuse, R7 ;  /* 0x000000071e2a7221 */ /* 0x048fe20000010000 */
[----:B------:R-:W-:-:S06]  /*8dc0*/  F2FP.F16.F32.PACK_AB R143, R30, R143 ;  /* 0x0000008f1e8f723e */ /* 0x000fcc00000000ff */
[----:B------:R-:W3:Y:S01]  /*8dd0*/  MUFU.EX2 R32, R32 ;  /* 0x0000002000207308 */ /* 0x000ee20000000800 */
[----:B0-----:R-:W-:Y:S01]  /*8de0*/  FADD.FTZ R46, R136, R11 ;  /* 0x0000000b882e7221 */ /* 0x001fe20000010000 */
[----:B------:R-:W-:-:S03]  /*8df0*/  F2FP.F16.F32.PACK_AB R136, R27, R136 ;  /* 0x000000881b88723e */ /* 0x000fc600000000ff */
[----:B------:R-:W-:-:S03]  /*8e00*/  FADD.FTZ R7, R27, R46 ;  /* 0x0000002e1b077221 */ /* 0x000fc60000010000 */
[----:B------:R-:W0:Y:S01]  /*8e10*/  MUFU.EX2 R138, R138 ;  /* 0x0000008a008a7308 */ /* 0x000e220000000800 */
[----:B-1----:R-:W-:-:S07]  /*8e20*/  FADD.FTZ R5, R137, R42 ;  /* 0x0000002a89057221 */ /* 0x002fce0000010000 */
        /* <DEDUP_REMOVED lines=13> */
[----:B0-----:R-:W-:-:S07]  /*8f00*/  FADD.FTZ R12, R132, R7 ;  /* 0x00000007840c7221 */ /* 0x001fce0000010000 */
[----:B------:R-:W0:Y:S01]  /*8f10*/  MUFU.EX2 R38, R38 ;  /* 0x0000002600267308 */ /* 0x000e220000000800 */
[----:B-1----:R-:W-:-:S07]  /*8f20*/  FADD.FTZ R5, R133, R8 ;  /* 0x0000000885057221 */ /* 0x002fce0000010000 */
[----:B------:R-:W1:Y:S01]  /*8f30*/  MUFU.EX2 R134, R134 ;  /* 0x0000008600867308 */ /* 0x000e620000000800 */
[C---:B---3--:R-:W-:Y:S01]  /*8f40*/  FADD.FTZ R7, R43.reuse, R12 ;  /* 0x0000000c2b077221 */ /* 0x048fe20000010000 */
[----:B------:R-:W-:-:S06]  /*8f50*/  F2FP.F16.F32.PACK_AB R132, R43, R132 ;  /* 0x000000842b84723e */ /* 0x000fcc00000000ff */
[----:B------:R-:W3:Y:S01]  /*8f60*/  MUFU.EX2 R135, R135 ;  /* 0x0000008700877308 */ /* 0x000ee20000000800 */
[C---:B0-----:R-:W-:Y:S01]  /*8f70*/  FADD.FTZ R8, R38.reuse, R5 ;  /* 0x0000000526087221 */ /* 0x041fe20000010000 */
[----:B------:R-:W-:-:S06]  /*8f80*/  F2FP.F16.F32.PACK_AB R133, R38, R133 ;  /* 0x000000852685723e */ /* 0x000fcc00000000ff */
[----:B------:R-:W0:Y:S01]  /*8f90*/  MUFU.EX2 R35, R35 ;  /* 0x0000002300237308 */ /* 0x000e220000000800 */
[----:B-1----:R-:W-:-:S07]  /*8fa0*/  FADD.FTZ R12, R134, R7 ;  /* 0x00000007860c7221 */ /* 0x002fce0000010000 */
[----:B------:R-:W1:Y:S01]  /*8fb0*/  MUFU.EX2 R0, R0 ;  /* 0x0000000000007308 */ /* 0x000e620000000800 */
[----:B---3--:R-:W-:-:S07]  /*8fc0*/  FADD.FTZ R5, R135, R8 ;  /* 0x0000000887057221 */ /* 0x008fce0000010000 */
[----:B------:R-:W3:Y:S01]  /*8fd0*/  MUFU.EX2 R6, R6 ;  /* 0x0000000600067308 */ /* 0x000ee20000000800 */
[C---:B0-----:R-:W-:Y:S01]  /*8fe0*/  FADD.FTZ R7, R35.reuse, R12 ;  /* 0x0000000c23077221 */ /* 0x041fe20000010000 */
[----:B------:R-:W-:-:S06]  /*8ff0*/  F2FP.F16.F32.PACK_AB R134, R35, R134 ;  /* 0x000000862386723e */ /* 0x000fcc00000000ff */
[----:B------:R-:W0:Y:S01]  /*9000*/  MUFU.EX2 R129, R129 ;  /* 0x0000008100817308 */ /* 0x000e220000000800 */
[C---:B-1----:R-:W-:Y:S01]  /*9010*/  FADD.FTZ R8, R0.reuse, R5 ;  /* 0x0000000500087221 */ /* 0x042fe20000010000 */
[----:B------:R-:W-:-:S06]  /*9020*/  F2FP.F16.F32.PACK_AB R135, R0, R135 ;  /* 0x000000870087723e */ /* 0x000fcc00000000ff */
[----:B------:R-:W1:Y:S01]  /*9030*/  MUFU.EX2 R39, R39 ;  /* 0x0000002700277308 */ /* 0x000e620000000800 */
[----:B---3--:R-:W-:-:S07]  /*9040*/  FADD.FTZ R12, R6, R7 ;  /* 0x00000007060c7221 */ /* 0x008fce0000010000 */
[----:B------:R-:W3:Y:S01]  /*9050*/  MUFU.EX2 R2, R2 ;  /* 0x0000000200027308 */ /* 0x000ee20000000800 */
[----:B0-----:R-:W-:-:S07]  /*9060*/  FADD.FTZ R5, R129, R8 ;  /* 0x0000000881057221 */ /* 0x001fce0000010000 */
[----:B------:R-:W0:Y:S01]  /*9070*/  MUFU.EX2 R10, R10 ;  /* 0x0000000a000a7308 */ /* 0x000e220000000800 */
[C---:B-1----:R-:W-:Y:S01]  /*9080*/  FADD.FTZ R7, R39.reuse, R12 ;  /* 0x0000000c27077221 */ /* 0x042fe20000010000 */
[----:B------:R-:W-:-:S06]  /*9090*/  F2FP.F16.F32.PACK_AB R128, R39, R6 ;  /* 0x000000062780723e */ /* 0x000fcc00000000ff */
        /* <DEDUP_REMOVED lines=22> */
[----:B------:R-:W-:Y:S01]  /*9200*/  F2FP.F16.F32.PACK_AB R125, R4, R125 ;  /* 0x0000007d047d723e */ /* 0x000fe200000000ff */
[----:B------:R-:W-:-:S05]  /*9210*/  IMAD.MOV.U32 R4, RZ, RZ, R49 ;  /* 0x000000ffff047224 */ /* 0x000fca00078e0031 */
        /* <DEDUP_REMOVED lines=23> */
[----:B---3--:R-:W-:Y:S01]  /*9390*/  FADD.FTZ R5, R8, R5 ;  /* 0x0000000508057221 */ /* 0x008fe20000010000 */
[C---:B0-----:R-:W-:Y:S01]  /*93a0*/  FADD.FTZ R2, R3.reuse, R2 ;  /* 0x0000000203027221 */ /* 0x041fe20000010000 */
[----:B------:R-:W-:Y:S01]  /*93b0*/  F2FP.F16.F32.PACK_AB R122, R3, R36 ;  /* 0x00000024037a723e */ /* 0x000fe200000000ff */
[----:B------:R-:W-:Y:S02]  /*93c0*/  IMAD.MOV.U32 R3, RZ, RZ, R44 ;  /* 0x000000ffff037224 */ /* 0x000fe400078e002c */
[C---:B-1----:R-:W-:Y:S01]  /*93d0*/  FADD.FTZ R0, R59.reuse, R5 ;  /* 0x000000053b007221 */ /* 0x042fe20000010000 */
[----:B------:R-:W-:Y:S01]  /*93e0*/  F2FP.F16.F32.PACK_AB R123, R59, R8 ;  /* 0x000000083b7b723e */ /* 0x000fe200000000ff */
[----:B--2---:R-:W-:Y:S06]  /*93f0*/  @P2 BRA `(.L_x_2028) ;  /* 0xffffffd800e42947 */ /* 0x004fec000383ffff */
.L_x_2019:
[----:B------:R-:W-:Y:S06]  /*9400*/  BAR.ARV 0x8, 0x200 ;  /* 0x0208000000007b1d */ /* 0x000fec0000002000 */
[----:B------:R-:W-:Y:S05]  /*9410*/  @!P0 BRA `(.L_x_2029) ;  /* 0x0000000000048947 */ /* 0x000fea0003800000 */
[----:B------:R-:W-:Y:S01]  /*9420*/  BPT.TRAP 0x1 ;  /* 0x000000040000795c */ /* 0x000fe20000300000 */
.L_x_2029:
[----:B------:R-:W-:Y:S01]  /*9430*/  ULEA UR5, UR39, UR45, 0x3 ;  /* 0x0000002d27057291 */ /* 0x000fe2000f8e183f */
[----:B------:R-:W-:-:S05]  /*9440*/  IMAD.U32 R3, RZ, RZ, UR38 ;  /* 0x00000026ff037e24 */ /* 0x000fca000f8e00ff */
[----:B------:R-:W-:-:S04]  /*9450*/  SHF.L.U32 R3, R3, 0x1f, RZ ;  /* 0x0000001f03037819 */ /* 0x000fc800000006ff */
[----:B------:R0:W1:Y:S01]  /*9460*/  SYNCS.PHASECHK.TRANS64.TRYWAIT P2, [UR5+0x16850], R3 ;  /* 0x01685003ff0075a7 */ /* 0x0000620008040145 */
[----:B------:R-:W-:Y:S05]  /*9470*/  @!P0 BRA `(.L_x_2030) ;  /* 0x0000000000048947 */ /* 0x000fea0003800000 */
[----:B------:R-:W-:Y:S01]  /*9480*/  BPT.TRAP 0x1 ;  /* 0x000000040000795c */ /* 0x000fe20000300000 */
.L_x_2030:
[----:B-1----:R-:W-:Y:S05]  /*9490*/  @P2 BRA `(.L_x_2031) ;  /* 0x0000000000082947 */ /* 0x002fea0003800000 */
[----:B------:R-:W1:Y:S02]  /*94a0*/  SYNCS.PHASECHK.TRANS64.TRYWAIT P0, [UR5+0x16850], R3 ;  /* 0x01685003ff0075a7 */ /* 0x000e640008000145 */
[----:B-1----:R-:W-:Y:S05]  /*94b0*/  @!P0 BRA `(.L_x_2032) ;  /* 0x0000007800608947 */ /* 0x002fea0003800000 */
.L_x_2031:
[----:B------:R-:W-:Y:S01]  /*94c0*/  UIADD3 UR45, UR45, 0x400, URZ ;  /* 0x000004002d2d7890 */ /* 0x000fe2000fffe03f */
[----:B------:R-:W-:Y:S01]  /*94d0*/  WARPGROUP.ARRIVE ;  /* 0x00000000000079c5 */ /* 0x000fe20000000000 */
[----:B------:R-:W-:Y:S01]  /*94e0*/  UMOV UR7, 0x40000040 ;  /* 0x4000004000077882 */ /* 0x000fe20000000000 */
[----:B01----:R-:W0:Y:S01]  /*94f0*/  SHFL.BFLY PT, R3, R2, 0x2, 0x1f ;  /* 0x0c401f0002037f89 */ /* 0x003e2200000e0000 */
[----:B------:R-:W-:Y:S01]  /*9500*/  USHF.R.U32.HI UR45, URZ, 0x4, UR45 ;  /* 0x000000043f2d7899 */ /* 0x000fe2000801162d */
[----:B------:R-:W-:Y:S01]  /*9510*/  MOV R10, UR5 ;  /* 0x00000005000a7c02 */ /* 0x000fe20008000f00 */
[----:B------:R-:W-:Y:S01]  /*9520*/  IMAD.MOV.U32 R20, RZ, RZ, -0x800000 ;  /* 0xff800000ff147424 */ /* 0x000fe200078e00ff */
[----:B------:R-:W1:Y:S01]  /*9530*/  SHFL.BFLY PT, R5, R0, 0x2, 0x1f ;  /* 0x0c401f0000057f89 */ /* 0x000e6200000e0000 */
[----:B------:R-:W-:Y:S02]  /*9540*/  ULOP3.LUT UR4, UR45, 0x3fff, URZ, 0xc0, !UPT ;  /* 0x00003fff2d047892 */ /* 0x000fe4000f8ec03f */
        /* <DEDUP_REMOVED lines=10> */
[----:B------:R-:W-:Y:S02]  /*95f0*/  IMAD.MOV.U32 R2, RZ, RZ, RZ ;  /* 0x000000ffff027224 */ /* 0x000fe400078e00ff */
[----:B-1----:R-:W-:-:S02]  /*9600*/  FADD.FTZ R5, R5, R0 ;  /* 0x0000000005057221 */ /* 0x002fc40000010000 */
        /* <DEDUP_REMOVED lines=16> */
[----:B------:R-:W-:-:S03]  /*9710*/  @!P1 VIADD R6, R10, 0x16860 ;  /* 0x000168600a069836 */ /* 0x000fc60000000000 */
[----:B------:R-:W-:Y:S01]  /*9720*/  @P0 FFMA.FTZ R20, R4, R49, R3 ;  /* 0x0000003104140223 */ /* 0x000fe20000010003 */
[----:B------:R-:W-:Y:S01]  /*9730*/  PLOP3.LUT P0, PT, PT, PT, PT, 0x8, 0x0 ;  /* 0x000000000000781c */ /* 0x000fe20003f0e170 */
[----:B------:R-:W0:Y:S01]  /*9740*/  @P2 MUFU.RCP R5, R9 ;  /* 0x0000000900052308 */ /* 0x000e220000001000 */
[----:B------:R-:W-:Y:S01]  /*9750*/  @!P1 PRMT R6, RZ, 0x654, R6 ;  /* 0x00000654ff069816 */ /* 0x000fe20000000006 */
        /* <DEDUP_REMOVED lines=72> */
.L_x_2002:
[----:B------:R-:W0:Y:S01]  /*9be0*/  S2R R2, SR_CgaCtaId ;  /* 0x0000000000027919 */ /* 0x000e220000008800 */
[----:B------:R-:W-:Y:S01]  /*9bf0*/  MOV R21, 0x400 ;  /* 0x0000040000157802 */ /* 0x000fe20000000f00 */
[----:B------:R-:W-:Y:S01]  /*9c00*/  BSSY B0, `(.L_x_2033) ;  /* 0x0000189000007945 */ /* 0x000fe20003800000 */
[----:B------:R-:W-:Y:S02]  /*9c10*/  BAR.SYNC.DEFER_BLOCKING 0x5, 0x200 ;  /* 0x0148000000007b1d */ /* 0x000fe40000010000 */
[----:B0-----:R-:W-:-:S05]  /*9c20*/  LEA R21, R2, R21, 0x18 ;  /* 0x0000001502157211 */ /* 0x001fca00078ec0ff */
[----:B------:R-:W0:Y:S02]  /*9c30*/  LDS.128 R28, [R21+0x168d0] ;  /* 0x0168d000151c7984 */ /* 0x000e240000000c00 */
[----:B0-----:R-:W-:Y:S02]  /*9c40*/  R2UR UR5, R29 ;  /* 0x000000001d0572ca */ /* 0x001fe400000e0000 */
        /* <DEDUP_REMOVED lines=9> */
[----:B------:R-:W-:Y:S01]  /*9ce0*/  USHF.L.U32 UR16, UR40, 0x2, URZ ;  /* 0x0000000228107899 */ /* 0x000fe2000800063f */
[----:B------:R-:W-:Y:S01]  /*9cf0*/  F2FP.F16.F32.PACK_AB R14, R14, R25 ;  /* 0x000000190e0e723e */ /* 0x000fe200000000ff */
[----:B------:R-:W-:Y:S01]  /*9d00*/  UISETP.NE.AND.EX UP0, UPT, UR9, URZ, UPT, UP0 ;  /* 0x0000003f0900728c */ /* 0x000fe2000bf05300 */
[----:B------:R-:W-:Y:S01]  /*9d10*/  F2FP.F16.F32.PACK_AB R15, R15, R110 ;  /* 0x0000006e0f0f723e */ /* 0x000fe200000000ff */
[----:B------:R-:W-:Y:S01]  /*9d20*/  USHF.L.U64.HI UR18, UR40, 0x2, UR41 ;  /* 0x0000000228127899 */ /* 0x000fe20008010229 */
[----:B------:R-:W-:Y:S01]  /*9d30*/  F2FP.F16.F32.PACK_AB R113, R115, R114 ;  /* 0x000000727371723e */ /* 0x000fe200000000ff */
[----:B------:R-:W-:Y:S01]  /*9d40*/  UIADD3 UR4, UP1, UR16, UR8, URZ ;  /* 0x0000000810047290 */ /* 0x000fe2000ff3e03f */
[----:B------:R-:W-:Y:S01]  /*9d50*/  F2FP.F16.F32.PACK_AB R114, R117, R116 ;  /* 0x000000747572723e */ /* 0x000fe200000000ff */
[----:B------:R-:W1:Y:S01]  /*9d60*/  LDC R33, c[0x0][0xbe8] ;  /* 0x0002fa00ff217b82 */ /* 0x000e620000000800 */
[----:B------:R-:W-:Y:S01]  /*9d70*/  F2FP.F16.F32.PACK_AB R115, R119, R118 ;  /* 0x000000767773723e */ /* 0x000fe200000000ff */
[----:B------:R-:W-:-:S02]  /*9d80*/  UIADD3.X UR7, UR18, UR9, URZ, UP1, !UPT ;  /* 0x0000000912077290 */ /* 0x000fc40008ffe43f */
[----:B------:R-:W-:-:S04]  /*9d90*/  IMAD.U32 R24, RZ, RZ, UR4 ;  /* 0x00000004ff187e24 */ /* 0x000fc8000f8e00ff */
[----:B------:R-:W-:Y:S01]  /*9da0*/  BAR.SYNC.DEFER_BLOCKING 0x1, 0x180 ;  /* 0x0046000000007b1d */ /* 0x000fe20000010000 */
[----:B------:R-:W-:Y:S01]  /*9db0*/  IMAD.U32 R25, RZ, RZ, UR7 ;  /* 0x00000007ff197e24 */ /* 0x000fe2000f8e00ff */
[----:B------:R-:W-:-:S04]  /*9dc0*/  USHF.R.S32.HI UR17, URZ, 0x1f, UR42 ;  /* 0x0000001f3f117899 */ /* 0x000fc8000801142a */
[----:B------:R-:W-:Y:S01]  /*9dd0*/  ULDC.64 UR10, c[0x0][0xb90] ;  /* 0x0002e400000a7ab9 */ /* 0x000fe20000000a00 */
        /* <DEDUP_REMOVED lines=32> */
[----:B------:R-:W-:Y:S01]  /*9fe0*/  F2FP.F16.F32.PACK_AB R9, R99, R98 ;  /* 0x000000626309723e */ /* 0x000fe200000000ff */
[----:B------:R-:W-:Y:S01]  /*9ff0*/  STSM.16.M88.4 [R32], R4 ;  /* 0x0000000420007844 */ /* 0x000fe20000000200 */
[----:B------:R-:W-:Y:S02]  /*a000*/  F2FP.F16.F32.PACK_AB R10, R101, R100 ;  /* 0x00000064650a723e */ /* 0x000fe400000000ff */
[----:B------:R-:W-:-:S02]  /*a010*/  F2FP.F16.F32.PACK_AB R11, R103, R102 ;  /* 0x00000066670b723e */ /* 0x000fc400000000ff */
[----:B------:R-:W-:-:S03]  /*a020*/  PLOP3.LUT P2, PT, PT, PT, UP0, 0x80, 0x0 ;  /* 0x000000000000781c */ /* 0x000fc60003f4f008 */
[----:B------:R0:W-:Y:S04]  /*a030*/  STSM.16.M88.4 [R30], R8 ;  /* 0x000000081e007844 */ /* 0x0001e80000000200 */
[----:B------:R2:W-:Y:S04]  /*a040*/  STSM.16.M88.4 [R29], R12 ;  /* 0x0000000c1d007844 */ /* 0x0005e80000000200 */
[----:B------:R2:W-:Y:S01]  /*a050*/  STSM.16.M88.4 [R28], R112 ;  /* 0x000000701c007844 */ /* 0x0005e20000000200 */
[----:B------:R-:W-:Y:S06]  /*a060*/  BAR.SYNC.DEFER_BLOCKING 0x1, 0x180 ;  /* 0x0046000000007b1d */ /* 0x000fec0000010000 */
[----:B------:R-:W3:Y:S01]  /*a070*/  @P2 LDG.E R26, desc[UR48][R24.64] ;  /* 0x00000030181a2981 */ /* 0x000ee2000c1e1900 */
[----:B-1----:R-:W-:Y:S01]  /*a080*/  ISETP.NE.AND P1, PT, R33, 0x1, PT ;  /* 0x000000012100780c */ /* 0x002fe20003f25270 */
[----:B------:R-:W-:Y:S01]  /*a090*/  UMOV UR4, URZ ;  /* 0x0000003f00047c82 */ /* 0x000fe20008000000 */
[----:B0-----:R-:W-:Y:S01]  /*a0a0*/  VIADD R8, R17, UR43 ;  /* 0x0000002b11087c36 */ /* 0x001fe20008000000 */
[----:B------:R-:W-:-:S02]  /*a0b0*/  UIMAD UR7, UR17, UR10, URZ ;  /* 0x0000000a110772a4 */ /* 0x000fc4000f8e023f */
[----:B------:R-:W-:Y:S01]  /*a0c0*/  USEL UR41, UR41, URZ, !UP0 ;  /* 0x0000003f29297287 */ /* 0x000fe2000c000000 */
[----:B------:R-:W-:Y:S01]  /*a0d0*/  IMAD.MOV.U32 R4, RZ, RZ, R8 ;  /* 0x000000ffff047224 */ /* 0x000fe200078e0008 */
[----:B------:R-:W-:Y:S02]  /*a0e0*/  UIMAD UR7, UR42, UR11, UR7 ;  /* 0x0000000b2a0772a4 */ /* 0x000fe4000f8e0207 */
[----:B------:R-:W-:Y:S02]  /*a0f0*/  UISETP.NE.U32.AND UP1, UPT, UR12, URZ, UPT ;  /* 0x0000003f0c00728c */ /* 0x000fe4000bf25070 */
[----:B------:R-:W-:Y:S02]  /*a100*/  USEL UR40, UR40, URZ, !UP0 ;  /* 0x0000003f28287287 */ /* 0x000fe4000c000000 */
        /* <DEDUP_REMOVED lines=10> */
[----:B---3--:R-:W-:-:S13]  /*a1b0*/  @P2 R2UR UR4, R26 ;  /* 0x000000001a0422ca */ /* 0x008fda00000e0000 */
        /* <DEDUP_REMOVED lines=8> */
[----:B------:R-:W-:Y:S01]  /*a240*/  IADD3 R4, P0, R4, UR10, RZ ;  /* 0x0000000a04047c10 */ /* 0x000fe2000ff1e0ff */
[----:B------:R-:W-:Y:S01]  /*a250*/  IMAD R8, R5, UR14, RZ ;  /* 0x0000000e05087c24 */ /* 0x000fe2000f8e02ff */
[----:B------:R-:W-:Y:S01]  /*a260*/  @UP0 UIADD3 UR10, UP1, UR16, UR12, URZ ;  /* 0x0000000c100a0290 */ /* 0x000fe2000ff3e03f */
[----:B------:R-:W-:Y:S01]  /*a270*/  IMAD.U32 R9, RZ, RZ, UR7 ;  /* 0x00000007ff097e24 */ /* 0x000fe2000f8e00ff */
[----:B------:R-:W-:-:S04]  /*a280*/  ULDC UR7, c[0x0][0xa88] ;  /* 0x0002a20000077ab9 */ /* 0x000fc80000000800 */
[----:B------:R-:W-:Y:S01]  /*a290*/  IADD3.X R5, R6, UR11, R9, P0, !PT ;  /* 0x0000000b06057c10 */ /* 0x000fe200087fe409 */
[----:B------:R-:W-:Y:S01]  /*a2a0*/  @UP0 UIADD3.X UR11, UR18, UR13, URZ, UP1, !UPT ;  /* 0x0000000d120b0290 */ /* 0x000fe20008ffe43f */
[C---:B------:R-:W-:Y:S01]  /*a2b0*/  IMAD R9, R7.reuse, UR15, R8 ;  /* 0x0000000f07097c24 */ /* 0x040fe2000f8e0208 */
[----:B------:R-:W-:Y:S01]  /*a2c0*/  MOV R6, UR7 ;  /* 0x0000000700067c02 */ /* 0x000fe20008000f00 */
[----:B------:R-:W-:Y:S01]  /*a2d0*/  IMAD.U32 R8, RZ, RZ, UR10 ;  /* 0x0000000aff087e24 */ /* 0x000fe2000f8e00ff */
[----:B------:R-:W-:Y:S01]  /*a2e0*/  ULDC.64 UR12, c[0x0][0xb50] ;  /* 0x0002d400000c7ab9 */ /* 0x000fe20000000a00 */
[----:B------:R-:W-:-:S04]  /*a2f0*/  IMAD.WIDE.U32 R4, R7, UR14, R4 ;  /* 0x0000000e07047c25 */ /* 0x000fc8000f8e0004 */
[----:B------:R-:W-:Y:S01]  /*a300*/  IMAD.IADD R5, R5, 0x1, R9 ;  /* 0x0000000105057824 */ /* 0x000fe200078e0209 */
[----:B------:R-:W-:Y:S01]  /*a310*/  LEA R7, P0, R4, UR12, 0x2 ;  /* 0x0000000c04077c11 */ /* 0x000fe2000f8010ff */
[----:B------:R-:W-:-:S03]  /*a320*/  IMAD.U32 R9, RZ, RZ, UR11 ;  /* 0x0000000bff097e24 */ /* 0x000fc6000f8e00ff */
[----:B------:R-:W-:Y:S01]  /*a330*/  LEA.HI.X R10, R4, UR13, R5, 0x2, P0 ;  /* 0x0000000d040a7c11 */ /* 0x000fe200080f1405 */
[----:B------:R-:W-:Y:S01]  /*a340*/  IMAD R5, R22, 0x40, R19 ;  /* 0x0000004016057824 */ /* 0x000fe200078e0213 */
[----:B------:R2:W5:Y:S01]  /*a350*/  @P3 LDG.E R6, desc[UR48][R8.64] ;  /* 0x0000003008063981 */ /* 0x000562000c1e1900 */
[----:B------:R-:W-:Y:S06]  /*a360*/  @P3 BRA `(.L_x_2035) ;  /* 0x0000000000103947 */ /* 0x000fec0003800000 */
[----:B------:R-:W-:Y:S05]  /*a370*/  @!P2 BRA `(.L_x_2035) ;  /* 0x00000000000ca947 */ /* 0x000fea0003800000 */
[----:B--2---:R-:W2:Y:S04]  /*a380*/  LDG.E R9, desc[UR48][R24.64] ;  /* 0x0000003018097981 */ /* 0x004ea8000c1e1900 */
[----:B-----5:R-:W2:Y:S02]  /*a390*/  LDG.E R6, desc[UR48][R24.64+0x4] ;  /* 0x0000043018067981 */ /* 0x020ea4000c1e1900 */
[----:B--2---:R-:W-:-:S07]  /*a3a0*/  IMAD.IADD R6, R6, 0x1, -R9 ;  /* 0x0000000106067824 */ /* 0x004fce00078e0a09 */
.L_x_2035:
[----:B--2---:R-:W-:Y:S01]  /*a3b0*/  SHFL.IDX PT, R12, R7, RZ, 0x1c1f ;  /* 0x001c1fff070c7589 */ /* 0x004fe200000e0000 */
        /* <DEDUP_REMOVED lines=31> */
[----:B------:R-:W-:-:S04]  /*a5b0*/  IADD3 R29, P0, R2, 0x4800, RZ ;  /* 0x00004800021d7810 */ /* 0x000fc80007f1e0ff */
[----:B-1----:R-:W-:Y:S02]  /*a5c0*/  IADD3.X R13, RZ, R3, RZ, P0, !PT ;  /* 0x00000003ff0d7210 */ /* 0x002fe400007fe4ff */
[----:B------:R-:W1:Y:S01]  /*a5d0*/  @P1 LDC R3, c[0x0][0xbec] ;  /* 0x0002fb00ff031b82 */ /* 0x000e620000000800 */
[----:B------:R-:W-:Y:S01]  /*a5e0*/  UIMAD UR7, UR9, UR10, URZ ;  /* 0x0000000a090772a4 */ /* 0x000fe2000f8e023f */
[----:B--2---:R-:W-:Y:S01]  /*a5f0*/  IMAD R0, R18, 0x30, R22 ;  /* 0x0000003012007824 */ /* 0x004fe200078e0216 */
[----:B------:R-:W-:Y:S01]  /*a600*/  UIMAD.WIDE.U32 UR8, UR4, UR10, URZ ;  /* 0x0000000a040872a5 */ /* 0x000fe2000f8e003f */
[----:B------:R-:W-:Y:S01]  /*a610*/  LOP3.LUT R2, R29, 0x380, RZ, 0xc0, !PT ;  /* 0x000003801d027812 */ /* 0x000fe200078ec0ff */
[----:B------:R-:W-:-:S03]  /*a620*/  UIMAD UR7, UR4, UR11, UR7 ;  /* 0x0000000b040772a4 */ /* 0x000fc6000f8e0207 */
[----:B------:R-:W-:Y:S01]  /*a630*/  ULDC.64 UR10, c[0x0][0xae8] ;  /* 0x0002ba00000a7ab9 */ /* 0x000fe20000000a00 */
[----:B------:R-:W-:Y:S01]  /*a640*/  UIADD3 UR9, UR9, UR7, URZ ;  /* 0x0000000709097290 */ /* 0x000fe2000fffe03f */
[----:B------:R-:W-:Y:S01]  /*a650*/  VIADD R28, R0, UR43 ;  /* 0x0000002b001c7c36 */ /* 0x000fe20008000000 */
[----:B------:R-:W-:Y:S01]  /*a660*/  UIMAD UR4, UR17, UR10, URZ ;  /* 0x0000000a110472a4 */ /* 0x000fe2000f8e023f */
[----:B------:R-:W-:Y:S01]  /*a670*/  SHF.R.U64 R2, R2, 0x3, RZ ;  /* 0x0000000302027819 */ /* 0x000fe200000012ff */
[----:B------:R-:W-:Y:S02]  /*a680*/  UIMAD.WIDE.U32 UR8, UR42, UR10, UR8 ;  /* 0x0000000a2a0872a5 */ /* 0x000fe4000f8e0008 */
[----:B------:R-:W-:Y:S01]  /*a690*/  UIMAD UR4, UR42, UR11, UR4 ;  /* 0x0000000b2a0472a4 */ /* 0x000fe2000f8e0204 */
[----:B------:R-:W-:Y:S02]  /*a6a0*/  LOP3.LUT R12, R2, R29, RZ, 0x3c, !PT ;  /* 0x0000001d020c7212 */ /* 0x000fe400078e3cff */
[----:B------:R-:W-:Y:S01]  /*a6b0*/  ULDC.64 UR10, c[0x0][0xaf0] ;  /* 0x0002bc00000a7ab9 */ /* 0x000fe20000000a00 */
[----:B------:R-:W-:-:S02]  /*a6c0*/  UIADD3 UR9, UR9, UR4, URZ ;  /* 0x0000000409097290 */ /* 0x000fc4000fffe03f */
[----:B------:R-:W-:Y:S01]  /*a6d0*/  UIMAD UR4, UR41, UR10, URZ ;  /* 0x0000000a290472a4 */ /* 0x000fe2000f8e023f */
[----:B-1----:R-:W-:-:S03]  /*a6e0*/  @P1 IMAD.HI.U32 R0, R28, R3, RZ ;  /* 0x000000031c001227 */ /* 0x002fc600078e00ff */
[----:B------:R-:W-:Y:S01]  /*a6f0*/  UIMAD UR4, UR40, UR11, UR4 ;  /* 0x0000000b280472a4 */ /* 0x000fe2000f8e0204 */
[----:B------:R-:W5:Y:S01]  /*a700*/  LD.E.128 R12, desc[UR48][R12.64] ;  /* 0x000000300c0c7980 */ /* 0x000f62000c101d00 */
[----:B------:R-:W-:Y:S01]  /*a710*/  UIMAD.WIDE.U32 UR40, UR40, UR10, UR8 ;  /* 0x0000000a282872a5 */ /* 0x000fe2000f8e0008 */
[----:B------:R-:W-:Y:S01]  /*a720*/  IMAD.MOV.U32 R29, RZ, RZ, R28 ;  /* 0x000000ffff1d7224 */ /* 0x000fe200078e001c */
[----:B0-----:R-:W-:Y:S01]  /*a730*/  @P1 SHF.R.U32.HI R29, RZ, R35, R0 ;  /* 0x00000023ff1d1219 */ /* 0x001fe20000011600 */
[----:B------:R-:W-:Y:S01]  /*a740*/  ULDC.64 UR8, c[0x0][0xae0] ;  /* 0x0002b80000087ab9 */ /* 0x000fe20000000a00 */
[----:B------:R-:W-:Y:S01]  /*a750*/  UIADD3 UR4, UR41, UR4, URZ ;  /* 0x0000000429047290 */ /* 0x000fe2000fffe03f */
[----:B------:R-:W-:Y:S01]  /*a760*/  VIADD R34, R22, UR43 ;  /* 0x0000002b16227c36 */ /* 0x000fe20008000000 */
[--C-:B------:R-:W-:Y:S01]  /*a770*/  SHF.R.S32.HI R0, RZ, 0x1f, R29.reuse ;  /* 0x0000001fff007819 */ /* 0x100fe2000001141d */
[----:B------:R-:W-:Y:S01]  /*a780*/  IMAD.MOV R20, RZ, RZ, -R29 ;  /* 0x000000ffff147224 */ /* 0x000fe200078e0a1d */
[----:B------:R-:W-:Y:S01]  /*a790*/  @!PT LDS RZ, [RZ] ;  /* 0x00000000fffff984 */ /* 0x000fe20000000800 */
[----:B------:R-:W-:Y:S01]  /*a7a0*/  @!PT LDS RZ, [RZ] ;  /* 0x00000000fffff984 */ /* 0x000fe20000000800 */
[----:B------:R-:W-:Y:S01]  /*a7b0*/  @!PT LDS RZ, [RZ] ;  /* 0x00000000fffff984 */ /* 0x000fe20000000800 */
[----:B------:R-:W-:Y:S01]  /*a7c0*/  @!PT LDS RZ, [RZ] ;  /* 0x00000000fffff984 */ /* 0x000fe20000000800 */
[----:B------:R0:W-:Y:S06]  /*a7d0*/  MEMBAR.ALL.CTA ;  /* 0x0000000000007992 */ /* 0x0001ec0000008000 */
[----:B0-----:R-:W0:Y:S01]  /*a7e0*/  FENCE.VIEW.ASYNC.S ;  /* 0x00000000000073c6 */ /* 0x001e220000000000 */
[----:B------:R-:W-:-:S02]  /*a7f0*/  IMAD.U32 R3, RZ, RZ, UR41 ;  /* 0x00000029ff037e24 */ /* 0x000fc4000f8e00ff */
[----:B------:R-:W-:Y:S02]  /*a800*/  IMAD R0, R0, UR8, RZ ;  /* 0x0000000800007c24 */ /* 0x000fe4000f8e02ff */
[----:B------:R-:W-:Y:S02]  /*a810*/  IMAD R33, R33, R20, R28 ;  /* 0x0000001421217224 */ /* 0x000fe400078e021c */
        /* <DEDUP_REMOVED lines=11> */
[----:B------:R-:W-:Y:S01]  /*a8d0*/  ULDC.64 UR8, c[0x0][0xa80] ;  /* 0x0002a00000087ab9 */ /* 0x000fe20000000a00 */
[----:B------:R-:W-:Y:S01]  /*a8e0*/  VIADD R0, R34, 0x30 ;  /* 0x0000003022007836 */ /* 0x000fe20000000000 */
[C---:B------:R-:W-:Y:S01]  /*a8f0*/  LEA R30, P0, R2.reuse, UR8, 0x1 ;  /* 0x00000008021e7c11 */ /* 0x040fe2000f8008ff */
[----:B------:R-:W-:Y:S02]  /*a900*/  IMAD.IADD R3, R3, 0x1, R29 ;  /* 0x0000000103037824 */ /* 0x000fe400078e021d */
[----:B------:R-:W-:Y:S02]  /*a910*/  VIADD R21, R21, 0x16820 ;  /* 0x0001682015157836 */ /* 0x000fe40000000000 */
[----:B0-----:R-:W0:Y:S01]  /*a920*/  SHFL.IDX PT, R20, R30, RZ, 0x181f ;  /* 0x00181fff1e147589 */ /* 0x001e2200000e0000 */
[----:B------:R-:W-:Y:S02]  /*a930*/  LEA.HI.X R32, R2, UR9, R3, 0x1, P0 ;  /* 0x0000000902207c11 */ /* 0x000fe400080f0c03 */
[----:B------:R-:W-:Y:S01]  /*a940*/  ISETP.GE.AND P0, PT, R19, UR4, PT ;  /* 0x0000000413007c0c */ /* 0x000fe2000bf06270 */
[----:B------:R-:W1:Y:S01]  /*a950*/  SHFL.IDX PT, R28, R30, 0x1, 0x181f ;  /* 0x00381f001e1c7f89 */ /* 0x000e6200000e0000 */
[----:B------:R-:W-:-:S02]  /*a960*/  IADD3 R2, R34, 0x60, RZ ;  /* 0x0000006022027810 */ /* 0x000fc40007ffe0ff */
[-C--:B------:R-:W-:Y:S01]  /*a970*/  ISETP.GE.OR P1, PT, R34, R37.reuse, P0 ;  /* 0x000000252200720c */ /* 0x080fe20000726670 */
[----:B------:R-:W2:Y:S01]  /*a980*/  SHFL.IDX PT, R36, R30, 0x2, 0x181f ;  /* 0x00581f001e247f89 */ /* 0x000ea200000e0000 */
[-C--:B------:R-:W-:Y:S01]  /*a990*/  ISETP.GE.OR P2, PT, R0, R37.reuse, P0 ;  /* 0x000000250000720c */ /* 0x080fe20000746670 */
[----:B------:R-:W-:Y:S01]  /*a9a0*/  VIADD R0, R34, 0x90 ;  /* 0x0000009022007836 */ /* 0x000fe20000000000 */
[-C--:B------:R-:W-:Y:S01]  /*a9b0*/  ISETP.GE.OR P3, PT, R2, R37.reuse, P0 ;  /* 0x000000250200720c */ /* 0x080fe20000766670 */
[----:B------:R-:W2:Y:S01]  /*a9c0*/  SHFL.IDX PT, R3, R32, RZ, 0x181f ;  /* 0x00181fff20037589 */ /* 0x000ea200000e0000 */
[----:B------:R-:W-:Y:S02]  /*a9d0*/  PRMT R21, RZ, 0x654, R21 ;  /* 0x00000654ff157816 */ /* 0x000fe40000000015 */
[----:B------:R-:W-:Y:S01]  /*a9e0*/  ISETP.GE.OR P0, PT, R0, R37, P0 ;  /* 0x000000250000720c */ /* 0x000fe20000706670 */
[----:B------:R-:W2:Y:S01]  /*a9f0*/  SHFL.IDX PT, R29, R32, 0x1, 0x181f ;  /* 0x00381f00201d7f89 */ /* 0x000ea200000e0000 */
[----:B------:R2:W-:Y:S03]  /*aa00*/  SYNCS.ARRIVE.TRANS64.RED.A1T0 RZ, [R21+URZ], RZ ;  /* 0x000000ff15ff79a7 */ /* 0x0005e6000810043f */
[----:B------:R-:W2:Y:S01]  /*aa10*/  SHFL.IDX PT, R33, R32, 0x2, 0x181f ;  /* 0x00581f0020217f89 */ /* 0x000ea200000e0000 */
[----:B0-----:R-:W-:-:S03]  /*aa20*/  @!P1 LEA R2, P4, R19, R20, 0x1 ;  /* 0x0000001413029211 */ /* 0x001fc600078808ff */
[----:B------:R-:W0:Y:S01]  /*aa30*/  SHFL.IDX PT, R30, R30, 0x3, 0x181f ;  /* 0x00781f001e1e7f89 */ /* 0x000e2200000e0000 */
[----:B-1----:R-:W-:-:S03]  /*aa40*/  @!P2 LEA R20, P5, R19, R28, 0x1 ;  /* 0x0000001c1314a211 */ /* 0x002fc600078a08ff */
[----:B------:R-:W1:Y:S01]  /*aa50*/  SHFL.IDX PT, R32, R32, 0x3, 0x181f ;  /* 0x00781f0020207f89 */ /* 0x000e6200000e0000 */
[C---:B--2---:R-:W-:Y:S02]  /*aa60*/  @!P3 LEA R28, P6, R19.reuse, R36, 0x1 ;  /* 0x00000024131cb211 */ /* 0x044fe400078c08ff */
[C-C-:B------:R-:W-:Y:S02]  /*aa70*/  @!P1 LEA.HI.X R3, R19.reuse, R3, R156.reuse, 0x1, P4 ;  /* 0x0000000313039211 */ /* 0x140fe400020f0c9c */
[C-C-:B------:R-:W-:Y:S02]  /*aa80*/  @!P2 LEA.HI.X R21, R19.reuse, R29, R156.reuse, 0x1, P5 ;  /* 0x0000001d1315a211 */ /* 0x140fe400028f0c9c */
[----:B------:R-:W-:Y:S01]  /*aa90*/  @!P3 LEA.HI.X R29, R19, R33, R156, 0x1, P6 ;  /* 0x00000021131db211 */ /* 0x000fe200030f0c9c */
[----:B---3--:R2:W-:Y:S04]  /*aaa0*/  @!P1 ST.E.128 desc[UR48][R2.64], R4 ;  /* 0x0000000402009985 */ /* 0x0085e8000c101d30 */
[----:B----4-:R2:W-:Y:S04]  /*aab0*/  @!P2 ST.E.128 desc[UR48][R20.64], R8 ;  /* 0x000000081400a985 */ /* 0x0105e8000c101d30 */
[----:B------:R2:W-:Y:S01]  /*aac0*/  @!P3 ST.E.128 desc[UR48][R28.64], R24 ;  /* 0x000000181c00b985 */ /* 0x0005e2000c101d30 */
[----:B01----:R-:W-:Y:S05]  /*aad0*/  @P0 BRA `(.L_x_2036) ;  /* 0x00000008006c0947 */ /* 0x003fea0003800000 */
[----:B--2---:R-:W-:-:S04]  /*aae0*/  LEA R2, P0, R19, R30, 0x1 ;  /* 0x0000001e13027211 */ /* 0x004fc800078008ff */
[----:B------:R-:W-:-:S05]  /*aaf0*/  LEA.HI.X R3, R19, R32, R156, 0x1, P0 ;  /* 0x0000002013037211 */ /* 0x000fca00000f0c9c */
[----:B-----5:R0:W-:Y:S01]  /*ab00*/  ST.E.128 desc[UR48][R2.64], R12 ;  /* 0x0000000c02007985 */ /* 0x0201e2000c101d30 */
[----:B------:R-:W-:Y:S05]  /*ab10*/  BRA `(.L_x_2036) ;  /* 0x00000008005c7947 */ /* 0x000fea0003800000 */
.L_x_2034:
        /* <DEDUP_REMOVED lines=26> */
[----:B--2---:R-:W-:-:S13]  /*acc0*/  @P2 R2UR UR4, R6 ;  /* 0x00000000060422ca */ /* 0x004fda00000e0000 */
[----:B------:R-:W-:Y:S01]  /*acd0*/  USHF.R.S32.HI UR10, URZ, 0x1f, UR4 ;  /* 0x0000001f3f0a7899 */ /* 0x000fe20008011404 */
[----:B01----:R-:W-:Y:S11]  /*ace0*/  @P3 BRA `(.L_x_2037) ;  /* 0x0000000000103947 */ /* 0x003ff60003800000 */
[----:B------:R-:W-:Y:S05]  /*acf0*/  @!P2 BRA `(.L_x_2037) ;  /* 0x00000000000ca947 */ /* 0x000fea0003800000 */
[----:B------:R-:W2:Y:S04]  /*ad00*/  LDG.E R5, desc[UR48][R2.64] ;  /* 0x0000003002057981 */ /* 0x000ea8000c1e1900 */
[----:B-----5:R-:W2:Y:S02]  /*ad10*/  LDG.E R0, desc[UR48][R2.64+0x4] ;  /* 0x0000043002007981 */ /* 0x020ea4000c1e1900 */
[----:B--2---:R-:W-:-:S07]  /*ad20*/  IMAD.IADD R0, R0, 0x1, -R5 ;  /* 0x0000000100007824 */ /* 0x004fce00078e0a05 */
.L_x_2037:
[----:B------:R-:W-:Y:S01]  /*ad30*/  USEL UR40, UR40, URZ, !UP0 ;  /* 0x0000003f28287287 */ /* 0x000fe2000c000000 */
[----:B------:R-:W-:Y:S01]  /*ad40*/  BSSY B1, `(.L_x_2038) ;  /* 0x000002c000017945 */ /* 0x000fe20003800000 */
[----:B------:R-:W-:-:S03]  /*ad50*/  USEL UR41, UR41, URZ, !UP0 ;  /* 0x0000003f29297287 */ /* 0x000fc6000c000000 */
[----:B------:R-:W-:Y:S09]  /*ad60*/  @P1 BRA `(.L_x_2039) ;  /* 0x0000000000a41947 */ /* 0x000ff20003800000 */
        /* <DEDUP_REMOVED lines=26> */
[C---:B------:R-:W-:Y:S02]  /*af10*/  IADD3 R5, -R2.reuse, RZ, RZ ;  /* 0x000000ff02057210 */ /* 0x040fe40007ffe1ff */
[----:B------:R-:W-:Y:S02]  /*af20*/  SHF.R.S32.HI R3, RZ, 0x1f, R2 ;  /* 0x0000001fff037819 */ /* 0x000fe40000011402 */
[----:B------:R-:W-:Y:S01]  /*af30*/  IADD3 R2, P1, R2, UR8, RZ ;  /* 0x0000000802027c10 */ /* 0x000fe2000ff3e0ff */
[----:B------:R-:W-:-:S03]  /*af40*/  IMAD R5, R7, R5, R4 ;  /* 0x0000000507057224 */ /* 0x000fc600078e0204 */
[----:B------:R-:W-:Y:S01]  /*af50*/  IADD3.X R3, R3, UR9, R6, P1, !PT ;  /* 0x0000000903037c10 */ /* 0x000fe20008ffe406 */
[----:B------:R-:W-:Y:S01]  /*af60*/  ULDC.64 UR8, c[0x0][0xb50] ;  /* 0x0002d40000087ab9 */ /* 0x000fe20000000a00 */
        /* <DEDUP_REMOVED lines=9> */
.L_x_2039:
[----:B------:R-:W-:Y:S05]  /*b000*/  BSYNC B1 ;  /* 0x0000000000017941 */ /* 0x000fea0003800000 */
.L_x_2038:
[----:B0-----:R-:W0:Y:S01]  /*b010*/  @P0 LDC R3, c[0x0][0xbf0] ;  /* 0x0002fc00ff030b82 */ /* 0x001e220000000800 */
[----:B------:R-:W-:Y:S01]  /*b020*/  ULDC.64 UR12, c[0x0][0xaa0] ;  /* 0x0002a800000c7ab9 */ /* 0x000fe20000000a00 */
[----:B------:R-:W-:Y:S01]  /*b030*/  IMAD R2, R18, 0x30, R22 ;  /* 0x0000003012027824 */ /* 0x000fe200078e0216 */
[----:B------:R-:W-:Y:S01]  /*b040*/  UIMAD UR7, UR10, UR12, URZ ;  /* 0x0000000c0a0772a4 */ /* 0x000fe2000f8e023f */
[----:B------:R-:W-:Y:S01]  /*b050*/  IADD3 R20, R22, UR43, RZ ;  /* 0x0000002b16147c10 */ /* 0x000fe2000fffe0ff */
        /* <DEDUP_REMOVED lines=67> */
.L_x_2036:
[----:B------:R-:W-:Y:S05]  /*b490*/  BSYNC B0 ;  /* 0x0000000000007941 */ /* 0x000fea0003800000 */
.L_x_2033:
[----:B------:R-:W-:Y:S02]  /*b4a0*/  ULDC UR4, c[0x0][0xc3c] ;  /* 0x00030f0000047ab9 */ /* 0x000fe40000000800 */
[----:B------:R-:W-:-:S13]  /*b4b0*/  ISETP.GE.AND P0, PT, R31, UR4, PT ;  /* 0x000000041f007c0c */ /* 0x000fda000bf06270 */
[----:B------:R-:W-:Y:S05]  /*b4c0*/  @!P0 BRA `(.L_x_2040) ;  /* 0xffffff5800448947 */ /* 0x000fea000383ffff */
[----:B------:R-:W-:Y:S05]  /*b4d0*/  EXIT ;  /* 0x000000000000794d */ /* 0x000fea0003800000 */
.L_x_1997:
        /* <DEDUP_REMOVED lines=16> */
.L_x_2041:
        /* <DEDUP_REMOVED lines=12> */
[C---:B------:R-:W-:Y:S02]  /*b6a0*/  ISETP.GE.U32.AND P2, PT, R5.reuse, 0x2, PT ;  /* 0x000000020500780c */ /* 0x040fe40003f46070 */
[C---:B------:R-:W-:Y:S02]  /*b6b0*/  ISETP.GE.U32.AND P3, PT, R5.reuse, 0x4, PT ;  /* 0x000000040500780c */ /* 0x040fe40003f66070 */
[C---:B------:R-:W-:Y:S02]  /*b6c0*/  ISETP.GE.U32.AND P4, PT, R5.reuse, 0x8, PT ;  /* 0x000000080500780c */ /* 0x040fe40003f86070 */
[----:B------:R-:W-:Y:S02]  /*b6d0*/  ISETP.GE.U32.AND P5, PT, R5, 0x10, PT ;  /* 0x000000100500780c */ /* 0x000fe40003fa6070 */
[----:B------:R-:W-:Y:S01]  /*b6e0*/  MOV R16, RZ ;  /* 0x000000ff00107202 */ /* 0x000fe20000000f00 */
        /* <DEDUP_REMOVED lines=25> */
.L_x_2047:
        /* <DEDUP_REMOVED lines=12> */
.L_x_2046:
[----:B------:R-:W-:Y:S05]  /*b940*/  BSYNC B0 ;  /* 0x0000000000007941 */ /* 0x000fea0003800000 */
.L_x_2045:
        /* <DEDUP_REMOVED lines=21> */
.L_x_2043:
        /* <DEDUP_REMOVED lines=21> */
.L_x_2048:
        /* <DEDUP_REMOVED lines=13> */
[-C--:B------:R-:W-:Y:S01]  /*bcc0*/  @!P1 IADD3 R3, R3, -R8.reuse, RZ ;  /* 0x8000000803039210 */ /* 0x080fe20007ffe0ff */
        /* <DEDUP_REMOVED lines=44> */
.L_x_2044:
[----:B------:R-:W-:Y:S02]  /*bf90*/  IMAD.MOV.U32 R17, RZ, RZ, RZ ;  /* 0x000000ffff117224 */ /* 0x000fe400078e00ff */
[----:B------:R-:W-:Y:S02]  /*bfa0*/  IMAD.U32 R16, RZ, RZ, UR6 ;  /* 0x00000006ff107e24 */ /* 0x000fe4000f8e00ff */
[----:B------:R-:W-:-:S07]  /*bfb0*/  IMAD.MOV.U32 R18, RZ, RZ, RZ ;  /* 0x000000ffff127224 */ /* 0x000fce00078e00ff */
.L_x_2049:
[----:B------:R-:W-:-:S13]  /*bfc0*/  ISETP.NE.AND P0, PT, R5, RZ, PT ;  /* 0x000000ff0500720c */ /* 0x000fda0003f05270 */
[----:B------:R-:W0:Y:S01]  /*bfd0*/  @!P0 S2R R3, SR_CgaCtaId ;  /* 0x0000000000038919 */ /* 0x000e220000008800 */
[----:B------:R-:W-:-:S04]  /*bfe0*/  @!P0 MOV R0, 0x400 ;  /* 0x0000040000008802 */ /* 0x000fc80000000f00 */
[----:B0-----:R-:W-:-:S05]  /*bff0*/  @!P0 LEA R0, R3, R0, 0x18 ;  /* 0x0000000003008211 */ /* 0x001fca00078ec0ff */
[----:B------:R0:W-:Y:S01]  /*c000*/  @!P0 STS.128 [R0+0x168d0], R16 ;  /* 0x0168d01000008388 */ /* 0x0001e20000000c00 */
[----:B------:R-:W-:Y:S06]  /*c010*/  BAR.ARV 0x5, 0x200 ;  /* 0x0148000000007b1d */ /* 0x000fec0000002000 */
.L_x_2042:
[----:B------:R2:W-:Y:S01]  /*c020*/  STL [R1+0x28], RZ ;  /* 0x000028ff01007387 */ /* 0x0005e20000100800 */
[----:B------:R-:W-:Y:S01]  /*c030*/  ULDC UR4, c[0x0][0xc3c] ;  /* 0x00030f0000047ab9 */ /* 0x000fe20000000800 */
[----:B------:R-:W-:Y:S01]  /*c040*/  IMAD.MOV.U32 R27, RZ, RZ, 0x1 ;  /* 0x00000001ff1b7424 */ /* 0x000fe200078e00ff */
[----:B-1----:R-:W-:Y:S02]  /*c050*/  ISETP.GE.AND P0, PT, R19, UR4, PT ;  /* 0x0000000413007c0c */ /* 0x002fe4000bf06270 */
[----:B------:R-:W-:-:S11]  /*c060*/  MOV R23, RZ ;  /* 0x000000ff00177202 */ /* 0x000fd60000000f00 */
        /* <DEDUP_REMOVED lines=23> */
.L_x_2140:
[----:B0-----:R-:W0:Y:S02]  /*c1e0*/  LDC.64 R2, c[0x0][0xc88] ;  /* 0x00032200ff027b82 */ /* 0x001e240000000a00 */
[----:B0-----:R-:W-:-:S05]  /*c1f0*/  IMAD.WIDE R2, R19, 0x4, R2 ;  /* 0x0000000413027825 */ /* 0x001fca00078e0202 */
[----:B--2---:R-:W2:Y:S01]  /*c200*/  LDG.E R10, desc[UR48][R2.64] ;  /* 0x00000030020a7981 */ /* 0x004ea2000c1e1900 */
        /* <DEDUP_REMOVED lines=8> */
[----:B--2---:R-:W-:Y:S01]  /*c290*/  SHF.R.S32.HI R4, RZ, 0x1f, R10 ;  /* 0x0000001fff047819 */ /* 0x004fe2000001140a */
        /* <DEDUP_REMOVED lines=8> */
[----:B-1----:R1:W5:Y:S01]  /*c320*/  @P0 LDG.E R0, desc[UR48][R2.64] ;  /* 0x0000003002000981 */ /* 0x002362000c1e1900 */
[----:B------:R-:W-:Y:S02]  /*c330*/  ISETP.NE.AND.EX P1, PT, RZ, UR5, PT, P1 ;  /* 0x00000005ff007c0c */ /* 0x000fe4000bf25310 */
[----:B------:R-:W-:Y:S02]  /*c340*/  ISETP.NE.U32.AND P2, PT, RZ, UR8, PT ;  /* 0x00000008ff007c0c */ /* 0x000fe4000bf45070 */
[----:B------:R-:W-:Y:S02]  /*c350*/  ISETP.NE.U32.AND P0, PT, RZ, UR6, PT ;  /* 0x00000006ff007c0c */ /* 0x000fe4000bf05070 */
[----:B------:R-:W-:Y:S02]  /*c360*/  ISETP.NE.AND.EX P2, PT, RZ, UR9, PT, P2 ;  /* 0x00000009ff007c0c */ /* 0x000fe4000bf45320 */
[----:B------:R-:W-:Y:S02]  /*c370*/  ISETP.NE.AND.EX P0, PT, RZ, UR7, PT, P0 ;  /* 0x00000007ff007c0c */ /* 0x000fe4000bf05300 */
[----:B-1----:R-:W-:-:S02]  /*c380*/  IADD3 R2, P3, R24, UR4, RZ ;  /* 0x0000000418027c10 */ /* 0x002fc4000ff7e0ff */
[C---:B0-----:R-:W-:Y:S02]  /*c390*/  IADD3 R4, P4, R24.reuse, UR6, RZ ;  /* 0x0000000618047c10 */ /* 0x041fe4000ff9e0ff */
[C---:B------:R-:W-:Y:S01]  /*c3a0*/  IADD3.X R3, R25.reuse, UR5, RZ, P3, !PT ;  /* 0x0000000519037c10 */ /* 0x040fe20009ffe4ff */
[----:B------:R-:W-:Y:S01]  /*c3b0*/  ULDC UR4, c[0x0][0x288] ;  /* 0x0000a20000047ab9 */ /* 0x000fe20000000800 */
[----:B------:R-:W-:Y:S02]  /*c3c0*/  MOV R28, RZ ;  /* 0x000000ff001c7202 */ /* 0x000fe40000000f00 */
[----:B------:R-:W-:Y:S01]  /*c3d0*/  IADD3.X R5, R25, UR7, RZ, P4, !PT ;  /* 0x0000000719057c10 */ /* 0x000fe2000a7fe4ff */
[----:B------:R-:W2:Y:S01]  /*c3e0*/  @P1 LDG.E R6, desc[UR48][R2.64] ;  /* 0x0000003002061981 */ /* 0x000ea2000c1e1900 */
[----:B------:R-:W-:Y:S01]  /*c3f0*/  IMAD.U32 R8, RZ, RZ, UR4 ;  /* 0x00000004ff087e24 */ /* 0x000fe2000f8e00ff */
        /* <DEDUP_REMOVED lines=14> */
[----:B------:R-:W-:Y:S01]  /*c4e0*/  IMAD.MOV.U32 R9, RZ, RZ, R8 ;  /* 0x000000ffff097224 */ /* 0x000fe200078e0008 */
[----:B------:R-:W-:Y:S06]  /*c4f0*/  @P2 BRA `(.L_x_2051) ;  /* 0x0000000000142947 */ /* 0x000fec0003800000 */
[----:B------:R-:W-:Y:S05]  /*c500*/  @!P1 BRA `(.L_x_2051) ;  /* 0x0000000000109947 */ /* 0x000fea0003800000 */
[----:B------:R-:W2:Y:S04]  /*c510*/  LDG.E R7, desc[UR48][R2.64] ;  /* 0x0000003002077981 */ /* 0x000ea8000c1e1900 */
[----:B0-----:R-:W2:Y:S02]  /*c520*/  LDG.E R8, desc[UR48][R2.64+0x4] ;  /* 0x0000043002087981 */ /* 0x001ea4000c1e1900 */
[----:B--2---:R-:W-:-:S05]  /*c530*/  IMAD.IADD R9, R8, 0x1, -R7 ;  /* 0x0000000108097824 */ /* 0x004fca00078e0a07 */
[----:B------:R1:W-:Y:S02]  /*c540*/  STL [R1+0x14], R9 ;  /* 0x0000140901007387 */ /* 0x0003e40000100800 */
.L_x_2051:
[----:B------:R-:W-:Y:S01]  /*c550*/  ULDC.64 UR4, c[0x0][0xa20] ;  /* 0x0002880000047ab9 */ /* 0x000fe20000000a00 */
[----:B-----5:R-:W-:Y:S01]  /*c560*/  IMAD.IADD R28, R28, 0x1, R0 ;  /* 0x000000011c1c7824 */ /* 0x020fe200078e0200 */
[----:B------:R-:W-:Y:S01]  /*c570*/  ISETP.NE.U32.AND P1, PT, RZ, UR4, PT ;  /* 0x00000004ff007c0c */ /* 0x000fe2000bf25070 */
[----:B------:R-:W-:-:S03]  /*c580*/  IMAD.MOV.U32 R26, RZ, RZ, R10 ;  /* 0x000000ffff1a7224 */ /* 0x000fc600078e000a */
[----:B------:R-:W-:-:S13]  /*c590*/  ISETP.NE.AND.EX P1, PT, RZ, UR5, PT, P1 ;  /* 0x00000005ff007c0c */ /* 0x000fda000bf25310 */
[----:B------:R-:W-:Y:S05]  /*c5a0*/  @!P1 BRA `(.L_x_2052) ;  /* 0x0000000000109947 */ /* 0x000fea0003800000 */
[----:B------:R-:W-:-:S04]  /*c5b0*/  IADD3 R2, P0, R24, UR4, RZ ;  /* 0x0000000418027c10 */ /* 0x000fc8000ff1e0ff */
[----:B------:R-:W-:-:S05]  /*c5c0*/  IADD3.X R3, R25, UR5, RZ, P0, !PT ;  /* 0x0000000519037c10 */ /* 0x000fca00087fe4ff */
[----:B------:R2:W5:Y:S01]  /*c5d0*/  LDG.E R6, desc[UR48][R2.64] ;  /* 0x0000003002067981 */ /* 0x000562000c1e1900 */
[----:B------:R-:W-:Y:S05]  /*c5e0*/  BRA `(.L_x_2053) ;  /* 0x0000000000107947 */ /* 0x000fea0003800000 */
.L_x_2052:
[----:B------:R-:W-:Y:S05]  /*c5f0*/  @!P0 BRA `(.L_x_2053) ;  /* 0x00000000000c8947 */ /* 0x000fea0003800000 */
[----:B------:R-:W2:Y:S04]  /*c600*/  LDG.E R3, desc[UR48][R4.64] ;  /* 0x0000003004037981 */ /* 0x000ea8000c1e1900 */
[----:B------:R-:W2:Y:S02]  /*c610*/  LDG.E R6, desc[UR48][R4.64+0x4] ;  /* 0x0000043004067981 */ /* 0x000ea4000c1e1900 */
[----:B--2---:R-:W-:-:S07]  /*c620*/  IMAD.IADD R6, R6, 0x1, -R3 ;  /* 0x0000000106067824 */ /* 0x004fce00078e0a03 */
.L_x_2053:
[----:B--2---:R-:W2:Y:S01]  /*c630*/  LDC R2, c[0x0][0x448] ;  /* 0x00011200ff027b82 */ /* 0x004ea20000000800 */
[----:B-----5:R-:W-:Y:S01]  /*c640*/  IMAD.IADD R6, R6, 0x1, -R0 ;  /* 0x0000000106067824 */ /* 0x020fe200078e0a00 */
[----:B------:R-:W-:Y:S01]  /*c650*/  BSSY B7, `(.L_x_2054) ;  /* 0x000035e000077945 */ /* 0x000fe20003800000 */
[----:B------:R-:W-:-:S04]  /*c660*/  IMAD R0, R17, 0xc0, RZ ;  /* 0x000000c011007824 */ /* 0x000fc800078e02ff */
[----:B------:R-:W-:Y:S01]  /*c670*/  VIADD R0, R0, 0xbf ;  /* 0x000000bf00007836 */ /* 0x000fe20000000000 */
[----:B--2---:R-:W-:-:S13]  /*c680*/  ISETP.NE.AND P0, PT, R2, 0x1, PT ;  /* 0x000000010200780c */ /* 0x004fda0003f05270 */
[----:B------:R-:W2:Y:S08]  /*c690*/  @P0 LDC R3, c[0x0][0x44c] ;  /* 0x00011300ff030b82 */ /* 0x000eb00000000800 */
[----:B------:R-:W3:Y:S01]  /*c6a0*/  @P0 LDC R2, c[0x0][0x450] ;  /* 0x00011400ff020b82 */ /* 0x000ee20000000800 */
[----:B--2---:R-:W-:-:S05]  /*c6b0*/  @P0 IMAD.HI.U32 R3, R0, R3, RZ ;  /* 0x0000000300030227 */ /* 0x004fca00078e00ff */
[----:B---3--:R-:W-:Y:S02]  /*c6c0*/  @P0 SHF.R.U32.HI R0, RZ, R2, R3 ;  /* 0x00000002ff000219 */ /* 0x008fe40000011603 */
[C---:B------:R-:W-:Y:S01]  /*c6d0*/  IADD3 R3, R6.reuse, 0x80, -R9 ;  /* 0x0000008006037810 */ /* 0x040fe20007ffe809 */
[----:B------:R-:W-:-:S03]  /*c6e0*/  VIADD R6, R6, 0x7f ;  /* 0x0000007f06067836 */ /* 0x000fc60000000000 */
[----:B------:R-:W-:Y:S02]  /*c6f0*/  IADD3 R0, R3, R0, RZ ;  /* 0x0000000003007210 */ /* 0x000fe40007ffe0ff */
[----:B------:R-:W-:Y:S02]  /*c700*/  SHF.R.S32.HI R3, RZ, 0x1f, R6 ;  /* 0x0000001fff037819 */ /* 0x000fe40000011406 */
[----:B------:R-:W-:Y:S02]  /*c710*/  SHF.R.S32.HI R5, RZ, 0x1f, R0 ;  /* 0x0000001fff057819 */ /* 0x000fe40000011400 */
[----:B------:R-:W-:Y:S02]  /*c720*/  LEA.HI R3, R3, R6, RZ, 0x7 ;  /* 0x0000000603037211 */ /* 0x000fe400078f38ff */
[----:B------:R-:W-:Y:S02]  /*c730*/  LEA.HI R5, R5, R0, RZ, 0x7 ;  /* 0x0000000005057211 */ /* 0x000fe400078f38ff */
[----:B------:R-:W-:-:S02]  /*c740*/  SHF.R.S32.HI R3, RZ, 0x7, R3 ;  /* 0x00000007ff037819 */ /* 0x000fc40000011403 */
[----:B------:R-:W-:-:S04]  /*c750*/  SHF.R.S32.HI R0, RZ, 0x7, R5 ;  /* 0x00000007ff007819 */ /* 0x000fc80000011405 */
[----:B------:R-:W-:-:S04]  /*c760*/  VIMNMX R2, R3, R0, PT ;  /* 0x0000000003027248 */ /* 0x000fc80003fe0100 */
[----:B------:R-:W-:Y:S01]  /*c770*/  ISETP.GT.AND P0, PT, R2, RZ, PT ;  /* 0x000000ff0200720c */ /* 0x000fe20003f04270 */
[----:B------:R2:W-:-:S12]  /*c780*/  STL [R1+0xc], R2 ;  /* 0x00000c0201007387 */ /* 0x0005d80000100800 */
[----:B--2---:R-:W-:Y:S05]  /*c790*/  @P0 BRA `(.L_x_2055) ;  /* 0x0000000000440947 */ /* 0x004fea0003800000 */
        /* <DEDUP_REMOVED lines=17> */
.L_x_2055:
        /* <DEDUP_REMOVED lines=15> */
[----:B0-----:R-:W-:Y:S02]  /*c9a0*/  IMAD.MOV.U32 R8, RZ, RZ, 0x70 ;  /* 0x00000070ff087424 */ /* 0x001fe400078e00ff */
[----:B------:R-:W-:Y:S02]  /*c9b0*/  IMAD.MOV.U32 R12, RZ, RZ, 0x1 ;  /* 0x00000001ff0c7424 */ /* 0x000fe400078e00ff */
[----:B------:R-:W-:-:S07]  /*c9c0*/  IMAD.MOV.U32 R13, RZ, RZ, RZ ;  /* 0x000000ffff0d7224 */ /* 0x000fce00078e00ff */
[----:B------:R-:W-:-:S07]  /*c9d0*/  LEPC R20, `(.L_x_2058) ;  /* 0x000000001014794e */ /* 0x000fce0000000000 */
[----:B-12---:R-:W-:Y:S05]  /*c9e0*/  CALL.ABS.NOINC R2 ;  /* 0x0000000002007343 */ /* 0x006fea0003c00000 */
.L_x_2058:
[----:B------:R-:W-:Y:S05]  /*c9f0*/  BSYNC B6 ;  /* 0x0000000000067941 */ /* 0x000fea0003800000 */
.L_x_2057:
        /* <DEDUP_REMOVED lines=15> */
[----:B0-----:R-:W-:Y:S02]  /*caf0*/  IMAD.MOV.U32 R8, RZ, RZ, 0x70 ;  /* 0x00000070ff087424 */ /* 0x001fe400078e00ff */
[----:B------:R-:W-:Y:S02]  /*cb00*/  IMAD.MOV.U32 R12, RZ, RZ, 0x1 ;  /* 0x00000001ff0c7424 */ /* 0x000fe400078e00ff */
[----:B--2---:R-:W-:-:S07]  /*cb10*/  IMAD.MOV.U32 R13, RZ, RZ, RZ ;  /* 0x000000ffff0d7224 */ /* 0x004fce00078e00ff */
[----:B------:R-:W-:-:S07]  /*cb20*/  LEPC R20, `(.L_x_2061) ;  /* 0x000000001014794e */ /* 0x000fce0000000000 */
[----:B-1-3--:R-:W-:Y:S05]  /*cb30*/  CALL.ABS.NOINC R2 ;  /* 0x0000000002007343 */ /* 0x00afea0003c00000 */
.L_x_2061:
[----:B------:R0:W1:Y:S01]  /*cb40*/  LDC.64 R2, c[0x4][R29] ;  /* 0x010000001d027b82 */ /* 0x0000620000000a00 */
[----:B------:R-:W-:Y:S01]  /*cb50*/  ULDC.64 UR6, c[0x4][0xa8] ;  /* 0x01002a0000067ab9 */ /* 0x000fe20000000a00 */
[----:B------:R-:W-:Y:S01]  /*cb60*/  ULDC.64 UR8, c[0x4][0xb0] ;  /* 0x01002c0000087ab9 */ /* 0x000fe20000000a00 */
[----:B------:R-:W-:Y:S01]  /*cb70*/  ULDC.64 UR4, c[0x4][0x18] ;  /* 0x0100060000047ab9 */ /* 0x000fe20000000a00 */
        /* <DEDUP_REMOVED lines=11> */
.L_x_2060:
[----:B------:R-:W-:Y:S05]  /*cc30*/  BSYNC B6 ;  /* 0x0000000000067941 */ /* 0x000fea0003800000 */
.L_x_2059:
[----:B------:R-:W-:Y:S01]  /*cc40*/  ULDC.64 UR4, c[0x0][0x9f8] ;  /* 0x00027e0000047ab9 */ /* 0x000fe20000000a00 */
[----:B------:R-:W2:Y:S01]  /*cc50*/  LDL R20, [R1+0xc] ;  /* 0x00000c0001147983 */ /* 0x000ea20000100800 */
[----:B------:R-:W-:Y:S01]  /*cc60*/  ISETP.NE.U32.AND P0, PT, RZ, UR4, PT ;  /* 0x00000004ff007c0c */ /* 0x000fe2000bf05070 */
[----:B------:R-:W3:Y:S03]  /*cc70*/  LDC.64 R2, c[0x0][0x418] ;  /* 0x00010600ff027b82 */ /* 0x000ee60000000a00 */
[----:B------:R-:W-:-:S13]  /*cc80*/  ISETP.NE.AND.EX P0, PT, RZ, UR5, PT, P0 ;  /* 0x00000005ff007c0c */ /* 0x000fda000bf05300 */
[----:B------:R-:W-:-:S04]  /*cc90*/  @P0 IADD3 R24, P1, R24, UR4, RZ ;  /* 0x0000000418180c10 */ /* 0x000fc8000ff3e0ff */
[----:B------:R-:W-:Y:S01]  /*cca0*/  @P0 IADD3.X R25, R25, UR5, RZ, P1, !PT ;  /* 0x0000000519190c10 */ /* 0x000fe20008ffe4ff */
[----:B------:R-:W-:-:S04]  /*ccb0*/  ULDC.64 UR4, c[0x0][0xa08] ;  /* 0x0002820000047ab9 */ /* 0x000fc80000000a00 */
[----:B------:R2:W4:Y:S01]  /*ccc0*/  @P0 LDG.E R26, desc[UR48][R24.64] ;  /* 0x00000030181a0981 */ /* 0x000522000c1e1900 */
[----:B---3--:R-:W-:Y:S01]  /*ccd0*/  LOP3.LUT P0, RZ, R2, UR4, RZ, 0xfc, !PT ;  /* 0x0000000402ff7c12 */ /* 0x008fe2000f80fcff */
[----:B------:R-:W-:-:S03]  /*cce0*/  UMOV UR4, 0xffffffff ;  /* 0xffffffff00047882 */ /* 0x000fc60000000000 */
[----:B------:R-:W-:Y:S01]  /*ccf0*/  LOP3.LUT P0, RZ, R3, UR5, RZ, 0xfc, P0 ;  /* 0x0000000503ff7c12 */ /* 0x000fe2000800fcff */
[----:B--2---:R-:W-:Y:S01]  /*cd00*/  VIADD R25, R20, 0xffffffff ;  /* 0xffffffff14197836 */ /* 0x004fe20000000000 */
[----:B----4-:R-:W-:Y:S02]  /*cd10*/  SHF.R.S32.HI R29, RZ, 0x1f, R26 ;  /* 0x0000001fff1d7819 */ /* 0x010fe4000001141a */
[----:B------:R-:W-:Y:S01]  /*cd20*/  SEL R24, R26, RZ, !P0 ;  /* 0x000000ff1a187207 */ /* 0x000fe20004000000 */
[----:B------:R-:W-:Y:S08]  /*cd30*/  BRA.DIV UR4, `(.L_x_2062) ;  /* 0x0000004204587947 */ /* 0x000ff0000b800000 */
[----:B------:R-:W2:Y:S02]  /*cd40*/  S2R R0, SR_TID.X ;  /* 0x0000000000007919 */ /* 0x000ea40000002100 */
[----:B--2---:R-:W-:-:S04]  /*cd50*/  SHF.R.U32.HI R0, RZ, 0x5, R0 ;  /* 0x00000005ff007819 */ /* 0x004fc80000011600 */
[----:B------:R-:W-:-:S05]  /*cd60*/  LOP3.LUT R0, R0, 0x3, RZ, 0xc0, !PT ;  /* 0x0000000300007812 */ /* 0x000fca00078ec0ff */
[----:B------:R2:W3:Y:S02]  /*cd70*/  SHFL.IDX PT, R14, R0, RZ, 0x1f ;  /* 0x00001fff000e7589 */ /* 0x0004e400000e0000 */
.L_x_2156:
[----:B------:R-:W-:Y:S02]  /*cd80*/  PLOP3.LUT P1, PT, PT, PT, PT, 0x8, 0x0 ;  /* 0x000000000000781c */ /* 0x000fe40003f2e170 */
[----:B---3--:R-:W-:Y:S02]  /*cd90*/  ISETP.NE.AND P0, PT, R14, RZ, PT ;  /* 0x000000ff0e00720c */ /* 0x008fe40003f05270 */
[----:B--2---:R-:W-:-:S05]  /*cda0*/  P2R R0, PR, RZ, 0x2 ;  /* 0x00000002ff007803 */ /* 0x004fca0000000000 */
[----:B------:R2:W-:Y:S06]  /*cdb0*/  STL [R1], R0 ;  /* 0x0000000001007387 */ /* 0x0005ec0000100800 */
[----:B------:R-:W-:Y:S05]  /*cdc0*/  @P0 BRA `(.L_x_2063) ;  /* 0x0000000000ec0947 */ /* 0x000fea0003800000 */
[----:B------:R-:W-:-:S03]  /*cdd0*/  UMOV UR4, 0xffffffff ;  /* 0xffffffff00047882 */ /* 0x000fc60000000000 */
[----:B------:R-:W-:Y:S05]  /*cde0*/  BRA.DIV UR4, `(.L_x_2064) ;  /* 0x0000004204607947 */ /* 0x000fea000b800000 */
[----:B------:R-:W-:-:S13]  /*cdf0*/  ELECT P6, URZ, PT ;  /* 0x00000000003f782f */ /* 0x000fda00038c0000 */
.L_x_2159:
[----:B------:R-:W-:Y:S05]  /*ce00*/  @!P6 BRA `(.L_x_2063) ;  /* 0x0000000000dce947 */ /* 0x000fea0003800000 */
[----:B------:R-:W-:-:S04]  /*ce10*/  ISETP.NE.U32.AND P0, PT, R2, RZ, PT ;  /* 0x000000ff0200720c */ /* 0x000fc80003f05070 */
[----:B------:R-:W-:-:S13]  /*ce20*/  ISETP.NE.AND.EX P0, PT, R3, RZ, PT, P0 ;  /* 0x000000ff0300720c */ /* 0x000fda0003f05300 */
[----:B------:R-:W-:Y:S05]  /*ce30*/  @!P0 BRA `(.L_x_2065) ;  /* 0x0000000000448947 */ /* 0x000fea0003800000 */
[----:B--2---:R-:W2:Y:S01]  /*ce40*/  LDC R0, c[0x0][0x43c] ;  /* 0x00010f00ff007b82 */ /* 0x004ea20000000800 */
[----:B------:R-:W-:Y:S01]  /*ce50*/  ULDC.64 UR4, c[0x0][0x428] ;  /* 0x00010a0000047ab9 */ /* 0x000fe20000000a00 */
[----:B--2---:R-:W-:-:S13]  /*ce60*/  ISETP.NE.AND P0, PT, R0, 0x1, PT ;  /* 0x000000010000780c */ /* 0x004fda0003f05270 */
[----:B------:R-:W2:Y:S02]  /*ce70*/  @P0 LDC.64 R4, c[0x0][0x440] ;  /* 0x00011000ff040b82 */ /* 0x000ea40000000a00 */
[----:B--2---:R-:W-:-:S04]  /*ce80*/  @P0 IMAD.HI.U32 R6, R25, R4, RZ ;  /* 0x0000000419060227 */ /* 0x004fc800078e00ff */
        /* <DEDUP_REMOVED lines=8> */
[----:B------:R-:W-:-:S04]  /*cf10*/  LEA R2, P0, R4, R2, 0x2 ;  /* 0x0000000204027211 */ /* 0x000fc800078010ff */
[----:B------:R-:W-:-:S04]  /*cf20*/  IADD3 R0, R5, R0, RZ ;  /* 0x0000000005007210 */ /* 0x000fc80007ffe0ff */
[----:B------:R-:W-:-:S05]  /*cf30*/  LEA.HI.X R3, R4, R3, R0, 0x2, P0 ;  /* 0x0000000304037211 */ /* 0x000fca00000f1400 */
[----:B------:R3:W5:Y:S02]  /*cf40*/  LDG.E R24, desc[UR48][R2.64] ;  /* 0x0000003002187981 */ /* 0x000764000c1e1900 */
.L_x_2065:
[----:B---3--:R-:W-:Y:S01]  /*cf50*/  IMAD R3, R23, 0x8, R22 ;  /* 0x0000000817037824 */ /* 0x008fe200078e0216 */
[----:B--2---:R-:W-:-:S04]  /*cf60*/  SHF.L.U32 R0, R27, 0x1f, RZ ;  /* 0x0000001f1b007819 */ /* 0x004fc800000006ff */
[----:B------:R-:W2:Y:S02]  /*cf70*/  SYNCS.PHASECHK.TRANS64.TRYWAIT P0, [R3+URZ+0x16840], R0 ;  /* 0x01684000030075a7 */ /* 0x000ea4000800017f */
[----:B--2---:R-:W-:Y:S05]  /*cf80*/  @!P0 BRA `(.L_x_2066) ;  /* 0x0000004000188947 */ /* 0x004fea0003800000 */
.L_x_2160:
        /* <DEDUP_REMOVED lines=11> */
.L_x_2067:
[----:B--2---:R-:W-:Y:S01]  /*d040*/  IMAD R0, R23, 0x4000, R22 ;  /* 0x0000400017007824 */ /* 0x004fe200078e0216 */
        /* <DEDUP_REMOVED lines=8> */
[----:B------:R-:W-:Y:S02]  /*d0d0*/  R2UR UR12, R18 ;  /* 0x00000000120c72ca */ /* 0x000fe400000e0000 */
[----:B-----5:R-:W-:-:S02]  /*d0e0*/  R2UR UR13, R24 ;  /* 0x00000000180d72ca */ /* 0x020fc400000e0000 */
[----:B------:R-:W-:Y:S01]  /*d0f0*/  PLOP3.LUT P0, PT, PT, PT, PT, 0x80, 0x0 ;  /* 0x000000000000781c */ /* 0x000fe20003f0f070 */
[----:B------:R-:W-:-:S03]  /*d100*/  UIADD3 UR9, UR9, 0x16830, URZ ;  /* 0x0001683009097890 */ /* 0x000fc6000fffe03f */
[----:B------:R-:W-:Y:S01]  /*d110*/  P2R R0, PR, RZ, 0x1 ;  /* 0x00000001ff007803 */ /* 0x000fe20000000000 */
[----:B------:R-:W-:Y:S02]  /*d120*/  ULEA UR11, UR11, UR4, 0x7 ;  /* 0x000000040b0b7291 */ /* 0x000fe4000f8e383f */
[----:B------:R-:W-:Y:S01]  /*d130*/  UIADD3 UR8, UR8, 0xe400, URZ ;  /* 0x0000e40008087890 */ /* 0x000fe2000fffe03f */
[----:B------:R-:W-:Y:S01]  /*d140*/  UMOV UR4, 0x0 ;  /* 0x0000000000047882 */ /* 0x000fe20000000000 */
[----:B------:R3:W-:Y:S07]  /*d150*/  STL [R1], R0 ;  /* 0x0000000001007387 */ /* 0x0007ee0000100800 */
[----:B------:R3:W-:Y:S01]  /*d160*/  UTMALDG.4D [UR8], [UR6], desc[UR4] ;  /* 0x00000408060075b4 */ /* 0x0007e20008019000 */
[----:B------:R-:W-:-:S02]  /*d170*/  NOP ;  /* 0x0000000000007918 */ /* 0x000fc40000000000 */
.L_x_2063:
[----:B------:R-:W2:Y:S04]  /*d180*/  LDL.LU R3, [R1+0x10] ;  /* 0x0000100001037983 */ /* 0x000ea80000300800 */
[----:B------:R-:W4:Y:S04]  /*d190*/  LDL.LU R5, [R1+0x8] ;  /* 0x0000080001057983 */ /* 0x000f280000300800 */
[----:B------:R-:W5:Y:S01]  /*d1a0*/  LDL.LU R4, [R1+0x18] ;  /* 0x0000180001047983 */ /* 0x000f620000300800 */
        /* <DEDUP_REMOVED lines=9> */
[----:B--2---:R-:W-:Y:S02]  /*d240*/  SHF.R.S32.HI R0, RZ, 0x1f, R3 ;  /* 0x0000001fff007819 */ /* 0x004fe40000011403 */
[----:B----4-:R-:W-:-:S03]  /*d250*/  SEL R5, R5, RZ, !P0 ;  /* 0x000000ff05057207 */ /* 0x010fc60004000000 */
[----:B------:R-:W-:Y:S01]  /*d260*/  IMAD R0, R0, UR4, RZ ;  /* 0x0000000400007c24 */ /* 0x000fe2000f8e02ff */
[----:B-----5:R-:W-:-:S03]  /*d270*/  SEL R4, R4, RZ, !P0 ;  /* 0x000000ff04047207 */ /* 0x020fc60004000000 */
[C---:B------:R-:W-:Y:S02]  /*d280*/  IMAD R0, R3.reuse, UR5, R0 ;  /* 0x0000000503007c24 */ /* 0x040fe4000f8e0200 */
[----:B------:R-:W-:-:S05]  /*d290*/  IMAD.WIDE.U32 R2, R3, UR4, RZ ;  /* 0x0000000403027c25 */ /* 0x000fca000f8e00ff */
[----:B------:R2:W-:Y:S04]  /*d2a0*/  STL.64 [R1+0x20], R2 ;  /* 0x0000200201007387 */ /* 0x0005e80000100a00 */
[----:B------:R3:W-:Y:S04]  /*d2b0*/  STL [R1+0x8], R5 ;  /* 0x0000080501007387 */ /* 0x0007e80000100800 */
[----:B------:R3:W-:Y:S01]  /*d2c0*/  STL [R1+0x2c], R4 ;  /* 0x00002c0401007387 */ /* 0x0007e20000100800 */
[----:B--2---:R-:W-:Y:S01]  /*d2d0*/  IMAD.IADD R2, R3, 0x1, R0 ;  /* 0x0000000103027824 */ /* 0x004fe200078e0200 */
[----:B------:R-:W-:-:S05]  /*d2e0*/  SHF.R.S32.HI R0, RZ, 0x1f, R18 ;  /* 0x0000001fff007819 */ /* 0x000fca0000011412 */
        /* <DEDUP_REMOVED lines=18> */
[----:B-12---:R-:W-:Y:S05]  /*d410*/  CALL.ABS.NOINC R2 ;  /* 0x0000000002007343 */ /* 0x006fea0003c00000 */
.L_x_2069:
[----:B------:R-:W-:Y:S05]  /*d420*/  BSYNC B6 ;  /* 0x0000000000067941 */ /* 0x000fea0003800000 */
.L_x_2068:
[----:B---3--:R-:W2:Y:S01]  /*d430*/  LDL.LU R0, [R1+0x10] ;  /* 0x0000100001007983 */ /* 0x008ea20000300800 */
[----:B-1----:R-:W1:Y:S01]  /*d440*/  LDC R9, c[0x0][0x448] ;  /* 0x00011200ff097b82 */ /* 0x002e620000000800 */
        /* <DEDUP_REMOVED lines=45> */
[----:B------:R-:W-:-:S04]  /*d720*/  LEA R0, P0, R4, UR8, 0x1 ;  /* 0x0000000804007c11 */ /* 0x000fc8000f8008ff */
[----:B------:R-:W-:-:S04]  /*d730*/  IADD3 R5, R5, R7, RZ ;  /* 0x0000000705057210 */ /* 0x000fc80007ffe0ff */
[----:B------:R-:W-:Y:S02]  /*d740*/  LEA.HI.X R4, R4, UR9, R5, 0x1, P0 ;  /* 0x0000000904047c11 */ /* 0x000fe400080f0c05 */
[----:B------:R-:W1:Y:S01]  /*d750*/  @P1 LDC R5, c[0x0][0x450] ;  /* 0x00011400ff051b82 */ /* 0x000e620000000800 */
[----:B------:R-:W-:-:S04]  /*d760*/  VIADD R7, R6, 0x80 ;  /* 0x0000008006077836 */ /* 0x000fc80000000000 */
[----:B0-----:R-:W-:-:S04]  /*d770*/  @P1 IMAD.HI.U32 R8, R7, R8, RZ ;  /* 0x0000000807081227 */ /* 0x001fc800078e00ff */
[----:B------:R-:W-:Y:S01]  /*d780*/  IMAD.MOV.U32 R6, RZ, RZ, R7 ;  /* 0x000000ffff067224 */ /* 0x000fe200078e0007 */
[----:B-1----:R-:W-:-:S05]  /*d790*/  @P1 SHF.R.U32.HI R6, RZ, R5, R8 ;  /* 0x00000005ff061219 */ /* 0x002fca0000011608 */
        /* <DEDUP_REMOVED lines=24> */
[----:B------:R-:W0:Y:S01]  /*d920*/  SHFL.IDX PT, R3, R0, RZ, 0x181f ;  /* 0x00181fff00037589 */ /* 0x000e2200000e0000 */
[----:B------:R-:W-:-:S03]  /*d930*/  VIADD R8, R17, 0x10 ;  /* 0x0000001011087836 */ /* 0x000fc60000000000 */
[----:B------:R-:W-:Y:S01]  /*d940*/  SHFL.IDX PT, R14, R5, 0x1, 0x181f ;  /* 0x00381f00050e7f89 */ /* 0x000fe200000e0000 */
        /* <DEDUP_REMOVED lines=8> */
[----:B-----5:R0:W-:Y:S01]  /*d9d0*/  @!P1 LDGSTS.E.BYPASS.LTC128B.128 [R10+0x8400], desc[UR48][R2.64], !P0 ;  /* 0x08400000020a9fae */ /* 0x0201e2000c101d70 */
[----:B------:R-:W-:Y:S01]  /*d9e0*/  ISETP.GE.AND P1, PT, R8, R7, PT ;  /* 0x000000070800720c */ /* 0x000fe20003f26270 */
[----:B------:R-:W-:Y:S02]  /*d9f0*/  VIADD R8, R17, 0x20 ;  /* 0x0000002011087836 */ /* 0x000fe40000000000 */
[----:B0-----:R-:W0:Y:S04]  /*da00*/  SHFL.IDX PT, R3, R0, 0x1, 0x181f ;  /* 0x00381f0000037f89 */ /* 0x001e2800000e0000 */
[----:B------:R-:W1:Y:S06]  /*da10*/  SHFL.IDX PT, R2, R4, 0x1, 0x181f ;  /* 0x00381f0004027f89 */ /* 0x000e6c00000e0000 */
[----:B0-----:R-:W-:-:S05]  /*da20*/  @!P1 LEA R3, P2, R20, R3, 0x1 ;  /* 0x0000000314039211 */ /* 0x001fca00078408ff */
[----:B-1----:R-:W-:-:S05]  /*da30*/  @!P1 IMAD.X R2, RZ, RZ, R2, P2 ;  /* 0x000000ffff029224 */ /* 0x002fca00010e0602 */
[----:B------:R-:W-:-:S04]  /*da40*/  @!P1 LOP3.LUT R3, R3, R2, RZ, 0x3c, !PT ;  /* 0x0000000203039212 */ /* 0x000fc800078e3cff */
[----:B------:R-:W-:-:S04]  /*da50*/  @!P1 LOP3.LUT R2, R3, R2, RZ, 0x3c, !PT ;  /* 0x0000000203029212 */ /* 0x000fc800078e3cff */
[----:B------:R-:W-:-:S05]  /*da60*/  @!P1 LOP3.LUT R3, R3, R2, RZ, 0x3c, !PT ;  /* 0x0000000203039212 */ /* 0x000fca00078e3cff */
[----:B------:R0:W-:Y:S01]  /*da70*/  @!P1 LDGSTS.E.BYPASS.LTC128B.128 [R10+0x8c00], desc[UR48][R2.64], !P0 ;  /* 0x08c00000020a9fae */ /* 0x0001e2000c101d70 */
[----:B------:R-:W-:Y:S01]  /*da80*/  ISETP.GE.AND P1, PT, R8, R7, PT ;  /* 0x000000070800720c */ /* 0x000fe20003f26270 */
[----:B------:R-:W-:Y:S02]  /*da90*/  VIADD R8, R17, 0x30 ;  /* 0x0000003011087836 */ /* 0x000fe40000000000 */
[----:B0-----:R-:W0:Y:S04]  /*daa0*/  SHFL.IDX PT, R3, R0, 0x2, 0x181f ;  /* 0x00581f0000037f89 */ /* 0x001e2800000e0000 */
[----:B------:R-:W1:Y:S06]  /*dab0*/  SHFL.IDX PT, R2, R4, 0x2, 0x181f ;  /* 0x00581f0004027f89 */ /* 0x000e6c00000e0000 */
[----:B0-----:R-:W-:-:S04]  /*dac0*/  @!P1 LEA R3, P2, R20, R3, 0x1 ;  /* 0x0000000314039211 */ /* 0x001fc800078408ff */
[----:B-1----:R-:W-:-:S04]  /*dad0*/  @!P1 IADD3.X R2, RZ, R2, RZ, P2, !PT ;  /* 0x00000002ff029210 */ /* 0x002fc800017fe4ff */
        /* <DEDUP_REMOVED lines=37> */
[----:B------:R-:W1:Y:S04]  /*dd30*/  SHFL.IDX PT, R2, R4, 0x6, 0x181f ;  /* 0x00d81f0004027f89 */ /* 0x000e6800000e0000 */
[----:B------:R-:W-:Y:S02]  /*dd40*/  SHFL.IDX PT, R4, R4, 0x7, 0x181f ;  /* 0x00f81f0004047f89 */ /* 0x000fe400000e0000 */
[----:B0-----:R-:W-:-:S05]  /*dd50*/  @!P1 LEA R3, P2, R20, R3, 0x1 ;  /* 0x0000000314039211 */ /* 0x001fca00078408ff */
[----:B-1----:R-:W-:Y:S01]  /*dd60*/  @!P1 IMAD.X R2, RZ, RZ, R2, P2 ;  /* 0x000000ffff029224 */ /* 0x002fe200010e0602 */
[----:B------:R-:W-:Y:S01]  /*dd70*/  ISETP.GE.AND P2, PT, R8, R7, PT ;  /* 0x000000070800720c */ /* 0x000fe20003f46270 */
[----:B------:R-:W-:-:S03]  /*dd80*/  VIADD R8, R17, 0x70 ;  /* 0x0000007011087836 */ /* 0x000fc60000000000 */
[----:B------:R-:W-:-:S04]  /*dd90*/  @!P1 LOP3.LUT R3, R3, R2, RZ, 0x3c, !PT ;  /* 0x0000000203039212 */ /* 0x000fc800078e3cff */
[----:B------:R-:W-:-:S04]  /*dda0*/  @!P1 LOP3.LUT R2, R3, R2, RZ, 0x3c, !PT ;  /* 0x0000000203029212 */ /* 0x000fc800078e3cff */
[----:B------:R-:W-:-:S05]  /*ddb0*/  @!P1 LOP3.LUT R3, R3, R2, RZ, 0x3c, !PT ;  /* 0x0000000203039212 */ /* 0x000fca00078e3cff */
[----:B------:R0:W-:Y:S01]  /*ddc0*/  @!P1 LDGSTS.E.BYPASS.LTC128B.128 [R10+0xb400], desc[UR48][R2.64], !P0 ;  /* 0x0b400000020a9fae */ /* 0x0001e2000c101d70 */
[----:B------:R-:W-:-:S03]  /*ddd0*/  ISETP.GE.AND P1, PT, R8, R7, PT ;  /* 0x000000070800720c */ /* 0x000fc60003f26270 */
[----:B------:R-:W-:Y:S04]  /*dde0*/  SHFL.IDX PT, R8, R5, RZ, 0x181f ;  /* 0x00181fff05087589 */ /* 0x000fe800000e0000 */
[----:B0-----:R-:W0:Y:S04]  /*ddf0*/  SHFL.IDX PT, R2, R0, 0x7, 0x181f ;  /* 0x00f81f0000027f89 */ /* 0x001e2800000e0000 */
[----:B------:R-:W1:Y:S02]  /*de00*/  SHFL.IDX PT, R0, R6, RZ, 0x181f ;  /* 0x00181fff06007589 */ /* 0x000e6400000e0000 */
[----:B0-----:R-:W-:-:S04]  /*de10*/  @!P1 LEA R2, P3, R20, R2, 0x1 ;  /* 0x0000000214029211 */ /* 0x001fc800078608ff */
[----:B------:R-:W-:-:S05]  /*de20*/  @!P1 IADD3.X R3, RZ, R4, RZ, P3, !PT ;  /* 0x00000004ff039210 */ /* 0x000fca0001ffe4ff */
[----:B------:R0:W-:Y:S02]  /*de30*/  @!P1 LDGSTS.E.BYPASS.LTC128B.128 [R10+0xbc00], desc[UR48][R2.64], !P0 ;  /* 0x0bc00000020a9fae */ /* 0x0001e4000c101d70 */
[----:B0-----:R-:W-:-:S05]  /*de40*/  @!P2 LEA R2, P1, R20, R8, 0x1 ;  /* 0x000000081402a211 */ /* 0x001fca00078208ff */
[----:B-1----:R-:W-:Y:S02]  /*de50*/  @!P2 IMAD.X R3, RZ, RZ, R0, P1 ;  /* 0x000000ffff03a224 */ /* 0x002fe400008e0600 */
[----:B------:R-:W-:-:S03]  /*de60*/  VIADD R0, R17, 0x90 ;  /* 0x0000009011007836 */ /* 0x000fc60000000000 */
[----:B------:R0:W-:Y:S02]  /*de70*/  @!P2 LDGSTS.E.BYPASS.LTC128B.128 [R10+0xc400], desc[UR48][R2.64], !P0 ;  /* 0x0c400000020aafae */ /* 0x0001e4000c101d70 */
[----:B------:R-:W-:Y:S02]  /*de80*/  ISETP.GE.AND P1, PT, R0, R7, PT ;  /* 0x000000070000720c */ /* 0x000fe40003f26270 */
[----:B------:R-:W1:Y:S11]  /*de90*/  SHFL.IDX PT, R0, R6, 0x1, 0x181f ;  /* 0x00381f0006007f89 */ /* 0x000e7600000e0000 */
[----:B------:R-:W-:-:S05]  /*dea0*/  @!P1 LEA R14, P2, R20, R14, 0x1 ;  /* 0x0000000e140e9211 */ /* 0x000fca00078408ff */
[----:B0-----:R-:W-:Y:S02]  /*deb0*/  @!P1 IMAD.MOV.U32 R2, RZ, RZ, R14 ;  /* 0x000000ffff029224 */ /* 0x001fe400078e000e */
[----:B------:R-:W0:Y:S01]  /*dec0*/  SHFL.IDX PT, R14, R5, 0x2, 0x181f ;  /* 0x00581f00050e7f89 */ /* 0x000e2200000e0000 */
[----:B-1----:R-:W-:Y:S02]  /*ded0*/  @!P1 IMAD.X R9, RZ, RZ, R0, P2 ;  /* 0x000000ffff099224 */ /* 0x002fe400010e0600 */
[----:B------:R-:W-:Y:S02]  /*dee0*/  VIADD R0, R17, 0xa0 ;  /* 0x000000a011007836 */ /* 0x000fe40000000000 */
[----:B------:R-:W-:-:S05]  /*def0*/  @!P1 IMAD.MOV.U32 R3, RZ, RZ, R9 ;  /* 0x000000ffff039224 */ /* 0x000fca00078e0009 */
[----:B------:R0:W-:Y:S01]  /*df00*/  @!P1 LDGSTS.E.BYPASS.LTC128B.128 [R10+0xcc00], desc[UR48][R2.64], !P0 ;  /* 0x0cc00000020a9fae */ /* 0x0001e2000c101d70 */
[----:B------:R-:W-:-:S03]  /*df10*/  ISETP.GE.AND P1, PT, R0, R7, PT ;  /* 0x000000070000720c */ /* 0x000fc60003f26270 */
[----:B------:R-:W1:Y:S04]  /*df20*/  SHFL.IDX PT, R0, R6, 0x2, 0x181f ;  /* 0x00581f0006007f89 */ /* 0x000e6800000e0000 */
[----:B------:R-:W2:Y:S06]  /*df30*/  SHFL.IDX PT, R6, R6, 0x3, 0x181f ;  /* 0x00781f0006067f89 */ /* 0x000eac00000e0000 */
[----:B0-----:R-:W-:-:S02]  /*df40*/  @!P1 LEA R2, P2, R20, R14, 0x1 ;  /* 0x0000000e14029211 */ /* 0x001fc400078408ff */
[----:B------:R0:W3:Y:S03]  /*df50*/  SHFL.IDX PT, R14, R5, 0x3, 0x181f ;  /* 0x00781f00050e7f89 */ /* 0x0000e600000e0000 */
[----:B-1----:R-:W-:-:S05]  /*df60*/  @!P1 IMAD.X R3, RZ, RZ, R0, P2 ;  /* 0x000000ffff039224 */ /* 0x002fca00010e0600 */
[----:B--2---:R0:W-:Y:S03]  /*df70*/  @!P1 LDGSTS.E.BYPASS.LTC128B.128 [R10+0xd400], desc[UR48][R2.64], !P0 ;  /* 0x0d400000020a9fae */ /* 0x0041e6000c101d70 */
.L_x_2185:
[----:B------:R-:W-:-:S05]  /*df80*/  VIADD R0, R17, 0xb0 ;  /* 0x000000b011007836 */ /* 0x000fca0000000000 */
[----:B------:R-:W-:Y:S01]  /*df90*/  ISETP.GE.AND P1, PT, R0, R7, PT ;  /* 0x000000070000720c */ /* 0x000fe20003f26270 */
[----:B------:R-:W-:-:S12]  /*dfa0*/  VIADD R0, R22, 0x16800 ;  /* 0x0001680016007836 */ /* 0x000fd80000000000 */
[----:B0--3--:R-:W-:-:S05]  /*dfb0*/  @!P1 LEA R2, P2, R20, R14, 0x1 ;  /* 0x0000000e14029211 */ /* 0x009fca00078408ff */
[----:B------:R-:W-:-:S05]  /*dfc0*/  @!P1 IMAD.X R3, RZ, RZ, R6, P2 ;  /* 0x000000ffff039224 */ /* 0x000fca00010e0606 */
[----:B------:R-:W-:Y:S01]  /*dfd0*/  @!PT LDS RZ, [RZ] ;  /* 0x00000000fffff984 */ /* 0x000fe20000000800 */
[----:B------:R-:W-:Y:S01]  /*dfe0*/  @!PT LDS RZ, [RZ] ;  /* 0x00000000fffff984 */ /* 0x000fe20000000800 */
[----:B------:R-:W-:Y:S01]  /*dff0*/  @!PT LDS RZ, [RZ] ;  /* 0x00000000fffff984 */ /* 0x000fe20000000800 */
[----:B------:R0:W-:Y:S01]  /*e000*/  @!P1 LDGSTS.E.BYPASS.LTC128B.128 [R10+0xdc00], desc[UR48][R2.64], !P0 ;  /* 0x0dc00000020a9fae */ /* 0x0001e2000c101d70 */
[----:B------:R-:W-:Y:S01]  /*e010*/  PLOP3.LUT P0, PT, PT, PT, PT, 0x80, 0x0 ;  /* 0x000000000000781c */ /* 0x000fe20003f0f070 */
[----:B------:R-:W-:-:S12]  /*e020*/  NOP ;  /* 0x0000000000007918 */ /* 0x000fd80000000000 */
.L_x_2071:
[----:B------:R-:W-:Y:S02]  /*e030*/  PLOP3.LUT P1, PT, P1, P0, PT, 0xa2, 0x0 ;  /* 0x000000000000781c */ /* 0x000fe40000f21472 */
[----:B------:R-:W-:-:S08]  /*e040*/  @P0 R2UR P1, UR4, R22 ;  /* 0x00000000160402ca */ /* 0x000fd00000020000 */
[----:B------:R-:W-:-:S05]  /*e050*/  @P0 PLOP3.LUT P0, PT, P1, PT, PT, 0x80, 0x0 ;  /* 0x000000000000081c */ /* 0x000fca0000f0f070 */
[----:B------:R-:W-:Y:S01]  /*e060*/  @!P1 SYNCS.ARRIVE.TRANS64.RED.A0T1 RZ, [UR4+0x16800], RZ ;  /* 0x016800ffffff99a7 */ /* 0x000fe20008200404 */
[----:B------:R-:W-:Y:S07]  /*e070*/  @!P1 ARRIVES.LDGSTSBAR.64.TRANSCNT [UR4+0x16800] ;  /* 0x01680000ff0099b0 */ /* 0x000fee0008000a84 */
[----:B------:R-:W-:Y:S05]  /*e080*/  @P0 BRA.U.ANY `(.L_x_2071) ;  /* 0xfffffffd00e80947 */ /* 0x000fea000393ffff */
[----:B0-----:R-:W2:Y:S02]  /*e090*/  LDL.LU R3, [R1+0x28] ;  /* 0x0000280001037983 */ /* 0x001ea40000300800 */
[----:B--2---:R-:W-:-:S04]  /*e0a0*/  IADD3 R3, R3, 0x1, RZ ;  /* 0x0000000103037810 */ /* 0x004fc80007ffe0ff */
[----:B------:R-:W-:Y:S01]  /*e0b0*/  LEA.HI R2, R3, R3, RZ, 0x1 ;  /* 0x0000000303027211 */ /* 0x000fe200078f08ff */
[----:B------:R0:W-:Y:S03]  /*e0c0*/  STL [R1+0x28], R3 ;  /* 0x0000280301007387 */ /* 0x0001e60000100800 */
[----:B------:R-:W-:-:S05]  /*e0d0*/  LOP3.LUT R2, R2, 0xfffffffe, RZ, 0xc0, !PT ;  /* 0xfffffffe02027812 */ /* 0x000fca00078ec0ff */
[----:B------:R-:W-:-:S05]  /*e0e0*/  IMAD.IADD R2, R3, 0x1, -R2 ;  /* 0x0000000103027824 */ /* 0x000fca00078e0a02 */
[----:B0-----:R-:W-:Y:S01]  /*e0f0*/  SHF.L.U32 R3, R2, 0x1f, RZ ;  /* 0x0000001f02037819 */ /* 0x001fe200000006ff */
[----:B------:R-:W-:Y:S01]  /*e100*/  NOP ;  /* 0x0000000000007918 */ /* 0x000fe20000000000 */
[----:B------:R-:W2:Y:S01]  /*e110*/  LDL R4, [R1+0xc] ;  /* 0x00000c0001047983 */ /* 0x000ea20000100800 */
[----:B------:R0:W-:Y:S01]  /*e120*/  SYNCS.ARRIVE.TRANS64.A1T0 RZ, [R22+URZ+0x16800], RZ ;  /* 0x016800ff16ff79a7 */ /* 0x0001e2000810003f */
[----:B------:R-:W-:Y:S01]  /*e130*/  BSSY B0, `(.L_x_2072) ;  /* 0x0000004000007945 */ /* 0x000fe20003800000 */
[----:B------:R-:W1:Y:S01]  /*e140*/  SYNCS.PHASECHK.TRANS64.TRYWAIT P0, [R22+URZ+0x16820], R3 ;  /* 0x01682003160075a7 */ /* 0x000e62000800017f */
[----:B--2---:R-:W-:Y:S02]  /*e150*/  ISETP.GE.AND P1, PT, R4, 0x2, PT ;  /* 0x000000020400780c */ /* 0x004fe40003f26270 */
[----:B01----:R-:W-:Y:S11]  /*e160*/  @!P0 BRA `(.L_x_2073) ;  /* 0x0000003c00888947 */ /* 0x003ff60003800000 */
.L_x_2186:
[----:B------:R-:W-:Y:S05]  /*e170*/  BSYNC B0 ;  /* 0x0000000000007941 */ /* 0x000fea0003800000 */
.L_x_2072:
[----:B------:R-:W-:Y:S04]  /*e180*/  BSSY B0, `(.L_x_2074) ;  /* 0x0000169000007945 */ /* 0x000fe80003800000 */
[----:B------:R-:W-:Y:S05]  /*e190*/  @!P1 BRA `(.L_x_2075) ;  /* 0x00000014009c9947 */ /* 0x000fea0003800000 */
[----:B------:R-:W2:Y:S01]  /*e1a0*/  LDL R4, [R1+0xc] ;  /* 0x00000c0001047983 */ /* 0x000ea20000100800 */
[----:B------:R-:W-:Y:S01]  /*e1b0*/  BSSY B2, `(.L_x_2076) ;  /* 0x000007d000027945 */ /* 0x000fe20003800000 */
[C---:B--2---:R-:W-:Y:S01]  /*e1c0*/  LOP3.LUT R2, R4.reuse, 0x1, RZ, 0xc0, !PT ;  /* 0x0000000104027812 */ /* 0x044fe200078ec0ff */
[----:B------:R-:W-:-:S03]  /*e1d0*/  VIADD R7, R4, 0xfffffffe ;  /* 0xfffffffe04077836 */ /* 0x000fc60000000000 */
[----:B------:R-:W-:Y:S01]  /*e1e0*/  ISETP.NE.U32.AND P0, PT, R2, 0x1, PT ;  /* 0x000000010200780c */ /* 0x000fe20003f05070 */
[----:B------:R-:W-:-:S12]  /*e1f0*/  IMAD.MOV.U32 R6, RZ, RZ, R7 ;  /* 0x000000ffff067224 */ /* 0x000fd800078e0007 */
[----:B------:R-:W-:Y:S05]  /*e200*/  @!P0 BRA `(.L_x_2077) ;  /* 0x0000000400dc8947 */ /* 0x000fea0003800000 */
        /* <DEDUP_REMOVED lines=10> */
[----:B------:R-:W-:Y:S01]  /*e2b0*/  IMAD.MOV.U32 R4, RZ, RZ, R24 ;  /* 0x000000ffff047224 */ /* 0x000fe200078e0018 */
[----:B------:R-:W-:Y:S01]  /*e2c0*/  ISETP.NE.U32.AND P0, PT, RZ, UR4, PT ;  /* 0x00000004ff007c0c */ /* 0x000fe2000bf05070 */
[----:B------:R-:W-:-:S03]  /*e2d0*/  IMAD.MOV.U32 R6, RZ, RZ, R7 ;  /* 0x000000ffff067224 */ /* 0x000fc600078e0007 */
        /* <DEDUP_REMOVED lines=19> */
.L_x_2080:
[----:B------:R-:W-:Y:S01]  /*e410*/  IMAD R2, R8, 0x8, R22 ;  /* 0x0000000808027824 */ /* 0x000fe200078e0216 */
[----:B0-----:R-:W-:Y:S01]  /*e420*/  SHF.L.U32 R3, R9, 0x1f, RZ ;  /* 0x0000001f09037819 */ /* 0x001fe200000006ff */
[----:B------:R-:W-:Y:S03]  /*e430*/  BSSY B3, `(.L_x_2081) ;  /* 0x0000003000037945 */ /* 0x000fe60003800000 */
[----:B------:R-:W0:Y:S02]  /*e440*/  SYNCS.PHASECHK.TRANS64.TRYWAIT P0, [R2+URZ+0x16840], R3 ;  /* 0x01684003020075a7 */ /* 0x000e24000800017f */
[----:B0-----:R-:W-:Y:S05]  /*e450*/  @!P0 BRA `(.L_x_2082) ;  /* 0x0000003800e08947 */ /* 0x001fea0003800000 */
.L_x_2187:
[----:B------:R-:W-:Y:S05]  /*e460*/  BSYNC B3 ;  /* 0x0000000000037941 */ /* 0x000fea0003800000 */
.L_x_2081:
        /* <DEDUP_REMOVED lines=12> */
.L_x_2084:
[----:B------:R-:W-:Y:S05]  /*e530*/  BSYNC B3 ;  /* 0x0000000000037941 */ /* 0x000fea0003800000 */
.L_x_2083:
        /* <DEDUP_REMOVED lines=11> */
.L_x_2085:
        /* <DEDUP_REMOVED lines=15> */
.L_x_2188:
[----:B------:R-:W-:Y:S05]  /*e6e0*/  BSYNC B3 ;  /* 0x0000000000037941 */ /* 0x000fea0003800000 */
.L_x_2086:
        /* <DEDUP_REMOVED lines=12> */
.L_x_2089:
[----:B------:R-:W-:Y:S05]  /*e7b0*/  BSYNC B3 ;  /* 0x0000000000037941 */ /* 0x000fea0003800000 */
.L_x_2088:
[----:B------:R-:W-:Y:S01]  /*e7c0*/  R2UR UR6, R12 ;  /* 0x000000000c0672ca */ /* 0x000fe200000e0000 */
[----:B0-----:R-:W-:Y:S01]  /*e7d0*/  IMAD R3, R23, 0x8, R22 ;  /* 0x0000000817037824 */ /* 0x001fe200078e0216 */
[----:B------:R-:W-:Y:S01]  /*e7e0*/  R2UR UR7, R13 ;  /* 0x000000000d0772ca */ /* 0x000fe200000e0000 */
[----:B------:R-:W-:Y:S01]  /*e7f0*/  UIADD3 UR4, UP0, UR38, 0x470, URZ ;  /* 0x0000047026047890 */ /* 0x000fe2000ff1e03f */
[----:B------:R-:W-:Y:S01]  /*e800*/  R2UR UR10, R10 ;  /* 0x000000000a0a72ca */ /* 0x000fe200000e0000 */
[----:B------:R-:W-:Y:S01]  /*e810*/  IMAD R5, R25, 0x80, R28 ;  /* 0x0000008019057824 */ /* 0x000fe200078e021c */
[----:B------:R-:W-:Y:S01]  /*e820*/  LEA R2, R23, R22, 0xe ;  /* 0x0000001617027211 */ /* 0x000fe200078e70ff */
[----:B------:R-:W-:Y:S01]  /*e830*/  VIADD R3, R3, 0x16850 ;  /* 0x0001685003037836 */ /* 0x000fe20000000000 */
[----:B------:R-:W-:Y:S01]  /*e840*/  PLOP3.LUT P0, PT, PT, PT, PT, 0x80, 0x0 ;  /* 0x000000000000781c */ /* 0x000fe20003f0f070 */
[----:B------:R-:W-:Y:S02]  /*e850*/  UIADD3.X UR5, URZ, UR39, URZ, UP0, !UPT ;  /* 0x000000273f057290 */ /* 0x000fe400087fe43f */
[----:B------:R-:W-:-:S10]  /*e860*/  VIADD R2, R2, 0x400 ;  /* 0x0000040002027836 */ /* 0x000fd40000000000 */
.L_x_2090:
        /* <DEDUP_REMOVED lines=12> */
.L_x_2079:
[----:B------:R-:W-:Y:S05]  /*e930*/  BSYNC B1 ;  /* 0x0000000000017941 */ /* 0x000fea0003800000 */
.L_x_2078:
[----:B------:R-:W2:Y:S01]  /*e940*/  LDL.LU R2, [R1+0xc] ;  /* 0x00000c0001027983 */ /* 0x000ea20000300800 */
[----:B------:R-:W-:Y:S02]  /*e950*/  IMAD.MOV.U32 R23, RZ, RZ, R8 ;  /* 0x000000ffff177224 */ /* 0x000fe400078e0008 */
[----:B------:R-:W-:Y:S02]  /*e960*/  IMAD.MOV.U32 R27, RZ, RZ, R9 ;  /* 0x000000ffff1b7224 */ /* 0x000fe400078e0009 */
[----:B--2---:R-:W-:-:S07]  /*e970*/  VIADD R6, R2, 0xfffffffd ;  /* 0xfffffffd02067836 */ /* 0x004fce0000000000 */
.L_x_2077:
[----:B------:R-:W-:Y:S05]  /*e980*/  BSYNC B2 ;  /* 0x0000000000027941 */ /* 0x000fea0003800000 */
.L_x_2076:
[----:B------:R-:W-:-:S13]  /*e990*/  ISETP.NE.AND P0, PT, R7, RZ, PT ;  /* 0x000000ff0700720c */ /* 0x000fda0003f05270 */
[----:B------:R-:W-:Y:S05]  /*e9a0*/  @!P0 BRA `(.L_x_2075) ;  /* 0x0000000c00988947 */ /* 0x000fea0003800000 */
[----:B------:R-:W-:-:S07]  /*e9b0*/  IMAD.MOV.U32 R4, RZ, RZ, R24 ;  /* 0x000000ffff047224 */ /* 0x000fce00078e0018 */
.L_x_2117:
[----:B------:R-:W2:Y:S01]  /*e9c0*/  LDL R2, [R1] ;  /* 0x0000000001027983 */ /* 0x000ea20000100800 */
[----:B------:R-:W-:Y:S01]  /*e9d0*/  IADD3 R7, R23, 0x1, RZ ;  /* 0x0000000117077810 */ /* 0x000fe20007ffe0ff */
[----:B------:R-:W-:Y:S05]  /*e9e0*/  YIELD ;  /* 0x0000000000007946 */ /* 0x000fea0003800000 */
[----:B------:R-:W-:Y:S01]  /*e9f0*/  ISETP.NE.AND P0, PT, R7, 0x2, PT ;  /* 0x000000020700780c */ /* 0x000fe20003f05270 */
[----:B------:R-:W-:Y:S03]  /*ea00*/  BSSY B1, `(.L_x_2091) ;  /* 0x000006c000017945 */ /* 0x000fe60003800000 */
[----:B------:R-:W-:-:S02]  /*ea10*/  SEL R8, RZ, 0x1, P0 ;  /* 0x00000001ff087807 */ /* 0x000fc40000000000 */
[----:B------:R-:W-:Y:S02]  /*ea20*/  SEL R7, R7, RZ, P0 ;  /* 0x000000ff07077207 */ /* 0x000fe40000000000 */
[----:B------:R-:W-:Y:S02]  /*ea30*/  LOP3.LUT R8, R27, R8, RZ, 0x3c, !PT ;  /* 0x000000081b087212 */ /* 0x000fe400078e3cff */
[----:B--2---:R-:W-:-:S13]  /*ea40*/  ISETP.NE.AND P1, PT, R2, RZ, PT ;  /* 0x000000ff0200720c */ /* 0x004fda0003f25270 */
[----:B------:R-:W-:Y:S05]  /*ea50*/  @!P1 BRA `(.L_x_2092) ;  /* 0x0000000400989947 */ /* 0x000fea0003800000 */
[----:B------:R-:W-:Y:S01]  /*ea60*/  ULDC.64 UR4, c[0x0][0x418] ;  /* 0x0001060000047ab9 */ /* 0x000fe20000000a00 */
[----:B------:R-:W-:Y:S01]  /*ea70*/  IMAD.MOV.U32 R9, RZ, RZ, R6 ;  /* 0x000000ffff097224 */ /* 0x000fe200078e0006 */
        /* <DEDUP_REMOVED lines=20> */
.L_x_2093:
[----:B------:R-:W-:Y:S01]  /*ebc0*/  IMAD R2, R7, 0x8, R22 ;  /* 0x0000000807027824 */ /* 0x000fe200078e0216 */
[----:B0-----:R-:W-:Y:S01]  /*ebd0*/  SHF.L.U32 R3, R8, 0x1f, RZ ;  /* 0x0000001f08037819 */ /* 0x001fe200000006ff */
[----:B------:R-:W-:Y:S03]  /*ebe0*/  BSSY B2, `(.L_x_2094) ;  /* 0x0000003000027945 */ /* 0x000fe60003800000 */
[----:B------:R-:W0:Y:S02]  /*ebf0*/  SYNCS.PHASECHK.TRANS64.TRYWAIT P0, [R2+URZ+0x16840], R3 ;  /* 0x01684003020075a7 */ /* 0x000e24000800017f */
[----:B0-----:R-:W-:Y:S05]  /*ec00*/  @!P0 BRA `(.L_x_2095) ;  /* 0x00000034001c8947 */ /* 0x001fea0003800000 */
.L_x_2189:
[----:B------:R-:W-:Y:S05]  /*ec10*/  BSYNC B2 ;  /* 0x0000000000027941 */ /* 0x000fea0003800000 */
.L_x_2094:
        /* <DEDUP_REMOVED lines=12> */
.L_x_2097:
[----:B------:R-:W-:Y:S05]  /*ece0*/  BSYNC B2 ;  /* 0x0000000000027941 */ /* 0x000fea0003800000 */
.L_x_2096:
[----:B------:R-:W-:Y:S01]  /*ecf0*/  IMAD.MOV.U32 R5, RZ, RZ, RZ ;  /* 0x000000ffff057224 */ /* 0x000fe200078e00ff */
[----:B------:R-:W-:Y:S01]  /*ed00*/  UIADD3 UR4, UP0, UR38, 0x370, URZ ;  /* 0x0000037026047890 */ /* 0x000fe2000ff1e03f */
[----:B0-----:R-:W-:Y:S01]  /*ed10*/  IMAD R3, R7, 0x4000, R22 ;  /* 0x0000400007037824 */ /* 0x001fe200078e0216 */
[----:B------:R-:W-:Y:S01]  /*ed20*/  PLOP3.LUT P0, PT, PT, PT, PT, 0x80, 0x0 ;  /* 0x000000000000781c */ /* 0x000fe20003f0f070 */
[----:B------:R-:W-:Y:S01]  /*ed30*/  VIADD R2, R2, 0x16830 ;  /* 0x0001683002027836 */ /* 0x000fe20000000000 */
[----:B------:R-:W-:Y:S01]  /*ed40*/  R2UR UR10, R5 ;  /* 0x00000000050a72ca */ /* 0x000fe200000e0000 */
[----:B------:R-:W-:Y:S01]  /*ed50*/  VIADD R3, R3, 0xe400 ;  /* 0x0000e40003037836 */ /* 0x000fe20000000000 */
[----:B------:R-:W-:Y:S01]  /*ed60*/  LEA R10, R9, R28, 0x7 ;  /* 0x0000001c090a7211 */ /* 0x000fe200078e38ff */
[----:B------:R-:W-:Y:S01]  /*ed70*/  UIADD3.X UR5, URZ, UR39, URZ, UP0, !UPT ;  /* 0x000000273f057290 */ /* 0x000fe200087fe43f */
[----:B------:R-:W-:Y:S01]  /*ed80*/  UMOV UR6, 0x0 ;  /* 0x0000000000067882 */ /* 0x000fe20000000000 */
[----:B------:R-:W-:-:S10]  /*ed90*/  UMOV UR7, 0x14f00000 ;  /* 0x14f0000000077882 */ /* 0x000fd40000000000 */
.L_x_2098:
        /* <DEDUP_REMOVED lines=15> */
.L_x_2190:
[----:B------:R-:W-:Y:S05]  /*ee90*/  BSYNC B2 ;  /* 0x0000000000027941 */ /* 0x000fea0003800000 */
.L_x_2099:
        /* <DEDUP_REMOVED lines=11> */
.L_x_2102:
[----:B------:R-:W-:Y:S05]  /*ef50*/  BSYNC B2 ;  /* 0x0000000000027941 */ /* 0x000fea0003800000 */
.L_x_2101:
        /* <DEDUP_REMOVED lines=10> */
.L_x_2103:
        /* <DEDUP_REMOVED lines=12> */
.L_x_2092:
[----:B------:R-:W-:Y:S05]  /*f0c0*/  BSYNC B1 ;  /* 0x0000000000017941 */ /* 0x000fea0003800000 */
.L_x_2091:
[----:B------:R-:W2:Y:S01]  /*f0d0*/  LDL R2, [R1] ;  /* 0x0000000001027983 */ /* 0x000ea20000100800 */
[----:B------:R-:W-:Y:S01]  /*f0e0*/  IADD3 R23, R7, 0x1, RZ ;  /* 0x0000000107177810 */ /* 0x000fe20007ffe0ff */
[----:B------:R-:W-:Y:S03]  /*f0f0*/  BSSY B1, `(.L_x_2104) ;  /* 0x000006e000017945 */ /* 0x000fe60003800000 */
        /* <DEDUP_REMOVED lines=28> */
.L_x_2106:
[----:B------:R-:W-:Y:S01]  /*f2c0*/  IMAD R2, R23, 0x8, R22 ;  /* 0x0000000817027824 */ /* 0x000fe200078e0216 */
[----:B0-----:R-:W-:Y:S01]  /*f2d0*/  SHF.L.U32 R3, R27, 0x1f, RZ ;  /* 0x0000001f1b037819 */ /* 0x001fe200000006ff */
[----:B------:R-:W-:Y:S03]  /*f2e0*/  BSSY B2, `(.L_x_2107) ;  /* 0x0000003000027945 */ /* 0x000fe60003800000 */
[----:B------:R-:W0:Y:S02]  /*f2f0*/  SYNCS.PHASECHK.TRANS64.TRYWAIT P0, [R2+URZ+0x16840], R3 ;  /* 0x01684003020075a7 */ /* 0x000e24000800017f */
[----:B0-----:R-:W-:Y:S05]  /*f300*/  @!P0 BRA `(.L_x_2108) ;  /* 0x0000002c00848947 */ /* 0x001fea0003800000 */
.L_x_2191:
[----:B------:R-:W-:Y:S05]  /*f310*/  BSYNC B2 ;  /* 0x0000000000027941 */ /* 0x000fea0003800000 */
.L_x_2107:
        /* <DEDUP_REMOVED lines=12> */
.L_x_2110:
[----:B------:R-:W-:Y:S05]  /*f3e0*/  BSYNC B2 ;  /* 0x0000000000027941 */ /* 0x000fea0003800000 */
.L_x_2109:
[----:B------:R-:W-:Y:S01]  /*f3f0*/  IMAD.MOV.U32 R5, RZ, RZ, RZ ;  /* 0x000000ffff057224 */ /* 0x000fe200078e00ff */
[----:B------:R-:W-:Y:S01]  /*f400*/  UIADD3 UR4, UP0, UR38, 0x370, URZ ;  /* 0x0000037026047890 */ /* 0x000fe2000ff1e03f */
[C---:B0-----:R-:W-:Y:S01]  /*f410*/  IMAD R3, R23.reuse, 0x8, R0 ;  /* 0x0000000817037824 */ /* 0x041fe200078e0200 */
[----:B------:R-:W-:Y:S01]  /*f420*/  PLOP3.LUT P0, PT, PT, PT, PT, 0x80, 0x0 ;  /* 0x000000000000781c */ /* 0x000fe20003f0f070 */
[----:B------:R-:W-:Y:S01]  /*f430*/  IMAD R2, R23, 0x4000, R22 ;  /* 0x0000400017027824 */ /* 0x000fe200078e0216 */
[----:B------:R-:W-:Y:S01]  /*f440*/  R2UR UR10, R5 ;  /* 0x00000000050a72ca */ /* 0x000fe200000e0000 */
[----:B------:R-:W-:Y:S01]  /*f450*/  IMAD R10, R9, 0x80, R28 ;  /* 0x00000080090a7824 */ /* 0x000fe200078e021c */
[----:B------:R-:W-:Y:S01]  /*f460*/  IADD3 R3, R3, 0x30, RZ ;  /* 0x0000003003037810 */ /* 0x000fe20007ffe0ff */
[----:B------:R-:W-:Y:S01]  /*f470*/  VIADD R2, R2, 0xe400 ;  /* 0x0000e40002027836 */ /* 0x000fe20000000000 */
[----:B------:R-:W-:Y:S01]  /*f480*/  UIADD3.X UR5, URZ, UR39, URZ, UP0, !UPT ;  /* 0x000000273f057290 */ /* 0x000fe200087fe43f */
[----:B------:R-:W-:Y:S01]  /*f490*/  UMOV UR6, 0x0 ;  /* 0x0000000000067882 */ /* 0x000fe20000000000 */
[----:B------:R-:W-:-:S10]  /*f4a0*/  UMOV UR7, 0x14f00000 ;  /* 0x14f0000000077882 */ /* 0x000fd40000000000 */
.L_x_2111:
        /* <DEDUP_REMOVED lines=15> */
.L_x_2192:
[----:B------:R-:W-:Y:S05]  /*f5a0*/  BSYNC B2 ;  /* 0x0000000000027941 */ /* 0x000fea0003800000 */
.L_x_2112:
        /* <DEDUP_REMOVED lines=11> */
.L_x_2115:
[----:B------:R-:W-:Y:S05]  /*f660*/  BSYNC B2 ;  /* 0x0000000000027941 */ /* 0x000fea0003800000 */
.L_x_2114:
        /* <DEDUP_REMOVED lines=10> */
.L_x_2116:
        /* <DEDUP_REMOVED lines=12> */
.L_x_2105:
[----:B------:R-:W-:Y:S05]  /*f7d0*/  BSYNC B1 ;  /* 0x0000000000017941 */ /* 0x000fea0003800000 */
.L_x_2104:
[C---:B------:R-:W-:Y:S01]  /*f7e0*/  ISETP.GT.AND P0, PT, R6.reuse, 0x1, PT ;  /* 0x000000010600780c */ /* 0x040fe20003f04270 */
[----:B------:R-:W-:-:S12]  /*f7f0*/  VIADD R6, R6, 0xfffffffe ;  /* 0xfffffffe06067836 */ /* 0x000fd80000000000 */
[----:B------:R-:W-:Y:S05]  /*f800*/  @P0 BRA `(.L_x_2117) ;  /* 0xfffffff0006c0947 */ /* 0x000fea000383ffff */
.L_x_2075:
[----:B------:R-:W-:Y:S05]  /*f810*/  BSYNC B0 ;  /* 0x0000000000007941 */ /* 0x000fea0003800000 */
.L_x_2074:
        /* <DEDUP_REMOVED lines=17> */
.L_x_2119:
[----:B------:R-:W-:Y:S05]  /*f930*/  BSYNC B0 ;  /* 0x0000000000007941 */ /* 0x000fea0003800000 */
.L_x_2118:
        /* <DEDUP_REMOVED lines=10> */
.L_x_2193:
[----:B------:R-:W-:Y:S05]  /*f9e0*/  BSYNC B1 ;  /* 0x0000000000017941 */ /* 0x000fea0003800000 */
.L_x_2122:
        /* <DEDUP_REMOVED lines=9> */
.L_x_2125:
[----:B------:R-:W-:Y:S05]  /*fa80*/  BSYNC B1 ;  /* 0x0000000000017941 */ /* 0x000fea0003800000 */
.L_x_2124:
        /* <DEDUP_REMOVED lines=10> */
.L_x_2126:
        /* <DEDUP_REMOVED lines=10> */
.L_x_2121:
[----:B------:R-:W-:Y:S05]  /*fbd0*/  BSYNC B0 ;  /* 0x0000000000007941 */ /* 0x000fea0003800000 */
.L_x_2120:
[----:B------:R-:W-:-:S05]  /*fbe0*/  VIADD R23, R23, 0x1 ;  /* 0x0000000117177836 */ /* 0x000fca0000000000 */
[----:B------:R-:W-:-:S04]  /*fbf0*/  ISETP.NE.AND P0, PT, R23, 0x2, PT ;  /* 0x000000021700780c */ /* 0x000fc80003f05270 */
[----:B------:R-:W-:Y:S02]  /*fc00*/  SEL R0, RZ, 0x1, P0 ;  /* 0x00000001ff007807 */ /* 0x000fe40000000000 */
[----:B------:R-:W-:Y:S02]  /*fc10*/  SEL R23, R23, RZ, P0 ;  /* 0x000000ff17177207 */ /* 0x000fe40000000000 */
[----:B------:R-:W-:-:S07]  /*fc20*/  LOP3.LUT R27, R27, R0, RZ, 0x3c, !PT ;  /* 0x000000001b1b7212 */ /* 0x000fce00078e3cff */
.L_x_2056:
[----:B------:R-:W-:Y:S05]  /*fc30*/  BSYNC B7 ;  /* 0x0000000000077941 */ /* 0x000fea0003800000 */
.L_x_2054:
[----:B------:R-:W2:Y:S02]  /*fc40*/  LDL R0, [R1+0x30] ;  /* 0x0000300001007983 */ /* 0x000ea40000100800 */
[----:B--2---:R-:W-:-:S13]  /*fc50*/  ISETP.NE.AND P0, PT, R0, RZ, PT ;  /* 0x000000ff0000720c */ /* 0x004fda0003f05270 */
[----:B------:R-:W-:Y:S05]  /*fc60*/  @!P0 BRA `(.L_x_2127) ;  /* 0x0000000000248947 */ /* 0x000fea0003800000 */
[----:B------:R-:W-:Y:S05]  /*fc70*/  WARPSYNC.ALL ;  /* 0x0000000000007948 */ /* 0x000fea0003800000 */
[----:B------:R-:W2:Y:S08]  /*fc80*/  S2UR UR5, SR_CgaCtaId ;  /* 0x00000000000579c3 */ /* 0x000eb00000008800 */
[----:B------:R-:W-:Y:S06]  /*fc90*/  BAR.SYNC.DEFER_BLOCKING 0x5, 0x200 ;  /* 0x0148000000007b1d */ /* 0x000fec0000010000 */
[----:B------:R-:W-:-:S02]  /*fca0*/  UMOV UR4, 0x400 ;  /* 0x0000040000047882 */ /* 0x000fc40000000000 */
[----:B--2---:R-:W-:-:S06]  /*fcb0*/  ULEA UR4, UR5, UR4, 0x18 ;  /* 0x0000000405047291 */ /* 0x004fcc000f8ec03f */
[----:B0-----:R-:W-:-:S05]  /*fcc0*/  IMAD.U32 R22, RZ, RZ, UR4 ;  /* 0x00000004ff167e24 */ /* 0x001fca000f8e00ff */
[----:B------:R2:W3:Y:S01]  /*fcd0*/  LDS.128 R16, [R22+0x168d0] ;  /* 0x0168d00016107984 */ /* 0x0004e20000000c00 */
[----:B------:R-:W-:Y:S06]  /*fce0*/  BAR.ARV 0x4, 0x200 ;  /* 0x0108000000007b1d */ /* 0x000fec0000002000 */
[----:B------:R-:W-:Y:S05]  /*fcf0*/  BRA `(.L_x_2128) ;  /* 0x0000000800cc7947 */ /* 0x000fea0003800000 */
.L_x_2127:
        /* <DEDUP_REMOVED lines=11> */
[----:B------:R-:W-:Y:S02]  /*fdb0*/  MOV R17, RZ ;  /* 0x000000ff00117202 */ /* 0x000fe40000000f00 */
[C---:B------:R-:W-:Y:S01]  /*fdc0*/  ISETP.GE.U32.AND P2, PT, R8.reuse, 0x2, PT ;  /* 0x000000020800780c */ /* 0x040fe20003f46070 */
[----:B------:R-:W-:Y:S01]  /*fdd0*/  SHFL.IDX PT, R0, R16, RZ, 0x1f ;  /* 0x00001fff10007589 */ /* 0x000fe200000e0000 */
[C---:B------:R-:W-:Y:S02]  /*fde0*/  ISETP.GE.U32.AND P3, PT, R8.reuse, 0x4, PT ;  /* 0x000000040800780c */ /* 0x040fe40003f66070 */
[C---:B------:R-:W-:Y:S02]  /*fdf0*/  ISETP.GE.U32.AND P4, PT, R8.reuse, 0x8, PT ;  /* 0x000000080800780c */ /* 0x040fe40003f86070 */
[C---:B------:R-:W-:Y:S01]  /*fe00*/  ISETP.GE.U32.AND P5, PT, R8.reuse, 0x10, PT ;  /* 0x000000100800780c */ /* 0x040fe20003fa6070 */
[----:B--2---:R-:W-:Y:S01]  /*fe10*/  @!P1 IMAD.MOV.U32 R17, RZ, RZ, R2 ;  /* 0x000000ffff119224 */ /* 0x004fe200078e0002 */
[----:B------:R-:W-:-:S04]  /*fe20*/  ISETP.NE.AND P1, PT, R8, RZ, PT ;  /* 0x000000ff0800720c */ /* 0x000fc80003f25270 */
[----:B------:R-:W0:Y:S02]  /*fe30*/  SHFL.UP PT, R14, R17, 0x1, RZ ;  /* 0x04200000110e7989 */ /* 0x000e2400000e00ff */
[----:B0-----:R-:W-:-:S05]  /*fe40*/  SEL R4, R14, RZ, P1 ;  /* 0x000000ff0e047207 */ /* 0x001fca0000800000 */
[----:B------:R-:W-:-:S05]  /*fe50*/  IMAD.IADD R4, R17, 0x1, R4 ;  /* 0x0000000111047824 */ /* 0x000fca00078e0204 */
[----:B------:R-:W0:Y:S02]  /*fe60*/  SHFL.UP PT, R14, R4, 0x2, RZ ;  /* 0x04400000040e7989 */ /* 0x000e2400000e00ff */
[----:B0-----:R-:W-:-:S05]  /*fe70*/  SEL R5, R14, RZ, P2 ;  /* 0x000000ff0e057207 */ /* 0x001fca0001000000 */
[----:B------:R-:W-:Y:S02]  /*fe80*/  IMAD.IADD R6, R4, 0x1, R5 ;  /* 0x0000000104067824 */ /* 0x000fe400078e0205 */
[----:B------:R-:W-:Y:S04]  /*fe90*/  SHFL.IDX PT, R5, R16, 0x1, 0x1f ;  /* 0x00201f0010057f89 */ /* 0x000fe800000e0000 */
        /* <DEDUP_REMOVED lines=9> */
[----:B------:R0:W2:Y:S02]  /*ff30*/  SHFL.IDX PT, R14, R2, 0x1f, 0x1f ;  /* 0x03e01f00020e7f89 */ /* 0x0000a400000e0000 */
.L_x_2203:
[----:B------:R-:W-:Y:S02]  /*ff40*/  ULDC UR4, c[0x0][0xc38] ;  /* 0x00030e0000047ab9 */ /* 0x000fe40000000800 */
[----:B------:R-:W-:-:S04]  /*ff50*/  IMAD.U32 R4, RZ, RZ, UR4 ;  /* 0x00000004ff047e24 */ /* 0x000fc8000f8e00ff */
[----:B--2---:R-:W-:-:S04]  /*ff60*/  IMAD R14, R14, R4, RZ ;  /* 0x000000040e0e7224 */ /* 0x004fc800078e02ff */
[----:B------:R-:W-:-:S05]  /*ff70*/  IMAD.IADD R5, R5, 0x1, R14 ;  /* 0x0000000105057824 */ /* 0x000fca00078e020e */
[----:B------:R-:W-:-:S13]  /*ff80*/  ISETP.GT.AND P6, PT, R5, R0, PT ;  /* 0x000000000500720c */ /* 0x000fda0003fc4270 */
[----:B------:R-:W-:Y:S05]  /*ff90*/  @P6 BRA `(.L_x_2130) ;  /* 0x00000000009c6947 */ /* 0x000fea0003800000 */
.L_x_2135:
        /* <DEDUP_REMOVED lines=14> */
.L_x_2133:
[----:B------:R-:W-:Y:S05]  /*10080*/  BSYNC B0 ;  /* 0x0000000000007941 */ /* 0x000fea0003800000 */
.L_x_2132:
[----:B------:R-:W-:-:S03]  /*10090*/  UMOV UR4, 0xffffffff ;  /* 0xffffffff00047882 */ /* 0x000fc60000000000 */
[----:B------:R-:W-:Y:S05]  /*100a0*/  BRA.DIV UR4, `(.L_x_2134) ;  /* 0x00000026047c7947 */ /* 0x000fea000b800000 */
[----:B-----5:R-:W2:Y:S02]  /*100b0*/  SHFL.UP PT, R14, R17, 0x1, RZ ;  /* 0x04200000110e7989 */ /* 0x020ea400000e00ff */
[----:B--2---:R-:W-:-:S05]  /*100c0*/  SEL R14, R14, RZ, P1 ;  /* 0x000000ff0e0e7207 */ /* 0x004fca0000800000 */
        /* <DEDUP_REMOVED lines=14> */
.L_x_2211:
[----:B------:R-:W-:Y:S02]  /*101b0*/  ULDC UR4, c[0x0][0xc38] ;  /* 0x00030e0000047ab9 */ /* 0x000fe40000000800 */
[----:B------:R-:W-:-:S04]  /*101c0*/  IMAD.U32 R4, RZ, RZ, UR4 ;  /* 0x00000004ff047e24 */ /* 0x000fc8000f8e00ff */
[----:B--2---:R-:W-:-:S04]  /*101d0*/  IMAD R14, R14, R4, RZ ;  /* 0x000000040e0e7224 */ /* 0x004fc800078e02ff */
[----:B------:R-:W-:-:S05]  /*101e0*/  IMAD.IADD R5, R14, 0x1, R5 ;  /* 0x000000010e057824 */ /* 0x000fca00078e0205 */
[----:B------:R-:W-:-:S13]  /*101f0*/  ISETP.GT.AND P6, PT, R5, R0, PT ;  /* 0x000000000500720c */ /* 0x000fda0003fc4270 */
[----:B------:R-:W-:Y:S05]  /*10200*/  @!P6 BRA `(.L_x_2135) ;  /* 0xfffffffc0064e947 */ /* 0x000fea000383ffff */
.L_x_2130:
        /* <DEDUP_REMOVED lines=8> */
.L_x_2215:
[----:B------:R-:W-:Y:S01]  /*10290*/  ISETP.NE.AND P0, PT, R3, RZ, PT ;  /* 0x000000ff0300720c */ /* 0x000fe20003f05270 */
[----:B------:R-:W-:-:S12]  /*102a0*/  IMAD.MOV.U32 R14, RZ, RZ, RZ ;  /* 0x000000ffff0e7224 */ /* 0x000fd800078e00ff */
[----:B------:R-:W-:Y:S05]  /*102b0*/  @!P0 BRA `(.L_x_2137) ;  /* 0x0000000000108947 */ /* 0x000fea0003800000 */
[----:B------:R-:W-:Y:S01]  /*102c0*/  UMOV UR4, 0xffffffff ;  /* 0xffffffff00047882 */ /* 0x000fe20000000000 */
[----:B------:R-:W-:Y:S02]  /*102d0*/  VIADD R12, R6, 0xffffffff ;  /* 0xffffffff060c7836 */ /* 0x000fe40000000000 */
[----:B------:R-:W-:Y:S05]  /*102e0*/  BRA.DIV UR4, `(.L_x_2138) ;  /* 0x0000002604f07947 */ /* 0x000fea000b800000 */
[----:B------:R4:W0:Y:S02]  /*102f0*/  SHFL.IDX PT, R14, R2, R12, 0x1f ;  /* 0x00001f0c020e7589 */ /* 0x00082400000e0000 */
.L_x_2137:
[----:B0---4-:R-:W0:Y:S01]  /*10300*/  LDC.64 R2, c[0x0][0xc90] ;  /* 0x00032400ff027b82 */ /* 0x011e220000000a00 */
[----:B------:R-:W-:-:S05]  /*10310*/  IADD3 R19, R6, R19, RZ ;  /* 0x0000001306137210 */ /* 0x000fca0007ffe0ff */
[----:B0-----:R-:W-:-:S05]  /*10320*/  IMAD.WIDE R2, R19, 0x4, R2 ;  /* 0x0000000413027825 */ /* 0x001fca00078e0202 */
[----:B------:R0:W2:Y:S01]  /*10330*/  LDG.E R7, desc[UR48][R2.64] ;  /* 0x0000003002077981 */ /* 0x0000a2000c1e1900 */
[----:B------:R-:W-:Y:S02]  /*10340*/  IMAD R16, R14, R4, R5 ;  /* 0x000000040e107224 */ /* 0x000fe400078e0205 */
[----:B0-----:R-:W-:Y:S02]  /*10350*/  IMAD.MOV.U32 R2, RZ, RZ, RZ ;  /* 0x000000ffff027224 */ /* 0x001fe400078e00ff */
[----:B--23--:R-:W-:-:S05]  /*10360*/  IMAD R6, R17, R7, RZ ;  /* 0x0000000711067224 */ /* 0x00cfca00078e02ff */
[----:B------:R-:W-:-:S04]  /*10370*/  IABS R8, R6 ;  /* 0x0000000600087213 */ /* 0x000fc80000000000 */
[----:B-1----:R-:W0:Y:S08]  /*10380*/  I2F.RP R9, R8 ;  /* 0x0000000800097306 */ /* 0x002e300000209400 */
        /* <DEDUP_REMOVED lines=32> */
[----:B0-----:R-:W-:-:S06]  /*10590*/  IADD3 R3, R8, 0xffffffe, RZ ;  /* 0x0ffffffe08037810 */ /* 0x001fcc0007ffe0ff */
        /* <DEDUP_REMOVED lines=21> */
[----:B------:R-:W-:-:S04]  /*106f0*/  LOP3.LUT R2, RZ, R2, RZ, 0x33, !PT ;  /* 0x00000002ff027212 */ /* 0x000fc800078e33ff */
[----:B------:R-:W-:Y:S01]  /*10700*/  IADD3 R17, R17, R2, RZ ;  /* 0x0000000211117210 */ /* 0x000fe20007ffe0ff */
[----:B------:R-:W-:Y:S06]  /*10710*/  BRA `(.L_x_2139) ;  /* 0x00000000001c7947 */ /* 0x000fec0003800000 */
.L_x_2131:
[----:B------:R-:W-:Y:S01]  /*10720*/  UMOV UR4, URZ ;  /* 0x0000003f00047c82 */ /* 0x000fe20008000000 */
[----:B------:R-:W-:Y:S01]  /*10730*/  UMOV UR5, URZ ;  /* 0x0000003f00057c82 */ /* 0x000fe20008000000 */
[----:B------:R-:W-:Y:S01]  /*10740*/  ULDC UR6, c[0x0][0xc3c] ;  /* 0x00030f0000067ab9 */ /* 0x000fe20000000800 */
[----:B------:R-:W-:Y:S02]  /*10750*/  IMAD.MOV.U32 R16, RZ, RZ, R0 ;  /* 0x000000ffff107224 */ /* 0x000fe400078e0000 */
[----:B------:R-:W-:Y:S02]  /*10760*/  IMAD.U32 R17, RZ, RZ, UR4 ;  /* 0x00000004ff117e24 */ /* 0x000fe4000f8e00ff */
[----:B------:R-:W-:Y:S02]  /*10770*/  IMAD.U32 R18, RZ, RZ, UR5 ;  /* 0x00000005ff127e24 */ /* 0x000fe4000f8e00ff */
[----:B------:R-:W-:-:S07]  /*10780*/  IMAD.U32 R19, RZ, RZ, UR6 ;  /* 0x00000006ff137e24 */ /* 0x000fce000f8e00ff */
.L_x_2139:
        /* <DEDUP_REMOVED lines=10> */
.L_x_2128:
[----:B------:R-:W-:Y:S02]  /*10830*/  ULDC UR4, c[0x0][0xc3c] ;  /* 0x00030f0000047ab9 */ /* 0x000fe40000000800 */
[----:B---3--:R-:W-:-:S13]  /*10840*/  ISETP.GE.AND P0, PT, R19, UR4, PT ;  /* 0x0000000413007c0c */ /* 0x008fda000bf06270 */
[----:B------:R-:W-:Y:S05]  /*10850*/  @!P0 BRA `(.L_x_2140) ;  /* 0xffffffb800608947 */ /* 0x000fea000383ffff */
[----:B------:R-:W-:Y:S05]  /*10860*/  BSYNC B8 ;  /* 0x0000000000087941 */ /* 0x000fea0003800000 */
.L_x_2050:
[----:B0-----:R-:W3:Y:S01]  /*10870*/  LDL.LU R0, [R1+0x28] ;  /* 0x0000280001007983 */ /* 0x001ee20000300800 */
[----:B------:R-:W-:Y:S01]  /*10880*/  BSSY B0, `(.L_x_2141) ;  /* 0x000000b000007945 */ /* 0x000fe20003800000 */
[----:B------:R-:W1:Y:S01]  /*10890*/  S2R R5, SR_CgaCtaId ;  /* 0x0000000000057919 */ /* 0x000e620000008800 */
[----:B---3--:R-:W-:-:S05]  /*108a0*/  VIADD R0, R0, 0x1 ;  /* 0x0000000100007836 */ /* 0x008fca0000000000 */
[----:B------:R-:W-:-:S04]  /*108b0*/  LEA.HI R2, R0, R0, RZ, 0x1 ;  /* 0x0000000000027211 */ /* 0x000fc800078f08ff */
[----:B------:R-:W-:Y:S02]  /*108c0*/  LOP3.LUT R3, R2, 0xfffffffe, RZ, 0xc0, !PT ;  /* 0xfffffffe02037812 */ /* 0x000fe400078ec0ff */
[----:B------:R-:W-:-:S03]  /*108d0*/  MOV R2, 0x400 ;  /* 0x0000040000027802 */ /* 0x000fc60000000f00 */
[----:B------:R-:W-:Y:S01]  /*108e0*/  IMAD.IADD R0, R0, 0x1, -R3 ;  /* 0x0000000100007824 */ /* 0x000fe200078e0a03 */
[----:B-1----:R-:W-:-:S04]  /*108f0*/  LEA R9, R5, R2, 0x18 ;  /* 0x0000000205097211 */ /* 0x002fc800078ec0ff */
[----:B------:R-:W-:-:S04]  /*10900*/  SHF.L.U32 R0, R0, 0x1f, RZ ;  /* 0x0000001f00007819 */ /* 0x000fc800000006ff */
[----:B------:R-:W0:Y:S02]  /*10910*/  SYNCS.PHASECHK.TRANS64.TRYWAIT P0, [R9+URZ+0x16820], R0 ;  /* 0x01682000090075a7 */ /* 0x000e24000800017f */
[----:B0-----:R-:W-:Y:S05]  /*10920*/  @!P0 BRA `(.L_x_2142) ;  /* 0x0000002000848947 */ /* 0x001fea0003800000 */
.L_x_2218:
[----:B------:R-:W-:Y:S05]  /*10930*/  BSYNC B0 ;  /* 0x0000000000007941 */ /* 0x000fea0003800000 */
.L_x_2141:
[----:B------:R-:W-:-:S03]  /*10940*/  UMOV UR4, 0xffffffff ;  /* 0xffffffff00047882 */ /* 0x000fc60000000000 */
[----:B------:R-:W-:Y:S05]  /*10950*/  BRA.DIV UR4, `(.L_x_2143) ;  /* 0x00000022048c7947 */ /* 0x000fea000b800000 */
[----:B0-----:R-:W0:Y:S02]  /*10960*/  S2R R0, SR_TID.X ;  /* 0x0000000000007919 */ /* 0x001e240000002100 */
[----:B0-----:R-:W-:-:S04]  /*10970*/  SHF.R.U32.HI R0, RZ, 0x5, R0 ;  /* 0x00000005ff007819 */ /* 0x001fc80000011600 */
[----:B------:R-:W-:-:S05]  /*10980*/  LOP3.LUT R0, R0, 0x3, RZ, 0xc0, !PT ;  /* 0x0000000300007812 */ /* 0x000fca00078ec0ff */
[----:B------:R0:W1:Y:S02]  /*10990*/  SHFL.IDX PT, R14, R0, RZ, 0x1f ;  /* 0x00001fff000e7589 */ /* 0x00006400000e0000 */
.L_x_2221:
[----:B-1----:R-:W-:Y:S01]  /*109a0*/  ISETP.NE.AND P0, PT, R14, RZ, PT ;  /* 0x000000ff0e00720c */ /* 0x002fe20003f05270 */
[----:B------:R-:W-:-:S12]  /*109b0*/  BSSY B0, `(.L_x_2144) ;  /* 0x0000024000007945 */ /* 0x000fd80003800000 */
[----:B------:R-:W-:Y:S05]  /*109c0*/  @P0 BRA `(.L_x_2145) ;  /* 0x0000000000880947 */ /* 0x000fea0003800000 */
[----:B------:R-:W-:-:S03]  /*109d0*/  UMOV UR4, 0xffffffff ;  /* 0xffffffff00047882 */ /* 0x000fc60000000000 */
[----:B------:R-:W-:Y:S05]  /*109e0*/  BRA.DIV UR4, `(.L_x_2146) ;  /* 0x00000022049c7947 */ /* 0x000fea000b800000 */
[----:B------:R-:W-:-:S13]  /*109f0*/  ELECT P6, URZ, PT ;  /* 0x00000000003f782f */ /* 0x000fda00038c0000 */
.L_x_2224:
[----:B------:R-:W-:Y:S05]  /*10a00*/  @!P6 BRA `(.L_x_2145) ;  /* 0x000000000078e947 */ /* 0x000fea0003800000 */
[----:B------:R-:W-:-:S06]  /*10a10*/  ULOP3.LUT UR4, UR36, 0x2, URZ, 0xfc, !UPT ;  /* 0x0000000224047892 */ /* 0x000fcc000f8efc3f */
[----:B0-----:R-:W-:-:S05]  /*10a20*/  IMAD.U32 R0, RZ, RZ, UR4 ;  /* 0x00000004ff007e24 */ /* 0x001fca000f8e00ff */
[----:B------:R-:W-:-:S13]  /*10a30*/  ISETP.NE.AND P2, PT, R0, 0x3, PT ;  /* 0x000000030000780c */ /* 0x000fda0003f45270 */
[----:B------:R-:W-:Y:S05]  /*10a40*/  @!P2 BRA `(.L_x_2147) ;  /* 0x000000000004a947 */ /* 0x000fea0003800000 */
[----:B------:R-:W-:Y:S01]  /*10a50*/  BPT.TRAP 0x1 ;  /* 0x000000040000795c */ /* 0x000fe20000300000 */
.L_x_2147:
        /* <DEDUP_REMOVED lines=8> */
[----:B------:R-:W-:Y:S02]  /*10ae0*/  LOP3.LUT R2, R27, R4, RZ, 0x3c, !PT ;  /* 0x000000041b027212 */ /* 0x000fe400078e3cff */
[----:B------:R-:W-:-:S02]  /*10af0*/  LEA R7, R5, R0, 0x3 ;  /* 0x0000000005077211 */ /* 0x000fc400078e18ff */
[----:B------:R-:W-:Y:S01]  /*10b00*/  SHF.L.U32 R2, R2, 0x1f, RZ ;  /* 0x0000001f02027819 */ /* 0x000fe200000006ff */
[----:B0-----:R-:W-:Y:S06]  /*10b10*/  @!P0 BRA `(.L_x_2148) ;  /* 0x0000002000708947 */ /* 0x001fec0003800000 */
.L_x_2225:
[----:B------:R-:W1:Y:S02]  /*10b20*/  SYNCS.PHASECHK.TRANS64.TRYWAIT P0, [R7+URZ], R2 ;  /* 0x00000002070075a7 */ /* 0x000e64000800017f */
[----:B-1----:R-:W-:Y:S05]  /*10b30*/  @!P0 BRA `(.L_x_2149) ;  /* 0x00000020007c8947 */ /* 0x002fea0003800000 */
.L_x_2226:
[----:B------:R-:W-:Y:S05]  /*10b40*/  @!P2 BRA `(.L_x_2150) ;  /* 0x000000000004a947 */ /* 0x000fea0003800000 */
[----:B------:R-:W-:Y:S01]  /*10b50*/  BPT.TRAP 0x1 ;  /* 0x000000040000795c */ /* 0x000fe20000300000 */
.L_x_2150:
[----:B------:R-:W-:-:S04]  /*10b60*/  VIADD R0, R9, 0x16860 ;  /* 0x0001686009007836 */ /* 0x000fc80000000000 */
[----:B------:R-:W-:-:S04]  /*10b70*/  IMAD R4, R23, 0x8, R0 ;  /* 0x0000000817047824 */ /* 0x000fc800078e0200 */
[----:B------:R-:W3:Y:S02]  /*10b80*/  SYNCS.PHASECHK.TRANS64.TRYWAIT P0, [R4+URZ], R3 ;  /* 0x00000003040075a7 */ /* 0x000ee4000800017f */
[----:B---3--:R-:W-:Y:S05]  /*10b90*/  @!P0 BRA `(.L_x_2151) ;  /* 0x0000002000788947 */ /* 0x008fea0003800000 */
.L_x_2227:
[----:B------:R-:W-:-:S07]  /*10ba0*/  IMAD R5, R5, 0x8, R0 ;  /* 0x0000000805057824 */ /* 0x000fce00078e0200 */
.L_x_2152:
[----:B----4-:R4:W0:Y:S02]  /*10bb0*/  SYNCS.PHASECHK.TRANS64.TRYWAIT P0, [R5+URZ], R2 ;  /* 0x00000002050075a7 */ /* 0x010824000800017f */
[----:B0-----:R-:W-:Y:S05]  /*10bc0*/  @!P0 NANOSLEEP.SYNCS 0x989680 ;  /* 0x009896800000895d */ /* 0x001fea0003900000 */
[----:B------:R-:W0:Y:S02]  /*10bd0*/  @!P0 SYNCS.PHASECHK.TRANS64 P0, [R5+URZ], R2 ;  /* 0x00000002050085a7 */ /* 0x000e24000800007f */
[----:B0-----:R-:W-:Y:S05]  /*10be0*/  @!P0 BRA `(.L_x_2152) ;  /* 0xfffffffc00f08947 */ /* 0x001fea000383ffff */
.L_x_2145:
[----:B------:R-:W-:Y:S05]  /*10bf0*/  BSYNC B0 ;  /* 0x0000000000007941 */ /* 0x000fea0003800000 */
.L_x_2144:
[----:B------:R-:W-:Y:S05]  /*10c00*/  EXIT ;  /* 0x000000000000794d */ /* 0x000fea0003800000 */
.L_x_2004:
[----:B0-----:R-:W-:-:S04]  /*10c10*/  IMAD.U32 R3, RZ, RZ, UR45 ;  /* 0x0000002dff037e24 */ /* 0x001fc8000f8e00ff */
[----:B------:R0:W1:Y:S03]  /*10c20*/  SYNCS.PHASECHK.TRANS64.TRYWAIT P1, [R3+URZ+0x16800], R0 ;  /* 0x01680000030075a7 */ /* 0x000066000802017f */
[----:B-1----:R-:W-:Y:S05]  /*10c30*/  @!P1 NANOSLEEP.SYNCS 0x989680 ;  /* 0x009896800000995d */ /* 0x002fea0003900000 */
[----:B------:R-:W1:Y:S02]  /*10c40*/  @!P1 SYNCS.PHASECHK.TRANS64 P1, [R3+URZ+0x16800], R0 ;  /* 0x01680000030095a7 */ /* 0x000e64000802007f */
[----:B-1----:R-:W-:Y:S05]  /*10c50*/  @!P1 BRA `(.L_x_2004) ;  /* 0xfffffffc00ec9947 */ /* 0x002fea000383ffff */
[----:B------:R-:W-:Y:S05]  /*10c60*/  BRA `(.L_x_2153) ;  /* 0xffffff0800d07947 */ /* 0x000fea000383ffff */
.L_x_2008:
[----:B-1----:R1:W2:Y:S02]  /*10c70*/  SYNCS.PHASECHK.TRANS64.TRYWAIT P2, [R0+URZ+0x16830], R3 ;  /* 0x01683003000075a7 */ /* 0x0022a4000804017f */
[----:B--2---:R-:W-:Y:S05]  /*10c80*/  @!P2 NANOSLEEP.SYNCS 0x989680 ;  /* 0x009896800000a95d */ /* 0x004fea0003900000 */
[----:B------:R-:W2:Y:S02]  /*10c90*/  @!P2 SYNCS.PHASECHK.TRANS64 P2, [R0+URZ+0x16830], R3 ;  /* 0x016830030000a5a7 */ /* 0x000ea4000804007f */
[----:B--2---:R-:W-:Y:S05]  /*10ca0*/  @!P2 BRA `(.L_x_2008) ;  /* 0xfffffffc00f0a947 */ /* 0x004fea000383ffff */
[----:B------:R-:W-:Y:S05]  /*10cb0*/  BRA `(.L_x_2007) ;  /* 0xffffff0800f47947 */ /* 0x000fea000383ffff */
.L_x_2013:
[----:B-1----:R-:W-:-:S04]  /*10cc0*/  IMAD.U32 R6, RZ, RZ, UR6 ;  /* 0x00000006ff067e24 */ /* 0x002fc8000f8e00ff */
[----:B------:R1:W2:Y:S03]  /*10cd0*/  SYNCS.PHASECHK.TRANS64.TRYWAIT P3, [R6+URZ+0x16830], R5 ;  /* 0x01683005060075a7 */ /* 0x0002a6000806017f */
[----:B--2---:R-:W-:Y:S05]  /*10ce0*/  @!P3 NANOSLEEP.SYNCS 0x989680 ;  /* 0x009896800000b95d */ /* 0x004fea0003900000 */
[----:B------:R-:W2:Y:S02]  /*10cf0*/  @!P3 SYNCS.PHASECHK.TRANS64 P3, [R6+URZ+0x16830], R5 ;  /* 0x016830050600b5a7 */ /* 0x000ea4000806007f */
[----:B--2---:R-:W-:Y:S05]  /*10d00*/  @!P3 BRA `(.L_x_2013) ;  /* 0xfffffffc00ecb947 */ /* 0x004fea000383ffff */
[----:B------:R-:W-:Y:S05]  /*10d10*/  BRA `(.L_x_2010) ;  /* 0xffffff3400547947 */ /* 0x000fea000383ffff */
.L_x_2017:
[----:B-1----:R-:W-:-:S04]  /*10d20*/  IMAD.U32 R6, RZ, RZ, UR6 ;  /* 0x00000006ff067e24 */ /* 0x002fc8000f8e00ff */
[----:B------:R1:W2:Y:S03]  /*10d30*/  SYNCS.PHASECHK.TRANS64.TRYWAIT P3, [R6+URZ+0x16850], R5 ;  /* 0x01685005060075a7 */ /* 0x0002a6000806017f */
[----:B--2---:R-:W-:Y:S05]  /*10d40*/  @!P3 NANOSLEEP.SYNCS 0x989680 ;  /* 0x009896800000b95d */ /* 0x004fea0003900000 */
[----:B------:R-:W2:Y:S02]  /*10d50*/  @!P3 SYNCS.PHASECHK.TRANS64 P3, [R6+URZ+0x16850], R5 ;  /* 0x016850050600b5a7 */ /* 0x000ea4000806007f */
[----:B--2---:R-:W-:Y:S05]  /*10d60*/  @!P3 BRA `(.L_x_2017) ;  /* 0xfffffffc00ecb947 */ /* 0x004fea000383ffff */
[----:B------:R-:W-:Y:S05]  /*10d70*/  BRA `(.L_x_2014) ;  /* 0xffffff3400c47947 */ /* 0x000fea000383ffff */
.L_x_2023:
[----:B-1----:R-:W-:-:S04]  /*10d80*/  IMAD.U32 R6, RZ, RZ, UR6 ;  /* 0x00000006ff067e24 */ /* 0x002fc8000f8e00ff */
[----:B------:R1:W2:Y:S03]  /*10d90*/  SYNCS.PHASECHK.TRANS64.TRYWAIT P2, [R6+URZ+0x16830], R5 ;  /* 0x01683005060075a7 */ /* 0x0002a6000804017f */
[----:B--2---:R-:W-:Y:S05]  /*10da0*/  @!P2 NANOSLEEP.SYNCS 0x989680 ;  /* 0x009896800000a95d */ /* 0x004fea0003900000 */
[----:B------:R-:W2:Y:S02]  /*10db0*/  @!P2 SYNCS.PHASECHK.TRANS64 P2, [R6+URZ+0x16830], R5 ;  /* 0x016830050600a5a7 */ /* 0x000ea4000804007f */
[----:B--2---:R-:W-:Y:S05]  /*10dc0*/  @!P2 BRA `(.L_x_2023) ;  /* 0xfffffffc00eca947 */ /* 0x004fea000383ffff */
[----:B------:R-:W-:Y:S05]  /*10dd0*/  BRA `(.L_x_2020) ;  /* 0xffffff6000b47947 */ /* 0x000fea000383ffff */
.L_x_2027:
[----:B-1----:R-:W-:-:S04]  /*10de0*/  IMAD.U32 R6, RZ, RZ, UR6 ;  /* 0x00000006ff067e24 */ /* 0x002fc8000f8e00ff */
[----:B------:R1:W2:Y:S03]  /*10df0*/  SYNCS.PHASECHK.TRANS64.TRYWAIT P2, [R6+URZ+0x16850], R5 ;  /* 0x01685005060075a7 */ /* 0x0002a6000804017f */
[----:B--2---:R-:W-:Y:S05]  /*10e00*/  @!P2 NANOSLEEP.SYNCS 0x989680 ;  /* 0x009896800000a95d */ /* 0x004fea0003900000 */
[----:B------:R-:W2:Y:S02]  /*10e10*/  @!P2 SYNCS.PHASECHK.TRANS64 P2, [R6+URZ+0x16850], R5 ;  /* 0x016850050600a5a7 */ /* 0x000ea4000804007f */
[----:B--2---:R-:W-:Y:S05]  /*10e20*/  @!P2 BRA `(.L_x_2027) ;  /* 0xfffffffc00eca947 */ /* 0x004fea000383ffff */
[----:B------:R-:W-:Y:S05]  /*10e30*/  BRA `(.L_x_2024) ;  /* 0xffffff6400247947 */ /* 0x000fea000383ffff */
.L_x_2032:
[----:B-1----:R-:W-:-:S04]  /*10e40*/  IMAD.U32 R4, RZ, RZ, UR5 ;  /* 0x00000005ff047e24 */ /* 0x002fc8000f8e00ff */
[----:B------:R1:W2:Y:S03]  /*10e50*/  SYNCS.PHASECHK.TRANS64.TRYWAIT P0, [R4+URZ+0x16850], R3 ;  /* 0x01685003040075a7 */ /* 0x0002a6000800017f */
[----:B--2---:R-:W-:Y:S05]  /*10e60*/  @!P0 NANOSLEEP.SYNCS 0x989680 ;  /* 0x009896800000895d */ /* 0x004fea0003900000 */
[----:B------:R-:W2:Y:S02]  /*10e70*/  @!P0 SYNCS.PHASECHK.TRANS64 P0, [R4+URZ+0x16850], R3 ;  /* 0x01685003040085a7 */ /* 0x000ea4000800007f */
[----:B--2---:R-:W-:Y:S05]  /*10e80*/  @!P0 BRA `(.L_x_2032) ;  /* 0xfffffffc00ec8947 */ /* 0x004fea000383ffff */
[----:B------:R-:W-:Y:S05]  /*10e90*/  BRA `(.L_x_2031) ;  /* 0xffffff8400887947 */ /* 0x000fea000383ffff */
.L_x_2062:
        /* <DEDUP_REMOVED lines=11> */
.L_x_2155:
[----:B------:R-:W-:Y:S05]  /*10f50*/  BSYNC B0 ;  /* 0x0000000000007941 */ /* 0x000fea0003800000 */
.L_x_2154:
[----:B------:R-:W-:Y:S05]  /*10f60*/  BRA `(.L_x_2156) ;  /* 0xffffffbc00847947 */ /* 0x000fea000383ffff */
.L_x_2064:
[----:B------:R-:W-:Y:S01]  /*10f70*/  BSSY B0, `(.L_x_2157) ;  /* 0x0000006000007945 */ /* 0x000fe20003800000 */
[----:B------:R-:W-:-:S07]  /*10f80*/  IMAD.MOV.U32 R15, RZ, RZ, -0x1 ;  /* 0xffffffffff0f7424 */ /* 0x000fce00078e00ff */
[----:B012---:R-:W-:Y:S05]  /*10f90*/  WARPSYNC.COLLECTIVE R15, `(.L_x_2158) ;  /* 0x000000000f0c7348 */ /* 0x007fea0003c00000 */
[----:B------:R-:W-:Y:S02]  /*10fa0*/  ELECT P6, UR62, PT ;  /* 0x00000000003e782f */ /* 0x000fe400038c0000 */
[----:B------:R-:W-:Y:S01]  /*10fb0*/  MOV R14, UR62 ;  /* 0x0000003e000e7c02 */ /* 0x000fe20008000f00 */
[----:B012---:R-:W-:Y:S10]  /*10fc0*/  ENDCOLLECTIVE ;  /* 0x000000000000791b */ /* 0x007ff40003800000 */
.L_x_2158:
[----:B------:R-:W-:Y:S05]  /*10fd0*/  BSYNC B0 ;  /* 0x0000000000007941 */ /* 0x000fea0003800000 */
.L_x_2157:
[----:B------:R-:W-:Y:S05]  /*10fe0*/  BRA `(.L_x_2159) ;  /* 0xffffffbc00847947 */ /* 0x000fea000383ffff */
.L_x_2066:
[----:B--2---:R2:W3:Y:S02]  /*10ff0*/  SYNCS.PHASECHK.TRANS64.TRYWAIT P0, [R3+URZ+0x16840], R0 ;  /* 0x01684000030075a7 */ /* 0x0044e4000800017f */
[----:B---3--:R-:W-:Y:S05]  /*11000*/  @!P0 NANOSLEEP.SYNCS 0x989680 ;  /* 0x009896800000895d */ /* 0x008fea0003900000 */
[----:B------:R-:W3:Y:S02]  /*11010*/  @!P0 SYNCS.PHASECHK.TRANS64 P0, [R3+URZ+0x16840], R0 ;  /* 0x01684000030085a7 */ /* 0x000ee4000800007f */
[----:B---3--:R-:W-:Y:S05]  /*11020*/  @!P0 BRA `(.L_x_2066) ;  /* 0xfffffffc00f08947 */ /* 0x008fea000383ffff */
[----:B------:R-:W-:Y:S05]  /*11030*/  BRA `(.L_x_2160) ;  /* 0xffffffbc00d47947 */ /* 0x000fea000383ffff */
.L_x_2070:
        /* <DEDUP_REMOVED lines=12> */
.L_x_2161:
[----:B------:R-:W-:Y:S02]  /*11100*/  IMAD.MOV.U32 R13, RZ, RZ, R0 ;  /* 0x000000ffff0d7224 */ /* 0x000fe400078e0000 */
[----:B------:R-:W-:-:S07]  /*11110*/  IMAD.MOV.U32 R2, RZ, RZ, R14 ;  /* 0x000000ffff027224 */ /* 0x000fce00078e000e */
[----:B------:R-:W-:Y:S05]  /*11120*/  WARPSYNC.COLLECTIVE R15, `(.L_x_2162) ;  /* 0x000000000f087348 */ /* 0x000fea0003c00000 */
[----:B------:R0:W1:Y:S02]  /*11130*/  SHFL.IDX P6, R14, R13, R12, R11 ;  /* 0x0000000c0d0e7389 */ /* 0x00006400000c000b */
[----:B01----:R-:W-:Y:S01]  /*11140*/  ENDCOLLECTIVE ;  /* 0x000000000000791b */ /* 0x003fe20003800000 */
.L_x_2162:
[----:B------:R-:W-:Y:S02]  /*11150*/  IMAD.MOV.U32 R13, RZ, RZ, R4 ;  /* 0x000000ffff0d7224 */ /* 0x000fe400078e0004 */
[----:B------:R-:W-:Y:S02]  /*11160*/  IMAD.MOV.U32 R12, RZ, RZ, 0x1 ;  /* 0x00000001ff0c7424 */ /* 0x000fe400078e00ff */
[----:B------:R-:W-:-:S07]  /*11170*/  IMAD.MOV.U32 R3, RZ, RZ, R14 ;  /* 0x000000ffff037224 */ /* 0x000fce00078e000e */
[----:B------:R-:W-:Y:S05]  /*11180*/  WARPSYNC.COLLECTIVE R15, `(.L_x_2163) ;  /* 0x000000000f087348 */ /* 0x000fea0003c00000 */
[----:B------:R0:W1:Y:S02]  /*11190*/  SHFL.IDX P6, R14, R13, R12, R11 ;  /* 0x0000000c0d0e7389 */ /* 0x00006400000c000b */
[----:B01----:R-:W-:Y:S01]  /*111a0*/  ENDCOLLECTIVE ;  /* 0x000000000000791b */ /* 0x003fe20003800000 */
.L_x_2163:
        /* <DEDUP_REMOVED lines=11> */
[----:B------:R-:W-:Y:S02]  /*11260*/  VIADD R8, R17, 0x20 ;  /* 0x0000002011087836 */ /* 0x000fe40000000000 */
[----:B0-----:R-:W-:-:S10]  /*11270*/  IMAD.MOV.U32 R2, RZ, RZ, R14 ;  /* 0x000000ffff027224 */ /* 0x001fd400078e000e */
[----:B------:R-:W-:Y:S05]  /*11280*/  WARPSYNC.COLLECTIVE R15, `(.L_x_2164) ;  /* 0x000000000f087348 */ /* 0x000fea0003c00000 */
[----:B------:R0:W1:Y:S02]  /*11290*/  SHFL.IDX P6, R14, R13, R12, R11 ;  /* 0x0000000c0d0e7389 */ /* 0x00006400000c000b */
[----:B01----:R-:W-:Y:S01]  /*112a0*/  ENDCOLLECTIVE ;  /* 0x000000000000791b */ /* 0x003fe20003800000 */
.L_x_2164:
[----:B------:R-:W-:Y:S02]  /*112b0*/  IMAD.MOV.U32 R13, RZ, RZ, R4 ;  /* 0x000000ffff0d7224 */ /* 0x000fe400078e0004 */
[----:B------:R-:W-:Y:S02]  /*112c0*/  IMAD.MOV.U32 R12, RZ, RZ, 0x2 ;  /* 0x00000002ff0c7424 */ /* 0x000fe400078e00ff */
[----:B------:R-:W-:-:S07]  /*112d0*/  IMAD.MOV.U32 R3, RZ, RZ, R14 ;  /* 0x000000ffff037224 */ /* 0x000fce00078e000e */
[----:B------:R-:W-:Y:S05]  /*112e0*/  WARPSYNC.COLLECTIVE R15, `(.L_x_2165) ;  /* 0x000000000f087348 */ /* 0x000fea0003c00000 */
[----:B------:R0:W1:Y:S02]  /*112f0*/  SHFL.IDX P6, R14, R13, R12, R11 ;  /* 0x0000000c0d0e7389 */ /* 0x00006400000c000b */
[----:B01----:R-:W-:Y:S01]  /*11300*/  ENDCOLLECTIVE ;  /* 0x000000000000791b */ /* 0x003fe20003800000 */
.L_x_2165:
        /* <DEDUP_REMOVED lines=11> */
[----:B------:R-:W-:Y:S01]  /*113c0*/  VIADD R8, R17, 0x30 ;  /* 0x0000003011087836 */ /* 0x000fe20000000000 */
[----:B0-----:R-:W-:-:S11]  /*113d0*/  MOV R2, R14 ;  /* 0x0000000e00027202 */ /* 0x001fd60000000f00 */
[----:B------:R-:W-:Y:S05]  /*113e0*/  WARPSYNC.COLLECTIVE R15, `(.L_x_2166) ;  /* 0x000000000f087348 */ /* 0x000fea0003c00000 */
[----:B------:R0:W1:Y:S02]  /*113f0*/  SHFL.IDX P6, R14, R13, R12, R11 ;  /* 0x0000000c0d0e7389 */ /* 0x00006400000c000b */
[----:B01----:R-:W-:Y:S01]  /*11400*/  ENDCOLLECTIVE ;  /* 0x000000000000791b */ /* 0x003fe20003800000 */
.L_x_2166:
[----:B------:R-:W-:Y:S02]  /*11410*/  IMAD.MOV.U32 R13, RZ, RZ, R4 ;  /* 0x000000ffff0d7224 */ /* 0x000fe400078e0004 */
[----:B------:R-:W-:Y:S02]  /*11420*/  IMAD.MOV.U32 R12, RZ, RZ, 0x3 ;  /* 0x00000003ff0c7424 */ /* 0x000fe400078e00ff */
[----:B------:R-:W-:-:S07]  /*11430*/  IMAD.MOV.U32 R3, RZ, RZ, R14 ;  /* 0x000000ffff037224 */ /* 0x000fce00078e000e */
[----:B------:R-:W-:Y:S05]  /*11440*/  WARPSYNC.COLLECTIVE R15, `(.L_x_2167) ;  /* 0x000000000f087348 */ /* 0x000fea0003c00000 */
[----:B------:R0:W1:Y:S02]  /*11450*/  SHFL.IDX P6, R14, R13, R12, R11 ;  /* 0x0000000c0d0e7389 */ /* 0x00006400000c000b */
[----:B01----:R-:W-:Y:S01]  /*11460*/  ENDCOLLECTIVE ;  /* 0x000000000000791b */ /* 0x003fe20003800000 */
.L_x_2167:
        /* <DEDUP_REMOVED lines=11> */
[----:B------:R-:W-:Y:S01]  /*11520*/  IADD3 R8, R17, 0x40, RZ ;  /* 0x0000004011087810 */ /* 0x000fe20007ffe0ff */
[----:B0-----:R-:W-:-:S10]  /*11530*/  IMAD.MOV.U32 R2, RZ, RZ, R14 ;  /* 0x000000ffff027224 */ /* 0x001fd400078e000e */
[----:B------:R-:W-:Y:S05]  /*11540*/  WARPSYNC.COLLECTIVE R15, `(.L_x_2168) ;  /* 0x000000000f087348 */ /* 0x000fea0003c00000 */
[----:B------:R0:W1:Y:S02]  /*11550*/  SHFL.IDX P6, R14, R13, R12, R11 ;  /* 0x0000000c0d0e7389 */ /* 0x00006400000c000b */
[----:B01----:R-:W-:Y:S01]  /*11560*/  ENDCOLLECTIVE ;  /* 0x000000000000791b */ /* 0x003fe20003800000 */
.L_x_2168:
[----:B------:R-:W-:Y:S02]  /*11570*/  IMAD.MOV.U32 R13, RZ, RZ, R4 ;  /* 0x000000ffff0d7224 */ /* 0x000fe400078e0004 */
[----:B------:R-:W-:Y:S02]  /*11580*/  IMAD.MOV.U32 R12, RZ, RZ, 0x4 ;  /* 0x00000004ff0c7424 */ /* 0x000fe400078e00ff */
[----:B------:R-:W-:-:S07]  /*11590*/  IMAD.MOV.U32 R3, RZ, RZ, R14 ;  /* 0x000000ffff037224 */ /* 0x000fce00078e000e */
[----:B------:R-:W-:Y:S05]  /*115a0*/  WARPSYNC.COLLECTIVE R15, `(.L_x_2169) ;  /* 0x000000000f087348 */ /* 0x000fea0003c00000 */
[----:B------:R0:W1:Y:S02]  /*115b0*/  SHFL.IDX P6, R14, R13, R12, R11 ;  /* 0x0000000c0d0e7389 */ /* 0x00006400000c000b */
[----:B01----:R-:W-:Y:S01]  /*115c0*/  ENDCOLLECTIVE ;  /* 0x000000000000791b */ /* 0x003fe20003800000 */
.L_x_2169:
        /* <DEDUP_REMOVED lines=16> */
.L_x_2170:
[----:B------:R-:W-:Y:S02]  /*116d0*/  IMAD.MOV.U32 R13, RZ, RZ, R4 ;  /* 0x000000ffff0d7224 */ /* 0x000fe400078e0004 */
[----:B------:R-:W-:Y:S02]  /*116e0*/  IMAD.MOV.U32 R12, RZ, RZ, 0x5 ;  /* 0x00000005ff0c7424 */ /* 0x000fe400078e00ff */
[----:B------:R-:W-:-:S07]  /*116f0*/  IMAD.MOV.U32 R3, RZ, RZ, R14 ;  /* 0x000000ffff037224 */ /* 0x000fce00078e000e */
[----:B------:R-:W-:Y:S05]  /*11700*/  WARPSYNC.COLLECTIVE R15, `(.L_x_2171) ;  /* 0x000000000f087348 */ /* 0x000fea0003c00000 */
[----:B------:R0:W1:Y:S02]  /*11710*/  SHFL.IDX P6, R14, R13, R12, R11 ;  /* 0x0000000c0d0e7389 */ /* 0x00006400000c000b */
[----:B01----:R-:W-:Y:S01]  /*11720*/  ENDCOLLECTIVE ;  /* 0x000000000000791b */ /* 0x003fe20003800000 */
.L_x_2171:
        /* <DEDUP_REMOVED lines=16> */
.L_x_2172:
[----:B------:R-:W-:Y:S02]  /*11830*/  IMAD.MOV.U32 R13, RZ, RZ, R4 ;  /* 0x000000ffff0d7224 */ /* 0x000fe400078e0004 */
[----:B------:R-:W-:Y:S02]  /*11840*/  IMAD.MOV.U32 R12, RZ, RZ, 0x6 ;  /* 0x00000006ff0c7424 */ /* 0x000fe400078e00ff */
[----:B------:R-:W-:-:S07]  /*11850*/  IMAD.MOV.U32 R3, RZ, RZ, R14 ;  /* 0x000000ffff037224 */ /* 0x000fce00078e000e */
[----:B------:R-:W-:Y:S05]  /*11860*/  WARPSYNC.COLLECTIVE R15, `(.L_x_2173) ;  /* 0x000000000f087348 */ /* 0x000fea0003c00000 */
[----:B------:R0:W1:Y:S02]  /*11870*/  SHFL.IDX P6, R14, R13, R12, R11 ;  /* 0x0000000c0d0e7389 */ /* 0x00006400000c000b */
[----:B01----:R-:W-:Y:S01]  /*11880*/  ENDCOLLECTIVE ;  /* 0x000000000000791b */ /* 0x003fe20003800000 */
.L_x_2173:
        /* <DEDUP_REMOVED lines=15> */
.L_x_2174:
[----:B------:R-:W-:Y:S01]  /*11980*/  IMAD.MOV.U32 R13, RZ, RZ, R4 ;  /* 0x000000ffff0d7224 */ /* 0x000fe200078e0004 */
[----:B------:R-:W-:Y:S01]  /*11990*/  MOV R12, 0x7 ;  /* 0x00000007000c7802 */ /* 0x000fe20000000f00 */
[----:B------:R-:W-:-:S07]  /*119a0*/  IMAD.MOV.U32 R3, RZ, RZ, R14 ;  /* 0x000000ffff037224 */ /* 0x000fce00078e000e */
[----:B------:R-:W-:Y:S05]  /*119b0*/  WARPSYNC.COLLECTIVE R15, `(.L_x_2175) ;  /* 0x000000000f087348 */ /* 0x000fea0003c00000 */
[----:B------:R0:W1:Y:S02]  /*119c0*/  SHFL.IDX P6, R14, R13, R12, R11 ;  /* 0x0000000c0d0e7389 */ /* 0x00006400000c000b */
[----:B01----:R-:W-:Y:S01]  /*119d0*/  ENDCOLLECTIVE ;  /* 0x000000000000791b */ /* 0x003fe20003800000 */
.L_x_2175:
[----:B------:R-:W-:-:S05]  /*119e0*/  @!P1 LEA R3, P2, R20, R3, 0x1 ;  /* 0x0000000314039211 */ /* 0x000fca00078408ff */
[----:B------:R-:W-:-:S05]  /*119f0*/  @!P1 IMAD.X R2, RZ, RZ, R2, P2 ;  /* 0x000000ffff029224 */ /* 0x000fca00010e0602 */
[-C--:B------:R-:W-:Y:S01]  /*11a00*/  @!P1 LOP3.LUT R3, R3, R2.reuse, RZ, 0x3c, !PT ;  /* 0x0000000203039212 */ /* 0x080fe200078e3cff */
[----:B------:R-:W-:Y:S02]  /*11a10*/  IMAD.MOV.U32 R13, RZ, RZ, R0 ;  /* 0x000000ffff0d7224 */ /* 0x000fe400078e0000 */
[----:B------:R-:W-:Y:S01]  /*11a20*/  VIADD R0, R17, 0x70 ;  /* 0x0000007011007836 */ /* 0x000fe20000000000 */
[----:B------:R-:W-:-:S04]  /*11a30*/  @!P1 LOP3.LUT R2, R3, R2, RZ, 0x3c, !PT ;  /* 0x0000000203029212 */ /* 0x000fc800078e3cff */
[----:B------:R-:W-:Y:S01]  /*11a40*/  @!P1 LOP3.LUT R3, R3, R2, RZ, 0x3c, !PT ;  /* 0x0000000203039212 */ /* 0x000fe200078e3cff */
[----:B------:R-:W-:-:S07]  /*11a50*/  IMAD.MOV.U32 R4, RZ, RZ, R14 ;  /* 0x000000ffff047224 */ /* 0x000fce00078e000e */
[----:B------:R-:W-:Y:S05]  /*11a60*/  WARPSYNC.COLLECTIVE R15, `(.L_x_2176) ;  /* 0x000000000f087348 */ /* 0x000fea0003c00000 */
[----:B------:R0:W1:Y:S02]  /*11a70*/  SHFL.IDX P6, R14, R13, R12, R11 ;  /* 0x0000000c0d0e7389 */ /* 0x00006400000c000b */
[----:B01----:R-:W-:Y:S01]  /*11a80*/  ENDCOLLECTIVE ;  /* 0x000000000000791b */ /* 0x003fe20003800000 */
.L_x_2176:
[----:B------:R-:W-:Y:S01]  /*11a90*/  @!PT LDS RZ, [RZ] ;  /* 0x00000000fffff984 */ /* 0x000fe20000000800 */
[----:B------:R-:W-:Y:S01]  /*11aa0*/  @!PT LDS RZ, [RZ] ;  /* 0x00000000fffff984 */ /* 0x000fe20000000800 */
[----:B------:R-:W-:Y:S01]  /*11ab0*/  @!PT LDS RZ, [RZ] ;  /* 0x00000000fffff984 */ /* 0x000fe20000000800 */
[----:B------:R0:W-:Y:S01]  /*11ac0*/  @!P1 LDGSTS.E.BYPASS.LTC128B.128 [R10+0xb400], desc[UR48][R2.64], !P0 ;  /* 0x0b400000020a9fae */ /* 0x0001e2000c101d70 */
[----:B------:R-:W-:Y:S01]  /*11ad0*/  ISETP.GE.AND P1, PT, R0, R7, PT ;  /* 0x000000070000720c */ /* 0x000fe20003f26270 */
[----:B------:R-:W-:-:S05]  /*11ae0*/  VIADD R0, R17, 0x80 ;  /* 0x0000008011007836 */ /* 0x000fca0000000000 */
[----:B------:R-:W-:Y:S01]  /*11af0*/  ISETP.GE.AND P2, PT, R0, R7, PT ;  /* 0x000000070000720c */ /* 0x000fe20003f46270 */
[----:B------:R-:W-:Y:S02]  /*11b00*/  IMAD.MOV.U32 R13, RZ, RZ, R6 ;  /* 0x000000ffff0d7224 */ /* 0x000fe400078e0006 */
[----:B------:R-:W-:Y:S02]  /*11b10*/  IMAD.MOV.U32 R12, RZ, RZ, RZ ;  /* 0x000000ffff0c7224 */ /* 0x000fe400078e00ff */
[----:B0-----:R-:W-:-:S08]  /*11b20*/  IMAD.MOV.U32 R2, RZ, RZ, R14 ;  /* 0x000000ffff027224 */ /* 0x001fd000078e000e */
[----:B------:R-:W-:Y:S05]  /*11b30*/  WARPSYNC.COLLECTIVE R15, `(.L_x_2177) ;  /* 0x000000000f087348 */ /* 0x000fea0003c00000 */
[----:B------:R0:W1:Y:S02]  /*11b40*/  SHFL.IDX P6, R14, R13, R12, R11 ;  /* 0x0000000c0d0e7389 */ /* 0x00006400000c000b */
[----:B01----:R-:W-:Y:S01]  /*11b50*/  ENDCOLLECTIVE ;  /* 0x000000000000791b */ /* 0x003fe20003800000 */
.L_x_2177:
        /* <DEDUP_REMOVED lines=11> */
.L_x_2178:
[----:B------:R-:W-:Y:S02]  /*11c10*/  IMAD.MOV.U32 R13, RZ, RZ, R6 ;  /* 0x000000ffff0d7224 */ /* 0x000fe400078e0006 */
[----:B------:R-:W-:Y:S01]  /*11c20*/  IMAD.MOV.U32 R12, RZ, RZ, 0x1 ;  /* 0x00000001ff0c7424 */ /* 0x000fe200078e00ff */
[----:B------:R-:W-:-:S07]  /*11c30*/  MOV R8, R14 ;  /* 0x0000000e00087202 */ /* 0x000fce0000000f00 */
[----:B------:R-:W-:Y:S05]  /*11c40*/  WARPSYNC.COLLECTIVE R15, `(.L_x_2179) ;  /* 0x000000000f087348 */ /* 0x000fea0003c00000 */
[----:B------:R0:W1:Y:S02]  /*11c50*/  SHFL.IDX P6, R14, R13, R12, R11 ;  /* 0x0000000c0d0e7389 */ /* 0x00006400000c000b */
[----:B01----:R-:W-:Y:S01]  /*11c60*/  ENDCOLLECTIVE ;  /* 0x000000000000791b */ /* 0x003fe20003800000 */
.L_x_2179:
[----:B------:R-:W-:-:S05]  /*11c70*/  @!P2 LEA R2, P1, R20, R8, 0x1 ;  /* 0x000000081402a211 */ /* 0x000fca00078208ff */
[----:B------:R-:W-:Y:S02]  /*11c80*/  @!P2 IMAD.X R3, RZ, RZ, R0, P1 ;  /* 0x000000ffff03a224 */ /* 0x000fe400008e0600 */
[----:B------:R-:W-:-:S03]  /*11c90*/  VIADD R0, R17, 0x90 ;  /* 0x0000009011007836 */ /* 0x000fc60000000000 */
[----:B------:R-:W-:Y:S01]  /*11ca0*/  @!PT LDS RZ, [RZ] ;  /* 0x00000000fffff984 */ /* 0x000fe20000000800 */
[----:B------:R-:W-:Y:S01]  /*11cb0*/  @!PT LDS RZ, [RZ] ;  /* 0x00000000fffff984 */ /* 0x000fe20000000800 */
[----:B------:R-:W-:Y:S01]  /*11cc0*/  @!PT LDS RZ, [RZ] ;  /* 0x00000000fffff984 */ /* 0x000fe20000000800 */
[----:B------:R0:W-:Y:S01]  /*11cd0*/  @!P2 LDGSTS.E.BYPASS.LTC128B.128 [R10+0xc400], desc[UR48][R2.64], !P0 ;  /* 0x0c400000020aafae */ /* 0x0001e2000c101d70 */
[----:B------:R-:W-:Y:S01]  /*11ce0*/  IMAD.MOV.U32 R13, RZ, RZ, R5 ;  /* 0x000000ffff0d7224 */ /* 0x000fe200078e0005 */
[----:B------:R-:W-:Y:S01]  /*11cf0*/  ISETP.GE.AND P1, PT, R0, R7, PT ;  /* 0x000000070000720c */ /* 0x000fe20003f26270 */
[----:B------:R-:W-:-:S12]  /*11d00*/  IMAD.MOV.U32 R0, RZ, RZ, R14 ;  /* 0x000000ffff007224 */ /* 0x000fd800078e000e */
[----:B0-----:R-:W-:Y:S05]  /*11d10*/  WARPSYNC.COLLECTIVE R15, `(.L_x_2180) ;  /* 0x000000000f087348 */ /* 0x001fea0003c00000 */
[----:B------:R1:W2:Y:S02]  /*11d20*/  SHFL.IDX P6, R14, R13, R12, R11 ;  /* 0x0000000c0d0e7389 */ /* 0x0002a400000c000b */
[----:B012---:R-:W-:Y:S01]  /*11d30*/  ENDCOLLECTIVE ;  /* 0x000000000000791b */ /* 0x007fe20003800000 */
.L_x_2180:
[----:B------:R-:W-:Y:S01]  /*11d40*/  IMAD.MOV.U32 R13, RZ, RZ, R6 ;  /* 0x000000ffff0d7224 */ /* 0x000fe200078e0006 */
[----:B------:R-:W-:Y:S02]  /*11d50*/  MOV R12, 0x2 ;  /* 0x00000002000c7802 */ /* 0x000fe40000000f00 */
[----:B------:R-:W-:-:S05]  /*11d60*/  @!P1 LEA R14, P2, R20, R14, 0x1 ;  /* 0x0000000e140e9211 */ /* 0x000fca00078408ff */
[----:B------:R-:W-:-:S08]  /*11d70*/  @!P1 IMAD.MOV.U32 R2, RZ, RZ, R14 ;  /* 0x000000ffff029224 */ /* 0x000fd000078e000e */
[----:B------:R-:W-:Y:S05]  /*11d80*/  WARPSYNC.COLLECTIVE R15, `(.L_x_2181) ;  /* 0x000000000f087348 */ /* 0x000fea0003c00000 */
[----:B------:R0:W1:Y:S02]  /*11d90*/  SHFL.IDX P6, R14, R13, R12, R11 ;  /* 0x0000000c0d0e7389 */ /* 0x00006400000c000b */
[----:B01----:R-:W-:Y:S01]  /*11da0*/  ENDCOLLECTIVE ;  /* 0x000000000000791b */ /* 0x003fe20003800000 */
.L_x_2181:
[----:B------:R-:W-:-:S04]  /*11db0*/  @!P1 IMAD.X R9, RZ, RZ, R0, P2 ;  /* 0x000000ffff099224 */ /* 0x000fc800010e0600 */
[----:B------:R-:W-:-:S05]  /*11dc0*/  @!P1 IMAD.MOV.U32 R3, RZ, RZ, R9 ;  /* 0x000000ffff039224 */ /* 0x000fca00078e0009 */
[----:B------:R-:W-:Y:S01]  /*11dd0*/  @!PT LDS RZ, [RZ] ;  /* 0x00000000fffff984 */ /* 0x000fe20000000800 */
[----:B------:R-:W-:Y:S01]  /*11de0*/  @!PT LDS RZ, [RZ] ;  /* 0x00000000fffff984 */ /* 0x000fe20000000800 */
[----:B------:R-:W-:Y:S01]  /*11df0*/  @!PT LDS RZ, [RZ] ;  /* 0x00000000fffff984 */ /* 0x000fe20000000800 */
[----:B------:R0:W-:Y:S01]  /*11e00*/  @!P1 LDGSTS.E.BYPASS.LTC128B.128 [R10+0xcc00], desc[UR48][R2.64], !P0 ;  /* 0x0cc00000020a9fae */ /* 0x0001e2000c101d70 */
[----:B------:R-:W-:Y:S02]  /*11e10*/  IMAD.MOV.U32 R13, RZ, RZ, R5 ;  /* 0x000000ffff0d7224 */ /* 0x000fe400078e0005 */
[----:B0-----:R-:W-:Y:S02]  /*11e20*/  VIADD R2, R17, 0xa0 ;  /* 0x000000a011027836 */ /* 0x001fe40000000000 */
[----:B------:R-:W-:-:S07]  /*11e30*/  IMAD.MOV.U32 R0, RZ, RZ, R14 ;  /* 0x000000ffff007224 */ /* 0x000fce00078e000e */
[----:B------:R-:W-:Y:S05]  /*11e40*/  WARPSYNC.COLLECTIVE R15, `(.L_x_2182) ;  /* 0x000000000f087348 */ /* 0x000fea0003c00000 */
[----:B------:R0:W1:Y:S02]  /*11e50*/  SHFL.IDX P6, R14, R13, R12, R11 ;  /* 0x0000000c0d0e7389 */ /* 0x00006400000c000b */
[----:B01----:R-:W-:Y:S01]  /*11e60*/  ENDCOLLECTIVE ;  /* 0x000000000000791b */ /* 0x003fe20003800000 */
.L_x_2182:
[----:B------:R-:W-:Y:S01]  /*11e70*/  ISETP.GE.AND P1, PT, R2, R7, PT ;  /* 0x000000070200720c */ /* 0x000fe20003f26270 */
[----:B------:R-:W-:Y:S02]  /*11e80*/  IMAD.MOV.U32 R13, RZ, RZ, R6 ;  /* 0x000000ffff0d7224 */ /* 0x000fe400078e0006 */
[----:B------:R-:W-:-:S10]  /*11e90*/  IMAD.MOV.U32 R12, RZ, RZ, 0x3 ;  /* 0x00000003ff0c7424 */ /* 0x000fd400078e00ff */
[----:B------:R-:W-:-:S13]  /*11ea0*/  @!P1 LEA R2, P2, R20, R14, 0x1 ;  /* 0x0000000e14029211 */ /* 0x000fda00078408ff */
[----:B------:R-:W-:Y:S05]  /*11eb0*/  WARPSYNC.COLLECTIVE R15, `(.L_x_2183) ;  /* 0x000000000f087348 */ /* 0x000fea0003c00000 */
[----:B------:R0:W1:Y:S02]  /*11ec0*/  SHFL.IDX P6, R14, R13, R12, R11 ;  /* 0x0000000c0d0e7389 */ /* 0x00006400000c000b */
[----:B01----:R-:W-:Y:S01]  /*11ed0*/  ENDCOLLECTIVE ;  /* 0x000000000000791b */ /* 0x003fe20003800000 */
.L_x_2183:
        /* <DEDUP_REMOVED lines=10> */
.L_x_2184:
[----:B------:R-:W-:Y:S05]  /*11f80*/  BRA `(.L_x_2185) ;  /* 0xffffffbc00fc7947 */ /* 0x000fea000383ffff */
.L_x_2073:
[----:B0-----:R0:W1:Y:S02]  /*11f90*/  SYNCS.PHASECHK.TRANS64.TRYWAIT P0, [R22+URZ+0x16820], R3 ;  /* 0x01682003160075a7 */ /* 0x001064000800017f */
[----:B-1----:R-:W-:Y:S05]  /*11fa0*/  @!P0 NANOSLEEP.SYNCS 0x989680 ;  /* 0x009896800000895d */ /* 0x002fea0003900000 */
[----:B------:R-:W1:Y:S02]  /*11fb0*/  @!P0 SYNCS.PHASECHK.TRANS64 P0, [R22+URZ+0x16820], R3 ;  /* 0x01682003160085a7 */ /* 0x000e64000800007f */
[----:B-1----:R-:W-:Y:S05]  /*11fc0*/  @!P0 BRA `(.L_x_2073) ;  /* 0xfffffffc00f08947 */ /* 0x002fea000383ffff */
[----:B------:R-:W-:Y:S05]  /*11fd0*/  BRA `(.L_x_2186) ;  /* 0xffffffc000647947 */ /* 0x000fea000383ffff */
.L_x_2082:
[----:B0-----:R0:W2:Y:S02]  /*11fe0*/  SYNCS.PHASECHK.TRANS64.TRYWAIT P0, [R2+URZ+0x16840], R3 ;  /* 0x01684003020075a7 */ /* 0x0010a4000800017f */
[----:B--2---:R-:W-:Y:S05]  /*11ff0*/  @!P0 NANOSLEEP.SYNCS 0x989680 ;  /* 0x009896800000895d */ /* 0x004fea0003900000 */
[----:B------:R-:W2:Y:S02]  /*12000*/  @!P0 SYNCS.PHASECHK.TRANS64 P0, [R2+URZ+0x16840], R3 ;  /* 0x01684003020085a7 */ /* 0x000ea4000800007f */
[----:B--2---:R-:W-:Y:S05]  /*12010*/  @!P0 BRA `(.L_x_2082) ;  /* 0xfffffffc00f08947 */ /* 0x004fea000383ffff */
[----:B------:R-:W-:Y:S05]  /*12020*/  BRA `(.L_x_2187) ;  /* 0xffffffc4000c7947 */ /* 0x000fea000383ffff */
.L_x_2087:
[----:B0-----:R0:W1:Y:S02]  /*12030*/  SYNCS.PHASECHK.TRANS64.TRYWAIT P0, [R3+URZ+0x60], R2 ;  /* 0x00006002030075a7 */ /* 0x001064000800017f */
[----:B-1----:R-:W-:Y:S05]  /*12040*/  @!P0 NANOSLEEP.SYNCS 0x989680 ;  /* 0x009896800000895d */ /* 0x002fea0003900000 */
[----:B------:R-:W1:Y:S02]  /*12050*/  @!P0 SYNCS.PHASECHK.TRANS64 P0, [R3+URZ+0x60], R2 ;  /* 0x00006002030085a7 */ /* 0x000e64000800007f */
[----:B-1----:R-:W-:Y:S05]  /*12060*/  @!P0 BRA `(.L_x_2087) ;  /* 0xfffffffc00f08947 */ /* 0x002fea000383ffff */
[----:B------:R-:W-:Y:S05]  /*12070*/  BRA `(.L_x_2188) ;  /* 0xffffffc400987947 */ /* 0x000fea000383ffff */
.L_x_2095:
[----:B0-----:R0:W2:Y:S02]  /*12080*/  SYNCS.PHASECHK.TRANS64.TRYWAIT P0, [R2+URZ+0x16840], R3 ;  /* 0x01684003020075a7 */ /* 0x0010a4000800017f */
[----:B--2---:R-:W-:Y:S05]  /*12090*/  @!P0 NANOSLEEP.SYNCS 0x989680 ;  /* 0x009896800000895d */ /* 0x004fea0003900000 */
[----:B------:R-:W2:Y:S02]  /*120a0*/  @!P0 SYNCS.PHASECHK.TRANS64 P0, [R2+URZ+0x16840], R3 ;  /* 0x01684003020085a7 */ /* 0x000ea4000800007f */
[----:B--2---:R-:W-:Y:S05]  /*120b0*/  @!P0 BRA `(.L_x_2095) ;  /* 0xfffffffc00f08947 */ /* 0x004fea000383ffff */
[----:B------:R-:W-:Y:S05]  /*120c0*/  BRA `(.L_x_2189) ;  /* 0xffffffc800d07947 */ /* 0x000fea000383ffff */
.L_x_2100:
[----:B0-----:R0:W1:Y:S02]  /*120d0*/  SYNCS.PHASECHK.TRANS64.TRYWAIT P0, [R10+URZ+0x60], R27 ;  /* 0x0000601b0a0075a7 */ /* 0x001064000800017f */
[----:B-1----:R-:W-:Y:S05]  /*120e0*/  @!P0 NANOSLEEP.SYNCS 0x989680 ;  /* 0x009896800000895d */ /* 0x002fea0003900000 */
[----:B------:R-:W1:Y:S02]  /*120f0*/  @!P0 SYNCS.PHASECHK.TRANS64 P0, [R10+URZ+0x60], R27 ;  /* 0x0000601b0a0085a7 */ /* 0x000e64000800007f */
[----:B-1----:R-:W-:Y:S05]  /*12100*/  @!P0 BRA `(.L_x_2100) ;  /* 0xfffffffc00f08947 */ /* 0x002fea000383ffff */
[----:B------:R-:W-:Y:S05]  /*12110*/  BRA `(.L_x_2190) ;  /* 0xffffffcc005c7947 */ /* 0x000fea000383ffff */
.L_x_2108:
[----:B0-----:R0:W2:Y:S02]  /*12120*/  SYNCS.PHASECHK.TRANS64.TRYWAIT P0, [R2+URZ+0x16840], R3 ;  /* 0x01684003020075a7 */ /* 0x0010a4000800017f */
[----:B--2---:R-:W-:Y:S05]  /*12130*/  @!P0 NANOSLEEP.SYNCS 0x989680 ;  /* 0x009896800000895d */ /* 0x004fea0003900000 */
[----:B------:R-:W2:Y:S02]  /*12140*/  @!P0 SYNCS.PHASECHK.TRANS64 P0, [R2+URZ+0x16840], R3 ;  /* 0x01684003020085a7 */ /* 0x000ea4000800007f */
[----:B--2---:R-:W-:Y:S05]  /*12150*/  @!P0 BRA `(.L_x_2108) ;  /* 0xfffffffc00f08947 */ /* 0x004fea000383ffff */
[----:B------:R-:W-:Y:S05]  /*12160*/  BRA `(.L_x_2191) ;  /* 0xffffffd000687947 */ /* 0x000fea000383ffff */
.L_x_2113:
[----:B0-----:R0:W1:Y:S02]  /*12170*/  SYNCS.PHASECHK.TRANS64.TRYWAIT P0, [R8+URZ+0x60], R3 ;  /* 0x00006003080075a7 */ /* 0x001064000800017f */
[----:B-1----:R-:W-:Y:S05]  /*12180*/  @!P0 NANOSLEEP.SYNCS 0x989680 ;  /* 0x009896800000895d */ /* 0x002fea0003900000 */
[----:B------:R-:W1:Y:S02]  /*12190*/  @!P0 SYNCS.PHASECHK.TRANS64 P0, [R8+URZ+0x60], R3 ;  /* 0x00006003080085a7 */ /* 0x000e64000800007f */
[----:B-1----:R-:W-:Y:S05]  /*121a0*/  @!P0 BRA `(.L_x_2113) ;  /* 0xfffffffc00f08947 */ /* 0x002fea000383ffff */
[----:B------:R-:W-:Y:S05]  /*121b0*/  BRA `(.L_x_2192) ;  /* 0xffffffd000f87947 */ /* 0x000fea000383ffff */
.L_x_2123:
[----:B0-----:R0:W1:Y:S02]  /*121c0*/  SYNCS.PHASECHK.TRANS64.TRYWAIT P0, [R3+URZ+0x16860], R0 ;  /* 0x01686000030075a7 */ /* 0x001064000800017f */
[----:B-1----:R-:W-:Y:S05]  /*121d0*/  @!P0 NANOSLEEP.SYNCS 0x989680 ;  /* 0x009896800000895d */ /* 0x002fea0003900000 */
[----:B------:R-:W1:Y:S02]  /*121e0*/  @!P0 SYNCS.PHASECHK.TRANS64 P0, [R3+URZ+0x16860], R0 ;  /* 0x01686000030085a7 */ /* 0x000e64000800007f */
[----:B-1----:R-:W-:Y:S05]  /*121f0*/  @!P0 BRA `(.L_x_2123) ;  /* 0xfffffffc00f08947 */ /* 0x002fea000383ffff */
[----:B------:R-:W-:Y:S05]  /*12200*/  BRA `(.L_x_2193) ;  /* 0xffffffd400f47947 */ /* 0x000fea000383ffff */
.L_x_2129:
        /* <DEDUP_REMOVED lines=8> */
.L_x_2195:
[----:B------:R-:W-:Y:S05]  /*12290*/  BSYNC B0 ;  /* 0x0000000000007941 */ /* 0x000fea0003800000 */
.L_x_2194:
        /* <DEDUP_REMOVED lines=9> */
.L_x_2196:
        /* <DEDUP_REMOVED lines=18> */
.L_x_2197:
[----:B------:R-:W-:Y:S01]  /*12450*/  IMAD.MOV.U32 R12, RZ, RZ, 0x2 ;  /* 0x00000002ff0c7424 */ /* 0x000fe200078e00ff */
[----:B------:R-:W-:-:S05]  /*12460*/  SEL R4, R14, RZ, P1 ;  /* 0x000000ff0e047207 */ /* 0x000fca0000800000 */
[----:B------:R-:W-:-:S04]  /*12470*/  IMAD.IADD R4, R17, 0x1, R4 ;  /* 0x0000000111047824 */ /* 0x000fc800078e0204 */
[----:B------:R-:W-:-:S07]  /*12480*/  IMAD.MOV.U32 R13, RZ, RZ, R4 ;  /* 0x000000ffff0d7224 */ /* 0x000fce00078e0004 */
[----:B------:R-:W-:Y:S05]  /*12490*/  WARPSYNC.COLLECTIVE R15, `(.L_x_2198) ;  /* 0x000000000f087348 */ /* 0x000fea0003c00000 */
[----:B------:R0:W1:Y:S02]  /*124a0*/  SHFL.UP P6, R14, R13, R12, R11 ;  /* 0x0400000c0d0e7389 */ /* 0x00006400000c000b */
[----:B01----:R-:W-:Y:S01]  /*124b0*/  ENDCOLLECTIVE ;  /* 0x000000000000791b */ /* 0x003fe20003800000 */
.L_x_2198:
[----:B------:R-:W-:Y:S01]  /*124c0*/  IMAD.MOV.U32 R12, RZ, RZ, 0x4 ;  /* 0x00000004ff0c7424 */ /* 0x000fe200078e00ff */
[----:B------:R-:W-:-:S05]  /*124d0*/  SEL R3, R14, RZ, P2 ;  /* 0x000000ff0e037207 */ /* 0x000fca0001000000 */
[----:B------:R-:W-:-:S04]  /*124e0*/  IMAD.IADD R6, R4, 0x1, R3 ;  /* 0x0000000104067824 */ /* 0x000fc800078e0203 */
[----:B------:R-:W-:-:S07]  /*124f0*/  IMAD.MOV.U32 R13, RZ, RZ, R6 ;  /* 0x000000ffff0d7224 */ /* 0x000fce00078e0006 */
[----:B------:R-:W-:Y:S05]  /*12500*/  WARPSYNC.COLLECTIVE R15, `(.L_x_2199) ;  /* 0x000000000f087348 */ /* 0x000fea0003c00000 */
[----:B------:R0:W1:Y:S02]  /*12510*/  SHFL.UP P6, R14, R13, R12, R11 ;  /* 0x0400000c0d0e7389 */ /* 0x00006400000c000b */
[----:B01----:R-:W-:Y:S01]  /*12520*/  ENDCOLLECTIVE ;  /* 0x000000000000791b */ /* 0x003fe20003800000 */
.L_x_2199:
[----:B------:R-:W-:Y:S01]  /*12530*/  IMAD.MOV.U32 R12, RZ, RZ, 0x8 ;  /* 0x00000008ff0c7424 */ /* 0x000fe200078e00ff */
[----:B------:R-:W-:-:S05]  /*12540*/  SEL R3, R14, RZ, P3 ;  /* 0x000000ff0e037207 */ /* 0x000fca0001800000 */
[----:B------:R-:W-:-:S04]  /*12550*/  IMAD.IADD R2, R6, 0x1, R3 ;  /* 0x0000000106027824 */ /* 0x000fc800078e0203 */
[----:B------:R-:W-:-:S07]  /*12560*/  IMAD.MOV.U32 R13, RZ, RZ, R2 ;  /* 0x000000ffff0d7224 */ /* 0x000fce00078e0002 */
[----:B------:R-:W-:Y:S05]  /*12570*/  WARPSYNC.COLLECTIVE R15, `(.L_x_2200) ;  /* 0x000000000f087348 */ /* 0x000fea0003c00000 */
[----:B------:R0:W1:Y:S02]  /*12580*/  SHFL.UP P6, R14, R13, R12, R11 ;  /* 0x0400000c0d0e7389 */ /* 0x00006400000c000b */
[----:B01----:R-:W-:Y:S01]  /*12590*/  ENDCOLLECTIVE ;  /* 0x000000000000791b */ /* 0x003fe20003800000 */
.L_x_2200:
[----:B------:R-:W-:Y:S01]  /*125a0*/  IMAD.MOV.U32 R12, RZ, RZ, 0x10 ;  /* 0x00000010ff0c7424 */ /* 0x000fe200078e00ff */
[----:B------:R-:W-:-:S04]  /*125b0*/  SEL R3, R14, RZ, P4 ;  /* 0x000000ff0e037207 */ /* 0x000fc80002000000 */
[----:B------:R-:W-:-:S05]  /*125c0*/  IADD3 R3, R2, R3, RZ ;  /* 0x0000000302037210 */ /* 0x000fca0007ffe0ff */
[----:B------:R-:W-:-:S07]  /*125d0*/  IMAD.MOV.U32 R13, RZ, RZ, R3 ;  /* 0x000000ffff0d7224 */ /* 0x000fce00078e0003 */
[----:B------:R-:W-:Y:S05]  /*125e0*/  WARPSYNC.COLLECTIVE R15, `(.L_x_2201) ;  /* 0x000000000f087348 */ /* 0x000fea0003c00000 */
[----:B------:R0:W1:Y:S02]  /*125f0*/  SHFL.UP P6, R14, R13, R12, R11 ;  /* 0x0400000c0d0e7389 */ /* 0x00006400000c000b */
[----:B01----:R-:W-:Y:S01]  /*12600*/  ENDCOLLECTIVE ;  /* 0x000000000000791b */ /* 0x003fe20003800000 */
.L_x_2201:
        /* <DEDUP_REMOVED lines=8> */
.L_x_2202:
[----:B------:R-:W-:Y:S05]  /*12690*/  BRA `(.L_x_2203) ;  /* 0xffffffd800287947 */ /* 0x000fea000383ffff */
.L_x_2134:
        /* <DEDUP_REMOVED lines=8> */
.L_x_2205:
[----:B------:R-:W-:Y:S05]  /*12720*/  BSYNC B0 ;  /* 0x0000000000007941 */ /* 0x000fea0003800000 */
.L_x_2204:
[----:B------:R-:W-:Y:S01]  /*12730*/  SEL R14, R14, RZ, P1 ;  /* 0x000000ff0e0e7207 */ /* 0x000fe20000800000 */
[----:B------:R-:W-:Y:S02]  /*12740*/  IMAD.MOV.U32 R12, RZ, RZ, 0x2 ;  /* 0x00000002ff0c7424 */ /* 0x000fe400078e00ff */
[----:B------:R-:W-:Y:S01]  /*12750*/  IMAD.MOV.U32 R11, RZ, RZ, RZ ;  /* 0x000000ffff0b7224 */ /* 0x000fe200078e00ff */
[----:B------:R-:W-:Y:S01]  /*12760*/  IADD3 R13, R17, R14, RZ ;  /* 0x0000000e110d7210 */ /* 0x000fe20007ffe0ff */
[----:B------:R-:W-:-:S07]  /*12770*/  IMAD.MOV.U32 R15, RZ, RZ, -0x1 ;  /* 0xffffffffff0f7424 */ /* 0x000fce00078e00ff */
[----:B------:R-:W-:Y:S05]  /*12780*/  WARPSYNC.COLLECTIVE R15, `(.L_x_2206) ;  /* 0x000000000f087348 */ /* 0x000fea0003c00000 */
[----:B------:R0:W1:Y:S02]  /*12790*/  SHFL.UP P6, R14, R13, R12, R11 ;  /* 0x0400000c0d0e7389 */ /* 0x00006400000c000b */
[----:B01----:R-:W-:Y:S01]  /*127a0*/  ENDCOLLECTIVE ;  /* 0x000000000000791b */ /* 0x003fe20003800000 */
.L_x_2206:
[----:B------:R-:W-:Y:S01]  /*127b0*/  IMAD.MOV.U32 R12, RZ, RZ, 0x4 ;  /* 0x00000004ff0c7424 */ /* 0x000fe200078e00ff */
[----:B------:R-:W-:-:S05]  /*127c0*/  SEL R2, R14, RZ, P2 ;  /* 0x000000ff0e027207 */ /* 0x000fca0001000000 */
[----:B------:R-:W-:-:S04]  /*127d0*/  IMAD.IADD R2, R13, 0x1, R2 ;  /* 0x000000010d027824 */ /* 0x000fc800078e0202 */
[----:B------:R-:W-:-:S07]  /*127e0*/  IMAD.MOV.U32 R13, RZ, RZ, R2 ;  /* 0x000000ffff0d7224 */ /* 0x000fce00078e0002 */
[----:B------:R-:W-:Y:S05]  /*127f0*/  WARPSYNC.COLLECTIVE R15, `(.L_x_2207) ;  /* 0x000000000f087348 */ /* 0x000fea0003c00000 */
[----:B------:R0:W1:Y:S02]  /*12800*/  SHFL.UP P6, R14, R13, R12, R11 ;  /* 0x0400000c0d0e7389 */ /* 0x00006400000c000b */
[----:B01----:R-:W-:Y:S01]  /*12810*/  ENDCOLLECTIVE ;  /* 0x000000000000791b */ /* 0x003fe20003800000 */
.L_x_2207:
[----:B------:R-:W-:Y:S01]  /*12820*/  IMAD.MOV.U32 R12, RZ, RZ, 0x8 ;  /* 0x00000008ff0c7424 */ /* 0x000fe200078e00ff */
[----:B------:R-:W-:-:S05]  /*12830*/  SEL R3, R14, RZ, P3 ;  /* 0x000000ff0e037207 */ /* 0x000fca0001800000 */
[----:B------:R-:W-:-:S04]  /*12840*/  IMAD.IADD R3, R2, 0x1, R3 ;  /* 0x0000000102037824 */ /* 0x000fc800078e0203 */
[----:B------:R-:W-:-:S07]  /*12850*/  IMAD.MOV.U32 R13, RZ, RZ, R3 ;  /* 0x000000ffff0d7224 */ /* 0x000fce00078e0003 */
[----:B------:R-:W-:Y:S05]  /*12860*/  WARPSYNC.COLLECTIVE R15, `(.L_x_2208) ;  /* 0x000000000f087348 */ /* 0x000fea0003c00000 */
[----:B------:R0:W1:Y:S02]  /*12870*/  SHFL.UP P6, R14, R13, R12, R11 ;  /* 0x0400000c0d0e7389 */ /* 0x00006400000c000b */
[----:B01----:R-:W-:Y:S01]  /*12880*/  ENDCOLLECTIVE ;  /* 0x000000000000791b */ /* 0x003fe20003800000 */
.L_x_2208:
[----:B------:R-:W-:Y:S01]  /*12890*/  IMAD.MOV.U32 R12, RZ, RZ, 0x10 ;  /* 0x00000010ff0c7424 */ /* 0x000fe200078e00ff */
[----:B------:R-:W-:-:S05]  /*128a0*/  SEL R4, R14, RZ, P4 ;  /* 0x000000ff0e047207 */ /* 0x000fca0002000000 */
[----:B------:R-:W-:-:S05]  /*128b0*/  IMAD.IADD R4, R3, 0x1, R4 ;  /* 0x0000000103047824 */ /* 0x000fca00078e0204 */
[----:B------:R-:W-:-:S07]  /*128c0*/  MOV R13, R4 ;  /* 0x00000004000d7202 */ /* 0x000fce0000000f00 */
[----:B------:R-:W-:Y:S05]  /*128d0*/  WARPSYNC.COLLECTIVE R15, `(.L_x_2209) ;  /* 0x000000000f087348 */ /* 0x000fea0003c00000 */
[----:B------:R0:W1:Y:S02]  /*128e0*/  SHFL.UP P6, R14, R13, R12, R11 ;  /* 0x0400000c0d0e7389 */ /* 0x00006400000c000b */
[----:B01----:R-:W-:Y:S01]  /*128f0*/  ENDCOLLECTIVE ;  /* 0x000000000000791b */ /* 0x003fe20003800000 */
.L_x_2209:
        /* <DEDUP_REMOVED lines=8> */
.L_x_2210:
[----:B------:R-:W-:Y:S05]  /*12980*/  BRA `(.L_x_2211) ;  /* 0xffffffd800087947 */ /* 0x000fea000383ffff */
.L_x_2136:
[----:B------:R-:W-:Y:S01]  /*12990*/  BSSY B0, `(.L_x_2212) ;  /* 0x0000006000007945 */ /* 0x000fe20003800000 */
[----:B------:R-:W-:Y:S01]  /*129a0*/  PLOP3.LUT P6, PT, P6, PT, PT, 0x8, 0x0 ;  /* 0x000000000000781c */ /* 0x000fe200037ce170 */
[----:B------:R-:W-:-:S12]  /*129b0*/  IMAD.MOV.U32 R15, RZ, RZ, -0x1 ;  /* 0xffffffffff0f7424 */ /* 0x000fd800078e00ff */
[----:B01----:R-:W-:Y:S05]  /*129c0*/  WARPSYNC.COLLECTIVE R15, `(.L_x_2213) ;  /* 0x000000000f087348 */ /* 0x003fea0003c00000 */
[----:B------:R-:W-:Y:S01]  /*129d0*/  VOTE.ANY R14, PT, P6 ;  /* 0x00000000000e7806 */ /* 0x000fe200030e0100 */
[----:B01----:R-:W-:Y:S06]  /*129e0*/  ENDCOLLECTIVE ;  /* 0x000000000000791b */ /* 0x003fec0003800000 */
.L_x_2213:
[----:B------:R-:W-:Y:S05]  /*129f0*/  BSYNC B0 ;  /* 0x0000000000007941 */ /* 0x000fea0003800000 */
.L_x_2212:
[----:B------:R-:W-:Y:S01]  /*12a00*/  IMAD.MOV.U32 R3, RZ, RZ, R14 ;  /* 0x000000ffff037224 */ /* 0x000fe200078e000e */
[----:B------:R-:W-:Y:S01]  /*12a10*/  MOV R15, 0xffffffff ;  /* 0xffffffff000f7802 */ /* 0x000fe20000000f00 */
[----:B------:R-:W-:Y:S02]  /*12a20*/  IMAD.MOV.U32 R13, RZ, RZ, R17 ;  /* 0x000000ffff0d7224 */ /* 0x000fe400078e0011 */
[----:B------:R-:W0:Y:S01]  /*12a30*/  POPC R6, R3 ;  /* 0x0000000300067309 */ /* 0x000e220000000000 */
[----:B------:R-:W-:Y:S02]  /*12a40*/  IMAD.MOV.U32 R11, RZ, RZ, 0x1f ;  /* 0x0000001fff0b7424 */ /* 0x000fe400078e00ff */
[----:B0-----:R-:W-:-:S07]  /*12a50*/  IMAD.MOV.U32 R12, RZ, RZ, R6 ;  /* 0x000000ffff0c7224 */ /* 0x001fce00078e0006 */
[----:B------:R-:W-:Y:S05]  /*12a60*/  WARPSYNC.COLLECTIVE R15, `(.L_x_2214) ;  /* 0x000000000f087348 */ /* 0x000fea0003c00000 */
[----:B------:R0:W1:Y:S02]  /*12a70*/  SHFL.IDX P6, R14, R13, R12, R11 ;  /* 0x0000000c0d0e7389 */ /* 0x00006400000c000b */
[----:B01----:R-:W-:Y:S01]  /*12a80*/  ENDCOLLECTIVE ;  /* 0x000000000000791b */ /* 0x003fe20003800000 */
.L_x_2214:
[----:B------:R-:W-:Y:S01]  /*12a90*/  IMAD.MOV.U32 R17, RZ, RZ, R14 ;  /* 0x000000ffff117224 */ /* 0x000fe200078e000e */
[----:B------:R-:W-:Y:S06]  /*12aa0*/  BRA `(.L_x_2215) ;  /* 0xffffffd400f87947 */ /* 0x000fec000383ffff */
.L_x_2138:
[----:B------:R-:W-:Y:S01]  /*12ab0*/  BSSY B0, `(.L_x_2216) ;  /* 0x0000007000007945 */ /* 0x000fe20003800000 */
[----:B------:R-:W-:Y:S02]  /*12ac0*/  IMAD.MOV.U32 R13, RZ, RZ, R2 ;  /* 0x000000ffff0d7224 */ /* 0x000fe400078e0002 */
[----:B------:R-:W-:Y:S02]  /*12ad0*/  IMAD.MOV.U32 R11, RZ, RZ, 0x1f ;  /* 0x0000001fff0b7424 */ /* 0x000fe400078e00ff */
[----:B------:R-:W-:-:S07]  /*12ae0*/  IMAD.MOV.U32 R15, RZ, RZ, -0x1 ;  /* 0xffffffffff0f7424 */ /* 0x000fce00078e00ff */
[----:B0123--:R-:W-:Y:S05]  /*12af0*/  WARPSYNC.COLLECTIVE R15, `(.L_x_2217) ;  /* 0x000000000f087348 */ /* 0x00ffea0003c00000 */
[----:B------:R4:W0:Y:S02]  /*12b00*/  SHFL.IDX P6, R14, R13, R12, R11 ;  /* 0x0000000c0d0e7389 */ /* 0x00082400000c000b */
[----:B01234-:R-:W-:Y:S01]  /*12b10*/  ENDCOLLECTIVE ;  /* 0x000000000000791b */ /* 0x01ffe20003800000 */
.L_x_2217:
[----:B------:R-:W-:Y:S05]  /*12b20*/  BSYNC B0 ;  /* 0x0000000000007941 */ /* 0x000fea0003800000 */
.L_x_2216:
[----:B------:R-:W-:Y:S05]  /*12b30*/  BRA `(.L_x_2137) ;  /* 0xffffffd400f07947 */ /* 0x000fea000383ffff */
.L_x_2142:
[----:B0-----:R0:W1:Y:S02]  /*12b40*/  SYNCS.PHASECHK.TRANS64.TRYWAIT P0, [R9+URZ+0x16820], R0 ;  /* 0x01682000090075a7 */ /* 0x001064000800017f */
[----:B-1----:R-:W-:Y:S05]  /*12b50*/  @!P0 NANOSLEEP.SYNCS 0x989680 ;  /* 0x009896800000895d */ /* 0x002fea0003900000 */
[----:B------:R-:W1:Y:S02]  /*12b60*/  @!P0 SYNCS.PHASECHK.TRANS64 P0, [R9+URZ+0x16820], R0 ;  /* 0x01682000090085a7 */ /* 0x000e64000800007f */
[----:B-1----:R-:W-:Y:S05]  /*12b70*/  @!P0 BRA `(.L_x_2142) ;  /* 0xfffffffc00f08947 */ /* 0x002fea000383ffff */
[----:B------:R-:W-:Y:S05]  /*12b80*/  BRA `(.L_x_2218) ;  /* 0xffffffdc00687947 */ /* 0x000fea000383ffff */
.L_x_2143:
        /* <DEDUP_REMOVED lines=8> */
[----:B0-2---:R-:W-:Y:S05]  /*12c10*/  WARPSYNC.COLLECTIVE R15, `(.L_x_2220) ;  /* 0x000000000f087348 */ /* 0x005fea0003c00000 */
[----:B------:R1:W3:Y:S02]  /*12c20*/  SHFL.IDX P6, R14, R13, R12, R11 ;  /* 0x0000000c0d0e7389 */ /* 0x0002e400000c000b */
[----:B0123--:R-:W-:Y:S01]  /*12c30*/  ENDCOLLECTIVE ;  /* 0x000000000000791b */ /* 0x00ffe20003800000 */
.L_x_2220:
[----:B------:R-:W-:Y:S05]  /*12c40*/  BSYNC B0 ;  /* 0x0000000000007941 */ /* 0x000fea0003800000 */
.L_x_2219:
[----:B------:R-:W-:Y:S05]  /*12c50*/  BRA `(.L_x_2221) ;  /* 0xffffffdc00507947 */ /* 0x000fea000383ffff */
.L_x_2146:
[----:B------:R-:W-:Y:S01]  /*12c60*/  BSSY B1, `(.L_x_2222) ;  /* 0x0000006000017945 */ /* 0x000fe20003800000 */
[----:B------:R-:W-:-:S07]  /*12c70*/  IMAD.MOV.U32 R15, RZ, RZ, -0x1 ;  /* 0xffffffffff0f7424 */ /* 0x000fce00078e00ff */
[----:B0-2---:R-:W-:Y:S05]  /*12c80*/  WARPSYNC.COLLECTIVE R15, `(.L_x_2223) ;  /* 0x000000000f0c7348 */ /* 0x005fea0003c00000 */
[----:B------:R-:W-:Y:S02]  /*12c90*/  ELECT P6, UR62, PT ;  /* 0x00000000003e782f */ /* 0x000fe400038c0000 */
[----:B------:R-:W-:Y:S01]  /*12ca0*/  MOV R14, UR62 ;  /* 0x0000003e000e7c02 */ /* 0x000fe20008000f00 */
[----:B0-2---:R-:W-:Y:S10]  /*12cb0*/  ENDCOLLECTIVE ;  /* 0x000000000000791b */ /* 0x005ff40003800000 */
.L_x_2223:
[----:B------:R-:W-:Y:S05]  /*12cc0*/  BSYNC B1 ;  /* 0x0000000000017941 */ /* 0x000fea0003800000 */
.L_x_2222:
[----:B------:R-:W-:Y:S05]  /*12cd0*/  BRA `(.L_x_2224) ;  /* 0xffffffdc00487947 */ /* 0x000fea000383ffff */
.L_x_2148:
[----:B0-----:R0:W1:Y:S02]  /*12ce0*/  SYNCS.PHASECHK.TRANS64.TRYWAIT P0, [R6+URZ], R3 ;  /* 0x00000003060075a7 */ /* 0x001064000800017f */
[----:B-1----:R-:W-:Y:S05]  /*12cf0*/  @!P0 NANOSLEEP.SYNCS 0x989680 ;  /* 0x009896800000895d */ /* 0x002fea0003900000 */
[----:B------:R-:W1:Y:S02]  /*12d00*/  @!P0 SYNCS.PHASECHK.TRANS64 P0, [R6+URZ], R3 ;  /* 0x00000003060085a7 */ /* 0x000e64000800007f */
[----:B-1----:R-:W-:Y:S05]  /*12d10*/  @!P0 BRA `(.L_x_2148) ;  /* 0xfffffffc00f08947 */ /* 0x002fea000383ffff */
[----:B------:R-:W-:Y:S05]  /*12d20*/  BRA `(.L_x_2225) ;  /* 0xffffffdc007c7947 */ /* 0x000fea000383ffff */
.L_x_2149:
[----:B-1----:R1:W3:Y:S02]  /*12d30*/  SYNCS.PHASECHK.TRANS64.TRYWAIT P0, [R7+URZ], R2 ;  /* 0x00000002070075a7 */ /* 0x0022e4000800017f */
[----:B---3--:R-:W-:Y:S05]  /*12d40*/  @!P0 NANOSLEEP.SYNCS 0x989680 ;  /* 0x009896800000895d */ /* 0x008fea0003900000 */
[----:B------:R-:W3:Y:S02]  /*12d50*/  @!P0 SYNCS.PHASECHK.TRANS64 P0, [R7+URZ], R2 ;  /* 0x00000002070085a7 */ /* 0x000ee4000800007f */
[----:B---3--:R-:W-:Y:S05]  /*12d60*/  @!P0 BRA `(.L_x_2149) ;  /* 0xfffffffc00f08947 */ /* 0x008fea000383ffff */
[----:B------:R-:W-:Y:S05]  /*12d70*/  BRA `(.L_x_2226) ;  /* 0xffffffdc00707947 */ /* 0x000fea000383ffff */
.L_x_2151:
[----:B---3--:R3:W4:Y:S02]  /*12d80*/  SYNCS.PHASECHK.TRANS64.TRYWAIT P0, [R4+URZ], R3 ;  /* 0x00000003040075a7 */ /* 0x008724000800017f */
[----:B----4-:R-:W-:Y:S05]  /*12d90*/  @!P0 NANOSLEEP.SYNCS 0x989680 ;  /* 0x009896800000895d */ /* 0x010fea0003900000 */
[----:B------:R-:W4:Y:S02]  /*12da0*/  @!P0 SYNCS.PHASECHK.TRANS64 P0, [R4+URZ], R3 ;  /* 0x00000003040085a7 */ /* 0x000f24000800007f */
[----:B----4-:R-:W-:Y:S05]  /*12db0*/  @!P0 BRA `(.L_x_2151) ;  /* 0xfffffffc00f08947 */ /* 0x010fea000383ffff */
[----:B------:R-:W-:Y:S05]  /*12dc0*/  BRA `(.L_x_2227) ;  /* 0xffffffdc00747947 */ /* 0x000fea000383ffff */
.L_x_2228:
        /* <DEDUP_REMOVED lines=11> */
.L_x_2647:


//--------------------- .text._ZN7cutlass13device_kernelIN5flash11enable_sm90INS1_16FlashAttnFwdSm90INS1_25CollectiveMainloopFwdSm90ILi2EN4cute5tupleIJNS5_1CILi1EEES8_S8_EEENS6_IJNS7_ILi192EEENS7_ILi128EEENS7_ILi64EEEEEELi64ENS_6half_tEfNS_4arch4Sm90ELb1ELb0ELb1ELb1ELb0ELb1ELb0ELb1ELb1ELb1ELb0ELb0EEENS1_21CollectiveEpilogueFwdINS6_IJSA_SC_SB_EEES9_SE_SG_Li384ELb1ELb1ELb0ELb0EEENS1_36VarlenDynamicPersistentTileSchedulerILi192ELi128ELi384ELi128ELb0ELb1ELb1ELb1ELb1ELb1EEEEEEEEEvNT_6ParamsE --------------------------
	.section	.text._ZN7cutlass13device_kernelIN5flash11enable_sm90INS1_16FlashAttnFwdSm90INS1_25CollectiveMainloopFwdSm90ILi2EN4cute5tupleIJNS5_1CILi1EEES8_S8_EEENS6_IJNS7_ILi192EEENS7_ILi128EEENS7_ILi64EEEEEELi64ENS_6half_tEfNS_4arch4Sm90ELb1ELb0ELb1ELb1ELb0ELb1ELb0ELb1ELb1ELb1ELb0ELb0EEENS1_21CollectiveEpilogueFwdINS6_IJSA_SC_SB_EEES9_SE_SG_Li384ELb1ELb1ELb0ELb0EEENS1_36VarlenDynamicPersistentTileSchedulerILi192ELi128ELi384ELi128ELb0ELb1ELb1ELb1ELb1ELb1EEEEEEEEEvNT_6ParamsE,"ax",@progbits
	.align	128
.text._ZN7cutlass13device_kernelIN5flash11enable_sm90INS1_16FlashAttnFwdSm90INS1_25CollectiveMainloopFwdSm90ILi2EN4cute5tupleIJNS5_1CILi1EEES8_S8_EEENS6_IJNS7_ILi192EEENS7_ILi128EEENS7_ILi64EEEEEELi64ENS_6half_tEfNS_4arch4Sm90ELb1ELb0ELb1ELb1ELb0ELb1ELb0ELb1ELb1ELb1ELb0ELb0EEENS1_21CollectiveEpilogueFwdINS6_IJSA_SC_SB_EEES9_SE_SG_Li384ELb1ELb1ELb0ELb0EEENS1_36VarlenDynamicPersistentTileSchedulerILi192ELi128ELi384ELi128ELb0ELb1ELb1ELb1ELb1ELb1EEEEEEEEEvNT_6ParamsE:
        .type           _ZN7cutlass13device_kernelIN5flash11enable_sm90INS1_16FlashAttnFwdSm90INS1_25CollectiveMainloopFwdSm90ILi2EN4cute5tupleIJNS5_1CILi1EEES8_S8_EEENS6_IJNS7_ILi192EEENS7_ILi128EEENS7_ILi64EEEEEELi64ENS_6half_tEfNS_4arch4Sm90ELb1ELb0ELb1ELb1ELb0ELb1ELb0ELb1ELb1ELb1ELb0ELb0EEENS1_21CollectiveEpilogueFwdINS6_IJSA_SC_SB_EEES9_SE_SG_Li384ELb1ELb1ELb0ELb0EEENS1_36VarlenDynamicPersistentTileSchedulerILi192ELi128ELi384ELi128ELb0ELb1ELb1ELb1ELb1ELb1EEEEEEEEEvNT_6ParamsE,@function
        .size           _ZN7cutlass13device_kernelIN5flash11enable_sm90INS1_16FlashAttnFwdSm90INS1_25CollectiveMainloopFwdSm90ILi2EN4cute5tupleIJNS5_1CILi1EEES8_S8_EEENS6_IJNS7_ILi192EEENS7_ILi128EEENS7_ILi64EEEEEELi64ENS_6half_tEfNS_4arch4Sm90ELb1ELb0ELb1ELb1ELb0ELb1ELb0ELb1ELb1ELb1ELb0ELb0EEENS1_21CollectiveEpilogueFwdINS6_IJSA_SC_SB_EEES9_SE_SG_Li384ELb1ELb1ELb0ELb0EEENS1_36VarlenDynamicPersistentTileSchedulerILi192ELi128ELi384ELi128ELb0ELb1ELb1ELb1ELb1ELb1EEEEEEEEEvNT_6ParamsE,(.L_x_2648 - _ZN7cutlass13device_kernelIN5flash11enable_sm90INS1_16FlashAttnFwdSm90INS1_25CollectiveMainloopFwdSm90ILi2EN4cute5tupleIJNS5_1CILi1EEES8_S8_EEENS6_IJNS7_ILi192EEENS7_ILi128EEENS7_ILi64EEEEEELi64ENS_6half_tEfNS_4arch4Sm90ELb1ELb0ELb1ELb1ELb0ELb1ELb0ELb1ELb1ELb1ELb0ELb0EEENS1_21CollectiveEpilogueFwdINS6_IJSA_SC_SB_EEES9_SE_SG_Li384ELb1ELb1ELb0ELb0EEENS1_36VarlenDynamicPersistentTileSchedulerILi192ELi128ELi384ELi128ELb0ELb1ELb1ELb1ELb1ELb1EEEEEEEEEvNT_6ParamsE)
        .other          _ZN7cutlass13device_kernelIN5flash11enable_sm90INS1_16FlashAttnFwdSm90INS1_25CollectiveMainloopFwdSm90ILi2EN4cute5tupleIJNS5_1CILi1EEES8_S8_EEENS6_IJNS7_ILi192EEENS7_ILi128EEENS7_ILi64EEEEEELi64ENS_6half_tEfNS_4arch4Sm90ELb1ELb0ELb1ELb1ELb0ELb1ELb0ELb1ELb1ELb1ELb0ELb0EEENS1_21CollectiveEpilogueFwdINS6_IJSA_SC_SB_EEES9_SE_SG_Li384ELb1ELb1ELb0ELb0EEENS1_36VarlenDynamicPersistentTileSchedulerILi192ELi128ELi384ELi128ELb0ELb1ELb1ELb1ELb1ELb1EEEEEEEEEvNT_6ParamsE,@"STO_CUDA_ENTRY STV_DEFAULT"
_ZN7cutlass13device_kernelIN5flash11enable_sm90INS1_16FlashAttnFwdSm90INS1_25CollectiveMainloopFwdSm90ILi2EN4cute5tupleIJNS5_1CILi1EEES8_S8_EEENS6_IJNS7_ILi192EEENS7_ILi128EEENS7_ILi64EEEEEELi64ENS_6half_tEfNS_4arch4Sm90ELb1ELb0ELb1ELb1ELb0ELb1ELb0ELb1ELb1ELb1ELb0ELb0EEENS1_21CollectiveEpilogueFwdINS6_IJSA_SC_SB_EEES9_SE_SG_Li384ELb1ELb1ELb0ELb0EEENS1_36VarlenDynamicPersistentTileSchedulerILi192ELi128ELi384ELi128ELb0ELb1ELb1ELb1ELb1ELb1EEEEEEEEEvNT_6ParamsE:
        /* <DEDUP_REMOVED lines=23> */
.L_x_2230:
[----:B------:R-:W-:Y:S05]  /*0170*/  BSYNC B0 ;  /* 0x0000000000007941 */ /* 0x000fea0003800000 */
.L_x_2229:
        /* <DEDUP_REMOVED lines=40> */
.L_x_2231:
        /* <DEDUP_REMOVED lines=22> */
.L_x_2232:
        /* <DEDUP_REMOVED lines=18> */
.L_x_2233:
        /* <DEDUP_REMOVED lines=22> */
.L_x_2234:
        /* <DEDUP_REMOVED lines=22> */
.L_x_2235:
        /* <DEDUP_REMOVED lines=9> */
.L_x_2238:
        /* <DEDUP_REMOVED lines=25> */
[----:B0-----:R-:W-:-:S05]  /*0b60*/  VIADD R12, R0, 0xffffff80 ;  /* 0xffffff80000c7836 */ /* 0x001fca0000000000 */
[----:B------:R-:W-:-:S04]  /*0b70*/  SHF.R.S32.HI R0, RZ, 0x1f, R12 ;  /* 0x0000001fff007819 */ /* 0x000fc8000001140c */
[----:B------:R-:W-:-:S04]  /*0b80*/  LEA.HI R3, R0, R12, RZ, 0x7 ;  /* 0x0000000c00037211 */ /* 0x000fc800078f38ff */
[----:B------:R-:W-:-:S04]  /*0b90*/  LOP3.LUT R4, R3, 0xffffff80, RZ, 0xc0, !PT ;  /* 0xffffff8003047812 */ /* 0x000fc800078ec0ff */
[----:B------:R-:W-:-:S04]  /*0ba0*/  IADD3 R11, R12, -R4, RZ ;  /* 0x800000040c0b7210 */ /* 0x000fc80007ffe0ff */
[----:B------:R-:W-:-:S04]  /*0bb0*/  SHF.R.S32.HI R6, RZ, 0x1f, R11 ;  /* 0x0000001fff067819 */ /* 0x000fc8000001140b */
[----:B------:R-:W-:Y:S02]  /*0bc0*/  LEA.HI R8, R6, R11, RZ, 0x2 ;  /* 0x0000000b06087211 */ /* 0x000fe400078f10ff */
[CC--:B------:R-:W-:Y:S02]  /*0bd0*/  LEA.HI R4, R0.reuse, R12.reuse, RZ, 0x4 ;  /* 0x0000000c00047211 */ /* 0x0c0fe400078f20ff */
[--C-:B------:R-:W-:Y:S02]  /*0be0*/  SHF.R.S32.HI R9, RZ, 0x2, R8.reuse ;  /* 0x00000002ff097819 */ /* 0x100fe40000011408 */
[----:B------:R-:W-:Y:S02]  /*0bf0*/  SHF.R.S32.HI R10, RZ, 0x1f, R8 ;  /* 0x0000001fff0a7819 */ /* 0x000fe40000011408 */
[----:B------:R-:W-:Y:S02]  /*0c00*/  LEA.HI R5, R0, R12, RZ, 0x5 ;  /* 0x0000000c00057211 */ /* 0x000fe400078f28ff */
[----:B------:R-:W-:-:S02]  /*0c10*/  SHF.R.S32.HI R14, RZ, 0x7, R3 ;  /* 0x00000007ff0e7819 */ /* 0x000fc40000011403 */
[----:B------:R-:W-:Y:S02]  /*0c20*/  LEA.HI R10, R10, R9, RZ, 0x3 ;  /* 0x000000090a0a7211 */ /* 0x000fe400078f18ff */
[----:B------:R-:W-:Y:S02]  /*0c30*/  SHF.R.S32.HI R7, RZ, 0x4, R4 ;  /* 0x00000004ff077819 */ /* 0x000fe40000011404 */
[----:B------:R-:W-:Y:S01]  /*0c40*/  SHF.R.S32.HI R15, RZ, 0x5, R5 ;  /* 0x00000005ff0f7819 */ /* 0x000fe20000011405 */
[----:B------:R-:W-:Y:S01]  /*0c50*/  IMAD.HI R5, R14, 0x55555556, RZ ;  /* 0x555555560e057827 */ /* 0x000fe200078e02ff */
[----:B------:R-:W-:Y:S02]  /*0c60*/  LOP3.LUT R10, R10, 0xfffffff8, RZ, 0xc0, !PT ;  /* 0xfffffff80a0a7812 */ /* 0x000fe400078ec0ff */
[C---:B------:R-:W-:Y:S02]  /*0c70*/  LOP3.LUT R3, R4.reuse, 0x3fffff0, RZ, 0xc0, !PT ;  /* 0x03fffff004037812 */ /* 0x040fe400078ec0ff */
[----:B------:R-:W-:-:S02]  /*0c80*/  LEA.HI R4, R4, R7, RZ, 0x1 ;  /* 0x0000000704047211 */ /* 0x000fc400078f08ff */
[----:B------:R-:W-:Y:S01]  /*0c90*/  LEA.HI R6, R6, R11, RZ, 0x5 ;  /* 0x0000000b06067211 */ /* 0x000fe200078f28ff */
[----:B------:R-:W-:Y:S01]  /*0ca0*/  IMAD.IADD R9, R9, 0x1, -R10 ;  /* 0x0000000109097824 */ /* 0x000fe200078e0a0a */
[----:B------:R-:W-:Y:S01]  /*0cb0*/  LOP3.LUT R4, R4, 0x1ffffffe, RZ, 0xc0, !PT ;  /* 0x1ffffffe04047812 */ /* 0x000fe200078ec0ff */
[----:B------:R-:W-:Y:S01]  /*0cc0*/  IMAD.IADD R3, R12, 0x1, -R3 ;  /* 0x000000010c037824 */ /* 0x000fe200078e0a03 */
[----:B------:R-:W-:Y:S02]  /*0cd0*/  LEA.HI R5, R5, R5, RZ, 0x1 ;  /* 0x0000000505057211 */ /* 0x000fe400078f08ff */
[----:B------:R-:W-:Y:S01]  /*0ce0*/  SHF.R.S32.HI R6, RZ, 0x5, R6 ;  /* 0x00000005ff067819 */ /* 0x000fe20000011406 */
[----:B------:R-:W-:Y:S02]  /*0cf0*/  IMAD.IADD R4, R7, 0x1, -R4 ;  /* 0x0000000107047824 */ /* 0x000fe400078e0a04 */
[----:B------:R-:W-:Y:S01]  /*0d00*/  IMAD R3, R15, 0x10, R3 ;  /* 0x000000100f037824 */ /* 0x000fe200078e0203 */
[----:B------:R-:W-:Y:S01]  /*0d10*/  LEA R6, R6, R9, 0x4 ;  /* 0x0000000906067211 */ /* 0x000fe200078e20ff */
[----:B------:R-:W-:-:S02]  /*0d20*/  IMAD R5, R5, -0x3, R14 ;  /* 0xfffffffd05057824 */ /* 0x000fc400078e020e */
[----:B------:R-:W-:Y:S02]  /*0d30*/  IMAD R7, R3, 0x8, R4 ;  /* 0x0000000803077824 */ /* 0x000fe400078e0204 */
[----:B------:R-:W-:-:S05]  /*0d40*/  IMAD R10, R5, 0x40, R6 ;  /* 0x00000040050a7824 */ /* 0x000fca00078e0206 */
[----:B------:R-:W-:Y:S01]  /*0d50*/  STL [R1+0x58], R10 ;  /* 0x0000580a01007387 */ /* 0x000fe20000100800 */
[----:B------:R-:W-:Y:S02]  /*0d60*/  LOP3.LUT R8, R8, 0x7ffffffc, RZ, 0xc0, !PT ;  /* 0x7ffffffc08087812 */ /* 0x000fe400078ec0ff */
[----:B------:R-:W-:Y:S01]  /*0d70*/  CS2R R22, SRZ ;  /* 0x0000000000167805 */ /* 0x000fe2000001ff00 */
[----:B------:R-:W-:Y:S02]  /*0d80*/  IMAD.MOV.U32 R154, RZ, RZ, RZ ;  /* 0x000000ffff9a7224 */ /* 0x000fe400078e00ff */
[----:B------:R-:W-:Y:S01]  /*0d90*/  IMAD.MOV.U32 R18, RZ, RZ, RZ ;  /* 0x000000ffff127224 */ /* 0x000fe200078e00ff */
[----:B--2---:R-:W-:-:S05]  /*0da0*/  LOP3.LUT R3, R13, 0x1, RZ, 0xfc, !PT ;  /* 0x000000010d037812 */ /* 0x004fca00078efcff */
[----:B------:R0:W-:Y:S02]  /*0db0*/  STL [R1+0x4], R3 ;  /* 0x0000040301007387 */ /* 0x0001e40000100800 */
[CC--:B0-----:R-:W-:Y:S02]  /*0dc0*/  LEA.HI R3, R0.reuse, R12.reuse, RZ, 0x3 ;  /* 0x0000000c00037211 */ /* 0x0c1fe400078f18ff */
[----:B------:R-:W-:-:S04]  /*0dd0*/  LEA.HI R0, R0, R12, RZ, 0x2 ;  /* 0x0000000c00007211 */ /* 0x000fc800078f10ff */
[--C-:B------:R-:W-:Y:S02]  /*0de0*/  SHF.R.S32.HI R19, RZ, 0x2, R0.reuse ;  /* 0x00000002ff137819 */ /* 0x100fe40000011400 */
[----:B------:R-:W-:-:S03]  /*0df0*/  SHF.R.S32.HI R4, RZ, 0x1f, R0 ;  /* 0x0000001fff047819 */ /* 0x000fc60000011400 */
[----:B------:R-:W-:Y:S01]  /*0e00*/  VIADD R9, R19, 0x60 ;  /* 0x0000006013097836 */ /* 0x000fe20000000000 */
[----:B------:R-:W-:Y:S02]  /*0e10*/  LOP3.LUT R3, R3, 0xfffffff8, RZ, 0xc0, !PT ;  /* 0xfffffff803037812 */ /* 0x000fe400078ec0ff */
[----:B------:R-:W-:Y:S02]  /*0e20*/  LOP3.LUT R0, R0, 0xfffffffc, RZ, 0xc0, !PT ;  /* 0xfffffffc00007812 */ /* 0x000fe400078ec0ff */
[----:B------:R-:W-:Y:S02]  /*0e30*/  LEA.HI R4, R4, R19, RZ, 0x3 ;  /* 0x0000001304047211 */ /* 0x000fe400078f18ff */
[----:B------:R-:W-:Y:S01]  /*0e40*/  SHF.R.S32.HI R5, RZ, 0x1f, R9 ;  /* 0x0000001fff057819 */ /* 0x000fe20000011409 */
[C---:B------:R-:W-:Y:S01]  /*0e50*/  IMAD.IADD R6, R12.reuse, 0x1, -R0 ;  /* 0x000000010c067824 */ /* 0x040fe200078e0a00 */
[----:B------:R-:W-:Y:S01]  /*0e60*/  IADD3 R3, R12, -R3, RZ ;  /* 0x800000030c037210 */ /* 0x000fe20007ffe0ff */
[----:B------:R-:W-:Y:S01]  /*0e70*/  IMAD.SHL.U32 R3, R9, 0x40, RZ ;  /* 0x0000004009037824 */ /* 0x000fe200078e00ff */
[----:B------:R-:W-:-:S02]  /*0e80*/  LOP3.LUT R4, R4, 0xfffffff8, RZ, 0xc0, !PT ;  /* 0xfffffff804047812 */ /* 0x000fc400078ec0ff */
[----:B------:R-:W-:Y:S01]  /*0e90*/  LEA.HI R5, R5, R9, RZ, 0x3 ;  /* 0x0000000905057211 */ /* 0x000fe200078f18ff */
[C---:B------:R-:W-:Y:S01]  /*0ea0*/  IMAD.SHL.U32 R16, R6.reuse, 0x8, RZ ;  /* 0x0000000806107824 */ /* 0x040fe200078e00ff */
[----:B------:R-:W-:Y:S01]  /*0eb0*/  SHF.R.S32.HI R0, RZ, 0x1f, R19 ;  /* 0x0000001fff007819 */ /* 0x000fe20000011413 */
[----:B------:R-:W-:Y:S01]  /*0ec0*/  IMAD.IADD R4, R19, 0x1, -R4 ;  /* 0x0000000113047824 */ /* 0x000fe200078e0a04 */
[----:B------:R-:W-:Y:S01]  /*0ed0*/  LEA.HI R0, R6, R6, RZ, 0x1 ;  /* 0x0000000606007211 */ /* 0x000fe200078f08ff */
[----:B------:R-:W-:Y:S01]  /*0ee0*/  IMAD.SHL.U32 R5, R5, 0x40, RZ ;  /* 0x0000004005057824 */ /* 0x000fe200078e00ff */
[----:B------:R-:W-:Y:S01]  /*0ef0*/  LOP3.LUT R3, R3, 0x1c0, RZ, 0xc0, !PT ;  /* 0x000001c003037812 */ /* 0x000fe200078ec0ff */
[----:B------:R-:W-:Y:S01]  /*0f00*/  STL [R1+0x50], RZ ;  /* 0x000050ff01007387 */ /* 0x000fe20000100800 */
[----:B------:R-:W-:Y:S02]  /*0f10*/  LOP3.LUT R0, R0, 0x1ffffffe, RZ, 0xc0, !PT ;  /* 0x1ffffffe00007812 */ /* 0x000fe400078ec0ff */
[----:B------:R-:W-:Y:S01]  /*0f20*/  SHF.R.U32.HI R9, RZ, 0x3, R3 ;  /* 0x00000003ff097819 */ /* 0x000fe20000011603 */
[----:B------:R0:W-:Y:S01]  /*0f30*/  STL [R1+0x38], R4 ;  /* 0x0000380401007387 */ /* 0x0001e20000100800 */
[----:B------:R-:W-:Y:S01]  /*0f40*/  LOP3.LUT R3, R3, 0x38, R16, 0xf8, !PT ;  /* 0x0000003803037812 */ /* 0x000fe200078ef810 */
[----:B------:R-:W-:Y:S01]  /*0f50*/  IMAD.IADD R0, R6, 0x1, -R0 ;  /* 0x0000000106007824 */ /* 0x000fe200078e0a00 */
[----:B0-----:R-:W-:-:S02]  /*0f60*/  LOP3.LUT R4, R5, 0xfffffe00, RZ, 0xc0, !PT ;  /* 0xfffffe0005047812 */ /* 0x001fc400078ec0ff */
[----:B------:R-:W-:Y:S02]  /*0f70*/  IADD3 R5, R11, -R8, RZ ;  /* 0x800000080b057210 */ /* 0x000fe40007ffe0ff */
[----:B------:R-:W-:Y:S01]  /*0f80*/  LOP3.LUT R3, R4, R3, R9, 0xf6, !PT ;  /* 0x0000000304037212 */ /* 0x000fe200078ef609 */
[----:B------:R0:W-:Y:S01]  /*0f90*/  STL [R1+0x3c], R4 ;  /* 0x00003c0401007387 */ /* 0x0001e20000100800 */
[----:B------:R-:W-:-:S03]  /*0fa0*/  IMAD R0, R0, 0x8, R10 ;  /* 0x0000000800007824 */ /* 0x000fc600078e020a */
[----:B------:R-:W-:Y:S01]  /*0fb0*/  IMAD R3, R3, 0x2, R2 ;  /* 0x0000000203037824 */ /* 0x000fe200078e0202 */
[----:B------:R1:W-:Y:S01]  /*0fc0*/  STL [R1+0x40], R5 ;  /* 0x0000400501007387 */ /* 0x0003e20000100800 */
[----:B0-----:R-:W-:-:S05]  /*0fd0*/  IMAD.SHL.U32 R4, R7, 0x8, RZ ;  /* 0x0000000807047824 */ /* 0x001fca00078e00ff */
[----:B------:R1:W-:Y:S04]  /*0fe0*/  STL [R1+0x5c], R4 ;  /* 0x00005c0401007387 */ /* 0x0003e80000100800 */
[----:B------:R1:W-:Y:S04]  /*0ff0*/  STL [R1+0x44], R0 ;  /* 0x0000440001007387 */ /* 0x0003e80000100800 */
[----:B------:R1:W-:Y:S01]  /*1000*/  STL [R1+0x54], R3 ;  /* 0x0000540301007387 */ /* 0x0003e20000100800 */
[----:B------:R-:W-:-:S05]  /*1010*/  SHF.L.U32 R152, R6, 0x2, RZ ;  /* 0x0000000206987819 */ /* 0x000fca00000006ff */
[----:B------:R-:W-:-:S07]  /*1020*/  VIADD R155, R152, 0x10 ;  /* 0x00000010989b7836 */ /* 0x000fce0000000000 */
.L_x_2372:
[----:B01-3-5:R-:W0:Y:S02]  /*1030*/  LDC.64 R4, c[0x0][0xc88] ;  /* 0x00032200ff047b82 */ /* 0x02be240000000a00 */
[----:B0-----:R-:W-:-:S05]  /*1040*/  IMAD.WIDE R4, R31, 0x4, R4 ;  /* 0x000000041f047825 */ /* 0x001fca00078e0204 */
[----:B--2---:R-:W2:Y:S01]  /*1050*/  LDG.E R11, desc[UR40][R4.64] ;  /* 0x00000028040b7981 */ /* 0x004ea2000c1e1900 */
[----:B------:R-:W-:Y:S05]  /*1060*/  YIELD ;  /* 0x0000000000007946 */ /* 0x000fea0003800000 */
[----:B------:R-:W-:Y:S01]  /*1070*/  ULDC.64 UR4, c[0x0][0xa28] ;  /* 0x00028a0000047ab9 */ /* 0x000fe20000000a00 */
[----:B------:R-:W-:Y:S01]  /*1080*/  ULDC.64 UR8, c[0x0][0xa18] ;  /* 0x0002860000087ab9 */ /* 0x000fe20000000a00 */
[----:B------:R-:W-:Y:S01]  /*1090*/  ISETP.NE.U32.AND P1, PT, RZ, UR4, PT ;  /* 0x00000004ff007c0c */ /* 0x000fe2000bf25070 */
[----:B------:R-:W-:Y:S01]  /*10a0*/  ULDC.64 UR6, c[0x0][0xa08] ;  /* 0x0002820000067ab9 */ /* 0x000fe20000000a00 */
[----:B------:R-:W-:Y:S01]  /*10b0*/  MOV R3, RZ ;  /* 0x000000ff00037202 */ /* 0x000fe20000000f00 */
[----:B------:R-:W-:Y:S01]  /*10c0*/  IMAD.MOV.U32 R33, RZ, RZ, RZ ;  /* 0x000000ffff217224 */ /* 0x000fe200078e00ff */
[----:B------:R-:W-:-:S02]  /*10d0*/  ISETP.NE.AND.EX P1, PT, RZ, UR5, PT, P1 ;  /* 0x00000005ff007c0c */ /* 0x000fc4000bf25310 */
[----:B------:R-:W-:-:S04]  /*10e0*/  ISETP.NE.U32.AND P0, PT, RZ, UR6, PT ;  /* 0x00000006ff007c0c */ /* 0x000fc8000bf05070 */
[----:B------:R-:W-:Y:S02]  /*10f0*/  ISETP.NE.AND.EX P0, PT, RZ, UR7, PT, P0 ;  /* 0x00000007ff007c0c */ /* 0x000fe4000bf05300 */
[----:B--2---:R-:W-:Y:S01]  /*1100*/  SHF.R.S32.HI R0, RZ, 0x1f, R11 ;  /* 0x0000001fff007819 */ /* 0x004fe2000001140b */
[----:B------:R-:W-:-:S04]  /*1110*/  IMAD.SHL.U32 R34, R11, 0x4, RZ ;  /* 0x000000040b227824 */ /* 0x000fc800078e00ff */
        /* <DEDUP_REMOVED lines=8> */
[----:B------:R-:W-:Y:S01]  /*11a0*/  ISETP.NE.AND.EX P2, PT, RZ, UR9, PT, P2 ;  /* 0x00000009ff007c0c */ /* 0x000fe2000bf45320 */
[----:B------:R-:W-:Y:S01]  /*11b0*/  IMAD.U32 R10, RZ, RZ, UR4 ;  /* 0x00000004ff0a7e24 */ /* 0x000fe2000f8e00ff */
[----:B------:R-:W-:Y:S01]  /*11c0*/  IADD3.X R9, R35, UR7, RZ, P3, !PT ;  /* 0x0000000723097c10 */ /* 0x000fe20009ffe4ff */
[----:B------:R-:W-:-:S04]  /*11d0*/  ULDC.64 UR4, c[0x0][0x418] ;  /* 0x0001060000047ab9 */ /* 0x000fc80000000a00 */
[----:B------:R0:W5:Y:S06]  /*11e0*/  @P0 LDG.E R33, desc[UR40][R8.64] ;  /* 0x0000002808210981 */ /* 0x00016c000c1e1900 */
[----:B------:R-:W-:-:S04]  /*11f0*/  @P2 IADD3 R4, P1, R34, UR8, RZ ;  /* 0x0000000822042c10 */ /* 0x000fc8000ff3e0ff */
[----:B------:R-:W-:-:S05]  /*1200*/  @P2 IADD3.X R5, R35, UR9, RZ, P1, !PT ;  /* 0x0000000923052c10 */ /* 0x000fca0008ffe4ff */
[----:B------:R-:W2:Y:S01]  /*1210*/  @P2 LDG.E R10, desc[UR40][R4.64] ;  /* 0x00000028040a2981 */ /* 0x000ea2000c1e1900 */
        /* <DEDUP_REMOVED lines=9> */
[----:B------:R-:W-:Y:S01]  /*12b0*/  IMAD.MOV.U32 R31, RZ, RZ, R11 ;  /* 0x000000ffff1f7224 */ /* 0x000fe200078e000b */
[----:B--2---:R0:W-:Y:S01]  /*12c0*/  STL [R1+0x20], R10 ;  /* 0x0000200a01007387 */ /* 0x0041e20000100800 */
[----:B------:R-:W-:Y:S05]  /*12d0*/  @P2 BRA `(.L_x_2240) ;  /* 0x0000000000282947 */ /* 0x000fea0003800000 */
[----:B------:R-:W-:Y:S02]  /*12e0*/  ULDC.64 UR4, c[0x0][0xa00] ;  /* 0x0002800000047ab9 */ /* 0x000fe40000000a00 */
[----:B------:R-:W-:-:S04]  /*12f0*/  ISETP.NE.U32.AND P1, PT, RZ, UR4, PT ;  /* 0x00000004ff007c0c */ /* 0x000fc8000bf25070 */
[----:B------:R-:W-:-:S13]  /*1300*/  ISETP.NE.AND.EX P1, PT, RZ, UR5, PT, P1 ;  /* 0x00000005ff007c0c */ /* 0x000fda000bf25310 */
[----:B------:R-:W-:Y:S05]  /*1310*/  @!P1 BRA `(.L_x_2240) ;  /* 0x0000000000189947 */ /* 0x000fea0003800000 */
[----:B------:R-:W1:Y:S02]  /*1320*/  LDC.64 R4, c[0x0][0xa00] ;  /* 0x00028000ff047b82 */ /* 0x000e640000000a00 */
[----:B-1----:R-:W-:-:S05]  /*1330*/  IMAD.WIDE R4, R31, 0x4, R4 ;  /* 0x000000041f047825 */ /* 0x002fca00078e0204 */
[----:B------:R-:W2:Y:S04]  /*1340*/  LDG.E R0, desc[UR40][R4.64] ;  /* 0x0000002804007981 */ /* 0x000ea8000c1e1900 */
[----:B0-----:R-:W2:Y:S02]  /*1350*/  LDG.E R7, desc[UR40][R4.64+0x4] ;  /* 0x0000042804077981 */ /* 0x001ea4000c1e1900 */
[----:B--2---:R-:W-:-:S05]  /*1360*/  IMAD.IADD R10, R7, 0x1, -R0 ;  /* 0x00000001070a7824 */ /* 0x004fca00078e0a00 */
[----:B------:R1:W-:Y:S02]  /*1370*/  STL [R1+0x20], R10 ;  /* 0x0000200a01007387 */ /* 0x0003e40000100800 */
.L_x_2240:
[----:B------:R-:W-:Y:S01]  /*1380*/  ULDC.64 UR4, c[0x0][0xa20] ;  /* 0x0002880000047ab9 */ /* 0x000fe20000000a00 */
[----:B------:R2:W-:Y:S01]  /*1390*/  STL [R1+0x4c], R30 ;  /* 0x00004c1e01007387 */ /* 0x0005e20000100800 */
[----:B------:R-:W-:-:S04]  /*13a0*/  ISETP.NE.U32.AND P1, PT, RZ, UR4, PT ;  /* 0x00000004ff007c0c */ /* 0x000fc8000bf25070 */
[----:B------:R-:W-:-:S13]  /*13b0*/  ISETP.NE.AND.EX P1, PT, RZ, UR5, PT, P1 ;  /* 0x00000005ff007c0c */ /* 0x000fda000bf25310 */
[----:B--2---:R-:W-:Y:S05]  /*13c0*/  @!P1 BRA `(.L_x_2241) ;  /* 0x0000000000109947 */ /* 0x004fea0003800000 */
[----:B------:R-:W-:-:S04]  /*13d0*/  IADD3 R4, P0, R34, UR4, RZ ;  /* 0x0000000422047c10 */ /* 0x000fc8000ff1e0ff */
[----:B------:R-:W-:-:S05]  /*13e0*/  IADD3.X R5, R35, UR5, RZ, P0, !PT ;  /* 0x0000000523057c10 */ /* 0x000fca00087fe4ff */
[----:B------:R2:W5:Y:S01]  /*13f0*/  LDG.E R32, desc[UR40][R4.64] ;  /* 0x0000002804207981 */ /* 0x000562000c1e1900 */
[----:B------:R-:W-:Y:S05]  /*1400*/  BRA `(.L_x_2242) ;  /* 0x0000000000107947 */ /* 0x000fea0003800000 */
.L_x_2241:
[----:B------:R-:W-:Y:S05]  /*1410*/  @!P0 BRA `(.L_x_2242) ;  /* 0x00000000000c8947 */ /* 0x000fea0003800000 */
[----:B------:R-:W2:Y:S04]  /*1420*/  LDG.E R5, desc[UR40][R8.64] ;  /* 0x0000002808057981 */ /* 0x000ea8000c1e1900 */
[----:B------:R-:W2:Y:S02]  /*1430*/  LDG.E R32, desc[UR40][R8.64+0x4] ;  /* 0x0000042808207981 */ /* 0x000ea4000c1e1900 */
[----:B--2---:R-:W-:-:S07]  /*1440*/  IMAD.IADD R32, R32, 0x1, -R5 ;  /* 0x0000000120207824 */ /* 0x004fce00078e0a05 */
.L_x_2242:
[----:B------:R-:W-:Y:S01]  /*1450*/  ULDC.64 UR4, c[0x0][0xa10] ;  /* 0x0002840000047ab9 */ /* 0x000fe20000000a00 */
[----:B0-----:R-:W0:Y:S01]  /*1460*/  LDC R8, c[0x0][0x448] ;  /* 0x00011200ff087b82 */ /* 0x001e220000000800 */
[----:B------:R-:W-:-:S04]  /*1470*/  ISETP.NE.U32.AND P0, PT, RZ, UR4, PT ;  /* 0x00000004ff007c0c */ /* 0x000fc8000bf05070 */
[----:B------:R-:W-:Y:S01]  /*1480*/  ISETP.NE.AND.EX P0, PT, RZ, UR5, PT, P0 ;  /* 0x00000005ff007c0c */ /* 0x000fe2000bf05300 */
[----:B------:R-:W-:-:S12]  /*1490*/  ULDC.64 UR4, c[0x0][0xa30] ;  /* 0x00028c0000047ab9 */ /* 0x000fd80000000a00 */
[----:B--2---:R-:W2:Y:S02]  /*14a0*/  @P0 LDC.64 R4, c[0x0][0xa10] ;  /* 0x00028400ff040b82 */ /* 0x004ea40000000a00 */
[----:B--2---:R-:W-:-:S05]  /*14b0*/  @P0 IMAD.WIDE R4, R31, 0x4, R4 ;  /* 0x000000041f040825 */ /* 0x004fca00078e0204 */
[----:B------:R-:W2:Y:S04]  /*14c0*/  @P0 LDG.E R0, desc[UR40][R4.64] ;  /* 0x0000002804000981 */ /* 0x000ea8000c1e1900 */
[----:B------:R3:W2:Y:S01]  /*14d0*/  @P0 LDG.E R9, desc[UR40][R4.64+0x4] ;  /* 0x0000042804090981 */ /* 0x0006a2000c1e1900 */
[----:B------:R-:W-:Y:S01]  /*14e0*/  ISETP.NE.U32.AND P1, PT, RZ, UR4, PT ;  /* 0x00000004ff007c0c */ /* 0x000fe2000bf25070 */
[----:B-----5:R-:W-:-:S03]  /*14f0*/  IMAD.MOV.U32 R24, RZ, RZ, R32 ;  /* 0x000000ffff187224 */ /* 0x020fc600078e0020 */
[----:B------:R-:W-:-:S13]  /*1500*/  ISETP.NE.AND.EX P1, PT, RZ, UR5, PT, P1 ;  /* 0x00000005ff007c0c */ /* 0x000fda000bf25310 */
[----:B------:R-:W-:-:S04]  /*1510*/  @P1 IADD3 R6, P2, R34, UR4, RZ ;  /* 0x0000000422061c10 */ /* 0x000fc8000ff5e0ff */
[----:B------:R-:W-:-:S05]  /*1520*/  @P1 IADD3.X R7, R35, UR5, RZ, P2, !PT ;  /* 0x0000000523071c10 */ /* 0x000fca00097fe4ff */
[----:B------:R4:W5:Y:S01]  /*1530*/  @P1 LDG.E R24, desc[UR40][R6.64] ;  /* 0x0000002806181981 */ /* 0x000962000c1e1900 */
[----:B0-----:R-:W-:Y:S01]  /*1540*/  ISETP.NE.AND P1, PT, R8, 0x1, PT ;  /* 0x000000010800780c */ /* 0x001fe20003f25270 */
[----:B------:R-:W-:Y:S02]  /*1550*/  IMAD R12, R29, 0xc0, RZ ;  /* 0x000000c01d0c7824 */ /* 0x000fe400078e02ff */
[----:B------:R-:W-:Y:S02]  /*1560*/  IMAD.IADD R8, R32, 0x1, -R3 ;  /* 0x0000000120087824 */ /* 0x000fe400078e0a03 */
[----:B---3--:R-:W-:Y:S01]  /*1570*/  VIADD R4, R12, 0xbf ;  /* 0x000000bf0c047836 */ /* 0x008fe20000000000 */
[----:B------:R0:W-:Y:S02]  /*1580*/  STL [R1+0x2c], R12 ;  /* 0x00002c0c01007387 */ /* 0x0001e40000100800 */
[----:B------:R-:W-:-:S04]  /*1590*/  IADD3 R27, -R8, RZ, RZ ;  /* 0x000000ff081b7210 */ /* 0x000fc80007ffe1ff */
[----:B------:R-:W-:Y:S01]  /*15a0*/  VIMNMX R27, RZ, R27, !PT ;  /* 0x0000001bff1b7248 */ /* 0x000fe20007fe0100 */
[----:B------:R-:W3:Y:S08]  /*15b0*/  @P1 LDC R11, c[0x0][0x44c] ;  /* 0x00011300ff0b1b82 */ /* 0x000ef00000000800 */
[----:B------:R-:W1:Y:S01]  /*15c0*/  @P1 LDC R5, c[0x0][0x450] ;  /* 0x00011400ff051b82 */ /* 0x000e620000000800 */
[----:B--2---:R-:W-:Y:S01]  /*15d0*/  @P0 IADD3 R28, -R0, R9, RZ ;  /* 0x00000009001c0210 */ /* 0x004fe20007ffe1ff */
[----:B---3--:R-:W-:-:S04]  /*15e0*/  @P1 IMAD.HI.U32 R0, R4, R11, RZ ;  /* 0x0000000b04001227 */ /* 0x008fc800078e00ff */
[----:B----4-:R-:W-:Y:S01]  /*15f0*/  IMAD.IADD R6, R8, 0x1, R28 ;  /* 0x0000000108067824 */ /* 0x010fe200078e021c */
[----:B-1----:R-:W-:-:S03]  /*1600*/  @P1 SHF.R.U32.HI R4, RZ, R5, R0 ;  /* 0x00000005ff041219 */ /* 0x002fc60000011600 */
[C---:B------:R-:W-:Y:S01]  /*1610*/  VIADD R0, R6.reuse, 0x7f ;  /* 0x0000007f06007836 */ /* 0x040fe20000000000 */
[----:B------:R-:W-:Y:S01]  /*1620*/  IADD3 R91, R6, 0x80, -R10 ;  /* 0x00000080065b7810 */ /* 0x000fe20007ffe80a */
[----:B------:R0:W-:Y:S03]  /*1630*/  STL [R1+0x30], R6 ;  /* 0x0000300601007387 */ /* 0x0001e60000100800 */
[----:B------:R-:W-:Y:S01]  /*1640*/  SHF.R.S32.HI R3, RZ, 0x1f, R0 ;  /* 0x0000001fff037819 */ /* 0x000fe20000011400 */
[----:B------:R-:W-:-:S03]  /*1650*/  IMAD.IADD R4, R91, 0x1, R4 ;  /* 0x000000015b047824 */ /* 0x000fc600078e0204 */
[----:B------:R-:W-:Y:S02]  /*1660*/  LEA.HI R3, R3, R0, RZ, 0x7 ;  /* 0x0000000003037211 */ /* 0x000fe400078f38ff */
[----:B------:R-:W-:Y:S02]  /*1670*/  SHF.R.S32.HI R5, RZ, 0x1f, R4 ;  /* 0x0000001fff057819 */ /* 0x000fe40000011404 */
[----:B------:R-:W-:Y:S02]  /*1680*/  SHF.R.S32.HI R92, RZ, 0x7, R3 ;  /* 0x00000007ff5c7819 */ /* 0x000fe40000011403 */
[----:B------:R-:W-:-:S04]  /*1690*/  LEA.HI R5, R5, R4, RZ, 0x7 ;  /* 0x0000000405057211 */ /* 0x000fc800078f38ff */
[----:B------:R-:W-:-:S04]  /*16a0*/  SHF.R.S32.HI R5, RZ, 0x7, R5 ;  /* 0x00000007ff057819 */ /* 0x000fc80000011405 */
[----:B------:R-:W-:-:S05]  /*16b0*/  VIMNMX R5, R92, R5, PT ;  /* 0x000000055c057248 */ /* 0x000fca0003fe0100 */
[----:B------:R-:W-:-:S05]  /*16c0*/  IMAD R5, R5, 0x80, -R8 ;  /* 0x0000008005057824 */ /* 0x000fca00078e0a08 */
[----:B------:R-:W-:-:S04]  /*16d0*/  VIMNMX R0, R5, R28, PT ;  /* 0x0000001c05007248 */ /* 0x000fc80003fe0100 */
[----:B------:R-:W-:Y:S02]  /*16e0*/  ISETP.GT.AND P0, PT, R0, R27, PT ;  /* 0x0000001b0000720c */ /* 0x000fe40003f04270 */
[----:B------:R-:W-:-:S05]  /*16f0*/  SHF.R.U32.HI R27, RZ, 0x7, R27 ;  /* 0x00000007ff1b7819 */ /* 0x000fca000001161b */
[----:B------:R-:W-:-:S06]  /*1700*/  IMAD.MOV.U32 R26, RZ, RZ, R27 ;  /* 0x000000ffff1a7224 */ /* 0x000fcc00078e001b */
[----:B------:R-:W-:-:S05]  /*1710*/  @P0 VIADD R0, R0, 0x7f ;  /* 0x0000007f00000836 */ /* 0x000fca0000000000 */
[----:B------:R-:W-:-:S04]  /*1720*/  @P0 SHF.R.S32.HI R3, RZ, 0x1f, R0 ;  /* 0x0000001fff030819 */ /* 0x000fc80000011400 */
[----:B------:R-:W-:-:S04]  /*1730*/  @P0 LEA.HI R3, R3, R0, RZ, 0x7 ;  /* 0x0000000003030211 */ /* 0x000fc800078f38ff */
[----:B------:R-:W-:Y:S02]  /*1740*/  @P0 SHF.R.S32.HI R26, RZ, 0x7, R3 ;  /* 0x00000007ff1a0819 */ /* 0x000fe40000011403 */
        /* <DEDUP_REMOVED lines=23> */
.L_x_2245:
[----:B------:R-:W-:Y:S05]  /*18c0*/  BSYNC B6 ;  /* 0x0000000000067941 */ /* 0x000fea0003800000 */
.L_x_2244:
        /* <DEDUP_REMOVED lines=20> */
.L_x_2247:
[----:B------:R-:W-:Y:S05]  /*1a10*/  BSYNC B6 ;  /* 0x0000000000067941 */ /* 0x000fea0003800000 */
.L_x_2246:
[----:B------:R-:W-:Y:S01]  /*1a20*/  ULDC.64 UR4, c[0x0][0x9f8] ;  /* 0x00027e0000047ab9 */ /* 0x000fe20000000a00 */
[----:B------:R-:W2:Y:S01]  /*1a30*/  LDL R37, [R1+0x38] ;  /* 0x0000380001257983 */ /* 0x000ea20000100800 */
[----:B------:R-:W-:Y:S01]  /*1a40*/  ISETP.NE.U32.AND P0, PT, RZ, UR4, PT ;  /* 0x00000004ff007c0c */ /* 0x000fe2000bf05070 */
[----:B------:R-:W0:Y:S01]  /*1a50*/  LDC.64 R4, c[0x0][0x300] ;  /* 0x0000c000ff047b82 */ /* 0x000e220000000a00 */
[----:B------:R-:W-:Y:S01]  /*1a60*/  IMAD.IADD R32, R33, 0x1, R32 ;  /* 0x0000000121207824 */ /* 0x000fe200078e0220 */
[----:B------:R-:W3:Y:S01]  /*1a70*/  LDL.LU R41, [R1] ;  /* 0x0000000001297983 */ /* 0x000ee20000300800 */
[----:B------:R-:W-:Y:S01]  /*1a80*/  ISETP.NE.AND.EX P0, PT, RZ, UR5, PT, P0 ;  /* 0x00000005ff007c0c */ /* 0x000fe2000bf05300 */
[----:B------:R-:W-:Y:S02]  /*1a90*/  ULDC.64 UR6, c[0x0][0xa08] ;  /* 0x0002820000067ab9 */ /* 0x000fe40000000a00 */
[----:B------:R-:W4:Y:S01]  /*1aa0*/  LDL R36, [R1+0x3c] ;  /* 0x00003c0001247983 */ /* 0x000f220000100800 */
[----:B------:R-:W1:Y:S01]  /*1ab0*/  S2R R40, SR_TID.X ;  /* 0x0000000000287919 */ /* 0x000e620000002100 */
[----:B------:R-:W-:Y:S01]  /*1ac0*/  SHF.R.S32.HI R13, RZ, 0x1f, R30 ;  /* 0x0000001fff0d7819 */ /* 0x000fe2000001141e */
[----:B------:R-:W3:Y:S07]  /*1ad0*/  LDC R63, c[0x0][0x3f4] ;  /* 0x0000fd00ff3f7b82 */ /* 0x000eee0000000800 */
[----:B------:R-:W-:-:S04]  /*1ae0*/  @P0 IADD3 R6, P1, R34, UR4, RZ ;  /* 0x0000000422060c10 */ /* 0x000fc8000ff3e0ff */
[----:B------:R-:W-:Y:S01]  /*1af0*/  @P0 IADD3.X R7, R35, UR5, RZ, P1, !PT ;  /* 0x0000000523070c10 */ /* 0x000fe20008ffe4ff */
[----:B------:R-:W-:Y:S01]  /*1b00*/  ULDC.64 UR4, c[0x0][0x308] ;  /* 0x0000c20000047ab9 */ /* 0x000fe20000000a00 */
[----:B------:R-:W-:Y:S01]  /*1b10*/  SHF.R.S32.HI R17, RZ, 0x1f, R16 ;  /* 0x0000001fff117819 */ /* 0x000fe20000011410 */
[----:B------:R-:W1:Y:S02]  /*1b20*/  LDC.64 R68, c[0x0][0x408] ;  /* 0x00010200ff447b82 */ /* 0x000e640000000a00 */
[----:B------:R1:W4:Y:S01]  /*1b30*/  @P0 LDG.E R31, desc[UR40][R6.64] ;  /* 0x00000028061f0981 */ /* 0x000322000c1e1900 */
[----:B------:R-:W-:Y:S01]  /*1b40*/  SHF.R.S32.HI R35, RZ, 0x1f, R32 ;  /* 0x0000001fff237819 */ /* 0x000fe20000011420 */
[-C--:B0-----:R-:W-:Y:S01]  /*1b50*/  IMAD.WIDE.U32 R8, R32, R4.reuse, RZ ;  /* 0x0000000420087225 */ /* 0x081fe200078e00ff */
[----:B------:R-:W-:Y:S02]  /*1b60*/  ISETP.NE.U32.AND P0, PT, RZ, UR6, PT ;  /* 0x00000006ff007c0c */ /* 0x000fe4000bf05070 */
[----:B------:R-:W-:Y:S01]  /*1b70*/  SHF.R.S32.HI R38, RZ, 0x1f, R19 ;  /* 0x0000001fff267819 */ /* 0x000fe20000011413 */
[-C--:B------:R-:W-:Y:S01]  /*1b80*/  IMAD R0, R35, R4.reuse, RZ ;  /* 0x0000000423007224 */ /* 0x080fe200078e02ff */
[----:B------:R-:W-:Y:S01]  /*1b90*/  ISETP.NE.AND.EX P0, PT, RZ, UR7, PT, P0 ;  /* 0x00000007ff007c0c */ /* 0x000fe2000bf05300 */
[----:B------:R-:W-:Y:S01]  /*1ba0*/  IMAD.WIDE.U32 R10, R19, R4, R16 ;  /* 0x00000004130a7225 */ /* 0x000fe200078e0010 */
[----:B------:R-:W-:-:S02]  /*1bb0*/  SHF.R.S32.HI R153, RZ, 0x1f, R152 ;  /* 0x0000001fff997819 */ /* 0x000fc40000011498 */
[----:B------:R-:W-:Y:S01]  /*1bc0*/  SHF.L.U64.HI R74, R4, 0x7, R5 ;  /* 0x00000007044a7819 */ /* 0x000fe20000010205 */
[----:B------:R-:W-:Y:S02]  /*1bd0*/  IMAD R3, R32, R5, R0 ;  /* 0x0000000520037224 */ /* 0x000fe400078e0200 */
[----:B------:R-:W-:Y:S02]  /*1be0*/  IMAD.SHL.U32 R73, R4, 0x80, RZ ;  /* 0x0000008004497824 */ /* 0x000fe400078e00ff */
[----:B------:R-:W-:Y:S01]  /*1bf0*/  VIADD R66, R16, 0x20 ;  /* 0x0000002010427836 */ /* 0x000fe20000000000 */
[----:B------:R-:W-:Y:S01]  /*1c00*/  IADD3 R9, R9, R3, RZ ;  /* 0x0000000309097210 */ /* 0x000fe20007ffe0ff */
[----:B------:R-:W-:Y:S01]  /*1c10*/  IMAD R3, R13, UR4, RZ ;  /* 0x000000040d037c24 */ /* 0x000fe2000f8e02ff */
[----:B-1----:R-:W-:Y:S02]  /*1c20*/  SHF.R.U32.HI R39, RZ, 0x7, R40 ;  /* 0x00000007ff277819 */ /* 0x002fe40000011628 */
[----:B------:R-:W-:Y:S01]  /*1c30*/  IADD3 R40, R40, -0x80, RZ ;  /* 0xffffff8028287810 */ /* 0x000fe20007ffe0ff */
[C---:B------:R-:W-:Y:S01]  /*1c40*/  IMAD R3, R30.reuse, UR5, R3 ;  /* 0x000000051e037c24 */ /* 0x040fe2000f8e0203 */
[----:B------:R-:W-:Y:S01]  /*1c50*/  ISETP.NE.AND P6, PT, R39, 0x1, PT ;  /* 0x000000012700780c */ /* 0x000fe20003fc5270 */
[----:B------:R-:W-:Y:S01]  /*1c60*/  IMAD.WIDE.U32 R6, R30, UR4, R8 ;  /* 0x000000041e067c25 */ /* 0x000fe2000f8e0008 */
[----:B------:R-:W-:-:S03]  /*1c70*/  ULDC.64 UR4, c[0x0][0x310] ;  /* 0x0000c40000047ab9 */ /* 0x000fc60000000a00 */
[----:B------:R-:W-:Y:S02]  /*1c80*/  IMAD.IADD R7, R7, 0x1, R3 ;  /* 0x0000000107077824 */ /* 0x000fe400078e0203 */
[----:B------:R-:W-:-:S04]  /*1c90*/  IMAD.WIDE.U32 R20, R19, R68, R16 ;  /* 0x0000004413147225 */ /* 0x000fc800078e0010 */
[----:B------:R-:W-:Y:S01]  /*1ca0*/  VIADD R64, R39, 0x8 ;  /* 0x0000000827407836 */ /* 0x000fe20000000000 */
[C---:B--2---:R-:W-:Y:S02]  /*1cb0*/  LOP3.LUT P1, RZ, R37.reuse, 0x4, RZ, 0xc0, !PT ;  /* 0x0000000425ff7812 */ /* 0x044fe4000782c0ff */
[----:B------:R-:W-:Y:S01]  /*1cc0*/  SHF.L.U32 R70, R37, 0x6, RZ ;  /* 0x0000000625467819 */ /* 0x000fe200000006ff */
[----:B------:R-:W-:Y:S01]  /*1cd0*/  VIADD R37, R19, 0x60 ;  /* 0x0000006013257836 */ /* 0x000fe20000000000 */
[----:B---3--:R-:W-:Y:S02]  /*1ce0*/  LOP3.LUT R41, R41, 0xfffffffb, RZ, 0xc0, !PT ;  /* 0xfffffffb29297812 */ /* 0x008fe400078ec0ff */
[----:B------:R-:W-:Y:S02]  /*1cf0*/  LOP3.LUT R70, R70, 0x1c0, RZ, 0xc0, !PT ;  /* 0x000001c046467812 */ /* 0x000fe400078ec0ff */
[----:B------:R-:W-:Y:S02]  /*1d00*/  SHF.R.S32.HI R65, RZ, 0x1f, R37 ;  /* 0x0000001fff417819 */ /* 0x000fe40000011425 */
[----:B------:R-:W-:-:S02]  /*1d10*/  SHF.R.S32.HI R37, RZ, 0x1f, R40 ;  /* 0x0000001fff257819 */ /* 0x000fc40000011428 */
[----:B------:R-:W-:Y:S02]  /*1d20*/  SHF.R.U32.HI R67, RZ, 0x3, R70 ;  /* 0x00000003ff437819 */ /* 0x000fe40000011646 */
[----:B------:R-:W-:Y:S02]  /*1d30*/  @P1 LOP3.LUT R41, R41, 0x4, RZ, 0xfc, !PT ;  /* 0x0000000429291812 */ /* 0x000fe400078efcff */
[----:B------:R-:W-:-:S03]  /*1d40*/  LEA.HI R37, R37, R40, RZ, 0x5 ;  /* 0x0000002825257211 */ /* 0x000fc600078f28ff */
[----:B------:R0:W-:Y:S01]  /*1d50*/  STL [R1], R41 ;  /* 0x0000002901007387 */ /* 0x0001e20000100800 */
[----:B------:R-:W-:Y:S02]  /*1d60*/  SHF.R.S32.HI R37, RZ, 0x5, R37 ;  /* 0x00000005ff257819 */ /* 0x000fe40000011425 */
[----:B----4-:R-:W-:Y:S02]  /*1d70*/  SEL R57, R31, RZ, !P0 ;  /* 0x000000ff1f397207 */ /* 0x010fe40004000000 */
[----:B------:R-:W-:-:S03]  /*1d80*/  SHF.R.S32.HI R0, RZ, 0x1f, R31 ;  /* 0x0000001fff007819 */ /* 0x000fc6000001141f */
[----:B------:R-:W-:Y:S01]  /*1d90*/  IMAD.WIDE.U32 R8, R57, UR4, R6 ;  /* 0x0000000439087c25 */ /* 0x000fe2000f8e0006 */
[----:B------:R-:W-:Y:S01]  /*1da0*/  SEL R14, R0, RZ, !P0 ;  /* 0x000000ff000e7207 */ /* 0x000fe20004000000 */
[----:B------:R-:W1:Y:S01]  /*1db0*/  LDC.64 R6, c[0x0][0x3f8] ;  /* 0x0000fe00ff067b82 */ /* 0x000e620000000a00 */
[----:B------:R-:W-:-:S03]  /*1dc0*/  IADD3 R77, P0, R8, R10, RZ ;  /* 0x0000000a084d7210 */ /* 0x000fc60007f1e0ff */
[----:B------:R-:W-:-:S04]  /*1dd0*/  IMAD R0, R14, UR4, RZ ;  /* 0x000000040e007c24 */ /* 0x000fc8000f8e02ff */
[----:B------:R-:W-:Y:S01]  /*1de0*/  IMAD R3, R57, UR5, R0 ;  /* 0x0000000539037c24 */ /* 0x000fe2000f8e0200 */
[----:B------:R-:W-:Y:S05]  /*1df0*/  @!P6 WARPSYNC.ALL ;  /* 0x000000000000e948 */ /* 0x000fea0003800000 */
[----:B------:R-:W-:Y:S01]  /*1e00*/  ULDC.64 UR4, c[0x0][0x330] ;  /* 0x0000cc0000047ab9 */ /* 0x000fe20000000a00 */
[----:B------:R-:W-:Y:S02]  /*1e10*/  IMAD R0, R38, R4, RZ ;  /* 0x0000000426007224 */ /* 0x000fe400078e02ff */
[----:B------:R-:W-:Y:S02]  /*1e20*/  IMAD R13, R13, UR4, RZ ;  /* 0x000000040d0d7c24 */ /* 0x000fe4000f8e02ff */
[----:B------:R-:W-:-:S02]  /*1e30*/  IMAD R75, R19, R5, R0 ;  /* 0x00000005134b7224 */ /* 0x000fc400078e0200 */
[----:B------:R-:W-:Y:S02]  /*1e40*/  IMAD R15, R30, UR5, R13 ;  /* 0x000000051e0f7c24 */ /* 0x000fe4000f8e020d */
[----:B------:R-:W-:Y:S01]  /*1e50*/  IMAD.IADD R76, R9, 0x1, R3 ;  /* 0x00000001094c7824 */ /* 0x000fe200078e0203 */
[----:B-1----:R-:W-:Y:S01]  /*1e60*/  SHF.L.U64.HI R72, R6, 0x7, R7 ;  /* 0x0000000706487819 */ /* 0x002fe20000010207 */
[----:B------:R-:W-:Y:S01]  /*1e70*/  IMAD.WIDE.U32 R12, R30, UR4, R16 ;  /* 0x000000041e0c7c25 */ /* 0x000fe2000f8e0010 */
[----:B------:R-:W-:Y:S02]  /*1e80*/  ULDC.64 UR4, c[0x0][0x338] ;  /* 0x0000ce0000047ab9 */ /* 0x000fe40000000a00 */
[----:B------:R-:W-:Y:S01]  /*1e90*/  IADD3.X R75, R76, R11, R75, P0, !PT ;  /* 0x0000000b4c4b7210 */ /* 0x000fe200007fe44b */
[----:B------:R-:W-:Y:S01]  /*1ea0*/  IMAD R0, R38, R6, RZ ;  /* 0x0000000626007224 */ /* 0x000fe200078e02ff */
[----:B------:R-:W-:Y:S01]  /*1eb0*/  @!P6 BAR.SYNC.DEFER_BLOCKING 0x9, 0x100 ;  /* 0x024400000000eb1d */ /* 0x000fe20000010000 */
[----:B------:R-:W-:Y:S01]  /*1ec0*/  IMAD.IADD R13, R13, 0x1, R15 ;  /* 0x000000010d0d7824 */ /* 0x000fe200078e020f */
[----:B------:R-:W-:Y:S01]  /*1ed0*/  ISETP.GE.AND P0, PT, R16, R63, PT ;  /* 0x0000003f1000720c */ /* 0x000fe20003f06270 */
[----:B------:R-:W-:-:S02]  /*1ee0*/  IMAD R15, R19, R7, R0 ;  /* 0x00000007130f7224 */ /* 0x000fc400078e0200 */
[----:B------:R-:W-:-:S04]  /*1ef0*/  IMAD.WIDE.U32 R10, R19, R6, R16 ;  /* 0x00000006130a7225 */ /* 0x000fc800078e0010 */
[----:B------:R-:W-:Y:S01]  /*1f00*/  IMAD R3, R14, UR4, RZ ;  /* 0x000000040e037c24 */ /* 0x000fe2000f8e02ff */
[----:B------:R-:W-:Y:S01]  /*1f10*/  IADD3 R11, R15, R11, RZ ;  /* 0x0000000b0f0b7210 */ /* 0x000fe20007ffe0ff */
[----:B------:R-:W-:Y:S02]  /*1f20*/  IMAD R0, R38, R68, RZ ;  /* 0x0000004426007224 */ /* 0x000fe400078e02ff */
[----:B------:R-:W-:Y:S01]  /*1f30*/  IMAD R33, R57, UR5, R3 ;  /* 0x0000000539217c24 */ /* 0x000fe2000f8e0203 */
[----:B------:R-:W-:Y:S01]  /*1f40*/  SEL R3, R63, RZ, P0 ;  /* 0x000000ff3f037207 */ /* 0x000fe20000000000 */
[----:B-----5:R-:W-:Y:S01]  /*1f50*/  IMAD.WIDE.U32 R52, R24, R6, R10 ;  /* 0x0000000618347225 */ /* 0x020fe200078e000a */
[----:B------:R-:W-:-:S03]  /*1f60*/  IADD3 R10, P1, R19, R32, RZ ;  /* 0x00000020130a7210 */ /* 0x000fc60007f3e0ff */
[----:B------:R-:W-:Y:S01]  /*1f70*/  IMAD.WIDE.U32 R56, R57, UR4, R12 ;  /* 0x0000000439387c25 */ /* 0x000fe2000f8e000c */
[----:B------:R-:W-:Y:S02]  /*1f80*/  ULDC UR4, c[0x0][0x2f4] ;  /* 0x0000bd0000047ab9 */ /* 0x000fe40000000800 */
[----:B------:R-:W-:Y:S01]  /*1f90*/  ISETP.GE.AND P2, PT, R66, UR4, PT ;  /* 0x0000000442007c0c */ /* 0x000fe2000bf46270 */
[----:B------:R-:W-:Y:S01]  /*1fa0*/  IMAD.X R11, R38, 0x1, R35, P1 ;  /* 0x00000001260b7824 */ /* 0x000fe200008e0623 */
[C---:B------:R-:W-:Y:S01]  /*1fb0*/  ISETP.GE.AND P1, PT, R16.reuse, UR4, PT ;  /* 0x0000000410007c0c */ /* 0x040fe2000bf26270 */
[----:B------:R-:W-:Y:S02]  /*1fc0*/  IMAD.IADD R3, R16, 0x1, R3 ;  /* 0x0000000110037824 */ /* 0x000fe400078e0203 */
[C---:B------:R-:W-:Y:S02]  /*1fd0*/  VIADD R38, R19.reuse, 0x60 ;  /* 0x0000006013267836 */ /* 0x040fe40000000000 */
[----:B------:R-:W-:-:S04]  /*1fe0*/  IMAD.WIDE.U32 R30, R19, R68, R152 ;  /* 0x00000044131e7225 */ /* 0x000fc800078e0098 */
[----:B------:R-:W-:Y:S01]  /*1ff0*/  IMAD R13, R19, R69, R0 ;  /* 0x00000045130d7224 */ /* 0x000fe200078e0200 */
[----:B------:R-:W-:Y:S01]  /*2000*/  SHF.R.S32.HI R0, RZ, 0x1f, R3 ;  /* 0x0000001fff007819 */ /* 0x000fe20000011403 */
[----:B------:R-:W-:Y:S02]  /*2010*/  IMAD.SHL.U32 R38, R38, 0x40, RZ ;  /* 0x0000004026267824 */ /* 0x000fe400078e00ff */
[----:B------:R-:W-:Y:S01]  /*2020*/  IMAD.IADD R31, R31, 0x1, R13 ;  /* 0x000000011f1f7824 */ /* 0x000fe200078e020d */
[----:B------:R-:W-:Y:S01]  /*2030*/  LEA.HI R3, R0, R3, RZ, 0x3 ;  /* 0x0000000300037211 */ /* 0x000fe200078f18ff */
[----:B------:R-:W-:Y:S01]  /*2040*/  IMAD.IADD R21, R13, 0x1, R21 ;  /* 0x000000010d157824 */ /* 0x000fe200078e0215 */
[----:B------:R-:W-:Y:S01]  /*2050*/  SHF.R.S32.HI R13, RZ, 0x1f, R24 ;  /* 0x0000001fff0d7819 */ /* 0x000fe20000011418 */
[----:B------:R-:W-:Y:S01]  /*2060*/  IMAD.WIDE.U32 R54, R19, R6, R152 ;  /* 0x0000000613367225 */ /* 0x000fe200078e0098 */
[----:B------:R-:W-:-:S03]  /*2070*/  LOP3.LUT R38, R38, 0x1c0, RZ, 0xc0, !PT ;  /* 0x000001c026267812 */ /* 0x000fc600078ec0ff */
[----:B------:R-:W-:Y:S01]  /*2080*/  IMAD R0, R13, R6, RZ ;  /* 0x000000060d007224 */ /* 0x000fe200078e02ff */
[----:B------:R-:W-:Y:S01]  /*2090*/  LOP3.LUT R4, R38, 0x38, R3, 0xf8, !PT ;  /* 0x0000003826047812 */ /* 0x000fe200078ef803 */
[----:B------:R-:W-:Y:S02]  /*20a0*/  VIADD R38, R19, 0x60 ;  /* 0x0000006013267836 */ /* 0x000fe40000000000 */
[----:B------:R-:W-:Y:S01]  /*20b0*/  IMAD R5, R24, R7, R0 ;  /* 0x0000000718057224 */ /* 0x000fe200078e0200 */
[----:B------:R-:W-:Y:S01]  /*20c0*/  LOP3.LUT R0, R70, 0x18, R16, 0xf8, !PT ;  /* 0x0000001846007812 */ /* 0x000fe200078ef810 */
[----:B------:R-:W-:Y:S01]  /*20d0*/  IMAD.SHL.U32 R38, R38, 0x40, RZ ;  /* 0x0000004026267824 */ /* 0x000fe200078e00ff */
[----:B------:R-:W-:Y:S01]  /*20e0*/  LOP3.LUT R7, R3, 0xfffffff8, RZ, 0xc0, !PT ;  /* 0xfffffff803077812 */ /* 0x000fe200078ec0ff */
[----:B------:R-:W-:Y:S01]  /*20f0*/  IMAD.IADD R55, R55, 0x1, R15 ;  /* 0x0000000137377824 */ /* 0x000fe200078e020f */
[----:B------:R-:W-:Y:S01]  /*2100*/  LOP3.LUT R0, R0, R67, RZ, 0x3c, !PT ;  /* 0x0000004300007212 */ /* 0x000fe200078e3cff */
[----:B------:R-:W-:Y:S01]  /*2110*/  IMAD R13, R13, R68, RZ ;  /* 0x000000440d0d7224 */ /* 0x000fe200078e02ff */
[----:B------:R-:W-:Y:S01]  /*2120*/  LOP3.LUT R38, R38, 0x1c0, RZ, 0xc0, !PT ;  /* 0x000001c026267812 */ /* 0x000fe200078ec0ff */
[----:B------:R-:W-:-:S03]  /*2130*/  IMAD.WIDE.U32 R54, R24, R6, R54 ;  /* 0x0000000618367225 */ /* 0x000fc600078e0036 */
[----:B------:R-:W-:Y:S01]  /*2140*/  SHF.R.U32.HI R38, RZ, 0x3, R38 ;  /* 0x00000003ff267819 */ /* 0x000fe20000011626 */
[----:B------:R-:W-:Y:S01]  /*2150*/  IMAD R62, R37, 0x200, R0 ;  /* 0x00000200253e7824 */ /* 0x000fe200078e0200 */
[----:B------:R-:W-:Y:S01]  /*2160*/  LOP3.LUT R0, R70, 0x38, R3, 0xf8, !PT ;  /* 0x0000003846007812 */ /* 0x000fe200078ef803 */
[----:B------:R-:W-:Y:S01]  /*2170*/  IMAD R13, R24, R69, R13 ;  /* 0x00000045180d7224 */ /* 0x000fe200078e020d */
[----:B------:R-:W-:Y:S01]  /*2180*/  LOP3.LUT R12, R4, R38, RZ, 0x3c, !PT ;  /* 0x00000026040c7212 */ /* 0x000fe200078e3cff */
[-C--:B------:R-:W-:Y:S01]  /*2190*/  IMAD.WIDE.U32 R20, R24, R68.reuse, R20 ;  /* 0x0000004418147225 */ /* 0x080fe200078e0014 */
[----:B------:R-:W-:Y:S02]  /*21a0*/  LOP3.LUT R0, R0, R67, RZ, 0x3c, !PT ;  /* 0x0000004300007212 */ /* 0x000fe400078e3cff */
[----:B------:R-:W-:Y:S01]  /*21b0*/  SHF.L.U64.HI R69, R68, 0x7, R69 ;  /* 0x0000000744457819 */ /* 0x000fe20000010245 */
[----:B------:R-:W-:Y:S01]  /*21c0*/  IMAD.WIDE.U32 R30, R24, R68, R30 ;  /* 0x00000044181e7225 */ /* 0x000fe200078e001e */
[----:B------:R-:W-:-:S02]  /*21d0*/  IADD3 R61, R55, R5, RZ ;  /* 0x00000005373d7210 */ /* 0x000fc40007ffe0ff */
[----:B------:R-:W-:Y:S01]  /*21e0*/  IADD3 R58, R13, R21, RZ ;  /* 0x000000150d3a7210 */ /* 0x000fe20007ffe0ff */
[----:B------:R-:W-:Y:S01]  /*21f0*/  IMAD.SHL.U32 R71, R6, 0x80, RZ ;  /* 0x0000008006477824 */ /* 0x000fe200078e00ff */
[----:B------:R-:W-:Y:S01]  /*2200*/  SHF.R.S32.HI R6, RZ, 0x3, R3 ;  /* 0x00000003ff067819 */ /* 0x000fe20000011403 */
[----:B------:R-:W-:Y:S01]  /*2210*/  IMAD.IADD R60, R5, 0x1, R53 ;  /* 0x00000001053c7824 */ /* 0x000fe200078e0235 */
[----:B------:R-:W-:Y:S01]  /*2220*/  SHF.R.S32.HI R5, RZ, 0x1f, R7 ;  /* 0x0000001fff057819 */ /* 0x000fe20000011407 */
[----:B------:R-:W-:Y:S01]  /*2230*/  IMAD R4, R37, 0x200, R0 ;  /* 0x0000020025047824 */ /* 0x000fe200078e0200 */
[----:B------:R-:W-:Y:S01]  /*2240*/  IADD3 R0, R57, R33, RZ ;  /* 0x0000002139007210 */ /* 0x000fe20007ffe0ff */
[----:B------:R-:W-:Y:S02]  /*2250*/  IMAD.SHL.U32 R68, R68, 0x80, RZ ;  /* 0x0000008044447824 */ /* 0x000fe400078e00ff */
[----:B------:R-:W-:Y:S02]  /*2260*/  IMAD.SHL.U32 R63, R63, 0x2, RZ ;  /* 0x000000023f3f7824 */ /* 0x000fe400078e00ff */
[----:B------:R-:W-:-:S02]  /*2270*/  IMAD.IADD R59, R31, 0x1, R13 ;  /* 0x000000011f3b7824 */ /* 0x000fc400078e020d */
[----:B0-----:R-:W-:-:S07]  /*2280*/  IMAD.IADD R3, R36, 0x1, R12 ;  /* 0x0000000124037824 */ /* 0x001fce00078e020c */
.L_x_2297:
[----:B------:R-:W2:Y:S01]  /*2290*/  LDL R35, [R1+0x38] ;  /* 0x0000380001237983 */ /* 0x000ea20000100800 */
[----:B------:R-:W0:Y:S03]  /*22a0*/  LDC.64 R86, c[0x0][0x300] ;  /* 0x0000c000ff567b82 */ /* 0x000e260000000a00 */
[----:B------:R-:W3:Y:S01]  /*22b0*/  LDL.LU R34, [R1] ;  /* 0x0000000001227983 */ /* 0x000ee20000300800 */
[----:B------:R-:W-:Y:S01]  /*22c0*/  VIADD R32, R26, 0xffffffff ;  /* 0xffffffff1a207836 */ /* 0x000fe20000000000 */
[----:B------:R-:W-:Y:S01]  /*22d0*/  LEA R82, R22, R62, 0xd ;  /* 0x0000003e16527211 */ /* 0x000fe200078e68ff */
[----:B------:R-:W-:Y:S05]  /*22e0*/  YIELD ;  /* 0x0000000000007946 */ /* 0x000fea0003800000 */
[----:B------:R-:W1:Y:S01]  /*22f0*/  LDC.64 R80, c[0x0][0x2e8] ;  /* 0x0000ba00ff507b82 */ /* 0x000e620000000a00 */
[----:B------:R-:W-:Y:S01]  /*2300*/  SHF.R.S32.HI R33, RZ, 0x1f, R32 ;  /* 0x0000001fff217819 */ /* 0x000fe20000011420 */
[-C--:B------:R-:W-:Y:S01]  /*2310*/  IMAD R12, R74, R32.reuse, RZ ;  /* 0x000000204a0c7224 */ /* 0x080fe200078e02ff */
[----:B------:R-:W-:Y:S01]  /*2320*/  BSSY B0, `(.L_x_2248) ;  /* 0x00002d1000007945 */ /* 0x000fe20003800000 */
[----:B------:R-:W-:-:S04]  /*2330*/  IMAD.WIDE.U32 R14, R73, R32, RZ ;  /* 0x00000020490e7225 */ /* 0x000fc800078e00ff */
[----:B------:R-:W-:Y:S01]  /*2340*/  IMAD R85, R33, R73, R12 ;  /* 0x0000004921557224 */ /* 0x000fe200078e020c */
[----:B------:R-:W4:Y:S01]  /*2350*/  LDC R88, c[0x0][0x3f4] ;  /* 0x0000fd00ff587b82 */ /* 0x000f220000000800 */
[----:B------:R-:W-:Y:S02]  /*2360*/  IMAD.MOV.U32 R84, RZ, RZ, R14 ;  /* 0x000000ffff547224 */ /* 0x000fe400078e000e */
[----:B------:R-:W-:Y:S02]  /*2370*/  IMAD.IADD R85, R15, 0x1, R85 ;  /* 0x000000010f557824 */ /* 0x000fe400078e0255 */
[----:B0-----:R-:W-:Y:S02]  /*2380*/  IMAD R26, R87, 0x60, RZ ;  /* 0x00000060571a7824 */ /* 0x001fe400078e02ff */
[----:B------:R-:W-:-:S03]  /*2390*/  IMAD.WIDE.U32 R12, R86, 0x60, R84 ;  /* 0x00000060560c7825 */ /* 0x000fc600078e0054 */
[C---:B------:R-:W-:Y:S02]  /*23a0*/  IADD3 R15, P4, R77.reuse, R12, RZ ;  /* 0x0000000c4d0f7210 */ /* 0x040fe40007f9e0ff */
[----:B------:R-:W-:Y:S02]  /*23b0*/  IADD3 R12, P3, R77, R14, RZ ;  /* 0x0000000e4d0c7210 */ /* 0x000fe40007f7e0ff */
[----:B------:R-:W-:Y:S01]  /*23c0*/  IADD3.X R14, R75, R13, R26, P4, !PT ;  /* 0x0000000d4b0e7210 */ /* 0x000fe200027fe41a */
[----:B------:R-:W-:Y:S01]  /*23d0*/  IMAD.MOV.U32 R26, RZ, RZ, R32 ;  /* 0x000000ffff1a7224 */ /* 0x000fe200078e0020 */
[-C--:B-1----:R-:W-:Y:S01]  /*23e0*/  LEA R36, P4, R15, R80.reuse, 0x1 ;  /* 0x000000500f247211 */ /* 0x082fe200078808ff */
[----:B------:R-:W-:Y:S01]  /*23f0*/  IMAD.X R13, R85, 0x1, R75, P3 ;  /* 0x00000001550d7824 */ /* 0x000fe200018e064b */
[----:B------:R-:W-:Y:S02]  /*2400*/  LEA R38, P3, R12, R80, 0x1 ;  /* 0x000000500c267211 */ /* 0x000fe400078608ff */
[----:B------:R-:W-:-:S02]  /*2410*/  LEA.HI.X R37, R15, R81, R14, 0x1, P4 ;  /* 0x000000510f257211 */ /* 0x000fc400020f0c0e */
[----:B------:R-:W-:Y:S02]  /*2420*/  ISETP.GT.AND P4, PT, R32, R27, PT ;  /* 0x0000001b2000720c */ /* 0x000fe40003f84270 */
[----:B------:R-:W-:Y:S01]  /*2430*/  LEA.HI.X R39, R12, R81, R13, 0x1, P3 ;  /* 0x000000510c277211 */ /* 0x000fe200018f0c0d */
[----:B------:R-:W-:Y:S01]  /*2440*/  VIADD R12, R82, 0x20 ;  /* 0x00000020520c7836 */ /* 0x000fe20000000000 */
[----:B----4-:R-:W-:Y:S02]  /*2450*/  ISETP.GE.AND P3, PT, R88, 0x1, PT ;  /* 0x000000015800780c */ /* 0x010fe40003f66270 */
[----:B--2---:R-:W-:Y:S02]  /*2460*/  LOP3.LUT P5, RZ, R35, 0x4, RZ, 0xc0, !PT ;  /* 0x0000000423ff7812 */ /* 0x004fe400078ac0ff */
[----:B---3--:R-:W-:-:S05]  /*2470*/  LOP3.LUT R34, R34, 0xfffffffd, RZ, 0xc0, !PT ;  /* 0xfffffffd22227812 */ /* 0x008fca00078ec0ff */
[----:B------:R-:W-:-:S05]  /*2480*/  @P4 LOP3.LUT R34, R34, 0x2, RZ, 0xfc, !PT ;  /* 0x0000000222224812 */ /* 0x000fca00078efcff */
[----:B------:R0:W-:Y:S01]  /*2490*/  STL [R1], R34 ;  /* 0x0000002201007387 */ /* 0x0001e20000100800 */
[C---:B------:R-:W-:Y:S02]  /*24a0*/  @P5 VIADD R12, R82.reuse, 0xffffffe0 ;  /* 0xffffffe0520c5836 */ /* 0x040fe40000000000 */
[----:B------:R-:W-:-:S03]  /*24b0*/  IMAD R82, R82, 0x2, R25 ;  /* 0x0000000252527824 */ /* 0x000fc600078e0219 */
[----:B------:R-:W-:Y:S01]  /*24c0*/  LEA R79, R12, R25, 0x1 ;  /* 0x000000190c4f7211 */ /* 0x000fe200078e08ff */
[----:B------:R-:W-:Y:S06]  /*24d0*/  @!P3 BRA `(.L_x_2249) ;  /* 0x000000280068b947 */ /* 0x000fec0003800000 */
[----:B------:R-:W-:Y:S01]  /*24e0*/  ULDC.U8 UR4, c[0x0][0x410] ;  /* 0x0001040000047ab9 */ /* 0x000fe20000000000 */
[-C--:B------:R-:W-:Y:S01]  /*24f0*/  IMAD R12, R72, R32.reuse, RZ ;  /* 0x00000020480c7224 */ /* 0x080fe200078e02ff */
[----:B------:R-:W-:Y:S01]  /*2500*/  ISETP.NE.AND P3, PT, RZ, UR4, PT ;  /* 0x00000004ff007c0c */ /* 0x000fe2000bf65270 */
[----:B------:R-:W-:Y:S02]  /*2510*/  IMAD R13, R69, R32, RZ ;  /* 0x00000020450d7224 */ /* 0x000fe400078e02ff */
        /* <DEDUP_REMOVED lines=40> */
.L_x_2252:
[----:B------:R-:W-:Y:S05]  /*27a0*/  BSYNC B1 ;  /* 0x0000000000017941 */ /* 0x000fea0003800000 */
.L_x_2251:
[----:B0-----:R-:W-:Y:S01]  /*27b0*/  IADD3 R12, R19, 0x60, RZ ;  /* 0x00000060130c7810 */ /* 0x001fe20007ffe0ff */
[----:B------:R-:W-:Y:S01]  /*27c0*/  BSSY B1, `(.L_x_2253) ;  /* 0x0000021000017945 */ /* 0x000fe20003800000 */
[----:B-----5:R-:W-:Y:S02]  /*27d0*/  IMAD.MOV.U32 R86, RZ, RZ, R48 ;  /* 0x000000ffff567224 */ /* 0x020fe400078e0030 */
[----:B------:R-:W-:Y:S01]  /*27e0*/  ISETP.GE.AND P5, PT, R12, R83, PT ;  /* 0x000000530c00720c */ /* 0x000fe20003fa6270 */
[----:B------:R-:W-:-:S12]  /*27f0*/  IMAD.MOV.U32 R87, RZ, RZ, R49 ;  /* 0x000000ffff577224 */ /* 0x000fd800078e0031 */
        /* <DEDUP_REMOVED lines=29> */
.L_x_2254:
[----:B------:R-:W-:Y:S05]  /*29d0*/  BSYNC B1 ;  /* 0x0000000000017941 */ /* 0x000fea0003800000 */
.L_x_2253:
        /* <DEDUP_REMOVED lines=9> */
[----:B------:R-:W-:-:S02]  /*2a70*/  MOV R15, R85 ;  /* 0x00000055000f7202 */ /* 0x000fc40000000f00 */
        /* <DEDUP_REMOVED lines=14> */
[----:B------:R-:W-:Y:S02]  /*2b60*/  PRMT R47, R14, 0x5410, R15 ;  /* 0x000054100e2f7816 */ /* 0x000fe4000000000f */
[----:B--2---:R-:W-:-:S13]  /*2b70*/  ISETP.NE.AND P3, PT, R78, 0x3, PT ;  /* 0x000000034e00780c */ /* 0x004fda0003f65270 */
[----:B------:R-:W-:Y:S05]  /*2b80*/  @!P3 BRA `(.L_x_2255) ;  /* 0x000000000004b947 */ /* 0x000fea0003800000 */
[----:B------:R-:W-:Y:S01]  /*2b90*/  BPT.TRAP 0x1 ;  /* 0x000000040000795c */ /* 0x000fe20000300000 */
.L_x_2255:
[----:B------:R-:W-:Y:S01]  /*2ba0*/  IMAD R78, R22, 0x8, R2 ;  /* 0x00000008164e7824 */ /* 0x000fe200078e0202 */
[----:B------:R-:W-:Y:S01]  /*2bb0*/  SHF.L.U32 R90, R154, 0x1f, RZ ;  /* 0x0000001f9a5a7819 */ /* 0x000fe200000006ff */
[----:B------:R-:W-:Y:S03]  /*2bc0*/  BSSY B1, `(.L_x_2256) ;  /* 0x0000003000017945 */ /* 0x000fe60003800000 */
[----:B------:R-:W0:Y:S02]  /*2bd0*/  SYNCS.PHASECHK.TRANS64.TRYWAIT P6, [R78+URZ+0x16890], R90 ;  /* 0x0168905a4e0075a7 */ /* 0x000e2400080c017f */
[----:B0-----:R-:W-:Y:S05]  /*2be0*/  @!P6 BRA `(.L_x_2257) ;  /* 0x0000016800dce947 */ /* 0x001fea0003800000 */
.L_x_2515:
[----:B------:R-:W-:Y:S05]  /*2bf0*/  BSYNC B1 ;  /* 0x0000000000017941 */ /* 0x000fea0003800000 */
.L_x_2256:
        /* <DEDUP_REMOVED lines=25> */
[----:B------:R-:W-:Y:S01]  /*2d90*/  FMUL.FTZ R100, R81, R96 ;  /* 0x0000006051647220 */ /* 0x000fe20000410000 */
[----:B------:R-:W-:Y:S01]  /*2da0*/  FFMA.FTZ R93, R14, R84, R85 ;  /* 0x000000540e5d7223 */ /* 0x000fe20000010055 */
[C---:B------:R-:W-:Y:S01]  /*2db0*/  FMUL.FTZ R96, R15.reuse, R96 ;  /* 0x000000600f607220 */ /* 0x040fe20000410000 */
[--C-:B------:R-:W-:Y:S02]  /*2dc0*/  HADD2.F32 R84, -RZ, R99.reuse.H0_H0 ;  /* 0x20000063ff547230 */ /* 0x100fe40000004100 */
[-C--:B------:R-:W-:Y:S01]  /*2dd0*/  FFMA.FTZ R100, R15, R94.reuse, -R100 ;  /* 0x0000005e0f647223 */ /* 0x080fe20000010864 */
[----:B------:R-:W-:Y:S02]  /*2de0*/  HADD2.F32 R85, -RZ, R99.H1_H1 ;  /* 0x30000063ff557230 */ /* 0x000fe40000004100 */
[----:B------:R-:W-:Y:S01]  /*2df0*/  FFMA.FTZ R97, R81, R94, R96 ;  /* 0x0000005e51617223 */ /* 0x000fe20000010060 */
[----:B------:R-:W-:Y:S02]  /*2e00*/  HADD2.F32 R14, -RZ, R80.H1_H1 ;  /* 0x30000050ff0e7230 */ /* 0x000fe40000004100 */
[----:B------:R-:W-:Y:S01]  /*2e10*/  FMUL.FTZ R89, R13, R84 ;  /* 0x000000540d597220 */ /* 0x000fe20000410000 */
[----:B------:R-:W-:-:S02]  /*2e20*/  HADD2.F32 R12, -RZ, R12.H0_H0 ;  /* 0x2000000cff0c7230 */ /* 0x000fc40000004100 */
[----:B------:R-:W-:Y:S02]  /*2e30*/  HADD2.F32 R80, -RZ, R80.H0_H0 ;  /* 0x20000050ff507230 */ /* 0x000fe40000004100 */
        /* <DEDUP_REMOVED lines=13> */
.L_x_2263:
[----:B------:R-:W-:Y:S05]  /*2f10*/  BSYNC B3 ;  /* 0x0000000000037941 */ /* 0x000fea0003800000 */
.L_x_2262:
[----:B--2---:R1:W-:Y:S02]  /*2f20*/  STG.E.128 desc[UR40][R38.64], R12 ;  /* 0x0000000c26007986 */ /* 0x0043e4000c101d28 */
.L_x_2261:
[----:B------:R-:W-:Y:S05]  /*2f30*/  BSYNC B2 ;  /* 0x0000000000027941 */ /* 0x000fea0003800000 */
.L_x_2260:
        /* <DEDUP_REMOVED lines=46> */
.L_x_2265:
[----:B------:R-:W-:Y:S05]  /*3220*/  BSYNC B2 ;  /* 0x0000000000027941 */ /* 0x000fea0003800000 */
.L_x_2264:
[----:B--2---:R2:W-:Y:S02]  /*3230*/  STG.E.128 desc[UR40][R38.64+0x40], R12 ;  /* 0x0000400c26007986 */ /* 0x0045e4000c101d28 */
.L_x_2259:
[----:B------:R-:W-:Y:S05]  /*3240*/  BSYNC B1 ;  /* 0x0000000000017941 */ /* 0x000fea0003800000 */
.L_x_2258:
        /* <DEDUP_REMOVED lines=48> */
.L_x_2270:
[----:B------:R-:W-:Y:S05]  /*3550*/  BSYNC B2 ;  /* 0x0000000000027941 */ /* 0x000fea0003800000 */
.L_x_2269:
[----:B--2---:R3:W-:Y:S02]  /*3560*/  STG.E.128 desc[UR40][R36.64], R12 ;  /* 0x0000000c24007986 */ /* 0x0047e4000c101d28 */
.L_x_2268:
[----:B------:R-:W-:Y:S05]  /*3570*/  BSYNC B1 ;  /* 0x0000000000017941 */ /* 0x000fea0003800000 */
.L_x_2267:
[----:B------:R-:W-:Y:S05]  /*3580*/  @P2 BRA `(.L_x_2266) ;  /* 0x0000001800a82947 */ /* 0x000fea0003800000 */
[----:B-123--:R1:W2:Y:S01]  /*3590*/  LDS.128 R12, [R79+0x11000] ;  /* 0x011000004f0c7984 */ /* 0x00e2a20000000c00 */
        /* <DEDUP_REMOVED lines=44> */
.L_x_2272:
[----:B------:R-:W-:Y:S05]  /*3860*/  BSYNC B1 ;  /* 0x0000000000017941 */ /* 0x000fea0003800000 */
.L_x_2271:
[----:B--2---:R1:W-:Y:S01]  /*3870*/  STG.E.128 desc[UR40][R36.64+0x40], R12 ;  /* 0x0000400c24007986 */ /* 0x0043e2000c101d28 */
[----:B------:R-:W-:Y:S05]  /*3880*/  BRA `(.L_x_2266) ;  /* 0x0000001400e87947 */ /* 0x000fea0003800000 */
.L_x_2250:
        /* <DEDUP_REMOVED lines=9> */
[----:B------:R-:W1:Y:S03]  /*3920*/  @!P3 LDC.64 R38, c[0x0][0x400] ;  /* 0x00010000ff26bb82 */ /* 0x000e660000000a00 */
[----:B------:R-:W-:Y:S02]  /*3930*/  @!P3 IADD3.X R13, R78, R58, RZ, P4, !PT ;  /* 0x0000003a4e0db210 */ /* 0x000fe400027fe4ff */
        /* <DEDUP_REMOVED lines=19> */
[----:B------:R-:W-:Y:S01]  /*3a70*/  ULDC.64 UR4, c[0x0][0x3e8] ;  /* 0x0000fa0000047ab9 */ /* 0x000fe20000000a00 */
[----:B------:R-:W-:Y:S02]  /*3a80*/  IMAD.MOV.U32 R45, RZ, RZ, R78 ;  /* 0x000000ffff2d7224 */ /* 0x000fe400078e004e */
        /* <DEDUP_REMOVED lines=16> */
.L_x_2274:
[----:B------:R-:W-:Y:S05]  /*3b90*/  BSYNC B1 ;  /* 0x0000000000017941 */ /* 0x000fea0003800000 */
.L_x_2273:
[----:B------:R-:W2:Y:S01]  /*3ba0*/  LDL R48, [R1+0x4] ;  /* 0x0000040001307983 */ /* 0x000ea20000100800 */
[----:B-----5:R-:W-:Y:S01]  /*3bb0*/  IMAD.MOV.U32 R44, RZ, RZ, R38 ;  /* 0x000000ffff2c7224 */ /* 0x020fe200078e0026 */
[----:B------:R-:W-:Y:S01]  /*3bc0*/  MOV R45, R39 ;  /* 0x00000027002d7202 */ /* 0x000fe20000000f00 */
[----:B------:R-:W-:Y:S02]  /*3bd0*/  IMAD.MOV.U32 R46, RZ, RZ, R36 ;  /* 0x000000ffff2e7224 */ /* 0x000fe400078e0024 */
        /* <DEDUP_REMOVED lines=22> */
[----:B------:R-:W-:Y:S02]  /*3d40*/  PRMT R108, R45, 0x7610, R108 ;  /* 0x000076102d6c7816 */ /* 0x000fe4000000006c */
[----:B------:R-:W-:Y:S02]  /*3d50*/  PRMT R107, R46, 0x7610, R107 ;  /* 0x000076102e6b7816 */ /* 0x000fe4000000006b */
[----:B------:R-:W-:Y:S02]  /*3d60*/  PRMT R109, R47, 0x7610, R109 ;  /* 0x000076102f6d7816 */ /* 0x000fe4000000006d */
[----:B--2---:R-:W-:-:S13]  /*3d70*/  ISETP.NE.AND P3, PT, R48, 0x3, PT ;  /* 0x000000033000780c */ /* 0x004fda0003f65270 */
[----:B------:R-:W-:Y:S05]  /*3d80*/  @!P3 BRA `(.L_x_2275) ;  /* 0x000000000004b947 */ /* 0x000fea0003800000 */
[----:B------:R-:W-:Y:S01]  /*3d90*/  BPT.TRAP 0x1 ;  /* 0x000000040000795c */ /* 0x000fe20000300000 */
.L_x_2275:
[----:B------:R-:W-:Y:S01]  /*3da0*/  LEA R78, R22, R2, 0x3 ;  /* 0x00000002164e7211 */ /* 0x000fe200078e18ff */
[----:B------:R-:W0:Y:S01]  /*3db0*/  LDC R94, c[0x0][0x2f4] ;  /* 0x0000bd00ff5e7b82 */ /* 0x000e220000000800 */
[----:B------:R-:W-:Y:S01]  /*3dc0*/  SHF.L.U32 R90, R154, 0x1f, RZ ;  /* 0x0000001f9a5a7819 */ /* 0x000fe200000006ff */
[----:B------:R-:W-:Y:S03]  /*3dd0*/  BSSY B1, `(.L_x_2276) ;  /* 0x0000004000017945 */ /* 0x000fe60003800000 */
[----:B------:R-:W1:Y:S01]  /*3de0*/  SYNCS.PHASECHK.TRANS64.TRYWAIT P5, [R78+URZ+0x16890], R90 ;  /* 0x0168905a4e0075a7 */ /* 0x000e6200080a017f */
[----:B0-----:R-:W-:Y:S01]  /*3df0*/  IMAD.IADD R96, R94, 0x1, -R63 ;  /* 0x000000015e607824 */ /* 0x001fe200078e0a3f */
[----:B-1----:R-:W-:Y:S06]  /*3e00*/  @!P5 BRA `(.L_x_2277) ;  /* 0x000001580068d947 */ /* 0x002fec0003800000 */
.L_x_2516:
[----:B------:R-:W-:Y:S05]  /*3e10*/  BSYNC B1 ;  /* 0x0000000000017941 */ /* 0x000fea0003800000 */
.L_x_2276:
        /* <DEDUP_REMOVED lines=20> */
[----:B------:R-:W-:Y:S01]  /*3f60*/  SHF.R.S32.HI R46, RZ, 0x5, R46 ;  /* 0x00000005ff2e7819 */ /* 0x000fe2000001142e */
[----:B------:R-:W-:-:S03]  /*3f70*/  IMAD R45, R22, 0x2000, R4 ;  /* 0x00002000162d7824 */ /* 0x000fc600078e0204 */
[----:B------:R-:W-:Y:S01]  /*3f80*/  LOP3.LUT R44, R70, 0x38, R97, 0xf8, !PT ;  /* 0x00000038462c7812 */ /* 0x000fe200078ef861 */
[----:B------:R-:W-:-:S03]  /*3f90*/  IMAD R45, R45, 0x2, R2 ;  /* 0x000000022d2d7824 */ /* 0x000fc600078e0202 */
[----:B------:R-:W-:-:S04]  /*3fa0*/  LOP3.LUT R44, R44, R67, RZ, 0x3c, !PT ;  /* 0x000000432c2c7212 */ /* 0x000fc800078e3cff */
[----:B------:R-:W-:-:S05]  /*3fb0*/  LEA R47, R46, R44, 0x9 ;  /* 0x0000002c2e2f7211 */ /* 0x000fca00078e48ff */
        /* <DEDUP_REMOVED lines=14> */
[----:B------:R-:W-:Y:S01]  /*40a0*/  FMUL.FTZ R49, R110, R109 ;  /* 0x0000006d6e317220 */ /* 0x000fe20000410000 */
[----:B------:R-:W-:Y:S01]  /*40b0*/  SHF.R.U32.HI R32, RZ, 0x10, R15 ;  /* 0x00000010ff207819 */ /* 0x000fe2000001160f */
[----:B------:R-:W-:Y:S01]  /*40c0*/  HADD2.F32 R33, -RZ, R33.H0_H0 ;  /* 0x20000021ff217230 */ /* 0x000fe20000004100 */
[----:B------:R-:W-:-:S02]  /*40d0*/  SHF.R.U64 R15, R34, 0x10, R35 ;  /* 0x00000010220f7819 */ /* 0x000fc40000001223 */
[----:B------:R-:W-:Y:S01]  /*40e0*/  SHF.R.U32.HI R34, RZ, 0x10, R35 ;  /* 0x00000010ff227819 */ /* 0x000fe20000011623 */
[----:B------:R-:W-:Y:S02]  /*40f0*/  HADD2.F32 R35, -RZ, R104.H0_H0 ;  /* 0x20000068ff237230 */ /* 0x000fe40000004100 */
[----:B------:R-:W-:Y:S01]  /*4100*/  FMUL.FTZ R112, R106, R33 ;  /* 0x000000216a707220 */ /* 0x000fe20000410000 */
[--C-:B-1----:R-:W-:Y:S02]  /*4110*/  HADD2.F32 R104, -RZ, R45.reuse.H0_H0 ;  /* 0x2000002dff687230 */ /* 0x102fe40000004100 */
[----:B------:R-:W-:Y:S02]  /*4120*/  HADD2.F32 R45, -RZ, R45.H1_H1 ;  /* 0x3000002dff2d7230 */ /* 0x000fe40000004100 */
[----:B------:R-:W-:Y:S02]  /*4130*/  HADD2.F32 R34, -RZ, R34.H0_H0 ;  /* 0x20000022ff227230 */ /* 0x000fe40000004100 */
[C---:B------:R-:W-:Y:S01]  /*4140*/  FMUL.FTZ R109, R104.reuse, R109 ;  /* 0x0000006d686d7220 */ /* 0x040fe20000410000 */
[C---:B------:R-:W-:Y:S01]  /*4150*/  FMUL.FTZ R111, R45.reuse, R33 ;  /* 0x000000212d6f7220 */ /* 0x040fe20000410000 */
[----:B------:R-:W-:Y:S01]  /*4160*/  FFMA.FTZ R33, R104, R35, -R49 ;  /* 0x0000002368217223 */ /* 0x000fe20000010831 */
[----:B------:R-:W-:Y:S01]  /*4170*/  FFMA.FTZ R104, R45, R103, -R112 ;  /* 0x000000672d687223 */ /* 0x000fe20000010870 */
[----:B------:R-:W-:-:S02]  /*4180*/  HADD2.F32 R112, -RZ, R108.H0_H0 ;  /* 0x2000006cff707230 */ /* 0x000fc40000004100 */
[----:B------:R-:W-:Y:S01]  /*4190*/  FFMA.FTZ R35, R110, R35, R109 ;  /* 0x000000236e237223 */ /* 0x000fe2000001006d */
[----:B------:R-:W-:Y:S02]  /*41a0*/  HADD2.F32 R49, -RZ, R51.H0_H0 ;  /* 0x20000033ff317230 */ /* 0x000fe40000004100 */
[----:B------:R-:W-:Y:S01]  /*41b0*/  FFMA.FTZ R106, R106, R103, R111 ;  /* 0x000000676a6a7223 */ /* 0x000fe2000001006f */
[----:B------:R-:W-:Y:S01]  /*41c0*/  HADD2.F32 R45, -RZ, R47.H0_H0 ;  /* 0x2000002fff2d7230 */ /* 0x000fe20000004100 */
[----:B------:R-:W-:Y:S01]  /*41d0*/  F2FP.F16.F32.PACK_AB R33, R104, R33 ;  /* 0x000000216821723e */ /* 0x000fe200000000ff */
[----:B------:R-:W-:Y:S02]  /*41e0*/  HADD2.F32 R110, -RZ, R108.H1_H1 ;  /* 0x3000006cff6e7230 */ /* 0x000fe40000004100 */
[----:B------:R-:W-:Y:S01]  /*41f0*/  HADD2.F32 R51, -RZ, R51.H1_H1 ;  /* 0x30000033ff337230 */ /* 0x000fe20000004100 */
[----:B------:R-:W-:Y:S01]  /*4200*/  F2FP.F16.F32.PACK_AB R35, R106, R35 ;  /* 0x000000236a23723e */ /* 0x000fe200000000ff */
[----:B------:R-:W-:-:S02]  /*4210*/  HADD2.F32 R47, -RZ, R47.H1_H1 ;  /* 0x3000002fff2f7230 */ /* 0x000fc40000004100 */
[----:B------:R-:W-:Y:S02]  /*4220*/  HADD2.F32 R108, -RZ, R32.H0_H0 ;  /* 0x20000020ff6c7230 */ /* 0x000fe40000004100 */
[-C--:B------:R-:W-:Y:S01]  /*4230*/  FMUL.FTZ R32, R49, R112.reuse ;  /* 0x0000007031207220 */ /* 0x080fe20000410000 */
[----:B------:R-:W-:Y:S01]  /*4240*/  FMUL.FTZ R112, R45, R112 ;  /* 0x000000702d707220 */ /* 0x000fe20000410000 */
[-C--:B------:R-:W-:Y:S01]  /*4250*/  FMUL.FTZ R114, R51, R34.reuse ;  /* 0x0000002233727220 */ /* 0x080fe20000410000 */
[----:B------:R-:W-:Y:S01]  /*4260*/  FMUL.FTZ R116, R47, R34 ;  /* 0x000000222f747220 */ /* 0x000fe20000410000 */
[-C--:B------:R-:W-:Y:S01]  /*4270*/  FFMA.FTZ R32, R45, R110.reuse, -R32 ;  /* 0x0000006e2d207223 */ /* 0x080fe20000010820 */
[----:B------:R-:W-:Y:S01]  /*4280*/  FFMA.FTZ R34, R49, R110, R112 ;  /* 0x0000006e31227223 */ /* 0x000fe20000010070 */
[----:B------:R-:W-:Y:S02]  /*4290*/  HADD2.F32 R110, -RZ, R107.H0_H0 ;  /* 0x2000006bff6e7230 */ /* 0x000fe40000004100 */
[----:B------:R-:W-:Y:S01]  /*42a0*/  FFMA.FTZ R45, R47, R108, -R114 ;  /* 0x0000006c2f2d7223 */ /* 0x000fe20000010872 */
[----:B------:R-:W-:-:S02]  /*42b0*/  HADD2.F32 R103, -RZ, R13.H0_H0 ;  /* 0x2000000dff677230 */ /* 0x000fc40000004100 */
[----:B------:R-:W-:Y:S01]  /*42c0*/  FFMA.FTZ R47, R51, R108, R116 ;  /* 0x0000006c332f7223 */ /* 0x000fe20000010074 */
[----:B------:R-:W-:Y:S02]  /*42d0*/  HADD2.F32 R49, -RZ, R48.H0_H0 ;  /* 0x20000030ff317230 */ /* 0x000fe40000004100 */
[----:B------:R-:W-:Y:S02]  /*42e0*/  HADD2.F32 R13, -RZ, R44.H0_H0 ;  /* 0x2000002cff0d7230 */ /* 0x000fe40000004100 */
[----:B------:R-:W-:Y:S02]  /*42f0*/  HADD2.F32 R48, -RZ, R48.H1_H1 ;  /* 0x30000030ff307230 */ /* 0x000fe40000004100 */
[----:B------:R-:W-:Y:S02]  /*4300*/  HADD2.F32 R44, -RZ, R44.H1_H1 ;  /* 0x3000002cff2c7230 */ /* 0x000fe40000004100 */
[----:B------:R-:W-:Y:S02]  /*4310*/  HADD2.F32 R108, -RZ, R107.H1_H1 ;  /* 0x3000006bff6c7230 */ /* 0x000fe40000004100 */
[----:B------:R-:W-:Y:S01]  /*4320*/  FMUL.FTZ R107, R48, R103 ;  /* 0x00000067306b7220 */ /* 0x000fe20000410000 */
[----:B------:R-:W-:-:S02]  /*4330*/  HADD2.F32 R51, -RZ, R12.H0_H0 ;  /* 0x2000000cff337230 */ /* 0x000fc40000004100 */
[-C--:B------:R-:W-:Y:S01]  /*4340*/  FMUL.FTZ R12, R49, R110.reuse ;  /* 0x0000006e310c7220 */ /* 0x080fe20000410000 */
[C---:B------:R-:W-:Y:S01]  /*4350*/  FMUL.FTZ R110, R13.reuse, R110 ;  /* 0x0000006e0d6e7220 */ /* 0x040fe20000410000 */
[C---:B------:R-:W-:Y:S02]  /*4360*/  FMUL.FTZ R103, R44.reuse, R103 ;  /* 0x000000672c677220 */ /* 0x040fe40000410000 */
[-C--:B------:R-:W-:Y:S01]  /*4370*/  FFMA.FTZ R12, R13, R108.reuse, -R12 ;  /* 0x0000006c0d0c7223 */ /* 0x080fe2000001080c */
[----:B------:R-:W-:Y:S01]  /*4380*/  FFMA.FTZ R13, R49, R108, R110 ;  /* 0x0000006c310d7223 */ /* 0x000fe2000001006e */
[-C--:B------:R-:W-:Y:S01]  /*4390*/  FFMA.FTZ R49, R44, R51.reuse, -R107 ;  /* 0x000000332c317223 */ /* 0x080fe2000001086b */
[----:B------:R-:W-:Y:S01]  /*43a0*/  FFMA.FTZ R44, R48, R51, R103 ;  /* 0x00000033302c7223 */ /* 0x000fe20000010067 */
[----:B------:R-:W-:Y:S02]  /*43b0*/  HADD2.F32 R51, -RZ, R105.H0_H0 ;  /* 0x20000069ff337230 */ /* 0x000fe40000004100 */
[----:B------:R-:W-:-:S02]  /*43c0*/  HADD2.F32 R107, -RZ, R15.H0_H0 ;  /* 0x2000000fff6b7230 */ /* 0x000fc40000004100 */
[----:B------:R-:W-:Y:S02]  /*43d0*/  HADD2.F32 R48, -RZ, R50.H0_H0 ;  /* 0x20000032ff307230 */ /* 0x000fe40000004100 */
[----:B------:R-:W-:Y:S02]  /*43e0*/  HADD2.F32 R105, -RZ, R105.H1_H1 ;  /* 0x30000069ff697230 */ /* 0x000fe40000004100 */
[----:B------:R-:W-:Y:S02]  /*43f0*/  HADD2.F32 R15, -RZ, R46.H0_H0 ;  /* 0x2000002eff0f7230 */ /* 0x000fe40000004100 */
[----:B------:R-:W-:Y:S02]  /*4400*/  HADD2.F32 R50, -RZ, R50.H1_H1 ;  /* 0x30000032ff327230 */ /* 0x000fe40000004100 */
[----:B------:R-:W-:Y:S02]  /*4410*/  HADD2.F32 R46, -RZ, R46.H1_H1 ;  /* 0x3000002eff2e7230 */ /* 0x000fe40000004100 */
[----:B------:R-:W-:-:S02]  /*4420*/  HADD2.F32 R103, -RZ, R14.H0_H0 ;  /* 0x2000000eff677230 */ /* 0x000fc40000004100 */
[----:B------:R-:W-:Y:S01]  /*4430*/  FMUL.FTZ R14, R48, R105 ;  /* 0x00000069300e7220 */ /* 0x000fe20000410000 */
[----:B------:R-:W-:Y:S01]  /*4440*/  FMUL.FTZ R109, R50, R107 ;  /* 0x0000006b326d7220 */ /* 0x000fe20000410000 */
[C---:B------:R-:W-:Y:S01]  /*4450*/  FMUL.FTZ R105, R15.reuse, R105 ;  /* 0x000000690f697220 */ /* 0x040fe20000410000 */
[C---:B------:R-:W-:Y:S01]  /*4460*/  FMUL.FTZ R107, R46.reuse, R107 ;  /* 0x0000006b2e6b7220 */ /* 0x040fe20000410000 */
[----:B------:R-:W-:Y:S01]  /*4470*/  FFMA.FTZ R14, R15, R51, -R14 ;  /* 0x000000330f0e7223 */ /* 0x000fe2000001080e */
[----:B------:R-:W-:Y:S01]  /*4480*/  FFMA.FTZ R109, R46, R103, -R109 ;  /* 0x000000672e6d7223 */ /* 0x000fe2000001086d */
[----:B------:R-:W-:Y:S01]  /*4490*/  FFMA.FTZ R105, R48, R51, R105 ;  /* 0x0000003330697223 */ /* 0x000fe20000010069 */
[----:B------:R-:W-:Y:S01]  /*44a0*/  FFMA.FTZ R50, R50, R103, R107 ;  /* 0x0000006732327223 */ /* 0x000fe2000001006b */
[----:B------:R-:W-:Y:S01]  /*44b0*/  F2FP.F16.F32.PACK_AB R15, R45, R32 ;  /* 0x000000202d0f723e */ /* 0x000fe200000000ff */
[----:B------:R-:W-:Y:S01]  /*44c0*/  IMAD.MOV.U32 R45, RZ, RZ, R33 ;  /* 0x000000ffff2d7224 */ /* 0x000fe200078e0021 */
[----:B------:R-:W-:Y:S01]  /*44d0*/  F2FP.F16.F32.PACK_AB R32, R49, R12 ;  /* 0x0000000c3120723e */ /* 0x000fe200000000ff */
[----:B------:R-:W-:Y:S01]  /*44e0*/  IMAD.MOV.U32 R49, RZ, RZ, R35 ;  /* 0x000000ffff317224 */ /* 0x000fe200078e0023 */
[----:B------:R-:W-:Y:S01]  /*44f0*/  F2FP.F16.F32.PACK_AB R51, R47, R34 ;  /* 0x000000222f33723e */ /* 0x000fe200000000ff */
[----:B------:R-:W-:Y:S01]  /*4500*/  IMAD.MOV.U32 R47, RZ, RZ, R15 ;  /* 0x000000ffff2f7224 */ /* 0x000fe200078e000f */
[----:B------:R-:W-:-:S02]  /*4510*/  F2FP.F16.F32.PACK_AB R48, R44, R13 ;  /* 0x0000000d2c30723e */ /* 0x000fc400000000ff */
[----:B------:R-:W-:Y:S02]  /*4520*/  F2FP.F16.F32.PACK_AB R46, R109, R14 ;  /* 0x0000000e6d2e723e */ /* 0x000fe400000000ff */
[----:B------:R-:W-:Y:S02]  /*4530*/  F2FP.F16.F32.PACK_AB R50, R50, R105 ;  /* 0x000000693232723e */ /* 0x000fe400000000ff */
[----:B------:R-:W-:-:S07]  /*4540*/  MOV R44, R32 ;  /* 0x00000020002c7202 */ /* 0x000fce0000000f00 */
.L_x_2281:
[----:B------:R-:W-:Y:S05]  /*4550*/  BSYNC B2 ;  /* 0x0000000000027941 */ /* 0x000fea0003800000 */
.L_x_2280:
        /* <DEDUP_REMOVED lines=12> */
.L_x_2279:
[----:B------:R-:W-:Y:S05]  /*4620*/  BSYNC B1 ;  /* 0x0000000000017941 */ /* 0x000fea0003800000 */
.L_x_2278:
[----:B-1----:R-:W-:Y:S02]  /*4630*/  VIADD R13, R19, 0x60 ;  /* 0x00000060130d7836 */ /* 0x002fe40000000000 */
[-C--:B------:R-:W-:Y:S02]  /*4640*/  IMAD R12, R65, R86.reuse, RZ ;  /* 0x00000056410c7224 */ /* 0x080fe400078e02ff */
[C---:B------:R-:W-:Y:S01]  /*4650*/  IMAD.WIDE.U32 R84, R13.reuse, R86, R84 ;  /* 0x000000560d547225 */ /* 0x040fe200078e0054 */
[----:B------:R-:W-:-:S03]  /*4660*/  ISETP.GE.OR P5, PT, R13, R83, P1 ;  /* 0x000000530d00720c */ /* 0x000fc60000fa6670 */
[----:B------:R-:W-:-:S10]  /*4670*/  IMAD R47, R13, R87, R12 ;  /* 0x000000570d2f7224 */ /* 0x000fd400078e020c */
[----:B------:R-:W-:Y:S05]  /*4680*/  @P5 BRA `(.L_x_2266) ;  /* 0x0000000800685947 */ /* 0x000fea0003800000 */
[----:B------:R-:W2:Y:S01]  /*4690*/  LDL R14, [R1+0x3c] ;  /* 0x00003c00010e7983 */ /* 0x000ea20000100800 */
[----:B------:R-:W-:Y:S01]  /*46a0*/  IADD3 R47, R85, R47, RZ ;  /* 0x0000002f552f7210 */ /* 0x000fe20007ffe0ff */
[C---:B------:R-:W-:Y:S01]  /*46b0*/  VIADD R15, R19.reuse, 0x60 ;  /* 0x00000060130f7836 */ /* 0x040fe20000000000 */
[----:B------:R-:W-:Y:S01]  /*46c0*/  IADD3 R12, P5, P6, R8, R84, R7 ;  /* 0x00000054080c7210 */ /* 0x000fe20007ebe007 */
[----:B------:R-:W-:Y:S01]  /*46d0*/  VIADD R32, R19, 0x60 ;  /* 0x0000006013207836 */ /* 0x000fe20000000000 */
[----:B------:R-:W-:Y:S01]  /*46e0*/  SEL R96, R63, R96, !P0 ;  /* 0x000000603f607207 */ /* 0x000fe20004000000 */
[----:B------:R-:W-:Y:S01]  /*46f0*/  IMAD.SHL.U32 R15, R15, 0x40, RZ ;  /* 0x000000400f0f7824 */ /* 0x000fe200078e00ff */
[----:B------:R-:W-:Y:S01]  /*4700*/  IADD3.X R13, R76, R47, R5, P5, P6 ;  /* 0x0000002f4c0d7210 */ /* 0x000fe20002fec405 */
[----:B------:R-:W-:Y:S01]  /*4710*/  IMAD.SHL.U32 R32, R32, 0x40, RZ ;  /* 0x0000004020207824 */ /* 0x000fe200078e00ff */
[----:B------:R-:W-:Y:S01]  /*4720*/  LEA R44, P5, R12, R80, 0x1 ;  /* 0x000000500c2c7211 */ /* 0x000fe200078a08ff */
[----:B------:R-:W-:Y:S01]  /*4730*/  BSSY B1, `(.L_x_2282) ;  /* 0x000006a000017945 */ /* 0x000fe20003800000 */
[----:B------:R-:W-:-:S02]  /*4740*/  LOP3.LUT R15, R15, 0x1c0, RZ, 0xc0, !PT ;  /* 0x000001c00f0f7812 */ /* 0x000fc400078ec0ff */
[----:B------:R-:W-:Y:S02]  /*4750*/  LEA.HI.X R45, R12, R81, R13, 0x1, P5 ;  /* 0x000000510c2d7211 */ /* 0x000fe400028f0c0d */
[----:B------:R-:W-:Y:S02]  /*4760*/  SHF.R.S32.HI R13, RZ, 0x1f, R96 ;  /* 0x0000001fff0d7819 */ /* 0x000fe40000011460 */
[----:B------:R-:W-:Y:S02]  /*4770*/  LOP3.LUT R32, R32, 0x1c0, RZ, 0xc0, !PT ;  /* 0x000001c020207812 */ /* 0x000fe400078ec0ff */
[----:B------:R-:W-:Y:S02]  /*4780*/  LEA.HI R13, R13, R96, RZ, 0x4 ;  /* 0x000000600d0d7211 */ /* 0x000fe400078f20ff */
[----:B------:R-:W-:Y:S02]  /*4790*/  SHF.R.U32.HI R15, RZ, 0x3, R15 ;  /* 0x00000003ff0f7819 */ /* 0x000fe4000001160f */
[----:B------:R-:W-:-:S04]  /*47a0*/  LEA.HI.SX32 R13, R13, R6, 0x1c ;  /* 0x000000060d0d7211 */ /* 0x000fc800078fe2ff */
[----:B------:R-:W-:Y:S01]  /*47b0*/  SHF.L.U32 R49, R13, 0x3, RZ ;  /* 0x000000030d317819 */ /* 0x000fe200000006ff */
[----:B------:R-:W-:-:S03]  /*47c0*/  IMAD R13, R22, 0x2000, R3 ;  /* 0x00002000160d7824 */ /* 0x000fc600078e0203 */
[----:B------:R-:W-:Y:S01]  /*47d0*/  LOP3.LUT R12, R32, 0x38, R49, 0xf8, !PT ;  /* 0x00000038200c7812 */ /* 0x000fe200078ef831 */
[----:B------:R-:W-:-:S03]  /*47e0*/  IMAD R13, R13, 0x2, R2 ;  /* 0x000000020d0d7824 */ /* 0x000fc600078e0202 */
[----:B------:R-:W-:-:S05]  /*47f0*/  LOP3.LUT R12, R12, R15, RZ, 0x3c, !PT ;  /* 0x0000000f0c0c7212 */ /* 0x000fca00078e3cff */
[----:B--2---:R-:W-:-:S04]  /*4800*/  IMAD.IADD R15, R14, 0x1, R12 ;  /* 0x000000010e0f7824 */ /* 0x004fc800078e020c */
[----:B------:R-:W-:-:S05]  /*4810*/  IMAD R15, R22, 0x2000, R15 ;  /* 0x00002000160f7824 */ /* 0x000fca00078e020f */
[----:B------:R-:W-:Y:S02]  /*4820*/  LEA R32, R15, R2, 0x1 ;  /* 0x000000020f207211 */ /* 0x000fe400078e08ff */
[----:B------:R-:W1:Y:S04]  /*4830*/  LDS.128 R12, [R13+0xe400] ;  /* 0x00e400000d0c7984 */ /* 0x000e680000000c00 */
[----:B------:R-:W2:Y:S01]  /*4840*/  LDS.128 R32, [R32+0xe400] ;  /* 0x00e4000020207984 */ /* 0x000ea20000000c00 */
[----:B------:R-:W-:Y:S05]  /*4850*/  @P4 BRA `(.L_x_2283) ;  /* 0x00000004005c4947 */ /* 0x000fea0003800000 */
[----:B------:R-:W-:Y:S01]  /*4860*/  SHF.R.U64 R46, R36, 0x10, R37 ;  /* 0x00000010242e7819 */ /* 0x000fe20000001225 */
[----:B------:R-:W-:Y:S01]  /*4870*/  HADD2.F32 R51, -RZ, R99.H0_H0 ;  /* 0x20000063ff337230 */ /* 0x000fe20000004100 */
[----:B------:R-:W-:Y:S01]  /*4880*/  SHF.R.U64 R36, R38, 0x10, R39 ;  /* 0x0000001026247819 */ /* 0x000fe20000001227 */
[----:B-1----:R-:W-:Y:S01]  /*4890*/  IMAD.MOV.U32 R38, RZ, RZ, R12 ;  /* 0x000000ffff267224 */ /* 0x002fe200078e000c */
[----:B------:R-:W-:Y:S01]  /*48a0*/  SHF.R.U32.HI R50, RZ, 0x10, R41 ;  /* 0x00000010ff327819 */ /* 0x000fe20000011629 */
[----:B--2---:R-:W-:Y:S01]  /*48b0*/  IMAD.MOV.U32 R12, RZ, RZ, R33 ;  /* 0x000000ffff0c7224 */ /* 0x004fe200078e0021 */
[----:B------:R-:W-:Y:S01]  /*48c0*/  SHF.R.U32.HI R48, RZ, 0x10, R37 ;  /* 0x00000010ff307819 */ /* 0x000fe20000011625 */
[----:B------:R-:W-:Y:S01]  /*48d0*/  IMAD.MOV.U32 R33, RZ, RZ, R15 ;  /* 0x000000ffff217224 */ /* 0x000fe200078e000f */
[----:B------:R-:W-:Y:S01]  /*48e0*/  SHF.R.U64 R40, R40, 0x10, R41 ;  /* 0x0000001028287819 */ /* 0x000fe20000001229 */
[----:B------:R-:W-:Y:S01]  /*48f0*/  HADD2.F32 R50, -RZ, R50.H0_H0 ;  /* 0x20000032ff327230 */ /* 0x000fe20000004100 */
[----:B------:R-:W-:Y:S01]  /*4900*/  SHF.R.U32.HI R41, RZ, 0x10, R39 ;  /* 0x00000010ff297819 */ /* 0x000fe20000011627 */
[----:B------:R-:W-:Y:S01]  /*4910*/  IMAD.MOV.U32 R39, RZ, RZ, R32 ;  /* 0x000000ffff277224 */ /* 0x000fe200078e0020 */
[--C-:B------:R-:W-:Y:S01]  /*4920*/  SHF.R.U64 R37, R42, 0x10, R43.reuse ;  /* 0x000000102a257819 */ /* 0x100fe2000000122b */
[--C-:B------:R-:W-:Y:S01]  /*4930*/  HADD2.F32 R32, -RZ, R12.reuse.H0_H0 ;  /* 0x2000000cff207230 */ /* 0x100fe20000004100 */
[----:B------:R-:W-:Y:S01]  /*4940*/  MOV R42, R35 ;  /* 0x00000023002a7202 */ /* 0x000fe20000000f00 */
[----:B------:R-:W-:Y:S01]  /*4950*/  HADD2.F32 R35, -RZ, R12.H1_H1 ;  /* 0x3000000cff237230 */ /* 0x000fe20000004100 */
[----:B------:R-:W-:Y:S01]  /*4960*/  SHF.R.U32.HI R87, RZ, 0x10, R43 ;  /* 0x00000010ff577819 */ /* 0x000fe2000001162b */
[----:B------:R-:W-:-:S02]  /*4970*/  HADD2.F32 R12, -RZ, R13.H0_H0 ;  /* 0x2000000dff0c7230 */ /* 0x000fc40000004100 */
[----:B------:R-:W-:Y:S02]  /*4980*/  HADD2.F32 R15, -RZ, R13.H1_H1 ;  /* 0x3000000dff0f7230 */ /* 0x000fe40000004100 */
[-C--:B------:R-:W-:Y:S01]  /*4990*/  FMUL.FTZ R13, R32, R51.reuse ;  /* 0x00000033200d7220 */ /* 0x080fe20000410000 */
[----:B------:R-:W-:Y:S02]  /*49a0*/  HADD2.F32 R43, -RZ, R101.H0_H0 ;  /* 0x20000065ff2b7230 */ /* 0x000fe40000004100 */
[C---:B------:R-:W-:Y:S01]  /*49b0*/  FMUL.FTZ R51, R12.reuse, R51 ;  /* 0x000000330c337220 */ /* 0x040fe20000410000 */
[----:B------:R-:W-:Y:S02]  /*49c0*/  HADD2.F32 R48, -RZ, R48.H0_H0 ;  /* 0x20000030ff307230 */ /* 0x000fe40000004100 */
[-C--:B------:R-:W-:Y:S01]  /*49d0*/  FMUL.FTZ R86, R35, R50.reuse ;  /* 0x0000003223567220 */ /* 0x080fe20000410000 */
[C---:B------:R-:W-:Y:S01]  /*49e0*/  FMUL.FTZ R50, R15.reuse, R50 ;  /* 0x000000320f327220 */ /* 0x040fe20000410000 */
[-C--:B------:R-:W-:Y:S01]  /*49f0*/  FFMA.FTZ R12, R12, R43.reuse, -R13 ;  /* 0x0000002b0c0c7223 */ /* 0x080fe2000001080d */
[----:B------:R-:W-:Y:S01]  /*4a00*/  FFMA.FTZ R13, R32, R43, R51 ;  /* 0x0000002b200d7223 */ /* 0x000fe20000010033 */
[-C--:B------:R-:W-:Y:S01]  /*4a10*/  FFMA.FTZ R15, R15, R48.reuse, -R86 ;  /* 0x000000300f0f7223 */ /* 0x080fe20000010856 */
[----:B------:R-:W-:Y:S01]  /*4a20*/  FFMA.FTZ R32, R35, R48, R50 ;  /* 0x0000003023207223 */ /* 0x000fe20000010032 */
[----:B------:R-:W-:-:S02]  /*4a30*/  HADD2.F32 R86, -RZ, R100.H0_H0 ;  /* 0x20000064ff567230 */ /* 0x000fc40000004100 */
[--C-:B------:R-:W-:Y:S01]  /*4a40*/  HADD2.F32 R43, -RZ, R42.reuse.H0_H0 ;  /* 0x2000002aff2b7230 */ /* 0x100fe20000004100 */
[----:B------:R-:W-:Y:S01]  /*4a50*/  F2FP.F16.F32.PACK_AB R15, R15, R12 ;  /* 0x0000000c0f0f723e */ /* 0x000fe200000000ff */
[----:B------:R-:W-:Y:S02]  /*4a60*/  HADD2.F32 R48, -RZ, R42.H1_H1 ;  /* 0x3000002aff307230 */ /* 0x000fe40000004100 */
[----:B------:R-:W-:Y:S02]  /*4a70*/  HADD2.F32 R35, -RZ, R33.H0_H0 ;  /* 0x20000021ff237230 */ /* 0x000fe40000004100 */
[-C--:B------:R-:W-:Y:S01]  /*4a80*/  FMUL.FTZ R88, R43, R86.reuse ;  /* 0x000000562b587220 */ /* 0x080fe20000410000 */
[----:B------:R-:W-:Y:S02]  /*4a90*/  HADD2.F32 R51, -RZ, R87.H0_H0 ;  /* 0x20000057ff337230 */ /* 0x000fe40000004100 */
[----:B------:R-:W-:Y:S02]  /*4aa0*/  HADD2.F32 R42, -RZ, R33.H1_H1 ;  /* 0x30000021ff2a7230 */ /* 0x000fe40000004100 */
[----:B------:R-:W-:Y:S01]  /*4ab0*/  FMUL.FTZ R86, R35, R86 ;  /* 0x0000005623567220 */ /* 0x000fe20000410000 */
[----:B------:R-:W-:-:S02]  /*4ac0*/  HADD2.F32 R50, -RZ, R102.H0_H0 ;  /* 0x20000066ff327230 */ /* 0x000fc40000004100 */
[-C--:B------:R-:W-:Y:S01]  /*4ad0*/  FMUL.FTZ R87, R48, R51.reuse ;  /* 0x0000003330577220 */ /* 0x080fe20000410000 */
[----:B------:R-:W-:Y:S02]  /*4ae0*/  HADD2.F32 R41, -RZ, R41.H0_H0 ;  /* 0x20000029ff297230 */ /* 0x000fe40000004100 */
[C---:B------:R-:W-:Y:S01]  /*4af0*/  FMUL.FTZ R51, R42.reuse, R51 ;  /* 0x000000332a337220 */ /* 0x040fe20000410000 */
[----:B------:R-:W-:Y:S02]  /*4b00*/  HADD2.F32 R99, -RZ, R99.H1_H1 ;  /* 0x30000063ff637230 */ /* 0x000fe40000004100 */
[-C--:B------:R-:W-:Y:S01]  /*4b10*/  FFMA.FTZ R33, R35, R50.reuse, -R88 ;  /* 0x0000003223217223 */ /* 0x080fe20000010858 */
[----:B------:R-:W-:Y:S01]  /*4b20*/  FFMA.FTZ R35, R43, R50, R86 ;  /* 0x000000322b237223 */ /* 0x000fe20000010056 */
[-C--:B------:R-:W-:Y:S01]  /*4b30*/  FFMA.FTZ R50, R42, R41.reuse, -R87 ;  /* 0x000000292a327223 */ /* 0x080fe20000010857 */
[----:B------:R-:W-:Y:S01]  /*4b40*/  FFMA.FTZ R86, R48, R41, R51 ;  /* 0x0000002930567223 */ /* 0x000fe20000010033 */
[----:B------:R-:W-:-:S02]  /*4b50*/  HADD2.F32 R42, -RZ, R40.H0_H0 ;  /* 0x20000028ff2a7230 */ /* 0x000fc40000004100 */
[--C-:B------:R-:W-:Y:S01]  /*4b60*/  HADD2.F32 R41, -RZ, R39.reuse.H0_H0 ;  /* 0x20000027ff297230 */ /* 0x100fe20000004100 */
[----:B------:R-:W-:Y:S01]  /*4b70*/  F2FP.F16.F32.PACK_AB R50, R50, R33 ;  /* 0x000000213232723e */ /* 0x000fe200000000ff */
[--C-:B------:R-:W-:Y:S01]  /*4b80*/  HADD2.F32 R40, -RZ, R38.reuse.H0_H0 ;  /* 0x20000026ff287230 */ /* 0x100fe20000004100 */
[----:B------:R-:W-:Y:S01]  /*4b90*/  F2FP.F16.F32.PACK_AB R33, R32, R13 ;  /* 0x0000000d2021723e */ /* 0x000fe200000000ff */
[----:B------:R-:W-:Y:S02]  /*4ba0*/  HADD2.F32 R39, -RZ, R39.H1_H1 ;  /* 0x30000027ff277230 */ /* 0x000fe40000004100 */
[-C--:B------:R-:W-:Y:S01]  /*4bb0*/  FMUL.FTZ R43, R41, R99.reuse ;  /* 0x00000063292b7220 */ /* 0x080fe20000410000 */
[----:B------:R-:W-:Y:S02]  /*4bc0*/  HADD2.F32 R101, -RZ, R101.H1_H1 ;  /* 0x30000065ff657230 */ /* 0x000fe40000004100 */
[----:B------:R-:W-:Y:S01]  /*4bd0*/  FMUL.FTZ R48, R40, R99 ;  /* 0x0000006328307220 */ /* 0x000fe20000410000 */
[----:B------:R-:W-:-:S02]  /*4be0*/  HADD2.F32 R38, -RZ, R38.H1_H1 ;  /* 0x30000026ff267230 */ /* 0x000fc40000004100 */
[-C--:B------:R-:W-:Y:S01]  /*4bf0*/  FMUL.FTZ R51, R39, R42.reuse ;  /* 0x0000002a27337220 */ /* 0x080fe20000410000 */
[----:B------:R-:W-:Y:S02]  /*4c00*/  HADD2.F32 R46, -RZ, R46.H0_H0 ;  /* 0x2000002eff2e7230 */ /* 0x000fe40000004100 */
[-C--:B------:R-:W-:Y:S01]  /*4c10*/  FFMA.FTZ R43, R40, R101.reuse, -R43 ;  /* 0x00000065282b7223 */ /* 0x080fe2000001082b */
[----:B------:R-:W-:Y:S01]  /*4c20*/  FFMA.FTZ R48, R41, R101, R48 ;  /* 0x0000006529307223 */ /* 0x000fe20000010030 */
[C---:B------:R-:W-:Y:S01]  /*4c30*/  FMUL.FTZ R42, R38.reuse, R42 ;  /* 0x0000002a262a7220 */ /* 0x040fe20000410000 */
[----:B------:R-:W-:Y:S02]  /*4c40*/  HADD2.F32 R41, -RZ, R37.H0_H0 ;  /* 0x20000025ff297230 */ /* 0x000fe40000004100 */
[-C--:B------:R-:W-:Y:S01]  /*4c50*/  FFMA.FTZ R40, R38, R46.reuse, -R51 ;  /* 0x0000002e26287223 */ /* 0x080fe20000010833 */
[----:B------:R-:W-:Y:S02]  /*4c60*/  HADD2.F32 R38, -RZ, R34.H0_H0 ;  /* 0x20000022ff267230 */ /* 0x000fe40000004100 */
[----:B------:R-:W-:Y:S01]  /*4c70*/  FFMA.FTZ R51, R39, R46, R42 ;  /* 0x0000002e27337223 */ /* 0x000fe2000001002a */
[----:B------:R-:W-:Y:S01]  /*4c80*/  HADD2.F32 R37, -RZ, R14.H0_H0 ;  /* 0x2000000eff257230 */ /* 0x000fe20000004100 */
[----:B------:R-:W-:Y:S01]  /*4c90*/  F2FP.F16.F32.PACK_AB R35, R86, R35 ;  /* 0x000000235623723e */ /* 0x000fe200000000ff */
[----:B------:R-:W-:Y:S01]  /*4ca0*/  HADD2.F32 R34, -RZ, R34.H1_H1 ;  /* 0x30000022ff227230 */ /* 0x000fe20000004100 */
[----:B------:R-:W-:Y:S01]  /*4cb0*/  F2FP.F16.F32.PACK_AB R12, R40, R43 ;  /* 0x0000002b280c723e */ /* 0x000fe200000000ff */
[----:B------:R-:W-:Y:S01]  /*4cc0*/  HADD2.F32 R100, -RZ, R100.H1_H1 ;  /* 0x30000064ff647230 */ /* 0x000fe20000004100 */
[----:B------:R-:W-:Y:S01]  /*4cd0*/  F2FP.F16.F32.PACK_AB R32, R51, R48 ;  /* 0x000000303320723e */ /* 0x000fe200000000ff */
[----:B------:R-:W-:-:S02]  /*4ce0*/  HADD2.F32 R14, -RZ, R14.H1_H1 ;  /* 0x3000000eff0e7230 */ /* 0x000fc40000004100 */
[-C--:B------:R-:W-:Y:S01]  /*4cf0*/  FMUL.FTZ R89, R34, R41.reuse ;  /* 0x0000002922597220 */ /* 0x080fe20000410000 */
[----:B------:R-:W-:Y:S02]  /*4d00*/  HADD2.F32 R102, -RZ, R102.H1_H1 ;  /* 0x30000066ff667230 */ /* 0x000fe40000004100 */
[CC--:B------:R-:W-:Y:S01]  /*4d10*/  FMUL.FTZ R87, R37.reuse, R100.reuse ;  /* 0x0000006425577220 */ /* 0x0c0fe20000410000 */
[----:B------:R-:W-:Y:S02]  /*4d20*/  HADD2.F32 R39, -RZ, R36.H0_H0 ;  /* 0x20000024ff277230 */ /* 0x000fe40000004100 */
[----:B------:R-:W-:Y:S01]  /*4d30*/  FMUL.FTZ R36, R38, R100 ;  /* 0x0000006426247220 */ /* 0x000fe20000410000 */
[----:B------:R-:W-:Y:S01]  /*4d40*/  FMUL.FTZ R41, R14, R41 ;  /* 0x000000290e297220 */ /* 0x000fe20000410000 */
[-C--:B------:R-:W-:Y:S01]  /*4d50*/  FFMA.FTZ R87, R38, R102.reuse, R87 ;  /* 0x0000006626577223 */ /* 0x080fe20000010057 */
[----:B------:R-:W-:Y:S02]  /*4d60*/  IMAD.MOV.U32 R13, RZ, RZ, R15 ;  /* 0x000000ffff0d7224 */ /* 0x000fe400078e000f */
[----:B------:R-:W-:Y:S01]  /*4d70*/  FFMA.FTZ R36, R37, R102, -R36 ;  /* 0x0000006625247223 */ /* 0x000fe20000010824 */
[-C--:B------:R-:W-:Y:S01]  /*4d80*/  FFMA.FTZ R89, R14, R39.reuse, -R89 ;  /* 0x000000270e597223 */ /* 0x080fe20000010859 */
[----:B------:R-:W-:Y:S01]  /*4d90*/  FFMA.FTZ R34, R34, R39, R41 ;  /* 0x0000002722227223 */ /* 0x000fe20000010029 */
[----:B------:R-:W-:-:S03]  /*4da0*/  IMAD.MOV.U32 R15, RZ, RZ, R50 ;  /* 0x000000ffff0f7224 */ /* 0x000fc600078e0032 */
[----:B------:R-:W-:Y:S02]  /*4db0*/  F2FP.F16.F32.PACK_AB R14, R89, R36 ;  /* 0x00000024590e723e */ /* 0x000fe400000000ff */
[----:B------:R-:W-:-:S07]  /*4dc0*/  F2FP.F16.F32.PACK_AB R34, R34, R87 ;  /* 0x000000572222723e */ /* 0x000fce00000000ff */
.L_x_2283:
[----:B------:R-:W-:Y:S05]  /*4dd0*/  BSYNC B1 ;  /* 0x0000000000017941 */ /* 0x000fea0003800000 */
.L_x_2282:
        /* <DEDUP_REMOVED lines=10> */
.L_x_2249:
[----:B------:R-:W2:Y:S02]  /*4e80*/  LDL R12, [R1+0x4] ;  /* 0x00000400010c7983 */ /* 0x000ea40000100800 */
[----:B--2---:R-:W-:-:S13]  /*4e90*/  ISETP.NE.AND P3, PT, R12, 0x3, PT ;  /* 0x000000030c00780c */ /* 0x004fda0003f65270 */
[----:B------:R-:W-:Y:S05]  /*4ea0*/  @!P3 BRA `(.L_x_2284) ;  /* 0x000000000004b947 */ /* 0x000fea0003800000 */
[----:B------:R-:W-:Y:S01]  /*4eb0*/  BPT.TRAP 0x1 ;  /* 0x000000040000795c */ /* 0x000fe20000300000 */
.L_x_2284:
[----:B------:R-:W-:Y:S01]  /*4ec0*/  IMAD R78, R22, 0x8, R2 ;  /* 0x00000008164e7824 */ /* 0x000fe200078e0202 */
[----:B------:R-:W-:Y:S01]  /*4ed0*/  SHF.L.U32 R90, R154, 0x1f, RZ ;  /* 0x0000001f9a5a7819 */ /* 0x000fe200000006ff */
[----:B------:R-:W-:Y:S01]  /*4ee0*/  IMAD R83, R26, -0x80, R28 ;  /* 0xffffff801a537824 */ /* 0x000fe200078e021c */
[----:B------:R-:W-:Y:S02]  /*4ef0*/  BSSY B1, `(.L_x_2285) ;  /* 0x0000004000017945 */ /* 0x000fe40003800000 */
[----:B------:R-:W1:Y:S02]  /*4f00*/  SYNCS.PHASECHK.TRANS64.TRYWAIT P4, [R78+URZ+0x16890], R90 ;  /* 0x0168905a4e0075a7 */ /* 0x000e64000808017f */
[----:B------:R-:W-:Y:S01]  /*4f10*/  VIMNMX R83, R83, 0x80, PT ;  /* 0x0000008053537848 */ /* 0x000fe20003fe0100 */
[----:B-1----:R-:W-:Y:S06]  /*4f20*/  @!P4 BRA `(.L_x_2286) ;  /* 0x000001480034c947 */ /* 0x002fec0003800000 */
.L_x_2517:
[----:B------:R-:W-:Y:S05]  /*4f30*/  BSYNC B1 ;  /* 0x0000000000017941 */ /* 0x000fea0003800000 */
.L_x_2285:
[----:B------:R-:W-:Y:S01]  /*4f40*/  ISETP.GE.AND P4, PT, R19, R83, PT ;  /* 0x000000531300720c */ /* 0x000fe20003f86270 */
[----:B------:R-:W-:-:S12]  /*4f50*/  BSSY B1, `(.L_x_2287) ;  /* 0x0000006000017945 */ /* 0x000fd80003800000 */
[----:B------:R-:W-:Y:S05]  /*4f60*/  @P4 BRA `(.L_x_2288) ;  /* 0x0000000000104947 */ /* 0x000fea0003800000 */
[----:B------:R-:W2:Y:S04]  /*4f70*/  @!P1 LDS.128 R12, [R82+0xe000] ;  /* 0x00e00000520c9984 */ /* 0x000ea80000000c00 */
[----:B0-----:R-:W0:Y:S04]  /*4f80*/  @!P2 LDS.128 R32, [R79+0xe000] ;  /* 0x00e000004f20a984 */ /* 0x001e280000000c00 */
[----:B--2---:R2:W-:Y:S04]  /*4f90*/  @!P1 STG.E.128 desc[UR40][R38.64], R12 ;  /* 0x0000000c26009986 */ /* 0x0045e8000c101d28 */
[----:B0-----:R2:W-:Y:S02]  /*4fa0*/  @!P2 STG.E.128 desc[UR40][R38.64+0x40], R32 ;  /* 0x000040202600a986 */ /* 0x0015e4000c101d28 */
.L_x_2288:
[----:B------:R-:W-:Y:S05]  /*4fb0*/  BSYNC B1 ;  /* 0x0000000000017941 */ /* 0x000fea0003800000 */
.L_x_2287:
[----:B--2---:R-:W-:-:S05]  /*4fc0*/  VIADD R12, R19, 0x60 ;  /* 0x00000060130c7836 */ /* 0x004fca0000000000 */
[----:B------:R-:W-:-:S13]  /*4fd0*/  ISETP.GE.AND P4, PT, R12, R83, PT ;  /* 0x000000530c00720c */ /* 0x000fda0003f86270 */
[----:B------:R-:W-:Y:S05]  /*4fe0*/  @P4 BRA `(.L_x_2266) ;  /* 0x0000000000104947 */ /* 0x000fea0003800000 */
[----:B------:R-:W2:Y:S04]  /*4ff0*/  @!P1 LDS.128 R12, [R82+0x11000] ;  /* 0x01100000520c9984 */ /* 0x000ea80000000c00 */
[----:B0-----:R-:W0:Y:S04]  /*5000*/  @!P2 LDS.128 R32, [R79+0x11000] ;  /* 0x011000004f20a984 */ /* 0x001e280000000c00 */
[----:B--2---:R2:W-:Y:S04]  /*5010*/  @!P1 STG.E.128 desc[UR40][R36.64], R12 ;  /* 0x0000000c24009986 */ /* 0x0045e8000c101d28 */
[----:B0-----:R2:W-:Y:S02]  /*5020*/  @!P2 STG.E.128 desc[UR40][R36.64+0x40], R32 ;  /* 0x000040202400a986 */ /* 0x0015e4000c101d28 */
.L_x_2266:
[----:B------:R-:W-:Y:S05]  /*5030*/  BSYNC B0 ;  /* 0x0000000000007941 */ /* 0x000fea0003800000 */
.L_x_2248:
        /* <DEDUP_REMOVED lines=12> */
[----:B------:R-:W-:-:S04]  /*5100*/  @!P4 IADD3 R12, R78, 0x168a0, RZ ;  /* 0x000168a04e0cc810 */ /* 0x000fc80007ffe0ff */
[----:B------:R-:W-:-:S04]  /*5110*/  @!P4 PRMT R12, RZ, 0x654, R12 ;  /* 0x00000654ff0cc816 */ /* 0x000fc8000000000c */
[----:B------:R1:W-:Y:S01]  /*5120*/  @!P4 SYNCS.ARRIVE.TRANS64.RED.A1T0 RZ, [R12+URZ], RZ ;  /* 0x000000ff0cffc9a7 */ /* 0x0003e2000810043f */
[----:B------:R-:W-:Y:S05]  /*5130*/  @!P3 BRA `(.L_x_2290) ;  /* 0x000000000004b947 */ /* 0x000fea0003800000 */
[----:B------:R-:W-:Y:S01]  /*5140*/  BPT.TRAP 0x1 ;  /* 0x000000040000795c */ /* 0x000fe20000300000 */
.L_x_2290:
[----:B------:R-:W-:Y:S05]  /*5150*/  BSYNC B0 ;  /* 0x0000000000007941 */ /* 0x000fea0003800000 */
.L_x_2289:
[----:B------:R-:W2:Y:S01]  /*5160*/  SYNCS.PHASECHK.TRANS64.TRYWAIT P3, [R78+URZ+0x168b0], R90 ;  /* 0x0168b05a4e0075a7 */ /* 0x000ea2000806017f */
[----:B------:R-:W-:Y:S01]  /*5170*/  ULDC UR42, c[0x0][0x2f4] ;  /* 0x0000bd00002a7ab9 */ /* 0x000fe20000000800 */
[----:B------:R-:W-:Y:S01]  /*5180*/  ULDC.64 UR36, c[0x0][0x328] ;  /* 0x0000ca0000247ab9 */ /* 0x000fe20000000a00 */
[----:B------:R-:W-:Y:S01]  /*5190*/  ULDC.64 UR38, c[0x0][0x318] ;  /* 0x0000c60000267ab9 */ /* 0x000fe20000000a00 */
[----:B------:R-:W-:Y:S01]  /*51a0*/  BSSY B0, `(.L_x_2291) ;  /* 0x0000003000007945 */ /* 0x000fe20003800000 */
[----:B----4-:R-:W-:-:S03]  /*51b0*/  IMAD.WIDE R32, R26, 0x80, R10 ;  /* 0x000000801a207825 */ /* 0x010fc600078e020a */
[----:B--2---:R-:W-:Y:S05]  /*51c0*/  @!P3 BRA `(.L_x_2292) ;  /* 0x0000014400a0b947 */ /* 0x004fea0003800000 */
.L_x_2518:
[----:B------:R-:W-:Y:S05]  /*51d0*/  BSYNC B0 ;  /* 0x0000000000007941 */ /* 0x000fea0003800000 */
.L_x_2291:
[----:B------:R-:W-:Y:S01]  /*51e0*/  ISETP.GE.AND P3, PT, R19, R83, PT ;  /* 0x000000531300720c */ /* 0x000fe20003f66270 */
[----:B------:R-:W-:-:S12]  /*51f0*/  BSSY B0, `(.L_x_2293) ;  /* 0x0000010000007945 */ /* 0x000fd80003800000 */
[----:B------:R-:W-:Y:S05]  /*5200*/  @P3 BRA `(.L_x_2294) ;  /* 0x0000000000383947 */ /* 0x000fea0003800000 */
[----:B------:R-:W-:Y:S02]  /*5210*/  IMAD R15, R33, UR36, RZ ;  /* 0x00000024210f7c24 */ /* 0x000fe4000f8e02ff */
[----:B-1----:R-:W-:Y:S02]  /*5220*/  IMAD.MOV.U32 R12, RZ, RZ, R56 ;  /* 0x000000ffff0c7224 */ /* 0x002fe400078e0038 */
        /* <DEDUP_REMOVED lines=12> */
.L_x_2294:
[----:B------:R-:W-:Y:S05]  /*52f0*/  BSYNC B0 ;  /* 0x0000000000007941 */ /* 0x000fea0003800000 */
.L_x_2293:
[----:B-1-3--:R-:W-:Y:S01]  /*5300*/  VIADD R12, R19, 0x60 ;  /* 0x00000060130c7836 */ /* 0x00afe20000000000 */
[----:B------:R-:W-:Y:S04]  /*5310*/  BSSY B0, `(.L_x_2295) ;  /* 0x0000013000007945 */ /* 0x000fe80003800000 */
[----:B------:R-:W-:-:S13]  /*5320*/  ISETP.GE.AND P3, PT, R12, R83, PT ;  /* 0x000000530c00720c */ /* 0x000fda0003f66270 */
[----:B------:R-:W-:Y:S05]  /*5330*/  @P3 BRA `(.L_x_2296) ;  /* 0x0000000000403947 */ /* 0x000fea0003800000 */
[----:B------:R-:W-:Y:S01]  /*5340*/  IADD3 R15, P3, R32, 0x60, RZ ;  /* 0x00000060200f7810 */ /* 0x000fe20007f7e0ff */
[----:B------:R-:W-:Y:S02]  /*5350*/  IMAD.MOV.U32 R12, RZ, RZ, R56 ;  /* 0x000000ffff0c7224 */ /* 0x000fe400078e0038 */
[----:B------:R-:W-:Y:S01]  /*5360*/  IMAD.MOV.U32 R13, RZ, RZ, R0 ;  /* 0x000000ffff0d7224 */ /* 0x000fe200078e0000 */
[----:B------:R-:W-:Y:S01]  /*5370*/  IADD3.X R32, RZ, R33, RZ, P3, !PT ;  /* 0x00000021ff207210 */ /* 0x000fe20001ffe4ff */
        /* <DEDUP_REMOVED lines=12> */
.L_x_2296:
[----:B------:R-:W-:Y:S05]  /*5440*/  BSYNC B0 ;  /* 0x0000000000007941 */ /* 0x000fea0003800000 */
.L_x_2295:
[----:B-1----:R-:W3:Y:S01]  /*5450*/  LDL R12, [R1] ;  /* 0x00000000010c7983 */ /* 0x002ee20000100800 */
[----:B0-2---:R-:W-:Y:S01]  /*5460*/  @!P4 VIADD R78, R78, 0x168c0 ;  /* 0x000168c04e4ec836 */ /* 0x005fe20000000000 */
[----:B------:R-:W-:Y:S01]  /*5470*/  IADD3 R22, R22, 0x1, RZ ;  /* 0x0000000116167810 */ /* 0x000fe20007ffe0ff */
        /* <DEDUP_REMOVED lines=9> */
[----:B------:R-:W-:Y:S02]  /*5510*/  SEL R13, RZ, 0x1, P3 ;  /* 0x00000001ff0d7807 */ /* 0x000fe40001800000 */
[----:B------:R-:W-:Y:S02]  /*5520*/  SEL R22, R22, RZ, P3 ;  /* 0x000000ff16167207 */ /* 0x000fe40001800000 */
[----:B------:R-:W-:Y:S01]  /*5530*/  LOP3.LUT R154, R154, R13, RZ, 0x3c, !PT ;  /* 0x0000000d9a9a7212 */ /* 0x000fe200078e3cff */
[----:B------:R0:W-:Y:S01]  /*5540*/  @!P4 SYNCS.ARRIVE.TRANS64.RED.A1T0 RZ, [R78+URZ], RZ ;  /* 0x000000ff4effc9a7 */ /* 0x0001e2000810043f */
[----:B---3--:R-:W-:-:S13]  /*5550*/  LOP3.LUT P5, RZ, R12, 0x2, RZ, 0xc0, !PT ;  /* 0x000000020cff7812 */ /* 0x008fda00078ac0ff */
[----:B0-----:R-:W-:Y:S05]  /*5560*/  @P5 BRA `(.L_x_2297) ;  /* 0xffffffcc00485947 */ /* 0x001fea000383ffff */
[----:B------:R-:W0:Y:S01]  /*5570*/  S2R R12, SR_TID.X ;  /* 0x00000000000c7919 */ /* 0x000e220000002100 */
[----:B------:R-:W-:Y:S02]  /*5580*/  PLOP3.LUT P0, PT, PT, PT, PT, 0x8, 0x0 ;  /* 0x000000000000781c */ /* 0x000fe40003f0e170 */
[----:B0-----:R-:W-:-:S04]  /*5590*/  SHF.R.U32.HI R12, RZ, 0x7, R12 ;  /* 0x00000007ff0c7819 */ /* 0x001fc8000001160c */
[----:B------:R-:W-:-:S13]  /*55a0*/  ISETP.NE.AND P5, PT, R12, 0x1, PT ;  /* 0x000000010c00780c */ /* 0x000fda0003fa5270 */
[----:B------:R-:W-:Y:S06]  /*55b0*/  @!P5 BAR.ARV 0x9, 0x100 ;  /* 0x024400000000db1d */ /* 0x000fec0000002000 */
.L_x_2243:
[----:B------:R-:W2:Y:S01]  /*55c0*/  LDL R5, [R1+0x2c] ;  /* 0x00002c0001057983 */ /* 0x000ea20000100800 */
[----:B------:R-:W0:Y:S01]  /*55d0*/  LDC R0, c[0x0][0x448] ;  /* 0x00011200ff007b82 */ /* 0x000e220000000800 */
        /* <DEDUP_REMOVED lines=13> */
[----:B------:R-:W-:Y:S01]  /*56b0*/  MOV R94, RZ ;  /* 0x000000ff005e7202 */ /* 0x000fe20000000f00 */
[----:B------:R-:W-:Y:S02]  /*56c0*/  IMAD.MOV.U32 R25, RZ, RZ, RZ ;  /* 0x000000ffff197224 */ /* 0x000fe400078e00ff */
[----:B------:R-:W-:Y:S02]  /*56d0*/  IMAD.MOV.U32 R13, RZ, RZ, RZ ;  /* 0x000000ffff0d7224 */ /* 0x000fe400078e00ff */
[----:B------:R-:W-:Y:S01]  /*56e0*/  IMAD.MOV.U32 R90, RZ, RZ, RZ ;  /* 0x000000ffff5a7224 */ /* 0x000fe200078e00ff */
[----:B0-----:R-:W-:-:S13]  /*56f0*/  ISETP.NE.AND P1, PT, R0, 0x1, PT ;  /* 0x000000010000780c */ /* 0x001fda0003f25270 */
[----:B------:R-:W0:Y:S08]  /*5700*/  @P1 LDC R3, c[0x0][0x44c] ;  /* 0x00011300ff031b82 */ /* 0x000e300000000800 */
[----:B------:R-:W1:Y:S01]  /*5710*/  @P1 LDC R4, c[0x0][0x450] ;  /* 0x00011400ff041b82 */ /* 0x000e620000000800 */
[----:B--2---:R-:W-:-:S04]  /*5720*/  VIADD R0, R5, 0xbf ;  /* 0x000000bf05007836 */ /* 0x004fc80000000000 */
[----:B0-----:R-:W-:-:S05]  /*5730*/  @P1 IMAD.HI.U32 R3, R0, R3, RZ ;  /* 0x0000000300031227 */ /* 0x001fca00078e00ff */
[----:B-1----:R-:W-:Y:S02]  /*5740*/  @P1 SHF.R.U32.HI R0, RZ, R4, R3 ;  /* 0x00000004ff001219 */ /* 0x002fe40000011603 */
[----:B------:R-:W-:-:S03]  /*5750*/  PLOP3.LUT P1, PT, PT, PT, PT, 0x80, 0x0 ;  /* 0x000000000000781c */ /* 0x000fc60003f2f070 */
[----:B------:R-:W-:-:S05]  /*5760*/  IMAD.IADD R0, R91, 0x1, R0 ;  /* 0x000000015b007824 */ /* 0x000fca00078e0200 */
[----:B------:R-:W-:-:S04]  /*5770*/  SHF.R.S32.HI R3, RZ, 0x1f, R0 ;  /* 0x0000001fff037819 */ /* 0x000fc80000011400 */
[----:B------:R-:W-:Y:S01]  /*5780*/  LEA.HI R3, R3, R0, RZ, 0x7 ;  /* 0x0000000003037211 */ /* 0x000fe200078f38ff */
[----:B------:R-:W-:-:S03]  /*5790*/  IMAD.MOV.U32 R0, RZ, RZ, RZ ;  /* 0x000000ffff007224 */ /* 0x000fc600078e00ff */
[----:B------:R-:W-:-:S04]  /*57a0*/  SHF.R.S32.HI R3, RZ, 0x7, R3 ;  /* 0x00000007ff037819 */ /* 0x000fc80000011403 */
[----:B------:R-:W-:Y:S01]  /*57b0*/  VIMNMX R92, R92, R3, PT ;  /* 0x000000035c5c7248 */ /* 0x000fe20003fe0100 */
[----:B------:R-:W-:-:S03]  /*57c0*/  IMAD.MOV.U32 R3, RZ, RZ, RZ ;  /* 0x000000ffff037224 */ /* 0x000fc600078e00ff */
[----:B------:R-:W-:Y:S01]  /*57d0*/  ISETP.GE.AND P2, PT, R92, 0x1, PT ;  /* 0x000000015c00780c */ /* 0x000fe20003f46270 */
[----:B------:R-:W-:-:S12]  /*57e0*/  @P0 BRA `(.L_x_2298) ;  /* 0x00000000000c0947 */ /* 0x000fd80003800000 */
[----:B------:R-:W0:Y:S01]  /*57f0*/  FENCE.VIEW.ASYNC.G ;  /* 0x00000000000073c6 */ /* 0x000e220000000100 */
[----:B------:R-:W-:Y:S05]  /*5800*/  WARPSYNC.ALL ;  /* 0x0000000000007948 */ /* 0x000fea0003800000 */
[----:B0-----:R-:W-:Y:S06]  /*5810*/  BAR.ARV 0xc, 0x200 ;  /* 0x0308000000007b1d */ /* 0x001fec0000002000 */
.L_x_2298:
[----:B------:R-:W-:Y:S01]  /*5820*/  IMAD.MOV.U32 R12, RZ, RZ, RZ ;  /* 0x000000ffff0c7224 */ /* 0x000fe200078e00ff */
[----:B------:R-:W-:Y:S01]  /*5830*/  MOV R27, RZ ;  /* 0x000000ff001b7202 */ /* 0x000fe20000000f00 */
[----:B------:R-:W-:Y:S06]  /*5840*/  @!P2 BRA `(.L_x_2299) ;  /* 0x000000bc008ca947 */ /* 0x000fec0003800000 */
        /* <DEDUP_REMOVED lines=9> */
.L_x_2521:
[----:B------:R-:W1:Y:S01]  /*58e0*/  LDL R3, [R1+0x1c] ;  /* 0x00001c0001037983 */ /* 0x000e620000100800 */
[----:B------:R-:W-:Y:S01]  /*58f0*/  BSSY B6, `(.L_x_2301) ;  /* 0x000001b000067945 */ /* 0x000fe20003800000 */
[----:B-1----:R-:W-:-:S05]  /*5900*/  IMAD.HI R0, R3, 0x55555556, RZ ;  /* 0x5555555603007827 */ /* 0x002fca00078e02ff */
[----:B------:R-:W-:-:S05]  /*5910*/  LEA.HI R0, R0, R0, RZ, 0x1 ;  /* 0x0000000000007211 */ /* 0x000fca00078f08ff */
[----:B------:R-:W-:Y:S02]  /*5920*/  IMAD R0, R0, -0x3, R3 ;  /* 0xfffffffd00007824 */ /* 0x000fe400078e0203 */
[----:B------:R-:W-:-:S04]  /*5930*/  VIADD R3, R2, 0x8400 ;  /* 0x0000840002037836 */ /* 0x000fc80000000000 */
[----:B------:R-:W-:Y:S01]  /*5940*/  IMAD R0, R0, 0x2000, R3 ;  /* 0x0000200000007824 */ /* 0x000fe200078e0203 */
[----:B------:R-:W-:-:S04]  /*5950*/  LOP3.LUT P0, RZ, R3, 0x3ff, RZ, 0xc0, !PT ;  /* 0x000003ff03ff7812 */ /* 0x000fc8000780c0ff */
[----:B------:R-:W-:Y:S02]  /*5960*/  SHF.R.U32.HI R0, RZ, 0x4, R0 ;  /* 0x00000004ff007819 */ /* 0x000fe40000011600 */
[----:B------:R-:W-:Y:S02]  /*5970*/  P2R R25, PR, RZ, 0x1 ;  /* 0x00000001ff197803 */ /* 0x000fe40000000000 */
[----:B------:R-:W-:-:S05]  /*5980*/  LOP3.LUT R28, R0, 0x3fff, RZ, 0xc0, !PT ;  /* 0x00003fff001c7812 */ /* 0x000fca00078ec0ff */
[----:B------:R-:W-:Y:S05]  /*5990*/  @!P0 BRA `(.L_x_2302) ;  /* 0x0000000000408947 */ /* 0x000fea0003800000 */
        /* <DEDUP_REMOVED lines=15> */
[----:B-1---5:R-:W-:Y:S05]  /*5a90*/  CALL.ABS.NOINC R14 ;  /* 0x000000000e007343 */ /* 0x022fea0003c00000 */
.L_x_2302:
[----:B------:R-:W-:Y:S05]  /*5aa0*/  BSYNC B6 ;  /* 0x0000000000067941 */ /* 0x000fea0003800000 */
.L_x_2301:
        /* <DEDUP_REMOVED lines=13> */
.L_x_2306:
[----:B--2---:R2:W3:Y:S02]  /*5b80*/  SYNCS.PHASECHK.TRANS64.TRYWAIT P0, [R2+URZ+0x16800], R3 ;  /* 0x01680003020075a7 */ /* 0x0044e4000800017f */
[----:B---3--:R-:W-:Y:S05]  /*5b90*/  @!P0 NANOSLEEP.SYNCS 0x989680 ;  /* 0x009896800000895d */ /* 0x008fea0003900000 */
[----:B------:R-:W3:Y:S02]  /*5ba0*/  @!P0 SYNCS.PHASECHK.TRANS64 P0, [R2+URZ+0x16800], R3 ;  /* 0x01680003020085a7 */ /* 0x000ee4000800007f */
[----:B---3--:R-:W-:Y:S05]  /*5bb0*/  @!P0 BRA `(.L_x_2306) ;  /* 0xfffffffc00f08947 */ /* 0x008fea000383ffff */
.L_x_2305:
[----:B------:R-:W-:Y:S05]  /*5bc0*/  BSYNC B0 ;  /* 0x0000000000007941 */ /* 0x000fea0003800000 */
.L_x_2304:
[----:B------:R-:W-:Y:S05]  /*5bd0*/  BRA `(.L_x_2307) ;  /* 0x0000002c00907947 */ /* 0x000fea0003800000 */
.L_x_2303:
        /* <DEDUP_REMOVED lines=30> */
.L_x_2309:
[----:B------:R-:W-:Y:S05]  /*5dc0*/  BSYNC B6 ;  /* 0x0000000000067941 */ /* 0x000fea0003800000 */
.L_x_2308:
[----:B------:R-:W2:Y:S01]  /*5dd0*/  LDL R20, [R1+0x2c] ;  /* 0x00002c0001147983 */ /* 0x000ea20000100800 */
[----:B------:R-:W-:Y:S01]  /*5de0*/  ULDC.U8 UR4, c[0x0][0x410] ;  /* 0x0001040000047ab9 */ /* 0x000fe20000000000 */
[----:B------:R-:W-:Y:S01]  /*5df0*/  BSSY B0, `(.L_x_2310) ;  /* 0x00002ba000007945 */ /* 0x000fe20003800000 */
[----:B------:R-:W-:Y:S02]  /*5e00*/  ISETP.NE.AND P0, PT, RZ, UR4, PT ;  /* 0x00000004ff007c0c */ /* 0x000fe4000bf05270 */
[----:B--2---:R-:W-:-:S11]  /*5e10*/  IADD3 R39, R19, R20, RZ ;  /* 0x0000001413277210 */ /* 0x004fd60007ffe0ff */
[----:B------:R-:W-:Y:S05]  /*5e20*/  @!P0 BRA `(.L_x_2311) ;  /* 0x00000014009c8947 */ /* 0x000fea0003800000 */
[----:B------:R-:W1:Y:S01]  /*5e30*/  LDC R40, c[0x0][0x448] ;  /* 0x00011200ff287b82 */ /* 0x000e620000000800 */
[----:B------:R-:W2:Y:S01]  /*5e40*/  S2R R20, SR_TID.X ;  /* 0x0000000000147919 */ /* 0x000ea20000002100 */
[----:B------:R-:W-:Y:S01]  /*5e50*/  ULDC.64 UR4, c[0x0][0x3f8] ;  /* 0x0000fe0000047ab9 */ /* 0x000fe20000000a00 */
[----:B------:R-:W-:Y:S01]  /*5e60*/  ULDC.64 UR6, c[0x0][0x408] ;  /* 0x0001020000067ab9 */ /* 0x000fe20000000a00 */
[----:B------:R-:W-:Y:S01]  /*5e70*/  MOV R8, R24 ;  /* 0x0000001800087202 */ /* 0x000fe20000000f00 */
[----:B------:R-:W-:Y:S01]  /*5e80*/  IMAD.MOV.U32 R6, RZ, RZ, R26 ;  /* 0x000000ffff067224 */ /* 0x000fe200078e001a */
[----:B------:R-:W-:Y:S01]  /*5e90*/  SHF.R.S32.HI R38, RZ, 0x1f, R155 ;  /* 0x0000001fff267819 */ /* 0x000fe2000001149b */
[----:B------:R-:W-:Y:S02]  /*5ea0*/  IMAD.MOV.U32 R7, RZ, RZ, R31 ;  /* 0x000000ffff077224 */ /* 0x000fe400078e001f */
[----:B------:R-:W-:Y:S01]  /*5eb0*/  IMAD.MOV.U32 R9, RZ, RZ, R33 ;  /* 0x000000ffff097224 */ /* 0x000fe200078e0021 */
[----:B-1----:R-:W-:Y:S01]  /*5ec0*/  ISETP.NE.AND P0, PT, R40, 0x1, PT ;  /* 0x000000012800780c */ /* 0x002fe20003f05270 */
[----:B--2---:R-:W-:-:S12]  /*5ed0*/  VIADD R21, R20, 0xffffff80 ;  /* 0xffffff8014157836 */ /* 0x004fd80000000000 */
[----:B------:R-:W1:Y:S01]  /*5ee0*/  @P0 LDC R0, c[0x0][0x44c] ;  /* 0x00011300ff000b82 */ /* 0x000e620000000800 */
[----:B------:R-:W-:-:S04]  /*5ef0*/  SHF.R.S32.HI R20, RZ, 0x1f, R21 ;  /* 0x0000001fff147819 */ /* 0x000fc80000011415 */
[----:B------:R-:W-:-:S03]  /*5f00*/  LEA.HI R20, R20, R21, RZ, 0x2 ;  /* 0x0000001514147211 */ /* 0x000fc600078f10ff */
[----:B------:R-:W2:Y:S01]  /*5f10*/  @P0 LDC R5, c[0x0][0x450] ;  /* 0x00011400ff050b82 */ /* 0x000ea20000000800 */
[----:B------:R-:W-:-:S05]  /*5f20*/  LOP3.LUT R20, R20, 0xfffffffc, RZ, 0xc0, !PT ;  /* 0xfffffffc14147812 */ /* 0x000fca00078ec0ff */
[----:B------:R-:W-:-:S04]  /*5f30*/  IMAD.IADD R20, R21, 0x1, -R20 ;  /* 0x0000000115147824 */ /* 0x000fc800078e0a14 */
[----:B------:R-:W-:-:S04]  /*5f40*/  IMAD R3, R20, 0x60, R39 ;  /* 0x0000006014037824 */ /* 0x000fc800078e0227 */
[----:B-1----:R-:W-:-:S05]  /*5f50*/  @P0 IMAD.HI.U32 R0, R3, R0, RZ ;  /* 0x0000000003000227 */ /* 0x002fca00078e00ff */
[----:B--2---:R-:W-:-:S04]  /*5f60*/  @P0 SHF.R.U32.HI R3, RZ, R5, R0 ;  /* 0x00000005ff030219 */ /* 0x004fc80000011600 */
        /* <DEDUP_REMOVED lines=17> */
[----:B------:R1:W2:Y:S04]  /*6080*/  SHFL.IDX PT, R3, R6, RZ, 0x1c1f ;  /* 0x001c1fff06037589 */ /* 0x0002a800000e0000 */
[----:B------:R1:W3:Y:S04]  /*6090*/  SHFL.IDX PT, R0, R4, RZ, 0x1c1f ;  /* 0x001c1fff04007589 */ /* 0x0002e800000e0000 */
[----:B------:R1:W4:Y:S04]  /*60a0*/  SHFL.IDX PT, R5, R8, RZ, 0x1c1f ;  /* 0x001c1fff08057589 */ /* 0x00032800000e0000 */
[----:B0-----:R1:W0:Y:S02]  /*60b0*/  SHFL.IDX PT, R14, R7, RZ, 0x1c1f ;  /* 0x001c1fff070e7589 */ /* 0x00122400000e0000 */
.L_x_2527:
        /* <DEDUP_REMOVED lines=10> */
[----:B--2---:R-:W-:Y:S01]  /*6160*/  MOV R11, R3 ;  /* 0x00000003000b7202 */ /* 0x004fe20000000f00 */
[----:B---3--:R-:W-:Y:S01]  /*6170*/  IMAD.MOV.U32 R10, RZ, RZ, R0 ;  /* 0x000000ffff0a7224 */ /* 0x008fe200078e0000 */
[----:B------:R-:W-:Y:S02]  /*6180*/  ISETP.GE.AND P3, PT, R155, UR4, PT ;  /* 0x000000049b007c0c */ /* 0x000fe4000bf66270 */
[----:B------:R-:W-:Y:S02]  /*6190*/  CS2R R30, SRZ ;  /* 0x00000000001e7805 */ /* 0x000fe4000001ff00 */
[----:B------:R-:W-:Y:S01]  /*61a0*/  ISETP.GE.AND P2, PT, R152, UR4, PT ;  /* 0x0000000498007c0c */ /* 0x000fe2000bf46270 */
[----:B----4-:R-:W-:-:S08]  /*61b0*/  IMAD.MOV.U32 R15, RZ, RZ, R5 ;  /* 0x000000ffff0f7224 */ /* 0x010fd000078e0005 */
        /* <DEDUP_REMOVED lines=15> */
.L_x_2314:
[----:B------:R-:W-:Y:S05]  /*62b0*/  BSYNC B1 ;  /* 0x0000000000017941 */ /* 0x000fea0003800000 */
.L_x_2313:
[----:B----45:R-:W-:Y:S01]  /*62c0*/  IMAD.MOV.U32 R5, RZ, RZ, R20 ;  /* 0x000000ffff057224 */ /* 0x030fe200078e0014 */
[----:B---3--:R-:W-:Y:S01]  /*62d0*/  MOV R0, R32 ;  /* 0x0000002000007202 */ /* 0x008fe20000000f00 */
[----:B------:R-:W-:Y:S01]  /*62e0*/  IMAD.MOV.U32 R9, RZ, RZ, R21 ;  /* 0x000000ffff097224 */ /* 0x000fe200078e0015 */
[----:B------:R-:W-:Y:S01]  /*62f0*/  UMOV UR4, 0xffffffff ;  /* 0xffffffff00047882 */ /* 0x000fe20000000000 */
[----:B--2---:R-:W-:Y:S01]  /*6300*/  IMAD.MOV.U32 R3, RZ, RZ, R33 ;  /* 0x000000ffff037224 */ /* 0x004fe200078e0021 */
[----:B------:R-:W-:Y:S01]  /*6310*/  PRMT R41, R0, 0x7610, R41 ;  /* 0x0000761000297816 */ /* 0x000fe20000000029 */
[----:B------:R-:W-:Y:S01]  /*6320*/  IMAD.MOV.U32 R0, RZ, RZ, R30 ;  /* 0x000000ffff007224 */ /* 0x000fe200078e001e */
[----:B------:R-:W-:Y:S01]  /*6330*/  PRMT R36, R36, 0x5410, R5 ;  /* 0x0000541024247816 */ /* 0x000fe20000000005 */
[----:B------:R-:W-:Y:S01]  /*6340*/  IMAD.MOV.U32 R5, RZ, RZ, R24 ;  /* 0x000000ffff057224 */ /* 0x000fe200078e0018 */
[----:B0-----:R-:W-:Y:S01]  /*6350*/  PRMT R35, R35, 0x5410, R9 ;  /* 0x0000541023237816 */ /* 0x001fe20000000009 */
[----:B------:R-:W-:Y:S01]  /*6360*/  IMAD.MOV.U32 R9, RZ, RZ, R25 ;  /* 0x000000ffff097224 */ /* 0x000fe200078e0019 */
[----:B------:R-:W-:-:S02]  /*6370*/  PRMT R47, R3, 0x7610, R47 ;  /* 0x00007610032f7816 */ /* 0x000fc4000000002f */
[----:B------:R-:W-:Y:S02]  /*6380*/  CS2R R26, SRZ ;  /* 0x00000000001a7805 */ /* 0x000fe4000001ff00 */
[----:B------:R-:W-:Y:S02]  /*6390*/  MOV R3, R31 ;  /* 0x0000001f00037202 */ /* 0x000fe40000000f00 */
[----:B------:R-:W-:Y:S02]  /*63a0*/  PRMT R41, R41, 0x5410, R0 ;  /* 0x0000541029297816 */ /* 0x000fe40000000000 */
[----:B------:R-:W-:Y:S02]  /*63b0*/  PRMT R47, R47, 0x5410, R3 ;  /* 0x000054102f2f7816 */ /* 0x000fe40000000003 */
[----:B------:R-:W-:Y:S02]  /*63c0*/  PRMT R48, R5, 0x7610, R48 ;  /* 0x0000761005307816 */ /* 0x000fe40000000030 */
[----:B------:R-:W-:Y:S01]  /*63d0*/  PRMT R35, R9, 0x7610, R35 ;  /* 0x0000761009237816 */ /* 0x000fe20000000023 */
[----:B------:R-:W-:Y:S06]  /*63e0*/  BRA.DIV UR4, `(.L_x_2315) ;  /* 0x0000013604dc7947 */ /* 0x000fec000b800000 */
[----:B------:R0:W2:Y:S04]  /*63f0*/  SHFL.IDX PT, R3, R6, 0x1, 0x1c1f ;  /* 0x003c1f0006037f89 */ /* 0x0000a800000e0000 */
[----:B------:R0:W3:Y:S04]  /*6400*/  SHFL.IDX PT, R0, R4, 0x1, 0x1c1f ;  /* 0x003c1f0004007f89 */ /* 0x0000e800000e0000 */
[----:B------:R0:W4:Y:S04]  /*6410*/  SHFL.IDX PT, R5, R8, 0x1, 0x1c1f ;  /* 0x003c1f0008057f89 */ /* 0x00012800000e0000 */
[----:B------:R0:W0:Y:S02]  /*6420*/  SHFL.IDX PT, R14, R7, 0x1, 0x1c1f ;  /* 0x003c1f00070e7f89 */ /* 0x00002400000e0000 */
.L_x_2533:
        /* <DEDUP_REMOVED lines=9> */
[----:B------:R-:W-:Y:S02]  /*64c0*/  LOP3.LUT R4, R4, 0xfffffffe, RZ, 0xc0, !PT ;  /* 0xfffffffe04047812 */ /* 0x000fe400078ec0ff */
[----:B--2---:R-:W-:-:S03]  /*64d0*/  SHF.L.U32 R34, R42, 0x6, RZ ;  /* 0x000000062a227819 */ /* 0x004fc600000006ff */
[----:B------:R-:W-:-:S05]  /*64e0*/  IMAD.IADD R4, R6, 0x1, -R4 ;  /* 0x0000000106047824 */ /* 0x000fca00078e0a04 */
[----:B------:R-:W-:Y:S01]  /*64f0*/  SHF.L.U32 R37, R4, 0x1f, RZ ;  /* 0x0000001f04257819 */ /* 0x000fe200000006ff */
[----:B------:R-:W-:Y:S06]  /*6500*/  @P0 BRA `(.L_x_2317) ;  /* 0x0000000000580947 */ /* 0x000fec0003800000 */
[----:B------:R-:W-:Y:S01]  /*6510*/  ULDC UR4, c[0x0][0x3f4] ;  /* 0x0000fd0000047ab9 */ /* 0x000fe20000000800 */
[----:B---3--:R-:W-:Y:S01]  /*6520*/  IMAD.MOV.U32 R6, RZ, RZ, R0 ;  /* 0x000000ffff067224 */ /* 0x008fe200078e0000 */
[----:B------:R-:W-:Y:S01]  /*6530*/  ISETP.GE.AND P3, PT, R155, UR4, PT ;  /* 0x000000049b007c0c */ /* 0x000fe2000bf66270 */
[----:B------:R-:W-:Y:S01]  /*6540*/  IMAD.MOV.U32 R7, RZ, RZ, R3 ;  /* 0x000000ffff077224 */ /* 0x000fe200078e0003 */
[----:B------:R-:W-:Y:S01]  /*6550*/  ISETP.GE.AND P2, PT, R152, UR4, PT ;  /* 0x0000000498007c0c */ /* 0x000fe2000bf46270 */
[----:B----4-:R-:W-:Y:S01]  /*6560*/  IMAD.MOV.U32 R15, RZ, RZ, R5 ;  /* 0x000000ffff0f7224 */ /* 0x010fe200078e0005 */
[----:B------:R-:W-:-:S09]  /*6570*/  CS2R R12, SRZ ;  /* 0x00000000000c7805 */ /* 0x000fd2000001ff00 */
        /* <DEDUP_REMOVED lines=8> */
[----:B------:R-:W-:Y:S01]  /*6600*/  @!P3 IMAD.X R5, R5, 0x1, R10, P1 ;  /* 0x000000010505b824 */ /* 0x000fe200008e060a */
[----:B------:R-:W-:-:S02]  /*6610*/  @!P3 IADD3.X R39, R3, R10, RZ, P0, !PT ;  /* 0x0000000a0327b210 */ /* 0x000fc400007fe4ff */
[----:B------:R-:W-:Y:S01]  /*6620*/  CS2R R10, SRZ ;  /* 0x00000000000a7805 */ /* 0x000fe2000001ff00 */
[----:B------:R-:W-:Y:S02]  /*6630*/  @!P2 IMAD.WIDE R14, R152, 0x2, R14 ;  /* 0x00000002980ea825 */ /* 0x000fe400078e020e */
[----:B------:R0:W5:Y:S04]  /*6640*/  @!P3 LD.E.64 R8, desc[UR40][R38.64] ;  /* 0x000000282608b980 */ /* 0x000168000c101b00 */
[----:B------:R0:W5:Y:S04]  /*6650*/  @!P2 LD.E.64 R26, desc[UR40][R14.64] ;  /* 0x000000280e1aa980 */ /* 0x000168000c101b00 */
[----:B------:R0:W5:Y:S02]  /*6660*/  @!P3 LD.E.64 R10, desc[UR40][R4.64] ;  /* 0x00000028040ab980 */ /* 0x000164000c101b00 */
.L_x_2317:
[----:B------:R-:W-:Y:S05]  /*6670*/  BSYNC B1 ;  /* 0x0000000000017941 */ /* 0x000fea0003800000 */
.L_x_2316:
[----:B0-----:R-:W0:Y:S01]  /*6680*/  S2R R7, SR_TID.X ;  /* 0x0000000000077919 */ /* 0x001e220000002100 */
[----:B------:R-:W1:Y:S01]  /*6690*/  SYNCS.PHASECHK.TRANS64.TRYWAIT P0, [R2+URZ+0x16800], R37 ;  /* 0x01680025020075a7 */ /* 0x000e62000800017f */
[----:B------:R-:W-:Y:S01]  /*66a0*/  LOP3.LUT R3, R34, 0x1c0, RZ, 0xc0, !PT ;  /* 0x000001c022037812 */ /* 0x000fe200078ec0ff */
[----:B-----5:R-:W-:Y:S01]  /*66b0*/  IMAD.MOV.U32 R4, RZ, RZ, R26 ;  /* 0x000000ffff047224 */ /* 0x020fe200078e001a */
[----:B----4-:R-:W-:Y:S01]  /*66c0*/  MOV R5, R11 ;  /* 0x0000000b00057202 */ /* 0x010fe20000000f00 */
[----:B------:R-:W-:Y:S01]  /*66d0*/  IMAD R34, R29, -0xc0, R40 ;  /* 0xffffff401d227824 */ /* 0x000fe200078e0228 */
[----:B---3--:R-:W-:Y:S01]  /*66e0*/  LOP3.LUT R0, R3, 0x18, R16, 0xf8, !PT ;  /* 0x0000001803007812 */ /* 0x008fe200078ef810 */
[----:B------:R-:W-:Y:S01]  /*66f0*/  IMAD.MOV.U32 R6, RZ, RZ, R12 ;  /* 0x000000ffff067224 */ /* 0x000fe200078e000c */
[----:B------:R-:W-:Y:S01]  /*6700*/  SHF.R.U32.HI R3, RZ, 0x3, R3 ;  /* 0x00000003ff037819 */ /* 0x000fe20000011603 */
[----:B------:R-:W-:Y:S01]  /*6710*/  BSSY B1, `(.L_x_2318) ;  /* 0x0000019000017945 */ /* 0x000fe20003800000 */
[----:B------:R-:W-:Y:S01]  /*6720*/  PRMT R36, R4, 0x7610, R36 ;  /* 0x0000761004247816 */ /* 0x000fe20000000024 */
[----:B------:R-:W-:Y:S01]  /*6730*/  IMAD.MOV.U32 R4, RZ, RZ, R10 ;  /* 0x000000ffff047224 */ /* 0x000fe200078e000a */
[----:B------:R-:W-:Y:S01]  /*6740*/  LOP3.LUT R0, R0, R3, RZ, 0x3c, !PT ;  /* 0x0000000300007212 */ /* 0x000fe200078e3cff */
[----:B------:R-:W-:Y:S01]  /*6750*/  IMAD.MOV.U32 R3, RZ, RZ, R27 ;  /* 0x000000ffff037224 */ /* 0x000fe200078e001b */
[----:B------:R-:W-:-:S02]  /*6760*/  VIMNMX R34, R34, 0xc0, PT ;  /* 0x000000c022227848 */ /* 0x000fc40003fe0100 */
[----:B------:R-:W-:Y:S01]  /*6770*/  PRMT R14, R4, 0x5410, R5 ;  /* 0x00005410040e7816 */ /* 0x000fe20000000005 */
[----:B------:R-:W-:Y:S01]  /*6780*/  IMAD.MOV.U32 R5, RZ, RZ, R9 ;  /* 0x000000ffff057224 */ /* 0x000fe200078e0009 */
[----:B------:R-:W-:Y:S02]  /*6790*/  PRMT R29, R3, 0x7610, R29 ;  /* 0x00007610031d7816 */ /* 0x000fe4000000001d */
[----:B------:R-:W-:Y:S02]  /*67a0*/  MOV R4, R8 ;  /* 0x0000000800047202 */ /* 0x000fe40000000f00 */
[----:B------:R-:W-:Y:S02]  /*67b0*/  PRMT R48, R48, 0x5410, R6 ;  /* 0x0000541030307816 */ /* 0x000fe40000000006 */
[----:B------:R-:W-:Y:S02]  /*67c0*/  PRMT R15, R4, 0x7610, R15 ;  /* 0x00007610040f7816 */ /* 0x000fe4000000000f */
[----:B------:R-:W-:-:S02]  /*67d0*/  LOP3.LUT P2, RZ, R42, 0x4, RZ, 0xc0, !PT ;  /* 0x000000042aff7812 */ /* 0x000fc4000784c0ff */
[----:B------:R-:W-:Y:S01]  /*67e0*/  ISETP.GE.AND P1, PT, R19, R34, PT ;  /* 0x000000221300720c */ /* 0x000fe20003f26270 */
        /* <DEDUP_REMOVED lines=11> */
.L_x_2534:
[----:B------:R-:W-:Y:S05]  /*68a0*/  BSYNC B1 ;  /* 0x0000000000017941 */ /* 0x000fea0003800000 */
.L_x_2318:
[----:B------:R-:W-:Y:S01]  /*68b0*/  BSSY B1, `(.L_x_2320) ;  /* 0x000005f000017945 */ /* 0x000fe20003800000 */
[----:B------:R-:W-:Y:S02]  /*68c0*/  PRMT R15, R15, 0x5410, R5 ;  /* 0x000054100f0f7816 */ /* 0x000fe40000000005 */
[----:B------:R-:W-:Y:S01]  /*68d0*/  @P2 IADD3 R0, R4, -0x40, RZ ;  /* 0xffffffc004002810 */ /* 0x000fe20007ffe0ff */
[----:B------:R-:W-:Y:S06]  /*68e0*/  @P1 BRA `(.L_x_2321) ;  /* 0x00000004006c1947 */ /* 0x000fec0003800000 */
[----:B------:R-:W1:Y:S01]  /*68f0*/  LDC R4, c[0x0][0x3f4] ;  /* 0x0000fd00ff047b82 */ /* 0x000e620000000800 */
[----:B------:R-:W-:Y:S01]  /*6900*/  BSSY B2, `(.L_x_2322) ;  /* 0x000002e000027945 */ /* 0x000fe20003800000 */
[-C--:B-1----:R-:W-:Y:S02]  /*6910*/  ISETP.GE.AND P0, PT, R152, R4.reuse, PT ;  /* 0x000000049800720c */ /* 0x082fe40003f06270 */
[----:B------:R-:W-:-:S11]  /*6920*/  ISETP.GE.AND P1, PT, R155, R4, PT ;  /* 0x000000049b00720c */ /* 0x000fd60003f26270 */
[----:B------:R-:W-:Y:S05]  /*6930*/  @P0 BRA `(.L_x_2323) ;  /* 0x0000000000a80947 */ /* 0x000fea0003800000 */
[----:B------:R-:W1:Y:S01]  /*6940*/  LDS.128 R4, [R3+0x8400] ;  /* 0x0084000003047984 */ /* 0x000e620000000c00 */
[----:B------:R-:W-:Y:S01]  /*6950*/  SHF.R.U32.HI R40, RZ, 0x10, R33 ;  /* 0x00000010ff287819 */ /* 0x000fe20000011621 */
[--C-:B------:R-:W-:Y:S01]  /*6960*/  HADD2.F32 R39, -RZ, R41.reuse.H0_H0 ;  /* 0x20000029ff277230 */ /* 0x100fe20000004100 */
[----:B------:R-:W-:Y:S01]  /*6970*/  SHF.R.U32.HI R38, RZ, 0x10, R31 ;  /* 0x00000010ff267819 */ /* 0x000fe2000001161f */
[----:B0-----:R-:W-:Y:S01]  /*6980*/  HADD2.F32 R37, -RZ, R41.H1_H1 ;  /* 0x30000029ff257230 */ /* 0x001fe20000004100 */
        /* <DEDUP_REMOVED lines=9> */
[----:B------:R-:W-:Y:S01]  /*6a20*/  FMUL.FTZ R33, R33, R38 ;  /* 0x0000002621217220 */ /* 0x000fe20000410000 */
[--C-:B------:R-:W-:Y:S02]  /*6a30*/  HADD2.F32 R30, -RZ, R6.reuse.H0_H0 ;  /* 0x20000006ff1e7230 */ /* 0x100fe40000004100 */
[----:B------:R-:W-:Y:S01]  /*6a40*/  FMUL.FTZ R42, R4, R39 ;  /* 0x00000027042a7220 */ /* 0x000fe20000410000 */
[----:B------:R-:W-:-:S02]  /*6a50*/  HADD2.F32 R31, -RZ, R6.H1_H1 ;  /* 0x30000006ff1f7230 */ /* 0x000fc40000004100 */
[C---:B------:R-:W-:Y:S01]  /*6a60*/  FFMA.FTZ R43, R32.reuse, R38, -R41 ;  /* 0x00000026202b7223 */ /* 0x040fe20000010829 */
[--C-:B------:R-:W-:Y:S02]  /*6a70*/  HADD2.F32 R6, -RZ, R5.reuse.H0_H0 ;  /* 0x20000005ff067230 */ /* 0x100fe40000004100 */
[----:B------:R-:W-:Y:S01]  /*6a80*/  FFMA.FTZ R44, R32, R40, R33 ;  /* 0x00000028202c7223 */ /* 0x000fe20000010021 */
[-C--:B------:R-:W-:Y:S01]  /*6a90*/  FMUL.FTZ R38, R4, R37.reuse ;  /* 0x0000002504267220 */ /* 0x080fe20000410000 */
[C---:B------:R-:W-:Y:S01]  /*6aa0*/  FFMA.FTZ R42, R7.reuse, R37, -R42 ;  /* 0x00000025072a7223 */ /* 0x040fe2000001082a */
[----:B------:R-:W-:Y:S02]  /*6ab0*/  HADD2.F32 R5, -RZ, R5.H1_H1 ;  /* 0x30000005ff057230 */ /* 0x000fe40000004100 */
[--C-:B------:R-:W-:Y:S02]  /*6ac0*/  HADD2.F32 R37, -RZ, R47.reuse.H0_H0 ;  /* 0x2000002fff257230 */ /* 0x100fe40000004100 */
[----:B------:R-:W-:Y:S01]  /*6ad0*/  FFMA.FTZ R39, R7, R39, R38 ;  /* 0x0000002707277223 */ /* 0x000fe20000010026 */
[----:B------:R-:W-:-:S02]  /*6ae0*/  HADD2.F32 R32, -RZ, R47.H1_H1 ;  /* 0x3000002fff207230 */ /* 0x000fc40000004100 */
        /* <DEDUP_REMOVED lines=15> */
.L_x_2323:
[----:B------:R-:W-:Y:S05]  /*6be0*/  BSYNC B2 ;  /* 0x0000000000027941 */ /* 0x000fea0003800000 */
.L_x_2322:
[----:B------:R-:W-:Y:S05]  /*6bf0*/  @P1 BRA `(.L_x_2321) ;  /* 0x0000000000a81947 */ /* 0x000fea0003800000 */
[----:B-1----:R-:W1:Y:S01]  /*6c00*/  LDS.128 R4, [R0] ;  /* 0x0000000000047984 */ /* 0x002e620000000c00 */
[----:B------:R-:W-:Y:S01]  /*6c10*/  SHF.R.U32.HI R31, RZ, 0x10, R25 ;  /* 0x00000010ff1f7819 */ /* 0x000fe20000011619 */
[----:B------:R-:W-:Y:S01]  /*6c20*/  HADD2.F32 R30, -RZ, R48.H0_H0 ;  /* 0x20000030ff1e7230 */ /* 0x000fe20000004100 */
[----:B------:R-:W-:Y:S01]  /*6c30*/  SHF.R.U32.HI R33, RZ, 0x10, R21 ;  /* 0x00000010ff217819 */ /* 0x000fe20000011615 */
[----:B------:R-:W-:Y:S01]  /*6c40*/  HADD2.F32 R32, -RZ, R36.H1_H1 ;  /* 0x30000024ff207230 */ /* 0x000fe20000004100 */
[----:B------:R-:W-:Y:S01]  /*6c50*/  SHF.R.U64 R41, R24, 0x10, R25 ;  /* 0x0000001018297819 */ /* 0x000fe20000001219 */
[----:B------:R-:W-:Y:S01]  /*6c60*/  HADD2.F32 R31, -RZ, R31.H0_H0 ;  /* 0x2000001fff1f7230 */ /* 0x000fe20000004100 */
[----:B------:R-:W-:Y:S01]  /*6c70*/  SHF.R.U64 R39, R20, 0x10, R21 ;  /* 0x0000001014277819 */ /* 0x000fe20000001215 */
[----:B------:R-:W-:Y:S02]  /*6c80*/  HADD2.F32 R33, -RZ, R33.H0_H0 ;  /* 0x20000021ff217230 */ /* 0x000fe40000004100 */
[----:B-1----:R-:W-:-:S02]  /*6c90*/  HADD2.F32 R25, -RZ, R7.H1_H1 ;  /* 0x30000007ff197230 */ /* 0x002fc40000004100 */
[----:B------:R-:W-:Y:S02]  /*6ca0*/  HADD2.F32 R24, -RZ, R7.H0_H0 ;  /* 0x20000007ff187230 */ /* 0x000fe40000004100 */
[--C-:B------:R-:W-:Y:S02]  /*6cb0*/  HADD2.F32 R7, -RZ, R4.reuse.H0_H0 ;  /* 0x20000004ff077230 */ /* 0x100fe40000004100 */
[C---:B------:R-:W-:Y:S01]  /*6cc0*/  FMUL.FTZ R40, R25.reuse, R31 ;  /* 0x0000001f19287220 */ /* 0x040fe20000410000 */
[----:B------:R-:W-:Y:S02]  /*6cd0*/  HADD2.F32 R4, -RZ, R4.H1_H1 ;  /* 0x30000004ff047230 */ /* 0x000fe40000004100 */
[-C--:B0-----:R-:W-:Y:S01]  /*6ce0*/  FMUL.FTZ R37, R25, R33.reuse ;  /* 0x0000002119257220 */ /* 0x081fe20000410000 */
[--C-:B------:R-:W-:Y:S02]  /*6cf0*/  HADD2.F32 R20, -RZ, R6.reuse.H0_H0 ;  /* 0x20000006ff147230 */ /* 0x100fe40000004100 */
[----:B------:R-:W-:Y:S01]  /*6d00*/  FFMA.FTZ R42, R24, R33, R40 ;  /* 0x00000021182a7223 */ /* 0x000fe20000010028 */
[----:B------:R-:W-:-:S02]  /*6d10*/  HADD2.F32 R21, -RZ, R6.H1_H1 ;  /* 0x30000006ff157230 */ /* 0x000fc40000004100 */
[----:B------:R-:W-:Y:S01]  /*6d20*/  FMUL.FTZ R38, R4, R32 ;  /* 0x0000002004267220 */ /* 0x000fe20000410000 */
[----:B------:R-:W-:Y:S02]  /*6d30*/  HADD2.F32 R25, -RZ, R35.H1_H1 ;  /* 0x30000023ff197230 */ /* 0x000fe40000004100 */
[----:B------:R-:W-:Y:S01]  /*6d40*/  FFMA.FTZ R37, R24, R31, -R37 ;  /* 0x0000001f18257223 */ /* 0x000fe20000010825 */
[----:B------:R-:W-:Y:S02]  /*6d50*/  HADD2.F32 R6, -RZ, R5.H0_H0 ;  /* 0x20000005ff067230 */ /* 0x000fe40000004100 */
[-C--:B------:R-:W-:Y:S01]  /*6d60*/  FMUL.FTZ R40, R4, R30.reuse ;  /* 0x0000001e04287220 */ /* 0x080fe20000410000 */
[----:B------:R-:W-:Y:S02]  /*6d70*/  HADD2.F32 R35, -RZ, R35.H0_H0 ;  /* 0x20000023ff237230 */ /* 0x000fe40000004100 */
        /* <DEDUP_REMOVED lines=18> */
.L_x_2321:
[----:B------:R-:W-:Y:S05]  /*6ea0*/  BSYNC B1 ;  /* 0x0000000000017941 */ /* 0x000fea0003800000 */
.L_x_2320:
[----:B-12---:R-:W-:-:S05]  /*6eb0*/  VIADD R4, R19, 0x60 ;  /* 0x0000006013047836 */ /* 0x006fca0000000000 */
[----:B------:R-:W-:-:S13]  /*6ec0*/  ISETP.GE.AND P0, PT, R4, R34, PT ;  /* 0x000000220400720c */ /* 0x000fda0003f06270 */
[----:B------:R-:W-:Y:S05]  /*6ed0*/  @P0 BRA `(.L_x_2324) ;  /* 0x0000001800ac0947 */ /* 0x000fea0003800000 */
[----:B------:R-:W1:Y:S01]  /*6ee0*/  LDC R4, c[0x0][0x3f4] ;  /* 0x0000fd00ff047b82 */ /* 0x000e620000000800 */
[----:B------:R-:W-:Y:S01]  /*6ef0*/  BSSY B1, `(.L_x_2325) ;  /* 0x000002e000017945 */ /* 0x000fe20003800000 */
[-C--:B-1----:R-:W-:Y:S02]  /*6f00*/  ISETP.GE.AND P0, PT, R152, R4.reuse, PT ;  /* 0x000000049800720c */ /* 0x082fe40003f06270 */
[----:B------:R-:W-:-:S11]  /*6f10*/  ISETP.GE.AND P1, PT, R155, R4, PT ;  /* 0x000000049b00720c */ /* 0x000fd60003f26270 */
[----:B------:R-:W-:Y:S05]  /*6f20*/  @P0 BRA `(.L_x_2326) ;  /* 0x0000000000a80947 */ /* 0x000fea0003800000 */
[----:B------:R-:W1:Y:S01]  /*6f30*/  LDS.128 R4, [R3+0xb400] ;  /* 0x00b4000003047984 */ /* 0x000e620000000c00 */
[--C-:B------:R-:W-:Y:S01]  /*6f40*/  SHF.R.U64 R33, R26, 0x10, R27.reuse ;  /* 0x000000101a217819 */ /* 0x100fe2000000121b */
[----:B------:R-:W-:Y:S01]  /*6f50*/  HADD2.F32 R24, -RZ, R48.H1_H1 ;  /* 0x30000030ff187230 */ /* 0x000fe20000004100 */
[----:B------:R-:W-:Y:S01]  /*6f60*/  SHF.R.U32.HI R26, RZ, 0x10, R27 ;  /* 0x00000010ff1a7819 */ /* 0x000fe2000001161b */
[----:B------:R-:W-:Y:S01]  /*6f70*/  HADD2.F32 R36, -RZ, R36.H0_H0 ;  /* 0x20000024ff247230 */ /* 0x000fe20000004100 */
[--C-:B------:R-:W-:Y:S02]  /*6f80*/  SHF.R.U32.HI R25, RZ, 0x10, R13.reuse ;  /* 0x00000010ff197819 */ /* 0x100fe4000001160d */
[----:B------:R-:W-:Y:S01]  /*6f90*/  SHF.R.U64 R34, R12, 0x10, R13 ;  /* 0x000000100c227819 */ /* 0x000fe2000000120d */
[----:B------:R-:W-:Y:S02]  /*6fa0*/  HADD2.F32 R26, -RZ, R26.H0_H0 ;  /* 0x2000001aff1a7230 */ /* 0x000fe40000004100 */
[----:B------:R-:W-:-:S02]  /*6fb0*/  HADD2.F32 R25, -RZ, R25.H0_H0 ;  /* 0x20000019ff197230 */ /* 0x000fc40000004100 */
[--C-:B-1----:R-:W-:Y:S02]  /*6fc0*/  HADD2.F32 R21, -RZ, R7.reuse.H1_H1 ;  /* 0x30000007ff157230 */ /* 0x102fe40000004100 */
[----:B------:R-:W-:Y:S02]  /*6fd0*/  HADD2.F32 R20, -RZ, R7.H0_H0 ;  /* 0x20000007ff147230 */ /* 0x000fe40000004100 */
[--C-:B------:R-:W-:Y:S02]  /*6fe0*/  HADD2.F32 R7, -RZ, R4.reuse.H0_H0 ;  /* 0x20000004ff077230 */ /* 0x100fe40000004100 */
[C---:B------:R-:W-:Y:S01]  /*6ff0*/  FMUL.FTZ R27, R21.reuse, R26 ;  /* 0x0000001a151b7220 */ /* 0x040fe20000410000 */
[----:B------:R-:W-:Y:S01]  /*7000*/  FMUL.FTZ R21, R21, R25 ;  /* 0x0000001915157220 */ /* 0x000fe20000410000 */
[----:B------:R-:W-:Y:S02]  /*7010*/  HADD2.F32 R4, -RZ, R4.H1_H1 ;  /* 0x30000004ff047230 */ /* 0x000fe40000004100 */
[----:B------:R-:W-:-:S02]  /*7020*/  HADD2.F32 R12, -RZ, R6.H0_H0 ;  /* 0x20000006ff0c7230 */ /* 0x000fc40000004100 */
[----:B------:R-:W-:Y:S01]  /*7030*/  FFMA.FTZ R32, R20, R26, R21 ;  /* 0x0000001a14207223 */ /* 0x000fe20000010015 */
[----:B------:R-:W-:Y:S02]  /*7040*/  HADD2.F32 R13, -RZ, R6.H1_H1 ;  /* 0x30000006ff0d7230 */ /* 0x000fe40000004100 */
[----:B------:R-:W-:Y:S01]  /*7050*/  FMUL.FTZ R30, R4, R36 ;  /* 0x00000024041e7220 */ /* 0x000fe20000410000 */
[----:B------:R-:W-:Y:S02]  /*7060*/  HADD2.F32 R21, -RZ, R29.H0_H0 ;  /* 0x2000001dff157230 */ /* 0x000fe40000004100 */
[----:B------:R-:W-:Y:S01]  /*7070*/  FFMA.FTZ R31, R20, R25, -R27 ;  /* 0x00000019141f7223 */ /* 0x000fe2000001081b */
[----:B------:R-:W-:Y:S02]  /*7080*/  HADD2.F32 R6, -RZ, R5.H0_H0 ;  /* 0x20000005ff067230 */ /* 0x000fe40000004100 */
[----:B------:R-:W-:Y:S01]  /*7090*/  FMUL.FTZ R26, R4, R24 ;  /* 0x00000018041a7220 */ /* 0x000fe20000410000 */
[----:B------:R-:W-:-:S02]  /*70a0*/  HADD2.F32 R29, -RZ, R29.H1_H1 ;  /* 0x3000001dff1d7230 */ /* 0x000fc40000004100 */
[C---:B------:R-:W-:Y:S01]  /*70b0*/  FFMA.FTZ R30, R7.reuse, R24, -R30 ;  /* 0x00000018071e7223 */ /* 0x040fe2000001081e */
[----:B------:R-:W-:Y:S02]  /*70c0*/  HADD2.F32 R5, -RZ, R5.H1_H1 ;  /* 0x30000005ff057230 */ /* 0x000fe40000004100 */
        /* <DEDUP_REMOVED lines=16> */
.L_x_2326:
[----:B------:R-:W-:Y:S05]  /*71d0*/  BSYNC B1 ;  /* 0x0000000000017941 */ /* 0x000fea0003800000 */
.L_x_2325:
        /* <DEDUP_REMOVED lines=44> */
.L_x_2311:
[----:B------:R-:W1:Y:S01]  /*74a0*/  S2R R0, SR_TID.X ;  /* 0x0000000000007919 */ /* 0x000e620000002100 */
[----:B------:R-:W2:Y:S01]  /*74b0*/  LDC R32, c[0x0][0x448] ;  /* 0x00011200ff207b82 */ /* 0x000ea20000000800 */
[----:B------:R-:W-:Y:S01]  /*74c0*/  ULDC.64 UR4, c[0x0][0x3f8] ;  /* 0x0000fe0000047ab9 */ /* 0x000fe20000000a00 */
[----:B------:R-:W-:Y:S01]  /*74d0*/  ULDC.64 UR6, c[0x0][0x408] ;  /* 0x0001020000067ab9 */ /* 0x000fe20000000a00 */
[----:B------:R-:W-:Y:S01]  /*74e0*/  MOV R4, R24 ;  /* 0x0000001800047202 */ /* 0x000fe20000000f00 */
[----:B------:R-:W-:Y:S01]  /*74f0*/  IMAD.MOV.U32 R27, RZ, RZ, R31 ;  /* 0x000000ffff1b7224 */ /* 0x000fe200078e001f */
[----:B------:R-:W-:Y:S02]  /*7500*/  SHF.R.S32.HI R43, RZ, 0x1f, R16 ;  /* 0x0000001fff2b7819 */ /* 0x000fe40000011410 */
        /* <DEDUP_REMOVED lines=55> */
[----:B------:R-:W-:Y:S01]  /*7880*/  @!P1 IMAD.MOV.U32 R36, RZ, RZ, R10 ;  /* 0x000000ffff249224 */ /* 0x000fe200078e000a */
[----:B------:R-:W-:Y:S01]  /*7890*/  MOV R0, R34 ;  /* 0x0000002200007202 */ /* 0x000fe20000000f00 */
[----:B------:R-:W-:Y:S02]  /*78a0*/  IMAD.MOV.U32 R3, RZ, RZ, R35 ;  /* 0x000000ffff037224 */ /* 0x000fe400078e0023 */
[----:B------:R-:W-:Y:S01]  /*78b0*/  @!P1 IMAD.MOV.U32 R37, RZ, RZ, R11 ;  /* 0x000000ffff259224 */ /* 0x000fe200078e000b */
[----:B------:R-:W-:Y:S01]  /*78c0*/  PRMT R42, R0, 0x7610, R42 ;  /* 0x00007610002a7816 */ /* 0x000fe2000000002a */
[----:B------:R-:W-:Y:S01]  /*78d0*/  IMAD.MOV.U32 R8, RZ, RZ, R36 ;  /* 0x000000ffff087224 */ /* 0x000fe200078e0024 */
[----:B------:R-:W-:Y:S01]  /*78e0*/  PRMT R45, R45, 0x5410, R3 ;  /* 0x000054102d2d7816 */ /* 0x000fe20000000003 */
[----:B------:R0:W2:Y:S01]  /*78f0*/  SHFL.IDX PT, R0, R26, 0x1, 0x1c1f ;  /* 0x003c1f001a007f89 */ /* 0x0000a200000e0000 */
[----:B------:R-:W-:Y:S01]  /*7900*/  MOV R9, R37 ;  /* 0x0000002500097202 */ /* 0x000fe20000000f00 */
[----:B---3--:R-:W-:-:S02]  /*7910*/  @!P1 IMAD.MOV.U32 R20, RZ, RZ, R4 ;  /* 0x000000ffff149224 */ /* 0x008fc400078e0004 */
[----:B------:R0:W3:Y:S01]  /*7920*/  SHFL.IDX PT, R3, R25, 0x1, 0x1c1f ;  /* 0x003c1f0019037f89 */ /* 0x0000e200000e0000 */
[----:B------:R-:W-:Y:S01]  /*7930*/  @!P1 IMAD.MOV.U32 R21, RZ, RZ, R5 ;  /* 0x000000ffff159224 */ /* 0x000fe200078e0005 */
[----:B------:R-:W-:Y:S01]  /*7940*/  PRMT R33, R8, 0x5410, R9 ;  /* 0x0000541008217816 */ /* 0x000fe20000000009 */
[----:B------:R-:W-:Y:S01]  /*7950*/  @!P1 IMAD.MOV.U32 R30, RZ, RZ, R6 ;  /* 0x000000ffff1e9224 */ /* 0x000fe200078e0006 */
[----:B------:R-:W-:Y:S01]  /*7960*/  MOV R4, R20 ;  /* 0x0000001400047202 */ /* 0x000fe20000000f00 */
[----:B------:R-:W-:Y:S02]  /*7970*/  @!P1 IMAD.MOV.U32 R31, RZ, RZ, R7 ;  /* 0x000000ffff1f9224 */ /* 0x000fe400078e0007 */
[----:B------:R-:W-:Y:S02]  /*7980*/  IMAD.MOV.U32 R5, RZ, RZ, R21 ;  /* 0x000000ffff057224 */ /* 0x000fe400078e0015 */
[----:B------:R-:W-:Y:S02]  /*7990*/  IMAD.MOV.U32 R6, RZ, RZ, R30 ;  /* 0x000000ffff067224 */ /* 0x000fe400078e001e */
[----:B------:R-:W-:Y:S01]  /*79a0*/  IMAD.MOV.U32 R7, RZ, RZ, R31 ;  /* 0x000000ffff077224 */ /* 0x000fe200078e001f */
[----:B------:R-:W-:-:S02]  /*79b0*/  PRMT R45, R5, 0x7610, R45 ;  /* 0x00007610052d7816 */ /* 0x000fc4000000002d */
[----:B------:R-:W-:Y:S02]  /*79c0*/  PRMT R56, R4, 0x5410, R6 ;  /* 0x0000541004387816 */ /* 0x000fe40000000006 */
[----:B------:R-:W-:Y:S02]  /*79d0*/  CS2R R4, SRZ ;  /* 0x0000000000047805 */ /* 0x000fe4000001ff00 */
[----:B01--4-:R-:W-:-:S07]  /*79e0*/  PRMT R42, R42, 0x5410, R7 ;  /* 0x000054102a2a7816 */ /* 0x013fce0000000007 */
.L_x_2544:
[----:B------:R-:W4:Y:S01]  /*79f0*/  LDL R7, [R1+0x50] ;  /* 0x0000500001077983 */ /* 0x000f220000100800 */
[----:B------:R-:W-:Y:S01]  /*7a00*/  VIADD R39, R39, 0x60 ;  /* 0x0000006027277836 */ /* 0x000fe20000000000 */
[----:B------:R-:W-:Y:S01]  /*7a10*/  BSSY B1, `(.L_x_2328) ;  /* 0x0000016000017945 */ /* 0x000fe20003800000 */
[----:B------:R-:W-:Y:S02]  /*7a20*/  CS2R R8, SRZ ;  /* 0x0000000000087805 */ /* 0x000fe4000001ff00 */
[----:B------:R-:W-:Y:S02]  /*7a30*/  CS2R R10, SRZ ;  /* 0x00000000000a7805 */ /* 0x000fe4000001ff00 */
[----:B------:R-:W-:Y:S02]  /*7a40*/  ISETP.GE.AND P1, PT, R39, R32, PT ;  /* 0x000000202700720c */ /* 0x000fe40003f26270 */
[----:B----4-:R-:W-:-:S04]  /*7a50*/  LEA.HI R6, R7, R7, RZ, 0x1 ;  /* 0x0000000707067211 */ /* 0x010fc800078f08ff */
[----:B------:R-:W-:-:S04]  /*7a60*/  LOP3.LUT R6, R6, 0xfffffffe, RZ, 0xc0, !PT ;  /* 0xfffffffe06067812 */ /* 0x000fc800078ec0ff */
[----:B------:R-:W-:Y:S02]  /*7a70*/  IADD3 R13, R7, -R6, RZ ;  /* 0x80000006070d7210 */ /* 0x000fe40007ffe0ff */
[----:B------:R-:W-:Y:S02]  /*7a80*/  CS2R R6, SRZ ;  /* 0x0000000000067805 */ /* 0x000fe4000001ff00 */
        /* <DEDUP_REMOVED lines=10> */
[--C-:B--2---:R-:W-:Y:S02]  /*7b30*/  IMAD.X R9, R0, 0x1, R5.reuse, P1 ;  /* 0x0000000100097824 */ /* 0x104fe400008e0605 */
[----:B------:R-:W-:-:S04]  /*7b40*/  IMAD.X R5, R24, 0x1, R5, P2 ;  /* 0x0000000118057824 */ /* 0x000fc800010e0605 */
[----:B------:R-:W5:Y:S04]  /*7b50*/  LD.E.128 R8, desc[UR40][R8.64] ;  /* 0x0000002808087980 */ /* 0x000f68000c101d00 */
[----:B------:R-:W5:Y:S02]  /*7b60*/  LD.E.128 R4, desc[UR40][R4.64] ;  /* 0x0000002804047980 */ /* 0x000f64000c101d00 */
.L_x_2329:
[----:B------:R-:W-:Y:S05]  /*7b70*/  BSYNC B1 ;  /* 0x0000000000017941 */ /* 0x000fea0003800000 */
.L_x_2328:
[----:B------:R-:W0:Y:S01]  /*7b80*/  SYNCS.PHASECHK.TRANS64.TRYWAIT P1, [R2+URZ+0x16800], R13 ;  /* 0x0168000d020075a7 */ /* 0x000e22000802017f */
[----:B------:R-:W-:Y:S01]  /*7b90*/  IMAD R29, R29, -0xc0, R32 ;  /* 0xffffff401d1d7824 */ /* 0x000fe200078e0220 */
[----:B---3-5:R-:W-:Y:S01]  /*7ba0*/  MOV R3, R4 ;  /* 0x0000000400037202 */ /* 0x028fe20000000f00 */
[----:B------:R-:W-:Y:S01]  /*7bb0*/  VIADD R14, R19, 0x60 ;  /* 0x00000060130e7836 */ /* 0x000fe20000000000 */
[----:B------:R-:W-:Y:S01]  /*7bc0*/  BSSY B1, `(.L_x_2330) ;  /* 0x0000010000017945 */ /* 0x000fe20003800000 */
[----:B------:R-:W-:Y:S01]  /*7bd0*/  IMAD.MOV.U32 R12, RZ, RZ, R5 ;  /* 0x000000ffff0c7224 */ /* 0x000fe200078e0005 */
[----:B--2---:R-:W-:Y:S01]  /*7be0*/  VIMNMX R0, R29, 0xc0, PT ;  /* 0x000000c01d007848 */ /* 0x004fe20003fe0100 */
[----:B------:R-:W-:Y:S01]  /*7bf0*/  IMAD.IADD R39, R16, 0x1, R41 ;  /* 0x0000000110277824 */ /* 0x000fe200078e0229 */
[----:B------:R-:W-:Y:S01]  /*7c00*/  PRMT R32, R32, 0x5410, R3 ;  /* 0x0000541020207816 */ /* 0x000fe20000000003 */
[----:B------:R-:W-:Y:S01]  /*7c10*/  IMAD.MOV.U32 R3, RZ, RZ, R7 ;  /* 0x000000ffff037224 */ /* 0x000fe200078e0007 */
[----:B------:R-:W-:-:S02]  /*7c20*/  ISETP.GE.OR P2, PT, R19, R0, P0 ;  /* 0x000000001300720c */ /* 0x000fc40000746670 */
[----:B------:R-:W-:Y:S01]  /*7c30*/  ISETP.GE.OR P0, PT, R14, R0, P0 ;  /* 0x000000000e00720c */ /* 0x000fe20000706670 */
[----:B------:R-:W-:Y:S01]  /*7c40*/  IMAD.MOV.U32 R0, RZ, RZ, R6 ;  /* 0x000000ffff007224 */ /* 0x000fe200078e0006 */
[----:B------:R-:W-:Y:S01]  /*7c50*/  PRMT R38, R12, 0x7610, R38 ;  /* 0x000076100c267816 */ /* 0x000fe20000000026 */
[----:B------:R-:W-:Y:S01]  /*7c60*/  IMAD.MOV.U32 R12, RZ, RZ, R8 ;  /* 0x000000ffff0c7224 */ /* 0x000fe200078e0008 */
[----:B------:R-:W-:Y:S02]  /*7c70*/  MOV R14, R9 ;  /* 0x00000009000e7202 */ /* 0x000fe40000000f00 */
[----:B------:R-:W-:Y:S02]  /*7c80*/  PRMT R29, R0, 0x5410, R3 ;  /* 0x00005410001d7816 */ /* 0x000fe40000000003 */
[----:B------:R-:W-:Y:S02]  /*7c90*/  PRMT R32, R12, 0x7610, R32 ;  /* 0x000076100c207816 */ /* 0x000fe40000000020 */
[----:B------:R-:W-:Y:S01]  /*7ca0*/  PRMT R38, R38, 0x5410, R14 ;  /* 0x0000541026267816 */ /* 0x000fe2000000000e */
[----:B0-----:R-:W-:Y:S06]  /*7cb0*/  @!P1 BRA `(.L_x_2331) ;  /* 0x0000012400989947 */ /* 0x001fec0003800000 */
.L_x_2545:
[----:B------:R-:W-:Y:S05]  /*7cc0*/  BSYNC B1 ;  /* 0x0000000000017941 */ /* 0x000fea0003800000 */
.L_x_2330:
        /* <DEDUP_REMOVED lines=21> */
[----:B------:R-:W-:Y:S02]  /*7e20*/  SHF.R.U32.HI R52, RZ, 0x10, R37 ;  /* 0x00000010ff347819 */ /* 0x000fe40000011625 */
[----:B--2---:R-:W-:-:S04]  /*7e30*/  SHF.L.U32 R12, R12, 0x6, RZ ;  /* 0x000000060c0c7819 */ /* 0x004fc800000006ff */
[----:B------:R-:W-:-:S04]  /*7e40*/  LOP3.LUT R24, R12, 0x1c0, RZ, 0xc0, !PT ;  /* 0x000001c00c187812 */ /* 0x000fc800078ec0ff */
[----:B------:R-:W-:Y:S02]  /*7e50*/  SHF.R.U32.HI R15, RZ, 0x3, R24 ;  /* 0x00000003ff0f7819 */ /* 0x000fe40000011618 */
[----:B------:R-:W-:Y:S02]  /*7e60*/  LOP3.LUT R12, R24, 0x38, R16, 0xf8, !PT ;  /* 0x00000038180c7812 */ /* 0x000fe400078ef810 */
[----:B------:R-:W-:Y:S02]  /*7e70*/  LOP3.LUT R24, R15, R39, R24, 0x1e, !PT ;  /* 0x000000270f187212 */ /* 0x000fe400078e1e18 */
[----:B------:R-:W-:-:S03]  /*7e80*/  LOP3.LUT R12, R12, R15, RZ, 0x3c, !PT ;  /* 0x0000000f0c0c7212 */ /* 0x000fc600078e3cff */
[C---:B------:R-:W-:Y:S02]  /*7e90*/  IMAD R41, R25.reuse, 0x200, R24 ;  /* 0x0000020019297824 */ /* 0x040fe400078e0218 */
[----:B0-----:R-:W-:Y:S02]  /*7ea0*/  IMAD R13, R25, 0x200, R12 ;  /* 0x00000200190d7824 */ /* 0x001fe400078e020c */
[--C-:B------:R-:W-:Y:S02]  /*7eb0*/  IMAD R41, R41, 0x2, R2.reuse ;  /* 0x0000000229297824 */ /* 0x100fe400078e0202 */
[----:B------:R-:W-:-:S03]  /*7ec0*/  IMAD R40, R13, 0x2, R2 ;  /* 0x000000020d287824 */ /* 0x000fc600078e0202 */
        /* <DEDUP_REMOVED lines=73> */
.L_x_2333:
[----:B------:R-:W-:Y:S05]  /*8360*/  BSYNC B1 ;  /* 0x0000000000017941 */ /* 0x000fea0003800000 */
.L_x_2332:
[----:B------:R-:W-:Y:S01]  /*8370*/  PRMT R43, R0, 0x5410, R3 ;  /* 0x00005410002b7816 */ /* 0x000fe20000000003 */
[----:B------:R-:W-:Y:S06]  /*8380*/  @P0 BRA `(.L_x_2324) ;  /* 0x0000000400800947 */ /* 0x000fec0003800000 */
[----:B------:R-:W2:Y:S01]  /*8390*/  LDL R20, [R1+0x3c] ;  /* 0x00003c0001147983 */ /* 0x000ea20000100800 */
[C---:B-1----:R-:W-:Y:S01]  /*83a0*/  IADD3 R12, R19.reuse, 0x60, RZ ;  /* 0x00000060130c7810 */ /* 0x042fe20007ffe0ff */
[----:B0-----:R-:W-:Y:S02]  /*83b0*/  VIADD R13, R19, 0x60 ;  /* 0x00000060130d7836 */ /* 0x001fe40000000000 */
[----:B------:R-:W3:Y:S02]  /*83c0*/  LDL R44, [R1+0x54] ;  /* 0x00005400012c7983 */ /* 0x000ee40000100800 */
[----:B------:R-:W-:Y:S02]  /*83d0*/  IMAD.SHL.U32 R12, R12, 0x40, RZ ;  /* 0x000000400c0c7824 */ /* 0x000fe400078e00ff */
[----:B------:R-:W-:-:S03]  /*83e0*/  IMAD.SHL.U32 R13, R13, 0x40, RZ ;  /* 0x000000400d0d7824 */ /* 0x000fc600078e00ff */
[----:B------:R-:W-:Y:S02]  /*83f0*/  LOP3.LUT R12, R12, 0x1c0, RZ, 0xc0, !PT ;  /* 0x000001c00c0c7812 */ /* 0x000fe400078ec0ff */
[----:B------:R-:W-:Y:S02]  /*8400*/  LOP3.LUT R13, R13, 0x1c0, RZ, 0xc0, !PT ;  /* 0x000001c00d0d7812 */ /* 0x000fe400078ec0ff */
[----:B------:R-:W-:-:S04]  /*8410*/  SHF.R.U32.HI R12, RZ, 0x3, R12 ;  /* 0x00000003ff0c7819 */ /* 0x000fc8000001160c */
[----:B------:R-:W-:Y:S02]  /*8420*/  LOP3.LUT R39, R12, R39, R13, 0x1e, !PT ;  /* 0x000000270c277212 */ /* 0x000fe400078e1e0d */
[----:B------:R-:W-:Y:S01]  /*8430*/  SHF.R.U64 R41, R10, 0x10, R11 ;  /* 0x000000100a297819 */ /* 0x000fe2000000120b */
[--C-:B------:R-:W-:Y:S01]  /*8440*/  HADD2.F32 R10, -RZ, R38.reuse.H1_H1 ;  /* 0x30000026ff0a7230 */ /* 0x100fe20000004100 */
[--C-:B------:R-:W-:Y:S01]  /*8450*/  SHF.R.U64 R35, R6, 0x10, R7.reuse ;  /* 0x0000001006237819 */ /* 0x100fe20000001207 */
[----:B------:R-:W-:Y:S01]  /*8460*/  HADD2.F32 R38, -RZ, R38.H0_H0 ;  /* 0x20000026ff267230 */ /* 0x000fe20000004100 */
[----:B------:R-:W-:Y:S02]  /*8470*/  SHF.R.U32.HI R33, RZ, 0x10, R7 ;  /* 0x00000010ff217819 */ /* 0x000fe40000011607 */
[--C-:B------:R-:W-:Y:S02]  /*8480*/  SHF.R.U32.HI R21, RZ, 0x10, R9.reuse ;  /* 0x00000010ff157819 */ /* 0x100fe40000011609 */
[----:B------:R-:W-:-:S02]  /*8490*/  SHF.R.U64 R42, R8, 0x10, R9 ;  /* 0x00000010082a7819 */ /* 0x000fc40000001209 */
[----:B------:R-:W-:Y:S01]  /*84a0*/  SHF.R.U32.HI R40, RZ, 0x10, R11 ;  /* 0x00000010ff287819 */ /* 0x000fe2000001160b */
[----:B------:R-:W-:Y:S01]  /*84b0*/  HADD2.F32 R11, -RZ, R29.H0_H0 ;  /* 0x2000001dff0b7230 */ /* 0x000fe20000004100 */
[----:B------:R-:W-:Y:S01]  /*84c0*/  SHF.R.U64 R37, R4, 0x10, R5 ;  /* 0x0000001004257819 */ /* 0x000fe20000001205 */
[----:B--2---:R-:W-:Y:S01]  /*84d0*/  IMAD.IADD R39, R20, 0x1, R39 ;  /* 0x0000000114277824 */ /* 0x004fe200078e0227 */
[----:B---3--:R-:W0:Y:S04]  /*84e0*/  LDS.128 R12, [R44+0x8400] ;  /* 0x008400002c0c7984 */ /* 0x008e280000000c00 */
[----:B------:R-:W-:-:S05]  /*84f0*/  LEA R39, R39, R2, 0x1 ;  /* 0x0000000227277211 */ /* 0x000fca00078e08ff */
[----:B------:R-:W1:Y:S01]  /*8500*/  LDS.128 R24, [R39+0x8400] ;  /* 0x0084000027187984 */ /* 0x000e620000000c00 */
[----:B------:R-:W-:-:S05]  /*8510*/  SHF.R.U32.HI R20, RZ, 0x10, R5 ;  /* 0x00000010ff147819 */ /* 0x000fca0000011605 */
[----:B------:R-:W-:Y:S02]  /*8520*/  HADD2.F32 R20, -RZ, R20.H0_H0 ;  /* 0x20000014ff147230 */ /* 0x000fe40000004100 */
[----:B0-----:R-:W-:Y:S02]  /*8530*/  HADD2.F32 R3, -RZ, R13.H0_H0 ;  /* 0x2000000dff037230 */ /* 0x001fe40000004100 */
[----:B-1----:R-:W-:-:S05]  /*8540*/  HADD2.F32 R7, -RZ, R25.H0_H0 ;  /* 0x20000019ff077230 */ /* 0x002fca0000004100 */
[C---:B------:R-:W-:Y:S01]  /*8550*/  FMUL.FTZ R30, R7.reuse, R38 ;  /* 0x00000026071e7220 */ /* 0x040fe20000410000 */
[-C--:B------:R-:W-:Y:S01]  /*8560*/  FMUL.FTZ R34, R7, R10.reuse ;  /* 0x0000000a07227220 */ /* 0x080fe20000410000 */
[----:B------:R-:W-:Y:S02]  /*8570*/  HADD2.F32 R25, -RZ, R25.H1_H1 ;  /* 0x30000019ff197230 */ /* 0x000fe40000004100 */
[C---:B------:R-:W-:Y:S01]  /*8580*/  FFMA.FTZ R30, R3.reuse, R10, -R30 ;  /* 0x0000000a031e7223 */ /* 0x040fe2000001081e */
[----:B------:R-:W-:Y:S02]  /*8590*/  HADD2.F32 R6, -RZ, R24.H0_H0 ;  /* 0x20000018ff067230 */ /* 0x000fe40000004100 */
[----:B------:R-:W-:Y:S01]  /*85a0*/  FFMA.FTZ R34, R3, R38, R34 ;  /* 0x0000002603227223 */ /* 0x000fe20000010022 */
[----:B------:R-:W-:Y:S02]  /*85b0*/  HADD2.F32 R10, -RZ, R21.H0_H0 ;  /* 0x20000015ff0a7230 */ /* 0x000fe40000004100 */
[----:B------:R-:W-:-:S02]  /*85c0*/  HADD2.F32 R7, -RZ, R32.H1_H1 ;  /* 0x30000020ff077230 */ /* 0x000fc40000004100 */
[----:B------:R-:W-:Y:S02]  /*85d0*/  HADD2.F32 R3, -RZ, R32.H0_H0 ;  /* 0x20000020ff037230 */ /* 0x000fe40000004100 */
[C---:B------:R-:W-:Y:S01]  /*85e0*/  FMUL.FTZ R36, R25.reuse, R20 ;  /* 0x0000001419247220 */ /* 0x040fe20000410000 */
[----:B------:R-:W-:Y:S02]  /*85f0*/  HADD2.F32 R13, -RZ, R13.H1_H1 ;  /* 0x3000000dff0d7230 */ /* 0x000fe40000004100 */
[-C--:B------:R-:W-:Y:S01]  /*8600*/  FMUL.FTZ R32, R25, R10.reuse ;  /* 0x0000000a19207220 */ /* 0x080fe20000410000 */
[----:B------:R-:W-:Y:S02]  /*8610*/  HADD2.F32 R0, -RZ, R12.H0_H0 ;  /* 0x2000000cff007230 */ /* 0x000fe40000004100 */
[C---:B------:R-:W-:Y:S01]  /*8620*/  FMUL.FTZ R21, R6.reuse, R7 ;  /* 0x0000000706157220 */ /* 0x040fe20000410000 */
[-C--:B------:R-:W-:Y:S01]  /*8630*/  FMUL.FTZ R6, R6, R3.reuse ;  /* 0x0000000306067220 */ /* 0x080fe20000410000 */
[C---:B------:R-:W-:Y:S01]  /*8640*/  FFMA.FTZ R25, R13.reuse, R10, -R36 ;  /* 0x0000000a0d197223 */ /* 0x040fe20000010824 */
[----:B------:R-:W-:Y:S01]  /*8650*/  FFMA.FTZ R31, R13, R20, R32 ;  /* 0x000000140d1f7223 */ /* 0x000fe20000010020 */
[----:B------:R-:W-:Y:S01]  /*8660*/  FFMA.FTZ R21, R0, R3, -R21 ;  /* 0x0000000300157223 */ /* 0x000fe20000010815 */
[----:B------:R-:W-:-:S02]  /*8670*/  HADD2.F32 R8, -RZ, R26.H0_H0 ;  /* 0x2000001aff087230 */ /* 0x000fc40000004100 */
[----:B------:R-:W-:Y:S01]  /*8680*/  FFMA.FTZ R13, R0, R7, R6 ;  /* 0x00000007000d7223 */ /* 0x000fe20000010006 */
[----:B------:R-:W-:Y:S02]  /*8690*/  HADD2.F32 R9, -RZ, R27.H0_H0 ;  /* 0x2000001bff097230 */ /* 0x000fe40000004100 */
[----:B------:R-:W-:Y:S02]  /*86a0*/  HADD2.F32 R3, -RZ, R43.H0_H0 ;  /* 0x2000002bff037230 */ /* 0x000fe40000004100 */
[----:B------:R-:W-:Y:S02]  /*86b0*/  HADD2.F32 R10, -RZ, R29.H1_H1 ;  /* 0x3000001dff0a7230 */ /* 0x000fe40000004100 */
[----:B------:R-:W-:Y:S02]  /*86c0*/  HADD2.F32 R0, -RZ, R43.H1_H1 ;  /* 0x3000002bff007230 */ /* 0x000fe40000004100 */
[----:B------:R-:W-:Y:S01]  /*86d0*/  FMUL.FTZ R7, R8, R11 ;  /* 0x0000000b08077220 */ /* 0x000fe20000410000 */
[----:B------:R-:W-:-:S02]  /*86e0*/  HADD2.F32 R5, -RZ, R15.H0_H0 ;  /* 0x2000000fff057230 */ /* 0x000fc40000004100 */
[----:B------:R-:W-:Y:S01]  /*86f0*/  FMUL.FTZ R29, R8, R3 ;  /* 0x00000003081d7220 */ /* 0x000fe20000410000 */
[----:B------:R-:W-:Y:S02]  /*8700*/  HADD2.F32 R4, -RZ, R14.H0_H0 ;  /* 0x2000000eff047230 */ /* 0x000fe40000004100 */
[C---:B------:R-:W-:Y:S01]  /*8710*/  FMUL.FTZ R32, R9.reuse, R10 ;  /* 0x0000000a09207220 */ /* 0x040fe20000410000 */
[----:B------:R-:W-:Y:S02]  /*8720*/  HADD2.F32 R27, -RZ, R27.H1_H1 ;  /* 0x3000001bff1b7230 */ /* 0x000fe40000004100 */
[-C--:B------:R-:W-:Y:S01]  /*8730*/  FMUL.FTZ R9, R9, R0.reuse ;  /* 0x0000000009097220 */ /* 0x080fe20000410000 */
[----:B------:R-:W-:Y:S02]  /*8740*/  HADD2.F32 R8, -RZ, R33.H0_H0 ;  /* 0x20000021ff087230 */ /* 0x000fe40000004100 */
[----:B------:R-:W-:Y:S02]  /*8750*/  HADD2.F32 R6, -RZ, R40.H0_H0 ;  /* 0x20000028ff067230 */ /* 0x000fe40000004100 */
[----:B------:R-:W-:Y:S01]  /*8760*/  FFMA.FTZ R32, R5, R0, -R32 ;  /* 0x0000000005207223 */ /* 0x000fe20000010820 */
[----:B------:R-:W-:-:S02]  /*8770*/  HADD2.F32 R15, -RZ, R15.H1_H1 ;  /* 0x3000000fff0f7230 */ /* 0x000fc40000004100 */
[C---:B------:R-:W-:Y:S01]  /*8780*/  FFMA.FTZ R20, R4.reuse, R3, -R7 ;  /* 0x0000000304147223 */ /* 0x040fe20000010807 */
[----:B------:R-:W-:Y:S01]  /*8790*/  FFMA.FTZ R29, R4, R11, R29 ;  /* 0x0000000b041d7223 */ /* 0x000fe2000001001d */
        /* <DEDUP_REMOVED lines=31> */
.L_x_2324:
[----:B------:R-:W-:Y:S05]  /*8990*/  BSYNC B0 ;  /* 0x0000000000007941 */ /* 0x000fea0003800000 */
.L_x_2310:
        /* <DEDUP_REMOVED lines=8> */
.L_x_2307:
[----:B--2---:R-:W2:Y:S02]  /*8a20*/  LDL R0, [R1+0x4] ;  /* 0x0000040001007983 */ /* 0x004ea40000100800 */
[----:B--2---:R-:W-:-:S13]  /*8a30*/  ISETP.NE.AND P0, PT, R0, 0x3, PT ;  /* 0x000000030000780c */ /* 0x004fda0003f05270 */
[----:B------:R-:W-:Y:S05]  /*8a40*/  @!P0 BRA `(.L_x_2334) ;  /* 0x0000000000048947 */ /* 0x000fea0003800000 */
[----:B------:R-:W-:Y:S01]  /*8a50*/  BPT.TRAP 0x1 ;  /* 0x000000040000795c */ /* 0x000fe20000300000 */
.L_x_2334:
[----:B------:R-:W-:Y:S01]  /*8a60*/  IMAD R0, R18, 0x8, R2 ;  /* 0x0000000812007824 */ /* 0x000fe200078e0202 */
[----:B-1----:R-:W-:-:S04]  /*8a70*/  SHF.L.U32 R3, R23, 0x1f, RZ ;  /* 0x0000001f17037819 */ /* 0x002fc800000006ff */
[----:B------:R1:W2:Y:S01]  /*8a80*/  SYNCS.PHASECHK.TRANS64.TRYWAIT P2, [R0+URZ+0x16830], R3 ;  /* 0x01683003000075a7 */ /* 0x0002a2000804017f */
[----:B------:R-:W-:Y:S05]  /*8a90*/  @!P0 BRA `(.L_x_2335) ;  /* 0x0000000000048947 */ /* 0x000fea0003800000 */
[----:B------:R-:W-:Y:S01]  /*8aa0*/  BPT.TRAP 0x1 ;  /* 0x000000040000795c */ /* 0x000fe20000300000 */
.L_x_2335:
[----:B---3--:R-:W3:Y:S02]  /*8ab0*/  S2R R4, SR_TID.X ;  /* 0x0000000000047919 */ /* 0x008ee40000002100 */
[----:B---3--:R-:W-:-:S04]  /*8ac0*/  LOP3.LUT R4, R4, 0x7f, RZ, 0xc0, !PT ;  /* 0x0000007f04047812 */ /* 0x008fc800078ec0ff */
[----:B------:R-:W-:Y:S01]  /*8ad0*/  ISETP.NE.AND P1, PT, R4, RZ, PT ;  /* 0x000000ff0400720c */ /* 0x000fe20003f25270 */
[----:B--2---:R-:W-:-:S12]  /*8ae0*/  @P2 BRA `(.L_x_2336) ;  /* 0x0000000000082947 */ /* 0x004fd80003800000 */
[----:B------:R-:W2:Y:S02]  /*8af0*/  SYNCS.PHASECHK.TRANS64.TRYWAIT P2, [R0+URZ+0x16830], R3 ;  /* 0x01683003000075a7 */ /* 0x000ea4000804017f */
[----:B--2---:R-:W-:Y:S05]  /*8b00*/  @!P2 BRA `(.L_x_2337) ;  /* 0x000001180018a947 */ /* 0x004fea0003800000 */
.L_x_2336:
[----:B------:R-:W-:Y:S05]  /*8b10*/  WARPSYNC.ALL ;  /* 0x0000000000007948 */ /* 0x000fea0003800000 */
[----:B-12---:R-:W-:Y:S01]  /*8b20*/  VIADD R3, R2, 0xe400 ;  /* 0x0000e40002037836 */ /* 0x006fe20000000000 */
[----:B------:R-:W-:-:S04]  /*8b30*/  LOP3.LUT R4, R28, 0x10000, RZ, 0xfc, !PT ;  /* 0x000100001c047812 */ /* 0x000fc800078efcff */
[----:B------:R-:W-:-:S04]  /*8b40*/  SHF.R.U32.HI R3, RZ, 0x4, R3 ;  /* 0x00000004ff037819 */ /* 0x000fc80000011603 */
[----:B------:R-:W-:-:S04]  /*8b50*/  LOP3.LUT R3, R3, 0x3fff, RZ, 0xc0, !PT ;  /* 0x00003fff03037812 */ /* 0x000fc800078ec0ff */
[----:B------:R-:W-:Y:S01]  /*8b60*/  LOP3.LUT R6, R3, 0x10000, RZ, 0xfc, !PT ;  /* 0x0001000003067812 */ /* 0x000fe200078efcff */
[----:B------:R-:W-:Y:S01]  /*8b70*/  IMAD.MOV.U32 R5, RZ, RZ, 0x40000040 ;  /* 0x40000040ff057424 */ /* 0x000fe200078e00ff */
[----:B------:R-:W-:-:S03]  /*8b80*/  MOV R9, 0x40000040 ;  /* 0x4000004000097802 */ /* 0x000fc60000000f00 */
[----:B------:R-:W-:Y:S01]  /*8b90*/  IMAD R8, R18, 0x400, R6 ;  /* 0x0000040012087824 */ /* 0x000fe200078e0206 */
[----:B------:R-:W-:Y:S01]  /*8ba0*/  R2UR UR4, R4 ;  /* 0x00000000040472ca */ /* 0x000fe200000e0000 */
[----:B0----5:R-:W-:Y:S01]  /*8bb0*/  WARPGROUP.ARRIVE ;  /* 0x00000000000079c5 */ /* 0x021fe20000000000 */
[----:B------:R-:W-:Y:S01]  /*8bc0*/  R2UR UR5, R5 ;  /* 0x00000000050572ca */ /* 0x000fe200000e0000 */
[----:B------:R0:W-:Y:S01]  /*8bd0*/  STL [R1+0x28], R6 ;  /* 0x0000280601007387 */ /* 0x0001e20000100800 */
[----:B------:R-:W-:Y:S02]  /*8be0*/  R2UR UR6, R8 ;  /* 0x00000000080672ca */ /* 0x000fe400000e0000 */
[----:B------:R-:W-:Y:S01]  /*8bf0*/  R2UR UR7, R9 ;  /* 0x00000000090772ca */ /* 0x000fe200000e0000 */
[----:B------:R-:W-:Y:S01]  /*8c00*/  VIADD R156, R4, 0x2 ;  /* 0x00000002049c7836 */ /* 0x000fe20000000000 */
[----:B------:R-:W2:Y:S01]  /*8c10*/  LDL R89, [R1+0x44] ;  /* 0x0000440001597983 */ /* 0x000ea20000100800 */
[----:B------:R-:W-:-:S02]  /*8c20*/  IMAD.MOV.U32 R157, RZ, RZ, 0x40000040 ;  /* 0x40000040ff9d7424 */ /* 0x000fc400078e00ff */
[----:B------:R-:W-:Y:S01]  /*8c30*/  IMAD.MOV.U32 R7, RZ, RZ, 0x40000040 ;  /* 0x40000040ff077424 */ /* 0x000fe200078e00ff */
[----:B------:R-:W2:Y:S01]  /*8c40*/  LDL R95, [R1+0x2c] ;  /* 0x00002c00015f7983 */ /* 0x000ea20000100800 */
[----:B0-----:R-:W-:-:S03]  /*8c50*/  VIADD R6, R8, 0x2 ;  /* 0x0000000208067836 */ /* 0x001fc60000000000 */
[----:B------:R-:W3:Y:S03]  /*8c60*/  LDL R88, [R1+0x40] ;  /* 0x0000400001587983 */ /* 0x000ee60000100800 */
[----:B------:R-:W-:Y:S01]  /*8c70*/  HGMMA.64x128x16.F32 R24, gdesc[UR4], RZ, !UPT, gsb0 ;  /* 0x01e00000041879f0 */ /* 0x000fe2000c0008ff */
[----:B------:R-:W-:Y:S01]  /*8c80*/  R2UR UR4, R156 ;  /* 0x000000009c0472ca */ /* 0x000fe200000e0000 */
[----:B------:R-:W4:Y:S01]  /*8c90*/  LDL R91, [R1+0x30] ;  /* 0x00003000015b7983 */ /* 0x000f220000100800 */
[----:B------:R-:W-:Y:S02]  /*8ca0*/  R2UR UR5, R157 ;  /* 0x000000009d0572ca */ /* 0x000fe400000e0000 */
[----:B------:R-:W-:Y:S01]  /*8cb0*/  R2UR UR6, R6 ;  /* 0x00000000060672ca */ /* 0x000fe200000e0000 */
[----:B------:R-:W3:Y:S01]  /*8cc0*/  LDL R93, [R1+0x20] ;  /* 0x00002000015d7983 */ /* 0x000ee20000100800 */
[----:B------:R-:W-:Y:S01]  /*8cd0*/  R2UR UR7, R7 ;  /* 0x00000000070772ca */ /* 0x000fe200000e0000 */
[----:B------:R-:W-:Y:S01]  /*8ce0*/  VIADD R6, R8, 0x4 ;  /* 0x0000000408067836 */ /* 0x000fe20000000000 */
[----:B------:R-:W-:Y:S01]  /*8cf0*/  IADD3 R20, R4, 0x4, RZ ;  /* 0x0000000404147810 */ /* 0x000fe20007ffe0ff */
[----:B------:R-:W-:-:S02]  /*8d00*/  IMAD.MOV.U32 R21, RZ, RZ, 0x40000040 ;  /* 0x40000040ff157424 */ /* 0x000fc400078e00ff */
        /* <DEDUP_REMOVED lines=18> */
[----:B------:R-:W-:Y:S02]  /*8e30*/  R2UR UR7, R9 ;  /* 0x00000000090772ca */ /* 0x000fe400000e0000 */
[----:B------:R-:W0:Y:S01]  /*8e40*/  LDC R9, c[0x0][0x448] ;  /* 0x00011200ff097b82 */ /* 0x000e220000000800 */
[----:B------:R-:W-:-:S02]  /*8e50*/  WARPGROUP.DEPBAR.LE gsb0, 0x0 ;  /* 0x00008000000079c5 */ /* 0x000fc40000010000 */
[----:B------:R-:W-:-:S08]  /*8e60*/  WARPGROUP.ARRIVE ;  /* 0x00000000000079c5 */ /* 0x000fd00000000000 */
[----:B------:R-:W-:Y:S01]  /*8e70*/  HGMMA.64x128x16.F32 R24, gdesc[UR4], R24, gsb0 ;  /* 0x01e00000041879f0 */ /* 0x000fe20008000818 */
[----:B0-----:R-:W-:Y:S01]  /*8e80*/  ISETP.NE.AND P2, PT, R9, 0x1, PT ;  /* 0x000000010900780c */ /* 0x001fe20003f45270 */
[----:B------:R-:W-:Y:S01]  /*8e90*/  ULDC UR4, c[0x0][0x9d8] ;  /* 0x0002760000047ab9 */ /* 0x000fe20000000800 */
[----:B--2---:R-:W-:Y:S01]  /*8ea0*/  IMAD.IADD R89, R89, 0x1, R95 ;  /* 0x0000000159597824 */ /* 0x004fe200078e025f */
[----:B------:R-:W-:Y:S01]  /*8eb0*/  ULDC UR5, c[0x0][0x988] ;  /* 0x0002620000057ab9 */ /* 0x000fe20000000800 */
[----:B------:R-:W-:Y:S01]  /*8ec0*/  @!P1 VIADD R0, R0, 0x16840 ;  /* 0x0001684000009836 */ /* 0x000fe20000000000 */
[----:B------:R-:W-:Y:S01]  /*8ed0*/  ULDC UR6, c[0x0][0x988] ;  /* 0x0002620000067ab9 */ /* 0x000fe20000000800 */
[----:B------:R-:W-:Y:S01]  /*8ee0*/  ULDC UR7, c[0x0][0x988] ;  /* 0x0002620000077ab9 */ /* 0x000fe20000000800 */
[----:B------:R-:W-:Y:S02]  /*8ef0*/  WARPGROUP.DEPBAR.LE gsb0, 0x0 ;  /* 0x00008000000079c5 */ /* 0x000fe40000010000 */
[----:B------:R-:W-:-:S04]  /*8f00*/  FMUL.FTZ R11, R42, UR4 ;  /* 0x000000042a0b7c20 */ /* 0x000fc80008410000 */
[----:B------:R-:W0:Y:S01]  /*8f10*/  @P2 LDC R42, c[0x0][0x44c] ;  /* 0x00011300ff2a2b82 */ /* 0x000e220000000800 */
[----:B------:R-:W-:Y:S01]  /*8f20*/  FMUL.FTZ R14, R33, UR4 ;  /* 0x00000004210e7c20 */ /* 0x000fe20008410000 */
[----:B------:R-:W-:-:S06]  /*8f30*/  FMUL.FTZ R33, R48, UR4 ;  /* 0x0000000430217c20 */ /* 0x000fcc0008410000 */
[----:B------:R-:W1:Y:S01]  /*8f40*/  @P2 LDC R48, c[0x0][0x450] ;  /* 0x00011400ff302b82 */ /* 0x000e620000000800 */
[----:B------:R-:W-:Y:S01]  /*8f50*/  FMUL.FTZ R108, R31, UR4 ;  /* 0x000000041f6c7c20 */ /* 0x000fe20008410000 */
[----:B0-----:R-:W-:-:S05]  /*8f60*/  @P2 IMAD.HI.U32 R9, R89, R42, RZ ;  /* 0x0000002a59092227 */ /* 0x001fca00078e00ff */
[----:B-1----:R-:W-:Y:S01]  /*8f70*/  @P2 SHF.R.U32.HI R89, RZ, R48, R9 ;  /* 0x00000030ff592219 */ /* 0x002fe20000011609 */
[----:B------:R-:W-:-:S04]  /*8f80*/  IMAD.MOV.U32 R9, RZ, RZ, -0x80 ;  /* 0xffffff80ff097424 */ /* 0x000fc800078e00ff */
[----:B------:R-:W0:Y:S01]  /*8f90*/  SHFL.IDX PT, R31, R89, 0x1, 0x1c1f ;  /* 0x003c1f00591f7f89 */ /* 0x000e2200000e0000 */
[----:B------:R-:W-:Y:S02]  /*8fa0*/  IMAD R9, R92, R9, 0x80 ;  /* 0x000000805c097424 */ /* 0x000fe400078e0209 */
[----:B------:R-:W-:Y:S01]  /*8fb0*/  FMUL.FTZ R110, R26, UR4 ;  /* 0x000000041a6e7c20 */ /* 0x000fe20008410000 */
[----:B------:R-:W-:Y:S01]  /*8fc0*/  FMUL.FTZ R112, R27, UR4 ;  /* 0x000000041b707c20 */ /* 0x000fe20008410000 */
[----:B------:R-:W-:Y:S01]  /*8fd0*/  FMUL.FTZ R12, R29, UR4 ;  /* 0x000000041d0c7c20 */ /* 0x000fe20008410000 */
[----:B------:R-:W-:Y:S01]  /*8fe0*/  IADD3 R27, R9, 0x1, RZ ;  /* 0x00000001091b7810 */ /* 0x000fe20007ffe0ff */
[----:B------:R-:W-:Y:S01]  /*8ff0*/  FMUL.FTZ R29, R44, UR4 ;  /* 0x000000042c1d7c20 */ /* 0x000fe20008410000 */
[----:B------:R-:W-:Y:S01]  /*9000*/  FMUL.FTZ R114, R30, UR4 ;  /* 0x000000041e727c20 */ /* 0x000fe20008410000 */
[----:B------:R-:W-:Y:S01]  /*9010*/  FMUL.FTZ R44, R57, UR4 ;  /* 0x00000004392c7c20 */ /* 0x000fe20008410000 */
[----:B------:R-:W1:Y:S01]  /*9020*/  MUFU.TANH R110, R110 ;  /* 0x0000006e006e7308 */ /* 0x000e620000002400 */
[----:B----4-:R-:W-:-:S02]  /*9030*/  IMAD.IADD R57, R91, 0x1, R9 ;  /* 0x000000015b397824 */ /* 0x010fc400078e0209 */
[----:B---3--:R-:W-:-:S05]  /*9040*/  IMAD R27, R88, -0x2, R27 ;  /* 0xfffffffe581b7824 */ /* 0x008fca00078e021b */
[----:B------:R-:W2:Y:S01]  /*9050*/  MUFU.TANH R112, R112 ;  /* 0x0000007000707308 */ /* 0x000ea20000002400 */
[----:B------:R-:W-:Y:S01]  /*9060*/  IMAD R57, R88, -0x2, R57 ;  /* 0xfffffffe58397824 */ /* 0x000fe200078e0239 */
[----:B------:R-:W-:Y:S01]  /*9070*/  IADD3 R106, -R93, R27, R91 ;  /* 0x0000001b5d6a7210 */ /* 0x000fe20007ffe15b */
[----:B------:R-:W-:-:S05]  /*9080*/  FMUL.FTZ R98, R34, UR4 ;  /* 0x0000000422627c20 */ /* 0x000fca0008410000 */
[----:B------:R-:W3:Y:S01]  /*9090*/  MUFU.TANH R114, R114 ;  /* 0x0000007200727308 */ /* 0x000ee20000002400 */
[----:B0-----:R-:W-:Y:S01]  /*90a0*/  VIADDMNMX R9, R31, R106, R57, PT ;  /* 0x0000006a1f097246 */ /* 0x001fe20003800139 */
[----:B------:R-:W-:-:S06]  /*90b0*/  FMUL.FTZ R100, R35, UR4 ;  /* 0x0000000423647c20 */ /* 0x000fcc0008410000 */
[----:B------:R-:W0:Y:S01]  /*90c0*/  MUFU.TANH R108, R108 ;  /* 0x0000006c006c7308 */ /* 0x000e220000002400 */
[C---:B------:R-:W-:Y:S01]  /*90d0*/  ISETP.GT.AND P4, PT, R9.reuse, RZ, PT ;  /* 0x000000ff0900720c */ /* 0x040fe20003f84270 */
[----:B------:R-:W-:Y:S01]  /*90e0*/  FMUL.FTZ R104, R38, UR4 ;  /* 0x0000000426687c20 */ /* 0x000fe20008410000 */
[----:B------:R-:W-:-:S05]  /*90f0*/  ISETP.GT.AND P5, PT, R9, 0x1, PT ;  /* 0x000000010900780c */ /* 0x000fca0003fa4270 */
[----:B------:R-:W4:Y:S01]  /*9100*/  MUFU.TANH R98, R98 ;  /* 0x0000006200627308 */ /* 0x000f220000002400 */
[----:B------:R-:W-:Y:S01]  /*9110*/  ISETP.GT.AND P3, PT, R9, 0x8, PT ;  /* 0x000000080900780c */ /* 0x000fe20003f64270 */
[----:B------:R-:W-:Y:S01]  /*9120*/  FMUL.FTZ R102, R39, UR4 ;  /* 0x0000000427667c20 */ /* 0x000fe20008410000 */
[----:B-1----:R-:W-:Y:S02]  /*9130*/  FSEL R110, R110, -INF , P4 ;  /* 0xff8000006e6e7808 */ /* 0x002fe40002000000 */
[----:B--2---:R-:W-:-:S03]  /*9140*/  FSEL R112, R112, -INF , P5 ;  /* 0xff80000070707808 */ /* 0x004fc60002800000 */
[----:B------:R-:W1:Y:S01]  /*9150*/  MUFU.TANH R100, R100 ;  /* 0x0000006400647308 */ /* 0x000e620000002400 */
[----:B------:R-:W-:Y:S02]  /*9160*/  ISETP.GT.AND P4, PT, R9, 0x9, PT ;  /* 0x000000090900780c */ /* 0x000fe40003f84270 */
[----:B---3--:R-:W-:Y:S02]  /*9170*/  FSEL R114, R114, -INF , P3 ;  /* 0xff80000072727808 */ /* 0x008fe40001800000 */
[----:B------:R-:W-:-:S03]  /*9180*/  FMNMX.FTZ R27, R110, R112, !PT ;  /* 0x000000706e1b7209 */ /* 0x000fc60007810000 */
[----:B------:R-:W2:Y:S01]  /*9190*/  MUFU.TANH R104, R104 ;  /* 0x0000006800687308 */ /* 0x000ea20000002400 */
[----:B------:R-:W-:Y:S01]  /*91a0*/  ISETP.GT.AND P3, PT, R9, 0x10, PT ;  /* 0x000000100900780c */ /* 0x000fe20003f64270 */
[----:B------:R-:W-:Y:S01]  /*91b0*/  FMUL.FTZ R26, R43, UR4 ;  /* 0x000000042b1a7c20 */ /* 0x000fe20008410000 */
[----:B0-----:R-:W-:Y:S02]  /*91c0*/  FSEL R108, R108, -INF , P4 ;  /* 0xff8000006c6c7808 */ /* 0x001fe40002000000 */
[----:B------:R-:W-:-:S03]  /*91d0*/  FMNMX.FTZ R27, R114, R27, !PT ;  /* 0x0000001b721b7209 */ /* 0x000fc60007810000 */
[----:B------:R-:W0:Y:S01]  /*91e0*/  MUFU.TANH R102, R102 ;  /* 0x0000006600667308 */ /* 0x000e220000002400 */
[----:B------:R-:W-:Y:S01]  /*91f0*/  ISETP.GT.AND P4, PT, R9, 0x11, PT ;  /* 0x000000110900780c */ /* 0x000fe20003f84270 */
[----:B------:R-:W-:Y:S01]  /*9200*/  FMUL.FTZ R34, R46, UR4 ;  /* 0x000000042e227c20 */ /* 0x000fe20008410000 */
[----:B----4-:R-:W-:Y:S02]  /*9210*/  FSEL R98, R98, -INF , P3 ;  /* 0xff80000062627808 */ /* 0x010fe40001800000 */
[----:B------:R-:W-:-:S03]  /*9220*/  FMNMX.FTZ R27, R108, R27, !PT ;  /* 0x0000001b6c1b7209 */ /* 0x000fc60007810000 */
[----:B------:R-:W3:Y:S01]  /*9230*/  MUFU.TANH R11, R11 ;  /* 0x0000000b000b7308 */ /* 0x000ee20000002400 */
[----:B------:R-:W-:Y:S01]  /*9240*/  ISETP.GT.AND P3, PT, R9, 0x18, PT ;  /* 0x000000180900780c */ /* 0x000fe20003f64270 */
[----:B------:R-:W-:Y:S01]  /*9250*/  FMUL.FTZ R30, R47, UR4 ;  /* 0x000000042f1e7c20 */ /* 0x000fe20008410000 */
[----:B-1----:R-:W-:Y:S02]  /*9260*/  FSEL R100, R100, -INF , P4 ;  /* 0xff80000064647808 */ /* 0x002fe40002000000 */
[----:B------:R-:W-:-:S03]  /*9270*/  FMNMX.FTZ R27, R98, R27, !PT ;  /* 0x0000001b621b7209 */ /* 0x000fc60007810000 */
[----:B------:R-:W1:Y:S01]  /*9280*/  MUFU.TANH R26, R26 ;  /* 0x0000001a001a7308 */ /* 0x000e620000002400 */
[----:B------:R-:W-:Y:S01]  /*9290*/  ISETP.GT.AND P4, PT, R9, 0x19, PT ;  /* 0x000000190900780c */ /* 0x000fe20003f84270 */
[----:B------:R-:W-:Y:S01]  /*92a0*/  FMUL.FTZ R38, R50, UR4 ;  /* 0x0000000432267c20 */ /* 0x000fe20008410000 */
[----:B--2---:R-:W-:Y:S02]  /*92b0*/  FSEL R104, R104, -INF , P3 ;  /* 0xff80000068687808 */ /* 0x004fe40001800000 */
        /* <DEDUP_REMOVED lines=9> */
[----:B---3--:R-:W-:Y:S02]  /*9350*/  FSEL R46, R11, -INF , P3 ;  /* 0xff8000000b2e7808 */ /* 0x008fe40001800000 */
[----:B------:R-:W-:-:S03]  /*9360*/  FMNMX.FTZ R27, R102, R27, !PT ;  /* 0x0000001b661b7209 */ /* 0x000fc60007810000 */
[----:B------:R-:W3:Y:S01]  /*9370*/  MUFU.TANH R38, R38 ;  /* 0x0000002600267308 */ /* 0x000ee20000002400 */
[----:B------:R-:W-:Y:S01]  /*9380*/  ISETP.GT.AND P3, PT, R9, 0x28, PT ;  /* 0x000000280900780c */ /* 0x000fe20003f64270 */
[----:B------:R-:W-:Y:S01]  /*9390*/  FMUL.FTZ R48, R55, UR4 ;  /* 0x0000000437307c20 */ /* 0x000fe20008410000 */
[----:B-1----:R-:W-:Y:S02]  /*93a0*/  FSEL R26, R26, -INF , P4 ;  /* 0xff8000001a1a7808 */ /* 0x002fe40002000000 */
[----:B------:R-:W-:-:S03]  /*93b0*/  FMNMX.FTZ R27, R46, R27, !PT ;  /* 0x0000001b2e1b7209 */ /* 0x000fc60007810000 */
[----:B------:R-:W1:Y:S01]  /*93c0*/  MUFU.TANH R42, R42 ;  /* 0x0000002a002a7308 */ /* 0x000e620000002400 */
[----:B------:R-:W-:Y:S01]  /*93d0*/  FMUL.FTZ R3, R24, UR4 ;  /* 0x0000000418037c20 */ /* 0x000fe20008410000 */
[----:B------:R-:W-:Y:S01]  /*93e0*/  FMUL.FTZ R24, R37, UR4 ;  /* 0x0000000425187c20 */ /* 0x000fe20008410000 */
[----:B------:R-:W-:Y:S01]  /*93f0*/  FMUL.FTZ R37, R52, UR4 ;  /* 0x0000000434257c20 */ /* 0x000fe20008410000 */
[----:B------:R-:W-:Y:S01]  /*9400*/  ISETP.GT.AND P4, PT, R9, 0x29, PT ;  /* 0x000000290900780c */ /* 0x000fe20003f84270 */
[----:B------:R-:W-:Y:S01]  /*9410*/  FMUL.FTZ R52, R58, UR4 ;  /* 0x000000043a347c20 */ /* 0x000fe20008410000 */
[----:B--2---:R-:W-:Y:S02]  /*9420*/  FSEL R34, R34, -INF , P3 ;  /* 0xff80000022227808 */ /* 0x004fe40001800000 */
[----:B------:R-:W2:Y:S01]  /*9430*/  MUFU.TANH R50, R50 ;  /* 0x0000003200327308 */ /* 0x000ea20000002400 */
[----:B------:R-:W-:Y:S01]  /*9440*/  FMNMX.FTZ R27, R26, R27, !PT ;  /* 0x0000001b1a1b7209 */ /* 0x000fe20007810000 */
[----:B------:R-:W-:Y:S01]  /*9450*/  FMUL.FTZ R54, R59, UR4 ;  /* 0x000000043b367c20 */ /* 0x000fe20008410000 */
[----:B------:R-:W-:-:S02]  /*9460*/  ISETP.GT.AND P3, PT, R9, 0x30, PT ;  /* 0x000000300900780c */ /* 0x000fc40003f64270 */
[----:B0-----:R-:W-:Y:S02]  /*9470*/  FSEL R30, R30, -INF , P4 ;  /* 0xff8000001e1e7808 */ /* 0x001fe40002000000 */
[----:B------:R-:W-:Y:S01]  /*9480*/  FMNMX.FTZ R27, R34, R27, !PT ;  /* 0x0000001b221b7209 */ /* 0x000fe20007810000 */
[----:B------:R-:W0:Y:S01]  /*9490*/  MUFU.TANH R48, R48 ;  /* 0x0000003000307308 */ /* 0x000e220000002400 */
[----:B------:R-:W-:Y:S01]  /*94a0*/  FMUL.FTZ R10, R28, UR4 ;  /* 0x000000041c0a7c20 */ /* 0x000fe20008410000 */
[----:B------:R-:W-:Y:S01]  /*94b0*/  FMUL.FTZ R28, R41, UR4 ;  /* 0x00000004291c7c20 */ /* 0x000fe20008410000 */
[----:B------:R-:W-:Y:S01]  /*94c0*/  FMUL.FTZ R41, R56, UR4 ;  /* 0x0000000438297c20 */ /* 0x000fe20008410000 */
[----:B------:R-:W-:Y:S01]  /*94d0*/  ISETP.GT.AND P4, PT, R9, 0x31, PT ;  /* 0x000000310900780c */ /* 0x000fe20003f84270 */
[----:B------:R-:W-:Y:S01]  /*94e0*/  FMUL.FTZ R56, R62, UR4 ;  /* 0x000000043e387c20 */ /* 0x000fe20008410000 */
[----:B---3--:R-:W-:Y:S02]  /*94f0*/  FSEL R38, R38, -INF , P3 ;  /* 0xff80000026267808 */ /* 0x008fe40001800000 */
[----:B------:R-:W3:Y:S01]  /*9500*/  MUFU.TANH R52, R52 ;  /* 0x0000003400347308 */ /* 0x000ee20000002400 */
[----:B------:R-:W-:Y:S01]  /*9510*/  FMNMX.FTZ R27, R30, R27, !PT ;  /* 0x0000001b1e1b7209 */ /* 0x000fe20007810000 */
[----:B------:R-:W-:Y:S01]  /*9520*/  FMUL.FTZ R58, R63, UR4 ;  /* 0x000000043f3a7c20 */ /* 0x000fe20008410000 */
[----:B------:R-:W-:-:S02]  /*9530*/  ISETP.GT.AND P3, PT, R9, 0x38, PT ;  /* 0x000000380900780c */ /* 0x000fc40003f64270 */
[----:B-1----:R-:W-:Y:S02]  /*9540*/  FSEL R42, R42, -INF , P4 ;  /* 0xff8000002a2a7808 */ /* 0x002fe40002000000 */
[----:B------:R-:W-:Y:S01]  /*9550*/  FMNMX.FTZ R27, R38, R27, !PT ;  /* 0x0000001b261b7209 */ /* 0x000fe20007810000 */
        /* <DEDUP_REMOVED lines=21> */
[----:B------:R-:W-:Y:S02]  /*96b0*/  ISETP.GT.AND P4, PT, R9, 0x49, PT ;  /* 0x000000490900780c */ /* 0x000fe40003f84270 */
[----:B--2---:R-:W-:Y:S02]  /*96c0*/  FSEL R56, R56, -INF , P3 ;  /* 0xff80000038387808 */ /* 0x004fe40001800000 */
[----:B------:R-:W-:-:S03]  /*96d0*/  FMNMX.FTZ R27, R54, R27, !PT ;  /* 0x0000001b361b7209 */ /* 0x000fc60007810000 */
[----:B------:R-:W2:Y:S01]  /*96e0*/  MUFU.TANH R70, R70 ;  /* 0x0000004600467308 */ /* 0x000ea20000002400 */
[----:B------:R-:W-:Y:S01]  /*96f0*/  FMUL.FTZ R74, R74, UR4 ;  /* 0x000000044a4a7c20 */ /* 0x000fe20008410000 */
[----:B------:R-:W-:Y:S01]  /*9700*/  ISETP.GT.AND P3, PT, R9, 0x50, PT ;  /* 0x000000500900780c */ /* 0x000fe20003f64270 */
[----:B------:R-:W-:Y:S01]  /*9710*/  FMUL.FTZ R75, R75, UR4 ;  /* 0x000000044b4b7c20 */ /* 0x000fe20008410000 */
[----:B0-----:R-:W-:Y:S02]  /*9720*/  FSEL R58, R58, -INF , P4 ;  /* 0xff8000003a3a7808 */ /* 0x001fe40002000000 */
[----:B------:R-:W-:Y:S02]  /*9730*/  FMNMX.FTZ R27, R56, R27, !PT ;  /* 0x0000001b381b7209 */ /* 0x000fe40007810000 */
[----:B------:R-:W0:Y:S01]  /*9740*/  MUFU.TANH R71, R71 ;  /* 0x0000004700477308 */ /* 0x000e220000002400 */
[----:B------:R-:W-:Y:S02]  /*9750*/  ISETP.GT.AND P4, PT, R9, 0x51, PT ;  /* 0x000000510900780c */ /* 0x000fe40003f84270 */
[----:B---3--:R-:W-:-:S02]  /*9760*/  FSEL R62, R62, -INF , P3 ;  /* 0xff8000003e3e7808 */ /* 0x008fc40001800000 */
[----:B------:R-:W-:-:S03]  /*9770*/  FMNMX.FTZ R27, R58, R27, !PT ;  /* 0x0000001b3a1b7209 */ /* 0x000fc60007810000 */
[----:B------:R0:W-:Y:S01]  /*9780*/  MUFU.TANH R31, R74 ;  /* 0x0000004a001f7308 */ /* 0x0001e20000002400 */
[----:B------:R-:W-:Y:S01]  /*9790*/  FMUL.FTZ R78, R78, UR4 ;  /* 0x000000044e4e7c20 */ /* 0x000fe20008410000 */
[----:B------:R-:W-:Y:S01]  /*97a0*/  ISETP.GT.AND P3, PT, R9, 0x58, PT ;  /* 0x000000580900780c */ /* 0x000fe20003f64270 */
[----:B------:R-:W-:Y:S01]  /*97b0*/  FMUL.FTZ R79, R79, UR4 ;  /* 0x000000044f4f7c20 */ /* 0x000fe20008410000 */
[----:B-1----:R-:W-:Y:S02]  /*97c0*/  FSEL R66, R66, -INF , P4 ;  /* 0xff80000042427808 */ /* 0x002fe40002000000 */
[----:B------:R-:W-:Y:S02]  /*97d0*/  FMNMX.FTZ R27, R62, R27, !PT ;  /* 0x0000001b3e1b7209 */ /* 0x000fe40007810000 */
[----:B------:R-:W1:Y:S01]  /*97e0*/  MUFU.TANH R75, R75 ;  /* 0x0000004b004b7308 */ /* 0x000e620000002400 */
[----:B------:R-:W-:Y:S02]  /*97f0*/  ISETP.GT.AND P4, PT, R9, 0x59, PT ;  /* 0x000000590900780c */ /* 0x000fe40003f84270 */
[----:B--2---:R-:W-:-:S02]  /*9800*/  FSEL R70, R70, -INF , P3 ;  /* 0xff80000046467808 */ /* 0x004fc40001800000 */
[----:B------:R-:W-:-:S03]  /*9810*/  FMNMX.FTZ R27, R66, R27, !PT ;  /* 0x0000001b421b7209 */ /* 0x000fc60007810000 */
[----:B------:R1:W2:Y:S01]  /*9820*/  MUFU.TANH R35, R78 ;  /* 0x0000004e00237308 */ /* 0x0002a20000002400 */
[----:B------:R-:W-:Y:S01]  /*9830*/  FMUL.FTZ R82, R82, UR4 ;  /* 0x0000000452527c20 */ /* 0x000fe20008410000 */
[----:B------:R-:W-:Y:S01]  /*9840*/  ISETP.GT.AND P3, PT, R9, 0x60, PT ;  /* 0x000000600900780c */ /* 0x000fe20003f64270 */
[----:B------:R-:W-:Y:S01]  /*9850*/  FMUL.FTZ R83, R83, UR4 ;  /* 0x0000000453537c20 */ /* 0x000fe20008410000 */
[----:B0-----:R-:W-:Y:S02]  /*9860*/  FSEL R74, R71, -INF , P4 ;  /* 0xff800000474a7808 */ /* 0x001fe40002000000 */
[----:B------:R-:W-:Y:S02]  /*9870*/  FMNMX.FTZ R27, R70, R27, !PT ;  /* 0x0000001b461b7209 */ /* 0x000fe40007810000 */
[----:B------:R-:W0:Y:S01]  /*9880*/  MUFU.TANH R79, R79 ;  /* 0x0000004f004f7308 */ /* 0x000e220000002400 */
[----:B------:R-:W-:Y:S01]  /*9890*/  ISETP.GT.AND P4, PT, R9, 0x61, PT ;  /* 0x000000610900780c */ /* 0x000fe20003f84270 */
[----:B------:R-:W-:Y:S01]  /*98a0*/  FMUL.FTZ R11, R86, UR4 ;  /* 0x00000004560b7c20 */ /* 0x000fe20008410000 */
[----:B------:R-:W-:-:S05]  /*98b0*/  FMNMX.FTZ R27, R74, R27, !PT ;  /* 0x0000001b4a1b7209 */ /* 0x000fca0007810000 */
[----:B------:R3:W4:Y:S01]  /*98c0*/  MUFU.TANH R39, R82 ;  /* 0x0000005200277308 */ /* 0x0007220000002400 */
[----:B-1----:R-:W-:Y:S01]  /*98d0*/  FSEL R78, R75, -INF , P4 ;  /* 0xff8000004b4e7808 */ /* 0x002fe20002000000 */
[----:B------:R-:W-:Y:S01]  /*98e0*/  FMUL.FTZ R87, R87, UR4 ;  /* 0x0000000457577c20 */ /* 0x000fe20008410000 */
[----:B---3--:R-:W-:-:S05]  /*98f0*/  FSEL R82, R31, -INF , P3 ;  /* 0xff8000001f527808 */ /* 0x008fca0001800000 */
[----:B------:R-:W1:Y:S01]  /*9900*/  MUFU.TANH R83, R83 ;  /* 0x0000005300537308 */ /* 0x000e620000002400 */
[C---:B------:R-:W-:Y:S02]  /*9910*/  ISETP.GT.AND P3, PT, R9.reuse, 0x68, PT ;  /* 0x000000680900780c */ /* 0x040fe40003f64270 */
[----:B------:R-:W-:Y:S02]  /*9920*/  FMNMX.FTZ R27, R82, R27, !PT ;  /* 0x0000001b521b7209 */ /* 0x000fe40007810000 */
[----:B------:R-:W-:Y:S02]  /*9930*/  ISETP.GT.AND P4, PT, R9, 0x69, PT ;  /* 0x000000690900780c */ /* 0x000fe40003f84270 */
[----:B--2---:R-:W-:Y:S01]  /*9940*/  FSEL R86, R35, -INF , P3 ;  /* 0xff80000023567808 */ /* 0x004fe20001800000 */
[----:B------:R-:W2:Y:S01]  /*9950*/  MUFU.TANH R11, R11 ;  /* 0x0000000b000b7308 */ /* 0x000ea20000002400 */
[----:B------:R-:W-:Y:S02]  /*9960*/  FMNMX.FTZ R27, R78, R27, !PT ;  /* 0x0000001b4e1b7209 */ /* 0x000fe40007810000 */
[----:B------:R-:W-:-:S02]  /*9970*/  ISETP.GT.AND P3, PT, R9, 0x70, PT ;  /* 0x000000700900780c */ /* 0x000fc40003f64270 */
[----:B0-----:R-:W-:Y:S02]  /*9980*/  FSEL R88, R79, -INF , P4 ;  /* 0xff8000004f587808 */ /* 0x001fe40002000000 */
[----:B------:R-:W-:Y:S01]  /*9990*/  FMNMX.FTZ R27, R86, R27, !PT ;  /* 0x0000001b561b7209 */ /* 0x000fe20007810000 */
[----:B------:R-:W0:Y:S01]  /*99a0*/  MUFU.TANH R87, R87 ;  /* 0x0000005700577308 */ /* 0x000e220000002400 */
[----:B------:R-:W-:Y:S01]  /*99b0*/  FMUL.FTZ R63, R60, UR4 ;  /* 0x000000043c3f7c20 */ /* 0x000fe20008410000 */
[----:B------:R-:W-:Y:S02]  /*99c0*/  ISETP.GT.AND P4, PT, R9, 0x71, PT ;  /* 0x000000710900780c */ /* 0x000fe40003f84270 */
[----:B----4-:R-:W-:Y:S02]  /*99d0*/  FSEL R60, R39, -INF , P3 ;  /* 0xff800000273c7808 */ /* 0x010fe40001800000 */
[----:B------:R-:W-:Y:S02]  /*99e0*/  FMNMX.FTZ R27, R88, R27, !PT ;  /* 0x0000001b581b7209 */ /* 0x000fe40007810000 */
[----:B------:R-:W-:-:S02]  /*99f0*/  ISETP.GT.AND P3, PT, R9, 0x78, PT ;  /* 0x000000780900780c */ /* 0x000fc40003f64270 */
[----:B-1----:R-:W-:Y:S02]  /*9a00*/  FSEL R96, R83, -INF , P4 ;  /* 0xff80000053607808 */ /* 0x002fe40002000000 */
[----:B------:R-:W-:Y:S02]  /*9a10*/  FMNMX.FTZ R27, R60, R27, !PT ;  /* 0x0000001b3c1b7209 */ /* 0x000fe40007810000 */
[----:B------:R-:W-:Y:S02]  /*9a20*/  ISETP.GT.AND P4, PT, R9, 0x79, PT ;  /* 0x000000790900780c */ /* 0x000fe40003f84270 */
[----:B--2---:R-:W-:Y:S02]  /*9a30*/  FSEL R94, R11, -INF , P3 ;  /* 0xff8000000b5e7808 */ /* 0x004fe40001800000 */
[----:B------:R-:W-:Y:S02]  /*9a40*/  FMNMX.FTZ R27, R96, R27, !PT ;  /* 0x0000001b601b7209 */ /* 0x000fe40007810000 */
[----:B0-----:R-:W-:-:S02]  /*9a50*/  FSEL R90, R87, -INF , P4 ;  /* 0xff800000575a7808 */ /* 0x001fc40002000000 */
[----:B------:R-:W-:-:S04]  /*9a60*/  FMNMX.FTZ R27, R94, R27, !PT ;  /* 0x0000001b5e1b7209 */ /* 0x000fc80007810000 */
[----:B------:R-:W-:Y:S01]  /*9a70*/  FMNMX.FTZ R9, R90, R27, !PT ;  /* 0x0000001b5a097209 */ /* 0x000fe20007810000 */
[----:B------:R-:W-:-:S04]  /*9a80*/  FMUL.FTZ R59, R64, UR4 ;  /* 0x00000004403b7c20 */ /* 0x000fc80008410000 */
[----:B------:R-:W0:Y:S04]  /*9a90*/  SHFL.BFLY PT, R64, R9, 0x2, 0x1f ;  /* 0x0c401f0009407f89 */ /* 0x000e2800000e0000 */
[----:B------:R-:W1:Y:S01]  /*9aa0*/  SHFL.IDX PT, R89, R89, RZ, 0x1c1f ;  /* 0x001c1fff59597589 */ /* 0x000e6200000e0000 */
[----:B------:R-:W-:Y:S01]  /*9ab0*/  FMUL.FTZ R8, R25, UR4 ;  /* 0x0000000419087c20 */ /* 0x000fe20008410000 */
[----:B0-----:R-:W-:-:S05]  /*9ac0*/  FMNMX.FTZ R64, R9, R64, !PT ;  /* 0x0000004009407209 */ /* 0x001fca0007810000 */
[----:B------:R-:W0:Y:S01]  /*9ad0*/  SHFL.BFLY PT, R11, R64, 0x1, 0x1f ;  /* 0x0c201f00400b7f89 */ /* 0x000e2200000e0000 */
[----:B------:R-:W2:Y:S01]  /*9ae0*/  MUFU.TANH R3, R3 ;  /* 0x0000000300037308 */ /* 0x000ea20000002400 */
[----:B------:R-:W-:-:S07]  /*9af0*/  FMUL.FTZ R13, R32, UR4 ;  /* 0x00000004200d7c20 */ /* 0x000fce0008410000 */
[----:B------:R-:W3:Y:S01]  /*9b00*/  MUFU.TANH R8, R8 ;  /* 0x0000000800087308 */ /* 0x000ee20000002400 */
[----:B------:R-:W-:Y:S02]  /*9b10*/  IMAD.U32 R9, RZ, RZ, UR5 ;  /* 0x00000005ff097e24 */ /* 0x000fe4000f8e00ff */
[----:B------:R-:W-:Y:S01]  /*9b20*/  FMUL.FTZ R15, R36, UR4 ;  /* 0x00000004240f7c20 */ /* 0x000fe20008410000 */
[----:B-1----:R-:W-:-:S04]  /*9b30*/  VIADDMNMX R57, R89, R106, R57, PT ;  /* 0x0000006a59397246 */ /* 0x002fc80003800139 */
[----:B------:R-:W1:Y:S01]  /*9b40*/  MUFU.TANH R10, R10 ;  /* 0x0000000a000a7308 */ /* 0x000e620000002400 */
[----:B------:R-:W-:Y:S01]  /*9b50*/  FMUL.FTZ R36, R49, UR4 ;  /* 0x0000000431247c20 */ /* 0x000fe20008410000 */
[----:B0-----:R-:W-:-:S06]  /*9b60*/  FMNMX.FTZ R11, R64, R11, !PT ;  /* 0x0000000b400b7209 */ /* 0x001fcc0007810000 */
[----:B------:R-:W0:Y:S01]  /*9b70*/  MUFU.TANH R12, R12 ;  /* 0x0000000c000c7308 */ /* 0x000e220000002400 */
[----:B------:R-:W-:Y:S01]  /*9b80*/  ISETP.GT.AND P4, PT, R57, RZ, PT ;  /* 0x000000ff3900720c */ /* 0x000fe20003f84270 */
[----:B------:R-:W-:Y:S01]  /*9b90*/  FMUL.FTZ R27, R68, UR4 ;  /* 0x00000004441b7c20 */ /* 0x000fe20008410000 */
[C---:B------:R-:W-:Y:S01]  /*9ba0*/  FSETP.NEU.FTZ.AND P3, PT, R11.reuse, -INF , PT ;  /* 0xff8000000b00780b */ /* 0x040fe20003f7d000 */
[----:B------:R-:W-:Y:S01]  /*9bb0*/  FMUL.FTZ R49, R11, R9 ;  /* 0x000000090b317220 */ /* 0x000fe20000410000 */
[----:B------:R-:W-:-:S03]  /*9bc0*/  ISETP.GT.AND P5, PT, R57, 0x1, PT ;  /* 0x000000013900780c */ /* 0x000fc60003fa4270 */
[----:B------:R-:W-:Y:S01]  /*9bd0*/  MUFU.TANH R14, R14 ;  /* 0x0000000e000e7308 */ /* 0x000fe20000002400 */
[----:B------:R-:W-:Y:S01]  /*9be0*/  FSEL R49, R49, RZ, P3 ;  /* 0x000000ff31317208 */ /* 0x000fe20001800000 */
[----:B------:R-:W-:Y:S01]  /*9bf0*/  FMUL.FTZ R31, R72, UR4 ;  /* 0x00000004481f7c20 */ /* 0x000fe20008410000 */
[----:B------:R-:W-:Y:S01]  /*9c00*/  ISETP.GT.AND P3, PT, R57, 0x8, PT ;  /* 0x000000083900780c */ /* 0x000fe20003f64270 */
[----:B------:R-:W-:-:S04]  /*9c10*/  FMUL.FTZ R25, R40, UR4 ;  /* 0x0000000428197c20 */ /* 0x000fc80008410000 */
[----:B------:R-:W4:Y:S01]  /*9c20*/  MUFU.TANH R13, R13 ;  /* 0x0000000d000d7308 */ /* 0x000f220000002400 */
[----:B--2---:R-:W-:Y:S01]  /*9c30*/  FSEL R68, R3, -INF , P4 ;  /* 0xff80000003447808 */ /* 0x004fe20002000000 */
[----:B------:R-:W-:Y:S01]  /*9c40*/  FMUL.FTZ R39, R76, UR4 ;  /* 0x000000044c277c20 */ /* 0x000fe20008410000 */
[----:B---3--:R-:W-:Y:S01]  /*9c50*/  FSEL R8, R8, -INF , P5 ;  /* 0xff80000008087808 */ /* 0x008fe20002800000 */
[----:B------:R-:W-:Y:S01]  /*9c60*/  FMUL.FTZ R47, R80, UR4 ;  /* 0x00000004502f7c20 */ /* 0x000fe20008410000 */
[----:B------:R-:W-:-:S03]  /*9c70*/  ISETP.GT.AND P4, PT, R57, 0x9, PT ;  /* 0x000000093900780c */ /* 0x000fc60003f84270 */
[----:B------:R-:W-:Y:S01]  /*9c80*/  MUFU.TANH R24, R24 ;  /* 0x0000001800187308 */ /* 0x000fe20000002400 */
[----:B-1----:R-:W-:Y:S01]  /*9c90*/  FSEL R72, R10, -INF , P3 ;  /* 0xff8000000a487808 */ /* 0x002fe20001800000 */
[----:B------:R-:W-:Y:S01]  /*9ca0*/  FMUL.FTZ R32, R45, UR4 ;  /* 0x000000042d207c20 */ /* 0x000fe20008410000 */
[----:B------:R-:W-:-:S05]  /*9cb0*/  FMNMX.FTZ R3, R68, R8, !PT ;  /* 0x0000000844037209 */ /* 0x000fca0007810000 */
[----:B------:R-:W-:Y:S01]  /*9cc0*/  MUFU.TANH R28, R28 ;  /* 0x0000001c001c7308 */ /* 0x000fe20000002400 */
[----:B------:R-:W-:-:S07]  /*9cd0*/  ISETP.GT.AND P3, PT, R57, 0x10, PT ;  /* 0x000000103900780c */ /* 0x000fce0003f64270 */
[----:B------:R-:W-:Y:S01]  /*9ce0*/  MUFU.TANH R29, R29 ;  /* 0x0000001d001d7308 */ /* 0x000fe20000002400 */
[----:B0-----:R-:W-:-:S07]  /*9cf0*/  FSEL R76, R12, -INF , P4 ;  /* 0xff8000000c4c7808 */ /* 0x001fce0002000000 */
[----:B------:R-:W-:Y:S01]  /*9d00*/  MUFU.TANH R33, R33 ;  /* 0x0000002100217308 */ /* 0x000fe20000002400 */
[----:B------:R-:W-:-:S07]  /*9d10*/  FMNMX.FTZ R3, R72, R3, !PT ;  /* 0x0000000348037209 */ /* 0x000fce0007810000 */
[----:B------:R-:W-:Y:S01]  /*9d20*/  MUFU.TANH R37, R37 ;  /* 0x0000002500257308 */ /* 0x000fe20000002400 */
[----:B------:R-:W-:-:S07]  /*9d30*/  FMUL.FTZ R67, R61, UR4 ;  /* 0x000000043d437c20 */ /* 0x000fce0008410000 */
[----:B------:R-:W-:Y:S08]  /*9d40*/  MUFU.TANH R41, R41 ;  /* 0x0000002900297308 */ /* 0x000ff00000002400 */
[----:B------:R-:W-:Y:S01]  /*9d50*/  MUFU.TANH R44, R44 ;  /* 0x0000002c002c7308 */ /* 0x000fe20000002400 */
[----:B------:R-:W-:Y:S01]  /*9d60*/  FMUL.FTZ R35, R69, UR4 ;  /* 0x0000000445237c20 */ /* 0x000fe20008410000 */
[----:B------:R-:W-:Y:S01]  /*9d70*/  FMUL.FTZ R43, R73, UR4 ;  /* 0x00000004492b7c20 */ /* 0x000fe20008410000 */
[----:B------:R-:W-:Y:S01]  /*9d80*/  FMUL.FTZ R51, R81, UR4 ;  /* 0x0000000451337c20 */ /* 0x000fe20008410000 */
[----:B------:R-:W-:Y:S01]  /*9d90*/  FMUL.FTZ R55, R85, UR4 ;  /* 0x0000000455377c20 */ /* 0x000fe20008410000 */
[----:B------:R-:W-:Y:S01]  /*9da0*/  @!P1 PRMT R0, RZ, 0x654, R0 ;  /* 0x00000654ff009816 */ /* 0x000fe20000000000 */
[----:B------:R-:W-:-:S02]  /*9db0*/  ULDC UR5, c[0x0][0x9d8] ;  /* 0x0002760000057ab9 */ /* 0x000fc40000000800 */
[----:B------:R-:W0:Y:S01]  /*9dc0*/  MUFU.TANH R15, R15 ;  /* 0x0000000f000f7308 */ /* 0x000e220000002400 */
[----:B------:R-:W-:Y:S02]  /*9dd0*/  ISETP.GT.AND P4, PT, R57, 0x11, PT ;  /* 0x000000113900780c */ /* 0x000fe40003f84270 */
[----:B----4-:R-:W-:Y:S02]  /*9de0*/  FSEL R80, R13, -INF , P3 ;  /* 0xff8000000d507808 */ /* 0x010fe40001800000 */
[----:B------:R-:W-:-:S03]  /*9df0*/  FMNMX.FTZ R3, R76, R3, !PT ;  /* 0x000000034c037209 */ /* 0x000fc60007810000 */
[----:B------:R-:W1:Y:S01]  /*9e00*/  MUFU.TANH R25, R25 ;  /* 0x0000001900197308 */ /* 0x000e620000002400 */
[----:B------:R-:W-:Y:S01]  /*9e10*/  FMUL.FTZ R40, R53, UR4 ;  /* 0x0000000435287c20 */ /* 0x000fe20008410000 */
[----:B------:R-:W-:Y:S01]  /*9e20*/  FMUL.FTZ R53, R84, UR4 ;  /* 0x0000000454357c20 */ /* 0x000fe20008410000 */
[----:B------:R-:W-:Y:S01]  /*9e30*/  ISETP.GT.AND P3, PT, R57, 0x18, PT ;  /* 0x000000183900780c */ /* 0x000fe20003f64270 */
[----:B------:R-:W-:Y:S01]  /*9e40*/  FFMA.FTZ R145, R98, R9, -R49 ;  /* 0x0000000962917223 */ /* 0x000fe20000010831 */
[----:B------:R-:W-:-:S03]  /*9e50*/  FSEL R84, R14, -INF , P4 ;  /* 0xff8000000e547808 */ /* 0x000fc60002000000 */
[----:B------:R-:W2:Y:S01]  /*9e60*/  MUFU.TANH R32, R32 ;  /* 0x0000002000207308 */ /* 0x000ea20000002400 */
[----:B------:R-:W-:Y:S01]  /*9e70*/  FMNMX.FTZ R3, R80, R3, !PT ;  /* 0x0000000350037209 */ /* 0x000fe20007810000 */
[----:B------:R-:W-:Y:S01]  /*9e80*/  FFMA.FTZ R147, R104, R9, -R49 ;  /* 0x0000000968937223 */ /* 0x000fe20000010831 */
[----:B------:R-:W-:-:S05]  /*9e90*/  ISETP.GT.AND P4, PT, R57, 0x19, PT ;  /* 0x000000193900780c */ /* 0x000fca0003f84270 */
[----:B------:R-:W3:Y:S01]  /*9ea0*/  MUFU.TANH R36, R36 ;  /* 0x0000002400247308 */ /* 0x000ee20000002400 */
[----:B0-----:R-:W-:Y:S01]  /*9eb0*/  FSEL R98, R15, -INF , P3 ;  /* 0xff8000000f627808 */ /* 0x001fe20001800000 */
[--C-:B------:R-:W-:Y:S01]  /*9ec0*/  FFMA.FTZ R141, R46, R9, -R49.reuse ;  /* 0x000000092e8d7223 */ /* 0x100fe20000010831 */
[----:B------:R-:W-:Y:S01]  /*9ed0*/  FMNMX.FTZ R3, R84, R3, !PT ;  /* 0x0000000354037209 */ /* 0x000fe20007810000 */
[----:B------:R-:W-:Y:S01]  /*9ee0*/  FFMA.FTZ R108, R108, R9, -R49 ;  /* 0x000000096c6c7223 */ /* 0x000fe20000010831 */
[----:B------:R-:W-:-:S03]  /*9ef0*/  ISETP.GT.AND P3, PT, R57, 0x20, PT ;  /* 0x000000203900780c */ /* 0x000fc60003f64270 */
[----:B------:R-:W-:Y:S01]  /*9f00*/  MUFU.TANH R63, R63 ;  /* 0x0000003f003f7308 */ /* 0x000fe20000002400 */
[----:B------:R-:W-:Y:S01]  /*9f10*/  FSEL R24, R24, -INF , P4 ;  /* 0xff80000018187808 */ /* 0x000fe20002000000 */
[----:B------:R-:W-:Y:S01]  /*9f20*/  FMUL.FTZ R61, R65, UR4 ;  /* 0x00000004413d7c20 */ /* 0x000fe20008410000 */
[----:B------:R-:W-:Y:S01]  /*9f30*/  FMNMX.FTZ R3, R98, R3, !PT ;  /* 0x0000000362037209 */ /* 0x000fe20007810000 */
[----:B------:R-:W-:Y:S01]  /*9f40*/  FFMA.FTZ R14, R100, R9, -R49 ;  /* 0x00000009640e7223 */ /* 0x000fe20000010831 */
[----:B------:R-:W-:-:S03]  /*9f50*/  ISETP.GT.AND P4, PT, R57, 0x21, PT ;  /* 0x000000213900780c */ /* 0x000fc60003f84270 */
[----:B------:R-:W-:Y:S01]  /*9f60*/  MUFU.TANH R59, R59 ;  /* 0x0000003b003b7308 */ /* 0x000fe20000002400 */
[----:B-1----:R-:W-:Y:S01]  /*9f70*/  FSEL R100, R25, -INF , P3 ;  /* 0xff80000019647808 */ /* 0x002fe20001800000 */
[--C-:B------:R-:W-:Y:S01]  /*9f80*/  FFMA.FTZ R143, R34, R9, -R49.reuse ;  /* 0x00000009228f7223 */ /* 0x100fe20000010831 */
[----:B------:R-:W-:Y:S01]  /*9f90*/  FMNMX.FTZ R3, R24, R3, !PT ;  /* 0x0000000318037209 */ /* 0x000fe20007810000 */
[----:B------:R-:W-:Y:S01]  /*9fa0*/  FFMA.FTZ R149, R110, R9, -R49 ;  /* 0x000000096e957223 */ /* 0x000fe20000010831 */
[----:B------:R-:W-:-:S03]  /*9fb0*/  ISETP.GT.AND P3, PT, R57, 0x28, PT ;  /* 0x000000283900780c */ /* 0x000fc60003f64270 */
[----:B------:R-:W-:Y:S01]  /*9fc0*/  MUFU.TANH R27, R27 ;  /* 0x0000001b001b7308 */ /* 0x000fe20000002400 */
[----:B------:R-:W-:Y:S01]  /*9fd0*/  FSEL R104, R28, -INF , P4 ;  /* 0xff8000001c687808 */ /* 0x000fe20002000000 */
        /* <DEDUP_REMOVED lines=8> */
[-CC-:B------:R-:W-:Y:S01]  /*a060*/  FFMA.FTZ R28, R102, R9.reuse, -R49.reuse ;  /* 0x00000009661c7223 */ /* 0x180fe20000010831 */
[C---:B------:R-:W-:Y:S01]  /*a070*/  ISETP.GT.AND P3, PT, R57.reuse, 0x30, PT ;  /* 0x000000303900780c */ /* 0x040fe20003f64270 */
[--C-:B------:R-:W-:Y:S01]  /*a080*/  FFMA.FTZ R139, R50, R9, -R49.reuse ;  /* 0x00000009328b7223 */ /* 0x100fe20000010831 */
[----:B--2---:R-:W-:Y:S01]  /*a090*/  FSEL R32, R32, -INF , P4 ;  /* 0xff80000020207808 */ /* 0x004fe20002000000 */
[----:B------:R-:W0:Y:S01]  /*a0a0*/  MUFU.TANH R40, R40 ;  /* 0x0000002800287308 */ /* 0x000e220000002400 */
[----:B------:R-:W-:Y:S01]  /*a0b0*/  FMNMX.FTZ R3, R106, R3, !PT ;  /* 0x000000036a037209 */ /* 0x000fe20007810000 */
[-CC-:B------:R-:W-:Y:S01]  /*a0c0*/  FFMA.FTZ R26, R26, R9.reuse, -R49.reuse ;  /* 0x000000091a1a7223 */ /* 0x180fe20000010831 */
[----:B------:R-:W-:Y:S01]  /*a0d0*/  ISETP.GT.AND P4, PT, R57, 0x31, PT ;  /* 0x000000313900780c */ /* 0x000fe20003f84270 */
[-CC-:B------:R-:W-:Y:S01]  /*a0e0*/  FFMA.FTZ R30, R30, R9.reuse, -R49.reuse ;  /* 0x000000091e1e7223 */ /* 0x180fe20000010831 */
[----:B------:R-:W-:Y:S01]  /*a0f0*/  FSEL R102, R33, -INF , P3 ;  /* 0xff80000021667808 */ /* 0x000fe20001800000 */
[--C-:B------:R-:W-:Y:S01]  /*a100*/  FFMA.FTZ R137, R38, R9, -R49.reuse ;  /* 0x0000000926897223 */ /* 0x100fe20000010831 */
[----:B------:R-:W-:Y:S01]  /*a110*/  FMNMX.FTZ R3, R32, R3, !PT ;  /* 0x0000000320037209 */ /* 0x000fe20007810000 */
[----:B------:R-:W1:Y:S01]  /*a120*/  MUFU.TANH R67, R67 ;  /* 0x0000004300437308 */ /* 0x000e620000002400 */
[C---:B------:R-:W-:Y:S01]  /*a130*/  ISETP.GT.AND P3, PT, R57.reuse, 0x38, PT ;  /* 0x000000383900780c */ /* 0x040fe20003f64270 */
[----:B------:R2:W-:Y:S01]  /*a140*/  @!P1 SYNCS.ARRIVE.TRANS64.RED.A1T0 RZ, [R0+URZ], RZ ;  /* 0x000000ff00ff99a7 */ /* 0x0005e2000810043f */
[----:B---3--:R-:W-:Y:S01]  /*a150*/  FSEL R36, R36, -INF , P4 ;  /* 0xff80000024247808 */ /* 0x008fe20002000000 */
[--C-:B------:R-:W-:Y:S01]  /*a160*/  FFMA.FTZ R133, R52, R9, -R49.reuse ;  /* 0x0000000934857223 */ /* 0x100fe20000010831 */
[----:B------:R-:W-:Y:S01]  /*a170*/  FMNMX.FTZ R3, R102, R3, !PT ;  /* 0x0000000366037209 */ /* 0x000fe20007810000 */
[-CC-:B------:R-:W-:Y:S01]  /*a180*/  FFMA.FTZ R135, R56, R9.reuse, -R49.reuse ;  /* 0x0000000938877223 */ /* 0x180fe20000010831 */
[----:B------:R-:W-:Y:S01]  /*a190*/  ISETP.GT.AND P4, PT, R57, 0x39, PT ;  /* 0x000000393900780c */ /* 0x000fe20003f84270 */
[----:B------:R3:W-:Y:S01]  /*a1a0*/  MUFU.EX2 R12, R108 ;  /* 0x0000006c000c7308 */ /* 0x0007e20000000800 */
[----:B------:R-:W-:Y:S01]  /*a1b0*/  FSEL R46, R37, -INF , P3 ;  /* 0xff800000252e7808 */ /* 0x000fe20001800000 */
[--C-:B------:R-:W-:Y:S01]  /*a1c0*/  FFMA.FTZ R129, R62, R9, -R49.reuse ;  /* 0x000000093e817223 */ /* 0x100fe20000010831 */
[----:B------:R-:W-:Y:S01]  /*a1d0*/  FMNMX.FTZ R3, R36, R3, !PT ;  /* 0x0000000324037209 */ /* 0x000fe20007810000 */
[-CC-:B------:R-:W-:Y:S01]  /*a1e0*/  FFMA.FTZ R131, R70, R9.reuse, -R49.reuse ;  /* 0x0000000946837223 */ /* 0x180fe20000010831 */
[C---:B------:R-:W-:Y:S01]  /*a1f0*/  ISETP.GT.AND P3, PT, R57.reuse, 0x40, PT ;  /* 0x000000403900780c */ /* 0x040fe20003f64270 */
[--C-:B------:R-:W-:Y:S01]  /*a200*/  FFMA.FTZ R121, R60, R9, -R49.reuse ;  /* 0x000000093c797223 */ /* 0x100fe20000010831 */
[----:B0-----:R-:W-:Y:S01]  /*a210*/  FSEL R40, R40, -INF , P4 ;  /* 0xff80000028287808 */ /* 0x001fe20002000000 */
[----:B------:R-:W0:Y:S01]  /*a220*/  MUFU.TANH R61, R61 ;  /* 0x0000003d003d7308 */ /* 0x000e220000002400 */
[----:B------:R-:W-:Y:S01]  /*a230*/  FMNMX.FTZ R3, R46, R3, !PT ;  /* 0x000000032e037209 */ /* 0x000fe20007810000 */
[-CC-:B------:R-:W-:Y:S01]  /*a240*/  FFMA.FTZ R125, R82, R9.reuse, -R49.reuse ;  /* 0x00000009527d7223 */ /* 0x180fe20000010831 */
[----:B------:R-:W-:Y:S01]  /*a250*/  ISETP.GT.AND P4, PT, R57, 0x41, PT ;  /* 0x000000413900780c */ /* 0x000fe20003f84270 */
[-CC-:B------:R-:W-:Y:S01]  /*a260*/  FFMA.FTZ R127, R86, R9.reuse, -R49.reuse ;  /* 0x00000009567f7223 */ /* 0x180fe20000010831 */
[----:B---3--:R-:W-:Y:S01]  /*a270*/  FSEL R108, R41, -INF , P3 ;  /* 0xff800000296c7808 */ /* 0x008fe20001800000 */
[----:B------:R-:W-:Y:S01]  /*a280*/  FFMA.FTZ R123, R94, R9, -R49 ;  /* 0x000000095e7b7223 */ /* 0x000fe20000010831 */
[----:B------:R-:W-:Y:S01]  /*a290*/  FMNMX.FTZ R3, R40, R3, !PT ;  /* 0x0000000328037209 */ /* 0x000fe20007810000 */
[----:B------:R-:W3:Y:S01]  /*a2a0*/  MUFU.TANH R35, R35 ;  /* 0x0000002300237308 */ /* 0x000ee20000002400 */
[----:B------:R-:W-:Y:S01]  /*a2b0*/  ISETP.GT.AND P3, PT, R57, 0x48, PT ;  /* 0x000000483900780c */ /* 0x000fe20003f64270 */
[----:B------:R-:W-:Y:S01]  /*a2c0*/  ULDC UR4, c[0x0][0x9d8] ;  /* 0x0002760000047ab9 */ /* 0x000fe20000000800 */
[----:B------:R-:W-:-:S02]  /*a2d0*/  FSEL R44, R44, -INF , P4 ;  /* 0xff8000002c2c7808 */ /* 0x000fc40002000000 */
[----:B------:R-:W-:Y:S02]  /*a2e0*/  FMNMX.FTZ R3, R108, R3, !PT ;  /* 0x000000036c037209 */ /* 0x000fe40007810000 */
[----:B------:R-:W-:Y:S02]  /*a2f0*/  ISETP.GT.AND P4, PT, R57, 0x49, PT ;  /* 0x000000493900780c */ /* 0x000fe40003f84270 */
[----:B------:R-:W-:Y:S02]  /*a300*/  FSEL R34, R63, -INF , P3 ;  /* 0xff8000003f227808 */ /* 0x000fe40001800000 */
[----:B------:R-:W-:Y:S02]  /*a310*/  FMNMX.FTZ R3, R44, R3, !PT ;  /* 0x000000032c037209 */ /* 0x000fe40007810000 */
[----:B------:R-:W-:Y:S02]  /*a320*/  ISETP.GT.AND P3, PT, R57, 0x50, PT ;  /* 0x000000503900780c */ /* 0x000fe40003f64270 */
[----:B-1----:R-:W-:-:S02]  /*a330*/  FSEL R110, R67, -INF , P4 ;  /* 0xff800000436e7808 */ /* 0x002fc40002000000 */
[----:B------:R-:W-:Y:S02]  /*a340*/  FMNMX.FTZ R3, R34, R3, !PT ;  /* 0x0000000322037209 */ /* 0x000fe40007810000 */
[----:B------:R-:W-:Y:S02]  /*a350*/  ISETP.GT.AND P4, PT, R57, 0x51, PT ;  /* 0x000000513900780c */ /* 0x000fe40003f84270 */
[----:B------:R-:W-:Y:S02]  /*a360*/  FSEL R112, R59, -INF , P3 ;  /* 0xff8000003b707808 */ /* 0x000fe40001800000 */
[----:B------:R-:W-:Y:S01]  /*a370*/  FMNMX.FTZ R3, R110, R3, !PT ;  /* 0x000000036e037209 */ /* 0x000fe20007810000 */
[----:B------:R-:W1:Y:S01]  /*a380*/  MUFU.TANH R43, R43 ;  /* 0x0000002b002b7308 */ /* 0x000e620000002400 */
[----:B------:R-:W-:Y:S02]  /*a390*/  ISETP.GT.AND P3, PT, R57, 0x58, PT ;  /* 0x000000583900780c */ /* 0x000fe40003f64270 */
[----:B0-----:R-:W-:-:S02]  /*a3a0*/  FSEL R114, R61, -INF , P4 ;  /* 0xff8000003d727808 */ /* 0x001fc40002000000 */
[----:B------:R-:W-:Y:S02]  /*a3b0*/  FMNMX.FTZ R3, R112, R3, !PT ;  /* 0x0000000370037209 */ /* 0x000fe40007810000 */
[----:B------:R-:W-:Y:S01]  /*a3c0*/  ISETP.GT.AND P4, PT, R57, 0x59, PT ;  /* 0x000000593900780c */ /* 0x000fe20003f84270 */
[----:B------:R-:W0:Y:S01]  /*a3d0*/  MUFU.TANH R39, R39 ;  /* 0x0000002700277308 */ /* 0x000e220000002400 */
[----:B------:R-:W-:Y:S02]  /*a3e0*/  FSEL R116, R27, -INF , P3 ;  /* 0xff8000001b747808 */ /* 0x000fe40001800000 */
[----:B------:R-:W-:Y:S02]  /*a3f0*/  FMNMX.FTZ R3, R114, R3, !PT ;  /* 0x0000000372037209 */ /* 0x000fe40007810000 */
[----:B------:R-:W-:Y:S02]  /*a400*/  ISETP.GT.AND P3, PT, R57, 0x60, PT ;  /* 0x000000603900780c */ /* 0x000fe40003f64270 */
[----:B---3--:R-:W-:Y:S01]  /*a410*/  FSEL R118, R35, -INF , P4 ;  /* 0xff80000023767808 */ /* 0x008fe20002000000 */
[----:B------:R-:W3:Y:S01]  /*a420*/  MUFU.TANH R45, R45 ;  /* 0x0000002d002d7308 */ /* 0x000ee20000002400 */
[----:B------:R-:W-:-:S02]  /*a430*/  FMNMX.FTZ R3, R116, R3, !PT ;  /* 0x0000000374037209 */ /* 0x000fc40007810000 */
[----:B------:R-:W-:Y:S02]  /*a440*/  ISETP.GT.AND P4, PT, R57, 0x61, PT ;  /* 0x000000613900780c */ /* 0x000fe40003f84270 */
[----:B------:R-:W-:Y:S02]  /*a450*/  FSEL R120, R31, -INF , P3 ;  /* 0xff8000001f787808 */ /* 0x000fe40001800000 */
[----:B------:R-:W-:Y:S01]  /*a460*/  FMNMX.FTZ R3, R118, R3, !PT ;  /* 0x0000000376037209 */ /* 0x000fe20007810000 */
[----:B------:R-:W4:Y:S01]  /*a470*/  MUFU.TANH R47, R47 ;  /* 0x0000002f002f7308 */ /* 0x000f220000002400 */
[----:B------:R-:W-:Y:S02]  /*a480*/  ISETP.GT.AND P3, PT, R57, 0x68, PT ;  /* 0x000000683900780c */ /* 0x000fe40003f64270 */
[----:B-1----:R-:W-:Y:S02]  /*a490*/  FSEL R50, R43, -INF , P4 ;  /* 0xff8000002b327808 */ /* 0x002fe40002000000 */
[----:B------:R-:W-:-:S03]  /*a4a0*/  FMNMX.FTZ R3, R120, R3, !PT ;  /* 0x0000000378037209 */ /* 0x000fc60007810000 */
[----:B------:R-:W1:Y:S01]  /*a4b0*/  MUFU.TANH R51, R51 ;  /* 0x0000003300337308 */ /* 0x000e620000002400 */
[----:B------:R-:W-:Y:S02]  /*a4c0*/  ISETP.GT.AND P4, PT, R57, 0x69, PT ;  /* 0x000000693900780c */ /* 0x000fe40003f84270 */
[----:B0-----:R-:W-:Y:S02]  /*a4d0*/  FSEL R122, R39, -INF , P3 ;  /* 0xff800000277a7808 */ /* 0x001fe40001800000 */
[----:B------:R-:W-:-:S03]  /*a4e0*/  FMNMX.FTZ R3, R50, R3, !PT ;  /* 0x0000000332037209 */ /* 0x000fc60007810000 */
[----:B------:R-:W0:Y:S01]  /*a4f0*/  MUFU.TANH R53, R53 ;  /* 0x0000003500357308 */ /* 0x000e220000002400 */
[----:B------:R-:W-:Y:S02]  /*a500*/  ISETP.GT.AND P3, PT, R57, 0x70, PT ;  /* 0x000000703900780c */ /* 0x000fe40003f64270 */
[----:B---3--:R-:W-:Y:S02]  /*a510*/  FSEL R124, R45, -INF , P4 ;  /* 0xff8000002d7c7808 */ /* 0x008fe40002000000 */
[----:B------:R-:W-:Y:S01]  /*a520*/  FMNMX.FTZ R3, R122, R3, !PT ;  /* 0x000000037a037209 */ /* 0x000fe20007810000 */
[----:B------:R-:W3:Y:S02]  /*a530*/  @P2 LDC R45, c[0x0][0x450] ;  /* 0x00011400ff2d2b82 */ /* 0x000ee40000000800 */
[----:B------:R-:W2:Y:S01]  /*a540*/  MUFU.TANH R55, R55 ;  /* 0x0000003700377308 */ /* 0x000ea20000002400 */
[----:B------:R-:W-:Y:S02]  /*a550*/  ISETP.GT.AND P4, PT, R57, 0x71, PT ;  /* 0x000000713900780c */ /* 0x000fe40003f84270 */
[----:B----4-:R-:W-:-:S02]  /*a560*/  FSEL R126, R47, -INF , P3 ;  /* 0xff8000002f7e7808 */ /* 0x010fc40001800000 */
[----:B------:R-:W-:Y:S02]  /*a570*/  FMNMX.FTZ R3, R124, R3, !PT ;  /* 0x000000037c037209 */ /* 0x000fe40007810000 */
[----:B------:R-:W-:Y:S02]  /*a580*/  ISETP.GT.AND P3, PT, R57, 0x78, PT ;  /* 0x000000783900780c */ /* 0x000fe40003f64270 */
[----:B-1----:R-:W-:Y:S02]  /*a590*/  FSEL R128, R51, -INF , P4 ;  /* 0xff80000033807808 */ /* 0x002fe40002000000 */
[----:B------:R-:W-:Y:S02]  /*a5a0*/  FMNMX.FTZ R3, R126, R3, !PT ;  /* 0x000000037e037209 */ /* 0x000fe40007810000 */
[----:B------:R-:W-:Y:S02]  /*a5b0*/  ISETP.GT.AND P4, PT, R57, 0x79, PT ;  /* 0x000000793900780c */ /* 0x000fe40003f84270 */
[----:B0-----:R-:W-:-:S02]  /*a5c0*/  FSEL R130, R53, -INF , P3 ;  /* 0xff80000035827808 */ /* 0x001fc40001800000 */
[----:B------:R-:W-:Y:S02]  /*a5d0*/  FMNMX.FTZ R3, R128, R3, !PT ;  /* 0x0000000380037209 */ /* 0x000fe40007810000 */
[----:B--2---:R-:W-:Y:S02]  /*a5e0*/  FSEL R132, R55, -INF , P4 ;  /* 0xff80000037847808 */ /* 0x004fe40002000000 */
[----:B------:R-:W-:-:S04]  /*a5f0*/  FMNMX.FTZ R3, R130, R3, !PT ;  /* 0x0000000382037209 */ /* 0x000fc80007810000 */
[----:B------:R-:W-:-:S05]  /*a600*/  FMNMX.FTZ R3, R132, R3, !PT ;  /* 0x0000000384037209 */ /* 0x000fca0007810000 */
[----:B------:R-:W0:Y:S02]  /*a610*/  SHFL.BFLY PT, R10, R3, 0x2, 0x1f ;  /* 0x0c401f00030a7f89 */ /* 0x000e2400000e0000 */
[----:B0-----:R-:W-:-:S05]  /*a620*/  FMNMX.FTZ R13, R3, R10, !PT ;  /* 0x0000000a030d7209 */ /* 0x001fca0007810000 */
[----:B------:R-:W0:Y:S01]  /*a630*/  SHFL.BFLY PT, R10, R13, 0x1, 0x1f ;  /* 0x0c201f000d0a7f89 */ /* 0x000e2200000e0000 */
[----:B------:R-:W-:Y:S08]  /*a640*/  MUFU.EX2 R149, R149 ;  /* 0x0000009500957308 */ /* 0x000ff00000000800 */
[----:B------:R-:W1:Y:S01]  /*a650*/  MUFU.EX2 R64, R64 ;  /* 0x0000004000407308 */ /* 0x000e620000000800 */
[----:B0-----:R-:W-:-:S07]  /*a660*/  FMNMX.FTZ R10, R13, R10, !PT ;  /* 0x0000000a0d0a7209 */ /* 0x001fce0007810000 */
[----:B------:R-:W0:Y:S01]  /*a670*/  MUFU.EX2 R151, R151 ;  /* 0x0000009700977308 */ /* 0x000e220000000800 */
[C---:B------:R-:W-:Y:S01]  /*a680*/  FSETP.NEU.FTZ.AND P3, PT, R10.reuse, -INF , PT ;  /* 0xff8000000a00780b */ /* 0x040fe20003f7d000 */
[----:B------:R-:W-:-:S05]  /*a690*/  FMUL.FTZ R37, R10, R9 ;  /* 0x000000090a257220 */ /* 0x000fca0000410000 */
[----:B------:R-:W-:Y:S01]  /*a6a0*/  FSEL R37, R37, RZ, P3 ;  /* 0x000000ff25257208 */ /* 0x000fe20001800000 */
[----:B------:R-:W2:Y:S04]  /*a6b0*/  MUFU.EX2 R145, R145 ;  /* 0x0000009100917308 */ /* 0x000ea80000000800 */
[-CC-:B------:R-:W-:Y:S01]  /*a6c0*/  FFMA.FTZ R148, R68, R9.reuse, -R37.reuse ;  /* 0x0000000944947223 */ /* 0x180fe20000010825 */
[-CC-:B------:R-:W-:Y:S01]  /*a6d0*/  FFMA.FTZ R3, R8, R9.reuse, -R37.reuse ;  /* 0x0000000908037223 */ /* 0x180fe20000010825 */
[-CC-:B------:R-:W-:Y:S01]  /*a6e0*/  FFMA.FTZ R150, R72, R9.reuse, -R37.reuse ;  /* 0x0000000948967223 */ /* 0x180fe20000010825 */
[----:B-1----:R-:W-:Y:S01]  /*a6f0*/  FADD.FTZ R8, R149, R64 ;  /* 0x0000004095087221 */ /* 0x002fe20000010000 */
[----:B------:R-:W1:Y:S01]  /*a700*/  MUFU.EX2 R14, R14 ;  /* 0x0000000e000e7308 */ /* 0x000e620000000800 */
[----:B------:R-:W-:-:S02]  /*a710*/  FFMA.FTZ R13, R76, R9, -R37 ;  /* 0x000000094c0d7223 */ /* 0x000fc40000010825 */
[----:B0-----:R-:W-:-:S05]  /*a720*/  FADD.FTZ R35, R151, R8 ;  /* 0x0000000897237221 */ /* 0x001fca0000010000 */
[----:B------:R-:W-:Y:S01]  /*a730*/  MUFU.EX2 R148, R148 ;  /* 0x0000009400947308 */ /* 0x000fe20000000800 */
[----:B------:R-:W-:-:S07]  /*a740*/  FFMA.FTZ R144, R80, R9, -R37 ;  /* 0x0000000950907223 */ /* 0x000fce0000010825 */
[----:B------:R-:W0:Y:S01]  /*a750*/  MUFU.EX2 R3, R3 ;  /* 0x0000000300037308 */ /* 0x000e220000000800 */
[----:B------:R-:W-:-:S07]  /*a760*/  FADD.FTZ R8, R12, R35 ;  /* 0x000000230c087221 */ /* 0x000fce0000010000 */
[----:B------:R-:W4:Y:S01]  /*a770*/  MUFU.EX2 R147, R147 ;  /* 0x0000009300937308 */ /* 0x000f220000000800 */
[----:B------:R-:W-:-:S07]  /*a780*/  FFMA.FTZ R15, R84, R9, -R37 ;  /* 0x00000009540f7223 */ /* 0x000fce0000010825 */
[----:B------:R-:W3:Y:S01]  /*a790*/  MUFU.EX2 R150, R150 ;  /* 0x0000009600967308 */ /* 0x000ee20000000800 */
[----:B--2---:R-:W-:Y:S01]  /*a7a0*/  FADD.FTZ R39, R145, R8 ;  /* 0x0000000891277221 */ /* 0x004fe20000010000 */
[----:B------:R-:W-:-:S06]  /*a7b0*/  FFMA.FTZ R31, R36, R9, -R37 ;  /* 0x00000009241f7223 */ /* 0x000fcc0000010825 */
[----:B------:R-:W2:Y:S01]  /*a7c0*/  MUFU.EX2 R28, R28 ;  /* 0x0000001c001c7308 */ /* 0x000ea20000000800 */
[----:B------:R-:W-:Y:S01]  /*a7d0*/  FFMA.FTZ R146, R98, R9, -R37 ;  /* 0x0000000962927223 */ /* 0x000fe20000010825 */
[----:B------:R-:W2:Y:S06]  /*a7e0*/  @P2 LDC R36, c[0x0][0x44c] ;  /* 0x00011300ff242b82 */ /* 0x000eac0000000800 */
[----:B------:R-:W2:Y:S01]  /*a7f0*/  MUFU.EX2 R13, R13 ;  /* 0x0000000d000d7308 */ /* 0x000ea20000000800 */
[----:B-1----:R-:W-:Y:S01]  /*a800*/  FADD.FTZ R8, R14, R39 ;  /* 0x000000270e087221 */ /* 0x002fe20000010000 */
[----:B0-----:R-:W-:-:S06]  /*a810*/  FADD.FTZ R41, R148, R3 ;  /* 0x0000000394297221 */ /* 0x001fcc0000010000 */
[----:B------:R-:W0:Y:S01]  /*a820*/  MUFU.EX2 R141, R141 ;  /* 0x0000008d008d7308 */ /* 0x000e220000000800 */
[----:B------:R-:W-:-:S07]  /*a830*/  FFMA.FTZ R25, R24, R9, -R37 ;  /* 0x0000000918197223 */ /* 0x000fce0000010825 */
[----:B------:R-:W1:Y:S01]  /*a840*/  MUFU.EX2 R144, R144 ;  /* 0x0000009000907308 */ /* 0x000e620000000800 */
[----:B----4-:R-:W-:Y:S01]  /*a850*/  FADD.FTZ R39, R147, R8 ;  /* 0x0000000893277221 */ /* 0x010fe20000010000 */
[----:B---3--:R-:W-:-:S06]  /*a860*/  FADD.FTZ R8, R150, R41 ;  /* 0x0000002996087221 */ /* 0x008fcc0000010000 */
[----:B------:R-:W3:Y:S01]  /*a870*/  MUFU.EX2 R26, R26 ;  /* 0x0000001a001a7308 */ /* 0x000ee20000000800 */
[----:B------:R-:W-:-:S07]  /*a880*/  FFMA.FTZ R140, R100, R9, -R37 ;  /* 0x00000009648c7223 */ /* 0x000fce0000010825 */
[----:B------:R-:W4:Y:S01]  /*a890*/  MUFU.EX2 R15, R15 ;  /* 0x0000000f000f7308 */ /* 0x000f220000000800 */
[----:B------:R-:W-:Y:S01]  /*a8a0*/  FFMA.FTZ R29, R32, R9, -R37 ;  /* 0x00000009201d7223 */ /* 0x000fe20000010825 */
[----:B--2---:R-:W-:-:S06]  /*a8b0*/  FADD.FTZ R32, R28, R39 ;  /* 0x000000271c207221 */ /* 0x004fcc0000010000 */
[----:B------:R-:W2:Y:S01]  /*a8c0*/  MUFU.EX2 R143, R143 ;  /* 0x0000008f008f7308 */ /* 0x000ea20000000800 */
[----:B------:R-:W-:Y:S01]  /*a8d0*/  FFMA.FTZ R38, R42, R9, -R49 ;  /* 0x000000092a267223 */ /* 0x000fe20000010831 */
[----:B------:R-:W-:-:S06]  /*a8e0*/  FADD.FTZ R41, R13, R8 ;  /* 0x000000080d297221 */ /* 0x000fcc0000010000 */
[----:B------:R-:W2:Y:S01]  /*a8f0*/  MUFU.EX2 R146, R146 ;  /* 0x0000009200927308 */ /* 0x000ea20000000800 */
[----:B------:R-:W-:Y:S01]  /*a900*/  FFMA.FTZ R27, R104, R9, -R37 ;  /* 0x00000009681b7223 */ /* 0x000fe20000010825 */
[----:B0-----:R-:W-:-:S06]  /*a910*/  FADD.FTZ R43, R141, R32 ;  /* 0x000000208d2b7221 */ /* 0x001fcc0000010000 */
[----:B------:R-:W0:Y:S01]  /*a920*/  MUFU.EX2 R30, R30 ;  /* 0x0000001e001e7308 */ /* 0x000e220000000800 */
[----:B-1----:R-:W-:Y:S01]  /*a930*/  FADD.FTZ R0, R144, R41 ;  /* 0x0000002990007221 */ /* 0x002fe20000010000 */
[----:B------:R-:W-:-:S06]  /*a940*/  FFMA.FTZ R142, R106, R9, -R37 ;  /* 0x000000096a8e7223 */ /* 0x000fcc0000010825 */
[----:B------:R-:W1:Y:S01]  /*a950*/  MUFU.EX2 R25, R25 ;  /* 0x0000001900197308 */ /* 0x000e620000000800 */
[----:B---3--:R-:W-:Y:S01]  /*a960*/  FADD.FTZ R8, R26, R43 ;  /* 0x0000002b1a087221 */ /* 0x008fe20000010000 */
[----:B------:R-:W-:-:S06]  /*a970*/  FFMA.FTZ R42, R48, R9, -R49 ;  /* 0x00000009302a7223 */ /* 0x000fcc0000010831 */
[----:B------:R-:W3:Y:S01]  /*a980*/  MUFU.EX2 R137, R137 ;  /* 0x0000008900897308 */ /* 0x000ee20000000800 */
[----:B----4-:R-:W-:-:S07]  /*a990*/  FADD.FTZ R43, R15, R0 ;  /* 0x000000000f2b7221 */ /* 0x010fce0000010000 */
[----:B------:R-:W4:Y:S01]  /*a9a0*/  MUFU.EX2 R140, R140 ;  /* 0x0000008c008c7308 */ /* 0x000f220000000800 */
[----:B--2---:R-:W-:Y:S01]  /*a9b0*/  FADD.FTZ R41, R143, R8 ;  /* 0x000000088f297221 */ /* 0x004fe20000010000 */
[----:B------:R-:W-:-:S06]  /*a9c0*/  FADD.FTZ R0, R146, R43 ;  /* 0x0000002b92007221 */ /* 0x000fcc0000010000 */
[----:B------:R-:W2:Y:S01]  /*a9d0*/  MUFU.EX2 R38, R38 ;  /* 0x0000002600267308 */ /* 0x000ea20000000800 */
[----:B------:R-:W-:Y:S01]  /*a9e0*/  FFMA.FTZ R136, R102, R9, -R37 ;  /* 0x0000000966887223 */ /* 0x000fe20000010825 */
[----:B------:R-:W-:-:S06]  /*a9f0*/  @P2 IMAD.HI.U32 R36, R95, R36, RZ ;  /* 0x000000245f242227 */ /* 0x000fcc00078e00ff */
[----:B------:R-:W2:Y:S01]  /*aa00*/  MUFU.EX2 R27, R27 ;  /* 0x0000001b001b7308 */ /* 0x000ea20000000800 */
[----:B0-----:R-:W-:Y:S01]  /*aa10*/  FADD.FTZ R8, R30, R41 ;  /* 0x000000291e087221 */ /* 0x001fe20000010000 */
[----:B------:R-:W-:-:S06]  /*aa20*/  FFMA.FTZ R48, R54, R9, -R49 ;  /* 0x0000000936307223 */ /* 0x000fcc0000010831 */
[----:B------:R-:W0:Y:S01]  /*aa30*/  MUFU.EX2 R139, R139 ;  /* 0x0000008b008b7308 */ /* 0x000e220000000800 */
[----:B------:R-:W-:Y:S01]  /*aa40*/  FFMA.FTZ R134, R34, R9, -R37 ;  /* 0x0000000922867223 */ /* 0x000fe20000010825 */
[----:B-1----:R-:W-:-:S06]  /*aa50*/  FADD.FTZ R43, R25, R0 ;  /* 0x00000000192b7221 */ /* 0x002fcc0000010000 */
[----:B------:R-:W1:Y:S01]  /*aa60*/  MUFU.EX2 R142, R142 ;  /* 0x0000008e008e7308 */ /* 0x000e620000000800 */
[----:B------:R-:W-:Y:S01]  /*aa70*/  IMAD.MOV.U32 R34, RZ, RZ, R95 ;  /* 0x000000ffff227224 */ /* 0x000fe200078e005f */
[----:B------:R-:W-:Y:S01]  /*aa80*/  @P2 SHF.R.U32.HI R34, RZ, R45, R36 ;  /* 0x0000002dff222219 */ /* 0x000fe20000011624 */
[----:B---3--:R-:W-:-:S05]  /*aa90*/  FADD.FTZ R45, R137, R8 ;  /* 0x00000008892d7221 */ /* 0x008fca0000010000 */
[----:B------:R-:W3:Y:S01]  /*aaa0*/  MUFU.EX2 R42, R42 ;  /* 0x0000002a002a7308 */ /* 0x000ee20000000800 */
[----:B----4-:R-:W-:Y:S01]  /*aab0*/  FADD.FTZ R0, R140, R43 ;  /* 0x0000002b8c007221 */ /* 0x010fe20000010000 */
[----:B------:R-:W-:-:S06]  /*aac0*/  FFMA.FTZ R138, R46, R9, -R37 ;  /* 0x000000092e8a7223 */ /* 0x000fcc0000010825 */
[----:B------:R-:W4:Y:S01]  /*aad0*/  MUFU.EX2 R29, R29 ;  /* 0x0000001d001d7308 */ /* 0x000f220000000800 */
[----:B--2---:R-:W-:Y:S01]  /*aae0*/  FADD.FTZ R8, R38, R45 ;  /* 0x0000002d26087221 */ /* 0x004fe20000010000 */
[----:B------:R-:W-:-:S06]  /*aaf0*/  FFMA.FTZ R52, R58, R9, -R49 ;  /* 0x000000093a347223 */ /* 0x000fcc0000010831 */
[----:B------:R-:W2:Y:S01]  /*ab00*/  MUFU.EX2 R133, R133 ;  /* 0x0000008500857308 */ /* 0x000ea20000000800 */
[----:B------:R-:W-:Y:S01]  /*ab10*/  FADD.FTZ R45, R27, R0 ;  /* 0x000000001b2d7221 */ /* 0x000fe20000010000 */
[----:B------:R-:W-:-:S06]  /*ab20*/  FFMA.FTZ R33, R40, R9, -R37 ;  /* 0x0000000928217223 */ /* 0x000fcc0000010825 */
[----:B------:R-:W2:Y:S01]  /*ab30*/  MUFU.EX2 R136, R136 ;  /* 0x0000008800887308 */ /* 0x000ea20000000800 */
[----:B0-----:R-:W-:Y:S01]  /*ab40*/  FADD.FTZ R47, R139, R8 ;  /* 0x000000088b2f7221 */ /* 0x001fe20000010000 */
[----:B-1----:R-:W-:-:S06]  /*ab50*/  FADD.FTZ R0, R142, R45 ;  /* 0x0000002d8e007221 */ /* 0x002fcc0000010000 */
[----:B------:R-:W0:Y:S01]  /*ab60*/  MUFU.EX2 R48, R48 ;  /* 0x0000003000307308 */ /* 0x000e220000000800 */
[----:B------:R-:W-:-:S07]  /*ab70*/  FFMA.FTZ R24, R108, R9, -R37 ;  /* 0x000000096c187223 */ /* 0x000fce0000010825 */
[----:B------:R-:W1:Y:S01]  /*ab80*/  MUFU.EX2 R31, R31 ;  /* 0x0000001f001f7308 */ /* 0x000e620000000800 */
[----:B---3--:R-:W-:Y:S01]  /*ab90*/  FADD.FTZ R8, R42, R47 ;  /* 0x0000002f2a087221 */ /* 0x008fe20000010000 */
[----:B------:R-:W-:-:S06]  /*aba0*/  FFMA.FTZ R54, R66, R9, -R49 ;  /* 0x0000000942367223 */ /* 0x000fcc0000010831 */
[----:B------:R-:W3:Y:S01]  /*abb0*/  MUFU.EX2 R135, R135 ;  /* 0x0000008700877308 */ /* 0x000ee20000000800 */
[----:B----4-:R-:W-:Y:S01]  /*abc0*/  FADD.FTZ R47, R29, R0 ;  /* 0x000000001d2f7221 */ /* 0x010fe20000010000 */
[----:B------:R-:W-:-:S06]  /*abd0*/  FFMA.FTZ R35, R44, R9, -R37 ;  /* 0x000000092c237223 */ /* 0x000fcc0000010825 */
[----:B------:R-:W4:Y:S01]  /*abe0*/  MUFU.EX2 R138, R138 ;  /* 0x0000008a008a7308 */ /* 0x000f220000000800 */
[----:B--2---:R-:W-:Y:S01]  /*abf0*/  FADD.FTZ R45, R133, R8 ;  /* 0x00000008852d7221 */ /* 0x004fe20000010000 */
[----:B------:R-:W-:-:S06]  /*ac00*/  FADD.FTZ R8, R136, R47 ;  /* 0x0000002f88087221 */ /* 0x000fcc0000010000 */
[----:B------:R-:W2:Y:S08]  /*ac10*/  MUFU.EX2 R52, R52 ;  /* 0x0000003400347308 */ /* 0x000eb00000000800 */
[----:B------:R-:W2:Y:S01]  /*ac20*/  MUFU.EX2 R33, R33 ;  /* 0x0000002100217308 */ /* 0x000ea20000000800 */
[----:B0-----:R-:W-:Y:S01]  /*ac30*/  FADD.FTZ R36, R48, R45 ;  /* 0x0000002d30247221 */ /* 0x001fe20000010000 */
[----:B------:R-:W-:-:S06]  /*ac40*/  FFMA.FTZ R56, R74, R9, -R49 ;  /* 0x000000094a387223 */ /* 0x000fcc0000010831 */
[----:B------:R-:W0:Y:S01]  /*ac50*/  MUFU.EX2 R129, R129 ;  /* 0x0000008100817308 */ /* 0x000e220000000800 */
[----:B-1----:R-:W-:Y:S01]  /*ac60*/  FADD.FTZ R47, R31, R8 ;  /* 0x000000081f2f7221 */ /* 0x002fe20000010000 */
[----:B------:R-:W-:-:S06]  /*ac70*/  FFMA.FTZ R39, R110, R9, -R37 ;  /* 0x000000096e277223 */ /* 0x000fcc0000010825 */
[----:B------:R-:W1:Y:S01]  /*ac80*/  MUFU.EX2 R24, R24 ;  /* 0x0000001800187308 */ /* 0x000e620000000800 */
[-CC-:B------:R-:W-:Y:S01]  /*ac90*/  FFMA.FTZ R58, R78, R9.reuse, -R49.reuse ;  /* 0x000000094e3a7223 */ /* 0x180fe20000010831 */
[-CC-:B------:R-:W-:Y:S01]  /*aca0*/  FFMA.FTZ R62, R88, R9.reuse, -R49.reuse ;  /* 0x00000009583e7223 */ /* 0x180fe20000010831 */
[-CC-:B------:R-:W-:Y:S01]  /*acb0*/  FFMA.FTZ R60, R96, R9.reuse, -R49.reuse ;  /* 0x00000009603c7223 */ /* 0x180fe20000010831 */
[----:B------:R-:W-:-:S04]  /*acc0*/  FFMA.FTZ R66, R90, R9, -R49 ;  /* 0x000000095a427223 */ /* 0x000fc80000010831 */
[----:B------:R-:W1:Y:S01]  /*acd0*/  MUFU.EX2 R54, R54 ;  /* 0x0000003600367308 */ /* 0x000e620000000800 */
[----:B---3--:R-:W-:Y:S01]  /*ace0*/  FADD.FTZ R49, R135, R36 ;  /* 0x0000002487317221 */ /* 0x008fe20000010000 */
[----:B----4-:R-:W-:-:S06]  /*acf0*/  FADD.FTZ R40, R138, R47 ;  /* 0x0000002f8a287221 */ /* 0x010fcc0000010000 */
[----:B------:R-:W3:Y:S01]  /*ad00*/  MUFU.EX2 R35, R35 ;  /* 0x0000002300237308 */ /* 0x000ee20000000800 */
[----:B------:R-:W-:Y:S01]  /*ad10*/  FFMA.FTZ R32, R112, R9, -R37 ;  /* 0x0000000970207223 */ /* 0x000fe20000010825 */
[----:B--2---:R-:W-:-:S06]  /*ad20*/  FADD.FTZ R8, R52, R49 ;  /* 0x0000003134087221 */ /* 0x004fcc0000010000 */
[----:B------:R-:W2:Y:S01]  /*ad30*/  MUFU.EX2 R131, R131 ;  /* 0x0000008300837308 */ /* 0x000ea20000000800 */
[----:B------:R-:W-:Y:S01]  /*ad40*/  FADD.FTZ R47, R33, R40 ;  /* 0x00000028212f7221 */ /* 0x000fe20000010000 */
[----:B------:R-:W-:-:S06]  /*ad50*/  FFMA.FTZ R41, R114, R9, -R37 ;  /* 0x0000000972297223 */ /* 0x000fcc0000010825 */
[----:B------:R-:W4:Y:S01]  /*ad60*/  MUFU.EX2 R134, R134 ;  /* 0x0000008600867308 */ /* 0x000f220000000800 */
[----:B0-----:R-:W-:Y:S01]  /*ad70*/  FADD.FTZ R49, R129, R8 ;  /* 0x0000000881317221 */ /* 0x001fe20000010000 */
[----:B------:R-:W-:-:S06]  /*ad80*/  F2FP.F16.F32.PACK_AB R151, R12, R151 ;  /* 0x000000970c97723e */ /* 0x000fcc00000000ff */
[----:B------:R-:W0:Y:S01]  /*ad90*/  MUFU.EX2 R56, R56 ;  /* 0x0000003800387308 */ /* 0x000e220000000800 */
[----:B------:R-:W-:Y:S01]  /*ada0*/  IADD3 R44, R34, R91, -R93 ;  /* 0x0000005b222c7210 */ /* 0x000fe20007ffe85d */
[----:B-1----:R-:W-:-:S06]  /*adb0*/  FADD.FTZ R12, R24, R47 ;  /* 0x0000002f180c7221 */ /* 0x002fcc0000010000 */
[----:B------:R-:W1:Y:S01]  /*adc0*/  MUFU.EX2 R39, R39 ;  /* 0x0000002700277308 */ /* 0x000e620000000800 */
[----:B------:R-:W-:Y:S01]  /*add0*/  FFMA.FTZ R34, R116, R9, -R37 ;  /* 0x0000000974227223 */ /* 0x000fe20000010825 */
[----:B------:R-:W-:-:S06]  /*ade0*/  FADD.FTZ R40, R54, R49 ;  /* 0x0000003136287221 */ /* 0x000fcc0000010000 */
[----:B------:R-:W1:Y:S01]  /*adf0*/  MUFU.EX2 R125, R125 ;  /* 0x0000007d007d7308 */ /* 0x000e620000000800 */
[----:B---3--:R-:W-:Y:S01]  /*ae00*/  FADD.FTZ R47, R35, R12 ;  /* 0x0000000c232f7221 */ /* 0x008fe20000010000 */
[----:B------:R-:W-:-:S06]  /*ae10*/  FFMA.FTZ R43, R118, R9, -R37 ;  /* 0x00000009762b7223 */ /* 0x000fcc0000010825 */
[----:B------:R-:W3:Y:S01]  /*ae20*/  MUFU.EX2 R32, R32 ;  /* 0x0000002000207308 */ /* 0x000ee20000000800 */
[----:B--2---:R-:W-:Y:S01]  /*ae30*/  FADD.FTZ R49, R131, R40 ;  /* 0x0000002883317221 */ /* 0x004fe20000010000 */
[----:B----4-:R-:W-:-:S06]  /*ae40*/  FADD.FTZ R12, R134, R47 ;  /* 0x0000002f860c7221 */ /* 0x010fcc0000010000 */
[----:B------:R-:W2:Y:S01]  /*ae50*/  MUFU.EX2 R58, R58 ;  /* 0x0000003a003a7308 */ /* 0x000ea20000000800 */
[----:B------:R-:W-:-:S07]  /*ae60*/  F2FP.F16.F32.PACK_AB R145, R14, R145 ;  /* 0x000000910e91723e */ /* 0x000fce00000000ff */
[----:B------:R-:W4:Y:S01]  /*ae70*/  MUFU.EX2 R41, R41 ;  /* 0x0000002900297308 */ /* 0x000f220000000800 */
[----:B------:R-:W-:Y:S01]  /*ae80*/  FFMA.FTZ R120, R120, R9, -R37 ;  /* 0x0000000978787223 */ /* 0x000fe20000010825 */
[----:B0-----:R-:W-:-:S06]  /*ae90*/  FADD.FTZ R14, R56, R49 ;  /* 0x00000031380e7221 */ /* 0x001fcc0000010000 */
[----:B------:R-:W0:Y:S01]  /*aea0*/  MUFU.EX2 R127, R127 ;  /* 0x0000007f007f7308 */ /* 0x000e220000000800 */
[----:B-1----:R-:W-:-:S07]  /*aeb0*/  FADD.FTZ R47, R39, R12 ;  /* 0x0000000c272f7221 */ /* 0x002fce0000010000 */
[----:B------:R-:W1:Y:S01]  /*aec0*/  MUFU.EX2 R34, R34 ;  /* 0x0000002200227308 */ /* 0x000e620000000800 */
[-CC-:B------:R-:W-:Y:S01]  /*aed0*/  FFMA.FTZ R45, R124, R9.reuse, -R37.reuse ;  /* 0x000000097c2d7223 */ /* 0x180fe20000010825 */
[----:B------:R-:W-:Y:S01]  /*aee0*/  FFMA.FTZ R50, R50, R9, -R37 ;  /* 0x0000000932327223 */ /* 0x000fe20000010825 */
[----:B------:R-:W-:-:S05]  /*aef0*/  FADD.FTZ R49, R125, R14 ;  /* 0x0000000e7d317221 */ /* 0x000fca0000010000 */
[----:B------:R-:W1:Y:S01]  /*af00*/  MUFU.EX2 R62, R62 ;  /* 0x0000003e003e7308 */ /* 0x000e620000000800 */
[----:B---3--:R-:W-:-:S07]  /*af10*/  FADD.FTZ R12, R32, R47 ;  /* 0x0000002f200c7221 */ /* 0x008fce0000010000 */
[----:B------:R-:W3:Y:S01]  /*af20*/  MUFU.EX2 R43, R43 ;  /* 0x0000002b002b7308 */ /* 0x000ee20000000800 */
[-CC-:B------:R-:W-:Y:S01]  /*af30*/  FFMA.FTZ R122, R122, R9.reuse, -R37.reuse ;  /* 0x000000097a7a7223 */ /* 0x180fe20000010825 */
[-CC-:B------:R-:W-:Y:S01]  /*af40*/  FFMA.FTZ R0, R126, R9.reuse, -R37.reuse ;  /* 0x000000097e007223 */ /* 0x180fe20000010825 */
[-CC-:B------:R-:W-:Y:S01]  /*af50*/  FFMA.FTZ R128, R128, R9.reuse, -R37.reuse ;  /* 0x0000000980807223 */ /* 0x180fe20000010825 */
[----:B------:R-:W-:-:S04]  /*af60*/  FFMA.FTZ R130, R130, R9, -R37 ;  /* 0x0000000982827223 */ /* 0x000fc80000010825 */
[----:B------:R-:W3:Y:S01]  /*af70*/  MUFU.EX2 R121, R121 ;  /* 0x0000007900797308 */ /* 0x000ee20000000800 */
[----:B------:R-:W-:Y:S01]  /*af80*/  FFMA.FTZ R36, R132, R9, -R37 ;  /* 0x0000000984247223 */ /* 0x000fe20000010825 */
[----:B--2---:R-:W-:Y:S01]  /*af90*/  FADD.FTZ R14, R58, R49 ;  /* 0x000000313a0e7221 */ /* 0x004fe20000010000 */
[----:B----4-:R-:W-:-:S05]  /*afa0*/  FADD.FTZ R47, R41, R12 ;  /* 0x0000000c292f7221 */ /* 0x010fca0000010000 */
[----:B------:R-:W-:Y:S01]  /*afb0*/  MUFU.EX2 R124, R120 ;  /* 0x00000078007c7308 */ /* 0x000fe20000000800 */
[----:B0-----:R-:W-:Y:S01]  /*afc0*/  FADD.FTZ R49, R127, R14 ;  /* 0x0000000e7f317221 */ /* 0x001fe20000010000 */
[----:B-1----:R-:W-:-:S06]  /*afd0*/  FADD.FTZ R12, R34, R47 ;  /* 0x0000002f220c7221 */ /* 0x002fcc0000010000 */
[----:B------:R-:W0:Y:S01]  /*afe0*/  MUFU.EX2 R60, R60 ;  /* 0x0000003c003c7308 */ /* 0x000e220000000800 */
[----:B------:R-:W-:-:S07]  /*aff0*/  SHF.R.S32.HI R51, RZ, 0x1f, R44 ;  /* 0x0000001fff337819 */ /* 0x000fce000001142c */
[----:B------:R-:W-:Y:S01]  /*b000*/  MUFU.EX2 R37, R50 ;  /* 0x0000003200257308 */ /* 0x000fe20000000800 */
[----:B------:R-:W-:Y:S01]  /*b010*/  FADD.FTZ R14, R62, R49 ;  /* 0x000000313e0e7221 */ /* 0x000fe20000010000 */
[----:B---3--:R-:W-:-:S06]  /*b020*/  FADD.FTZ R49, R43, R12 ;  /* 0x0000000c2b317221 */ /* 0x008fcc0000010000 */
[----:B------:R-:W1:Y:S01]  /*b030*/  MUFU.EX2 R123, R123 ;  /* 0x0000007b007b7308 */ /* 0x000e620000000800 */
[----:B------:R-:W-:-:S07]  /*b040*/  LEA.HI R8, R51, R44, RZ, 0x7 ;  /* 0x0000002c33087211 */ /* 0x000fce00078f38ff */
[----:B------:R-:W2:Y:S01]  /*b050*/  MUFU.EX2 R126, R122 ;  /* 0x0000007a007e7308 */ /* 0x000ea20000000800 */
[----:B------:R-:W-:-:S07]  /*b060*/  FADD.FTZ R51, R121, R14 ;  /* 0x0000000e79337221 */ /* 0x000fce0000010000 */
[----:B------:R-:W3:Y:S01]  /*b070*/  MUFU.EX2 R45, R45 ;  /* 0x0000002d002d7308 */ /* 0x000ee20000000800 */
[----:B0-----:R-:W-:-:S07]  /*b080*/  FADD.FTZ R12, R60, R51 ;  /* 0x000000333c0c7221 */ /* 0x001fce0000010000 */
[----:B------:R0:W4:Y:S01]  /*b090*/  MUFU.EX2 R120, R0 ;  /* 0x0000000000787308 */ /* 0x0001220000000800 */
[----:B-1----:R-:W-:Y:S01]  /*b0a0*/  FADD.FTZ R51, R123, R12 ;  /* 0x0000000c7b337221 */ /* 0x002fe20000010000 */
[----:B0-----:R-:W-:-:S06]  /*b0b0*/  FADD.FTZ R0, R124, R49 ;  /* 0x000000317c007221 */ /* 0x001fcc0000010000 */
[----:B------:R-:W0:Y:S01]  /*b0c0*/  MUFU.EX2 R47, R128 ;  /* 0x00000080002f7308 */ /* 0x000e220000000800 */
[----:B------:R-:W-:Y:S01]  /*b0d0*/  FADD.FTZ R49, R37, R0 ;  /* 0x0000000025317221 */ /* 0x000fe20000010000 */
[----:B------:R-:W-:-:S03]  /*b0e0*/  F2FP.F16.F32.PACK_AB R150, R13, R150 ;  /* 0x000000960d96723e */ /* 0x000fc600000000ff */
[----:B--2---:R-:W-:-:S03]  /*b0f0*/  FADD.FTZ R12, R126, R49 ;  /* 0x000000317e0c7221 */ /* 0x004fc60000010000 */
[----:B------:R-:W1:Y:S01]  /*b100*/  MUFU.EX2 R122, R130 ;  /* 0x00000082007a7308 */ /* 0x000e620000000800 */
[----:B------:R-:W-:Y:S01]  /*b110*/  F2FP.F16.F32.PACK_AB R148, R3, R148 ;  /* 0x000000940394723e */ /* 0x000fe200000000ff */
[----:B---3--:R-:W-:-:S06]  /*b120*/  FADD.FTZ R3, R45, R12 ;  /* 0x0000000c2d037221 */ /* 0x008fcc0000010000 */
[----:B------:R-:W2:Y:S01]  /*b130*/  MUFU.EX2 R13, R36 ;  /* 0x00000024000d7308 */ /* 0x000ea20000000800 */
[----:B----4-:R-:W-:Y:S01]  /*b140*/  FADD.FTZ R12, R120, R3 ;  /* 0x00000003780c7221 */ /* 0x010fe20000010000 */
[----:B------:R-:W-:-:S03]  /*b150*/  SHF.R.S32.HI R8, RZ, 0x7, R8 ;  /* 0x00000007ff087819 */ /* 0x000fc60000011408 */
[----:B0-----:R-:W-:Y:S01]  /*b160*/  FADD.FTZ R3, R47, R12 ;  /* 0x0000000c2f037221 */ /* 0x001fe20000010000 */
[----:B------:R-:W-:-:S03]  /*b170*/  VIMNMX R46, RZ, R8, !PT ;  /* 0x00000008ff2e7248 */ /* 0x000fc60007fe0100 */
[----:B-1----:R-:W-:Y:S02]  /*b180*/  FADD.FTZ R12, R122, R3 ;  /* 0x000000037a0c7221 */ /* 0x002fe40000010000 */
[----:B------:R0:W-:Y:S01]  /*b190*/  STL [R1+0x34], R46 ;  /* 0x0000342e01007387 */ /* 0x0001e20000100800 */
[----:B------:R-:W1:Y:S01]  /*b1a0*/  MUFU.EX2 R66, R66 ;  /* 0x0000004200427308 */ /* 0x000e620000000800 */
[----:B--2---:R-:W-:Y:S01]  /*b1b0*/  FADD.FTZ R3, R13, R12 ;  /* 0x0000000c0d037221 */ /* 0x004fe20000010000 */
[----:B------:R-:W-:-:S04]  /*b1c0*/  IADD3 R12, R92, -0x2, RZ ;  /* 0xfffffffe5c0c7810 */ /* 0x000fc80007ffe0ff */
[----:B------:R-:W-:Y:S02]  /*b1d0*/  ISETP.GE.AND P3, PT, R12, R46, PT ;  /* 0x0000002e0c00720c */ /* 0x000fe40003f66270 */
[----:B------:R-:W-:Y:S02]  /*b1e0*/  CS2R R118, SRZ ;  /* 0x0000000000767805 */ /* 0x000fe4000001ff00 */
[----:B------:R-:W-:Y:S02]  /*b1f0*/  F2FP.F16.F32.PACK_AB R149, R64, R149 ;  /* 0x000000954095723e */ /* 0x000fe400000000ff */
[----:B------:R-:W-:Y:S02]  /*b200*/  CS2R R116, SRZ ;  /* 0x0000000000747805 */ /* 0x000fe4000001ff00 */
[----:B------:R-:W-:Y:S02]  /*b210*/  F2FP.F16.F32.PACK_AB R147, R28, R147 ;  /* 0x000000931c93723e */ /* 0x000fe400000000ff */
[----:B------:R-:W-:-:S02]  /*b220*/  CS2R R114, SRZ ;  /* 0x0000000000727805 */ /* 0x000fc4000001ff00 */
[----:B------:R-:W-:Y:S01]  /*b230*/  F2FP.F16.F32.PACK_AB R141, R26, R141 ;  /* 0x0000008d1a8d723e */ /* 0x000fe200000000ff */
[----:B-1----:R-:W-:Y:S01]  /*b240*/  FADD.FTZ R0, R66, R51 ;  /* 0x0000003342007221 */ /* 0x002fe20000010000 */
[----:B------:R-:W-:Y:S02]  /*b250*/  F2FP.F16.F32.PACK_AB R143, R30, R143 ;  /* 0x0000008f1e8f723e */ /* 0x000fe400000000ff */
[----:B------:R-:W-:Y:S02]  /*b260*/  CS2R R112, SRZ ;  /* 0x0000000000707805 */ /* 0x000fe4000001ff00 */
[----:B------:R-:W-:Y:S02]  /*b270*/  F2FP.F16.F32.PACK_AB R137, R38, R137 ;  /* 0x000000892689723e */ /* 0x000fe400000000ff */
[----:B------:R-:W-:Y:S02]  /*b280*/  CS2R R110, SRZ ;  /* 0x00000000006e7805 */ /* 0x000fe4000001ff00 */
[----:B------:R-:W-:-:S02]  /*b290*/  F2FP.F16.F32.PACK_AB R139, R42, R139 ;  /* 0x0000008b2a8b723e */ /* 0x000fc400000000ff */
[----:B------:R-:W-:Y:S02]  /*b2a0*/  CS2R R108, SRZ ;  /* 0x00000000006c7805 */ /* 0x000fe4000001ff00 */
        /* <DEDUP_REMOVED lines=32> */
[----:B0-----:R-:W-:Y:S06]  /*b4b0*/  @!P3 BRA `(.L_x_2338) ;  /* 0x00000030006cb947 */ /* 0x001fec0003800000 */
[----:B------:R-:W-:Y:S01]  /*b4c0*/  IMAD.MOV.U32 R15, RZ, RZ, R11 ;  /* 0x000000ffff0f7224 */ /* 0x000fe200078e000b */
[----:B------:R-:W-:Y:S01]  /*b4d0*/  MOV R119, RZ ;  /* 0x000000ff00777202 */ /* 0x000fe20000000f00 */
[----:B------:R-:W-:Y:S02]  /*b4e0*/  IMAD.MOV.U32 R13, RZ, RZ, R10 ;  /* 0x000000ffff0d7224 */ /* 0x000fe400078e000a */
[----:B------:R-:W-:Y:S02]  /*b4f0*/  IMAD.MOV.U32 R8, RZ, RZ, R23 ;  /* 0x000000ffff087224 */ /* 0x000fe400078e0017 */
[----:B------:R-:W-:-:S07]  /*b500*/  IMAD.MOV.U32 R14, RZ, RZ, R18 ;  /* 0x000000ffff0e7224 */ /* 0x000fce00078e0012 */
.L_x_2348:
        /* <DEDUP_REMOVED lines=11> */
.L_x_2340:
[----:B------:R-:W-:Y:S01]  /*b5c0*/  IMAD R9, R18, 0x8, R2 ;  /* 0x0000000812097824 */ /* 0x000fe200078e0202 */
[----:B------:R-:W-:-:S04]  /*b5d0*/  SHF.L.U32 R10, R23, 0x1f, RZ ;  /* 0x0000001f170a7819 */ /* 0x000fc800000006ff */
[----:B------:R0:W1:Y:S01]  /*b5e0*/  SYNCS.PHASECHK.TRANS64.TRYWAIT P4, [R9+URZ+0x16830], R10 ;  /* 0x0168300a090075a7 */ /* 0x000062000808017f */
[----:B------:R-:W-:Y:S05]  /*b5f0*/  @!P0 BRA `(.L_x_2341) ;  /* 0x0000000000048947 */ /* 0x000fea0003800000 */
[----:B------:R-:W-:Y:S01]  /*b600*/  BPT.TRAP 0x1 ;  /* 0x000000040000795c */ /* 0x000fe20000300000 */
.L_x_2341:
[----:B------:R-:W-:Y:S04]  /*b610*/  BSSY B0, `(.L_x_2339) ;  /* 0x0000004000007945 */ /* 0x000fe80003800000 */
[----:B-1----:R-:W-:Y:S05]  /*b620*/  @P4 BRA `(.L_x_2342) ;  /* 0x0000000000084947 */ /* 0x002fea0003800000 */
[----:B------:R-:W1:Y:S02]  /*b630*/  SYNCS.PHASECHK.TRANS64.TRYWAIT P4, [R9+URZ+0x16830], R10 ;  /* 0x0168300a090075a7 */ /* 0x000e64000808017f */
[----:B-1----:R-:W-:Y:S05]  /*b640*/  @!P4 BRA `(.L_x_2343) ;  /* 0x000000ec005cc947 */ /* 0x002fea0003800000 */
.L_x_2342:
[----:B------:R-:W-:Y:S05]  /*b650*/  BSYNC B0 ;  /* 0x0000000000007941 */ /* 0x000fea0003800000 */
.L_x_2339:
[----:B01----:R-:W2:Y:S01]  /*b660*/  LDL R10, [R1+0x28] ;  /* 0x00002800010a7983 */ /* 0x003ea20000100800 */
[----:B------:R-:W0:Y:S01]  /*b670*/  S2R R9, SR_TID.X ;  /* 0x0000000000097919 */ /* 0x000e220000002100 */
[----:B------:R-:W-:Y:S05]  /*b680*/  WARPSYNC.ALL ;  /* 0x0000000000007948 */ /* 0x000fea0003800000 */
[----:B------:R-:W-:Y:S02]  /*b690*/  MOV R27, 0x40000040 ;  /* 0x40000040001b7802 */ /* 0x000fe40000000f00 */
        /* <DEDUP_REMOVED lines=11> */
[----:B------:R-:W-:Y:S02]  /*b750*/  MOV R11, 0x40000040 ;  /* 0x40000040000b7802 */ /* 0x000fe40000000f00 */
        /* <DEDUP_REMOVED lines=28> */
.L_x_2345:
[----:B------:R-:W-:Y:S01]  /*b920*/  SHF.L.U32 R8, R8, 0x1f, RZ ;  /* 0x0000001f08087819 */ /* 0x000fe200000006ff */
[----:B------:R-:W-:-:S04]  /*b930*/  IMAD R9, R14, 0x8, R2 ;  /* 0x000000080e097824 */ /* 0x000fc800078e0202 */
[----:B------:R0:W1:Y:S01]  /*b940*/  SYNCS.PHASECHK.TRANS64.TRYWAIT P3, [R9+URZ+0x16850], R8 ;  /* 0x01685008090075a7 */ /* 0x000062000806017f */
[----:B------:R-:W-:Y:S05]  /*b950*/  @!P0 BRA `(.L_x_2346) ;  /* 0x0000000000048947 */ /* 0x000fea0003800000 */
[----:B------:R-:W-:Y:S01]  /*b960*/  BPT.TRAP 0x1 ;  /* 0x000000040000795c */ /* 0x000fe20000300000 */
.L_x_2346:
[----:B-1----:R-:W-:Y:S05]  /*b970*/  @P3 BRA `(.L_x_2344) ;  /* 0x0000000000083947 */ /* 0x002fea0003800000 */
[----:B------:R-:W1:Y:S02]  /*b980*/  SYNCS.PHASECHK.TRANS64.TRYWAIT P3, [R9+URZ+0x16850], R8 ;  /* 0x01685008090075a7 */ /* 0x000e64000806017f */
[----:B-1----:R-:W-:Y:S05]  /*b990*/  @!P3 BRA `(.L_x_2347) ;  /* 0x000000e8009cb947 */ /* 0x002fea0003800000 */
.L_x_2344:
[----:B01----:R-:W-:Y:S01]  /*b9a0*/  VIADD R8, R2, 0x400 ;  /* 0x0000040002087836 */ /* 0x003fe20000000000 */
[----:B------:R-:W-:Y:S05]  /*b9b0*/  WARPSYNC.ALL ;  /* 0x0000000000007948 */ /* 0x000fea0003800000 */
[----:B------:R-:W-:Y:S01]  /*b9c0*/  SHF.R.U32.HI R8, RZ, 0x4, R8 ;  /* 0x00000004ff087819 */ /* 0x000fe20000011608 */
[----:B------:R-:W-:Y:S01]  /*b9d0*/  IMAD.MOV.U32 R9, RZ, RZ, 0x40000040 ;  /* 0x40000040ff097424 */ /* 0x000fe200078e00ff */
[----:B------:R-:W-:Y:S01]  /*b9e0*/  WARPGROUP.ARRIVE ;  /* 0x00000000000079c5 */ /* 0x000fe20000000000 */
[----:B------:R-:W-:Y:S01]  /*b9f0*/  IMAD.MOV.U32 R11, RZ, RZ, 0x40000040 ;  /* 0x40000040ff0b7424 */ /* 0x000fe200078e00ff */
[----:B------:R-:W-:Y:S01]  /*ba00*/  LOP3.LUT R8, R8, 0x3fff, RZ, 0xc0, !PT ;  /* 0x00003fff08087812 */ /* 0x000fe200078ec0ff */
[----:B------:R-:W-:Y:S01]  /*ba10*/  FMUL.FTZ R31, R31, UR5 ;  /* 0x000000051f1f7c20 */ /* 0x000fe20008410000 */
[----:B------:R-:W-:Y:S01]  /*ba20*/  R2UR UR11, R9 ;  /* 0x00000000090b72ca */ /* 0x000fe200000e0000 */
[----:B------:R-:W-:Y:S01]  /*ba30*/  FMUL.FTZ R34, R34, UR5 ;  /* 0x0000000522227c20 */ /* 0x000fe20008410000 */
[----:B------:R-:W-:Y:S01]  /*ba40*/  FMUL.FTZ R35, R35, UR5 ;  /* 0x0000000523237c20 */ /* 0x000fe20008410000 */
[----:B------:R-:W-:-:S02]  /*ba50*/  IMAD R8, R14, 0x400, R8 ;  /* 0x000004000e087824 */ /* 0x000fc400078e0208 */
[----:B------:R-:W-:Y:S01]  /*ba60*/  FMUL.FTZ R30, R30, UR5 ;  /* 0x000000051e1e7c20 */ /* 0x000fe20008410000 */
[----:B------:R-:W0:Y:S01]  /*ba70*/  @P2 LDC R9, c[0x0][0x44c] ;  /* 0x00011300ff092b82 */ /* 0x000e220000000800 */
[----:B------:R-:W-:Y:S01]  /*ba80*/  FMUL.FTZ R26, R26, UR5 ;  /* 0x000000051a1a7c20 */ /* 0x000fe20008410000 */
[----:B------:R-:W-:Y:S01]  /*ba90*/  FMUL.FTZ R27, R27, UR5 ;  /* 0x000000051b1b7c20 */ /* 0x000fe20008410000 */
[C---:B------:R-:W-:Y:S01]  /*baa0*/  R2UR UR10, R8.reuse ;  /* 0x00000000080a72ca */ /* 0x040fe200000e0000 */
[----:B------:R-:W-:Y:S01]  /*bab0*/  FMUL.FTZ R41, R41, UR5 ;  /* 0x0000000529297c20 */ /* 0x000fe20008410000 */
[----:B------:R-:W-:Y:S01]  /*bac0*/  IADD3 R10, R8, 0x80, RZ ;  /* 0x00000080080a7810 */ /* 0x000fe20007ffe0ff */
[----:B------:R-:W-:-:S04]  /*bad0*/  FMUL.FTZ R68, R68, UR5 ;  /* 0x0000000544447c20 */ /* 0x000fc80008410000 */
[----:B------:R-:W-:Y:S06]  /*bae0*/  MUFU.TANH R41, R41 ;  /* 0x0000002900297308 */ /* 0x000fec0000002400 */
[----:B------:R-:W-:Y:S01]  /*baf0*/  HGMMA.64x64x16.F32 R88, R148, gdesc[UR8].tnspB, R88, gsb0 ;  /* 0x40e0000894587df0 */ /* 0x000fe20008000858 */
[----:B------:R-:W-:Y:S01]  /*bb00*/  R2UR UR10, R10 ;  /* 0x000000000a0a72ca */ /* 0x000fe200000e0000 */
[----:B------:R-:W-:Y:S01]  /*bb10*/  VIADD R10, R8, 0x100 ;  /* 0x00000100080a7836 */ /* 0x000fe20000000000 */
[----:B------:R-:W-:Y:S01]  /*bb20*/  R2UR UR11, R11 ;  /* 0x000000000b0b72ca */ /* 0x000fe200000e0000 */
[----:B------:R-:W-:Y:S01]  /*bb30*/  IMAD.MOV.U32 R11, RZ, RZ, 0x40000040 ;  /* 0x40000040ff0b7424 */ /* 0x000fe200078e00ff */
[----:B------:R-:W-:-:S02]  /*bb40*/  WARPGROUP.DEPBAR.LE gsb0, 0x0 ;  /* 0x00008000000079c5 */ /* 0x000fc40000010000 */
[----:B------:R-:W-:Y:S01]  /*bb50*/  WARPGROUP.ARRIVE ;  /* 0x00000000000079c5 */ /* 0x000fe20000000000 */
[----:B------:R-:W-:Y:S01]  /*bb60*/  FMUL.FTZ R151, R39, UR5 ;  /* 0x0000000527977c20 */ /* 0x000fe20008410000 */
[----:B------:R1:W-:Y:S01]  /*bb70*/  MUFU.TANH R150, R26 ;  /* 0x0000001a00967308 */ /* 0x0003e20000002400 */
[----:B------:R-:W-:-:S06]  /*bb80*/  FMUL.FTZ R149, R43, UR5 ;  /* 0x000000052b957c20 */ /* 0x000fcc0008410000 */
[----:B------:R-:W-:Y:S01]  /*bb90*/  HGMMA.64x64x16.F32 R88, R144, gdesc[UR8].tnspB, R88, gsb0 ;  /* 0x40e0000890587df0 */ /* 0x000fe20008000858 */
[----:B------:R-:W-:Y:S01]  /*bba0*/  R2UR UR10, R10 ;  /* 0x000000000a0a72ca */ /* 0x000fe200000e0000 */
[----:B------:R-:W-:Y:S01]  /*bbb0*/  FMUL.FTZ R39, R49, UR5 ;  /* 0x0000000531277c20 */ /* 0x000fe20008410000 */
[----:B------:R-:W-:Y:S01]  /*bbc0*/  R2UR UR11, R11 ;  /* 0x000000000b0b72ca */ /* 0x000fe200000e0000 */
[----:B------:R-:W2:Y:S01]  /*bbd0*/  LDL R49, [R1+0x40] ;  /* 0x0000400001317983 */ /* 0x000ea20000100800 */
[----:B------:R-:W-:Y:S01]  /*bbe0*/  VIADD R10, R8, 0x180 ;  /* 0x00000180080a7836 */ /* 0x000fe20000000000 */
[----:B------:R-:W-:Y:S01]  /*bbf0*/  MOV R11, 0x40000040 ;  /* 0x40000040000b7802 */ /* 0x000fe20000000f00 */
[----:B-1----:R-:W-:Y:S01]  /*bc00*/  FMUL.FTZ R26, R33, UR5 ;  /* 0x00000005211a7c20 */ /* 0x002fe20008410000 */
[----:B------:R1:W-:Y:S01]  /*bc10*/  MUFU.TANH R148, R27 ;  /* 0x0000001b00947308 */ /* 0x0003e20000002400 */
[----:B------:R-:W-:Y:S01]  /*bc20*/  FMUL.FTZ R69, R69, UR5 ;  /* 0x0000000545457c20 */ /* 0x000fe20008410000 */
[----:B------:R-:W-:Y:S01]  /*bc30*/  FMUL.FTZ R80, R80, UR5 ;  /* 0x0000000550507c20 */ /* 0x000fe20008410000 */
[----:B------:R-:W-:-:S05]  /*bc40*/  FMUL.FTZ R84, R84, UR5 ;  /* 0x0000000554547c20 */ /* 0x000fca0008410000 */
[----:B------:R-:W-:Y:S08]  /*bc50*/  MUFU.TANH R151, R151 ;  /* 0x0000009700977308 */ /* 0x000ff00000002400 */
[----:B------:R-:W-:Y:S01]  /*bc60*/  MUFU.TANH R149, R149 ;  /* 0x0000009500957308 */ /* 0x000fe20000002400 */
[----:B------:R-:W-:Y:S02]  /*bc70*/  WARPGROUP.DEPBAR.LE gsb0, 0x0 ;  /* 0x00008000000079c5 */ /* 0x000fe40000010000 */
[----:B------:R-:W-:-:S05]  /*bc80*/  WARPGROUP.ARRIVE ;  /* 0x00000000000079c5 */ /* 0x000fca0000000000 */
[----:B------:R3:W-:Y:S01]  /*bc90*/  MUFU.TANH R147, R31 ;  /* 0x0000001f00937308 */ /* 0x0007e20000002400 */
[----:B------:R-:W-:Y:S01]  /*bca0*/  FMUL.FTZ R146, R42, UR5 ;  /* 0x000000052a927c20 */ /* 0x000fe20008410000 */
[----:B------:R-:W-:Y:S01]  /*bcb0*/  FMUL.FTZ R33, R48, UR5 ;  /* 0x0000000530217c20 */ /* 0x000fe20008410000 */
[----:B------:R-:W4:Y:S01]  /*bcc0*/  LDL R42, [R1+0x30] ;  /* 0x00003000012a7983 */ /* 0x000f220000100800 */
[----:B-1----:R-:W-:Y:S01]  /*bcd0*/  FMUL.FTZ R27, R36, UR5 ;  /* 0x00000005241b7c20 */ /* 0x002fe20008410000 */
[----:B------:R-:W-:Y:S01]  /*bce0*/  HGMMA.64x64x16.F32 R88, R140, gdesc[UR8].tnspB, R88, gsb0 ;  /* 0x40e000088c587df0 */ /* 0x000fe20008000858 */
[----:B------:R-:W-:Y:S01]  /*bcf0*/  R2UR UR10, R10 ;  /* 0x000000000a0a72ca */ /* 0x000fe200000e0000 */
[----:B------:R-:W-:Y:S01]  /*bd00*/  FMUL.FTZ R10, R24, UR5 ;  /* 0x00000005180a7c20 */ /* 0x000fe20008410000 */
[----:B------:R1:W5:Y:S01]  /*bd10*/  MUFU.TANH R145, R30 ;  /* 0x0000001e00917308 */ /* 0x0003620000002400 */
[----:B---3--:R-:W3:Y:S01]  /*bd20*/  LDL R31, [R1+0x44] ;  /* 0x00004400011f7983 */ /* 0x008ee20000100800 */
[----:B------:R-:W-:Y:S01]  /*bd30*/  R2UR UR11, R11 ;  /* 0x000000000b0b72ca */ /* 0x000fe200000e0000 */
[----:B------:R-:W-:Y:S01]  /*bd40*/  FMUL.FTZ R11, R28, UR5 ;  /* 0x000000051c0b7c20 */ /* 0x000fe20008410000 */
[----:B------:R-:W-:Y:S01]  /*bd50*/  FMUL.FTZ R24, R29, UR5 ;  /* 0x000000051d187c20 */ /* 0x000fe20008410000 */
[----:B------:R-:W-:Y:S01]  /*bd60*/  FMUL.FTZ R28, R37, UR5 ;  /* 0x00000005251c7c20 */ /* 0x000fe20008410000 */
[----:B------:R-:W-:Y:S01]  /*bd70*/  FMUL.FTZ R29, R40, UR5 ;  /* 0x00000005281d7c20 */ /* 0x000fe20008410000 */
[----:B------:R-:W-:Y:S01]  /*bd80*/  FMUL.FTZ R144, R38, UR5 ;  /* 0x0000000526907c20 */ /* 0x000fe20008410000 */
[----:B------:R-:W-:Y:S01]  /*bd90*/  MUFU.TANH R10, R10 ;  /* 0x0000000a000a7308 */ /* 0x000fe20000002400 */
[----:B-1----:R-:W1:Y:S07]  /*bda0*/  @P2 LDC R30, c[0x0][0x450] ;  /* 0x00011400ff1e2b82 */ /* 0x002e6e0000000800 */
[----:B------:R-:W-:Y:S08]  /*bdb0*/  MUFU.TANH R11, R11 ;  /* 0x0000000b000b7308 */ /* 0x000ff00000002400 */
[----:B------:R-:W-:Y:S08]  /*bdc0*/  MUFU.TANH R24, R24 ;  /* 0x0000001800187308 */ /* 0x000ff00000002400 */
[----:B------:R-:W-:Y:S08]  /*bdd0*/  MUFU.TANH R26, R26 ;  /* 0x0000001a001a7308 */ /* 0x000ff00000002400 */
[----:B------:R-:W-:Y:S08]  /*bde0*/  MUFU.TANH R27, R27 ;  /* 0x0000001b001b7308 */ /* 0x000ff00000002400 */
[----:B------:R-:W-:Y:S08]  /*bdf0*/  MUFU.TANH R39, R39 ;  /* 0x0000002700277308 */ /* 0x000ff00000002400 */
[----:B------:R-:W-:Y:S01]  /*be00*/  MUFU.TANH R146, R146 ;  /* 0x0000009200927308 */ /* 0x000fe20000002400 */
[----:B------:R-:W-:-:S07]  /*be10*/  WARPGROUP.DEPBAR.LE gsb0, 0x0 ;  /* 0x00008000000079c5 */ /* 0x000fce0000010000 */
[----:B------:R0:W1:Y:S01]  /*be20*/  MUFU.TANH R141, R34 ;  /* 0x00000022008d7308 */ /* 0x0000620000002400 */
[----:B------:R-:W-:-:S07]  /*be30*/  FMUL.FTZ R143, R25, UR5 ;  /* 0x00000005198f7c20 */ /* 0x000fce0008410000 */
[----:B------:R1:W1:Y:S01]  /*be40*/  MUFU.TANH R142, R35 ;  /* 0x00000023008e7308 */ /* 0x0002620000002400 */
[----:B0-----:R-:W3:Y:S01]  /*be50*/  LDL R34, [R1+0x2c] ;  /* 0x00002c0001227983 */ /* 0x001ee20000100800 */
[----:B------:R-:W-:Y:S01]  /*be60*/  WARPGROUP.ARRIVE ;  /* 0x00000000000079c5 */ /* 0x000fe20000000000 */
[----:B------:R-:W-:Y:S01]  /*be70*/  FMUL.FTZ R25, R32, UR5 ;  /* 0x0000000520197c20 */ /* 0x000fe20008410000 */
[----:B------:R-:W-:Y:S01]  /*be80*/  FMUL.FTZ R32, R44, UR5 ;  /* 0x000000052c207c20 */ /* 0x000fe20008410000 */
[----:B-----5:R-:W-:-:S03]  /*be90*/  IMAD.MOV.U32 R44, RZ, RZ, R145 ;  /* 0x000000ffff2c7224 */ /* 0x020fc600078e0091 */
[----:B------:R-:W-:Y:S01]  /*bea0*/  HGMMA.64x64x16.F32 R88, R136, gdesc[UR8].tnspB, R88, gsb0 ;  /* 0x40e0000888587df0 */ /* 0x000fe20008000858 */
[----:B-1----:R-:W4:Y:S01]  /*beb0*/  LDL R35, [R1+0x20] ;  /* 0x0000200001237983 */ /* 0x002f220000100800 */
[----:B------:R-:W0:Y:S01]  /*bec0*/  MUFU.TANH R143, R143 ;  /* 0x0000008f008f7308 */ /* 0x000e220000002400 */
[----:B------:R-:W-:Y:S02]  /*bed0*/  IMAD.MOV.U32 R43, RZ, RZ, R141 ;  /* 0x000000ffff2b7224 */ /* 0x000fe400078e008d */
[----:B------:R-:W-:-:S05]  /*bee0*/  IMAD.MOV.U32 R48, RZ, RZ, R142 ;  /* 0x000000ffff307224 */ /* 0x000fca00078e008e */
[----:B------:R-:W1:Y:S01]  /*bef0*/  MUFU.TANH R25, R25 ;  /* 0x0000001900197308 */ /* 0x000e620000002400 */
[----:B------:R-:W-:-:S04]  /*bf00*/  IMAD.MOV.U32 R142, RZ, RZ, -0x80 ;  /* 0xffffff80ff8e7424 */ /* 0x000fc800078e00ff */
[----:B------:R-:W-:Y:S02]  /*bf10*/  IMAD R142, R12, R142, 0x1 ;  /* 0x000000010c8e7424 */ /* 0x000fe400078e028e */
[----:B------:R-:W-:Y:S01]  /*bf20*/  FMUL.FTZ R141, R51, UR5 ;  /* 0x00000005338d7c20 */ /* 0x000fe20008410000 */
[----:B------:R-:W-:Y:S02]  /*bf30*/  IMAD.MOV.U32 R51, RZ, RZ, R44 ;  /* 0x000000ffff337224 */ /* 0x000fe400078e002c */
[----:B------:R-:W-:Y:S01]  /*bf40*/  FMUL.FTZ R40, R45, UR5 ;  /* 0x000000052d287c20 */ /* 0x000fe20008410000 */
[----:B------:R-:W-:Y:S02]  /*bf50*/  IMAD.MOV.U32 R45, RZ, RZ, R147 ;  /* 0x000000ffff2d7224 */ /* 0x000fe400078e0093 */
[----:B------:R-:W-:Y:S01]  /*bf60*/  FMUL.FTZ R147, R47, UR5 ;  /* 0x000000052f937c20 */ /* 0x000fe20008410000 */
[----:B------:R-:W-:Y:S01]  /*bf70*/  FMUL.FTZ R47, R52, UR5 ;  /* 0x00000005342f7c20 */ /* 0x000fe20008410000 */
[----:B------:R-:W-:Y:S01]  /*bf80*/  MUFU.TANH R28, R28 ;  /* 0x0000001c001c7308 */ /* 0x000fe20000002400 */
[----:B------:R-:W-:-:S02]  /*bf90*/  IMAD.MOV.U32 R52, RZ, RZ, R45 ;  /* 0x000000ffff347224 */ /* 0x000fc400078e002d */
[----:B------:R-:W-:Y:S01]  /*bfa0*/  FMUL.FTZ R38, R53, UR5 ;  /* 0x0000000535267c20 */ /* 0x000fe20008410000 */
[----:B------:R-:W-:Y:S01]  /*bfb0*/  MOV R53, R48 ;  /* 0x0000003000357202 */ /* 0x000fe20000000f00 */
[----:B------:R-:W-:-:S03]  /*bfc0*/  IMAD.MOV.U32 R48, RZ, RZ, R43 ;  /* 0x000000ffff307224 */ /* 0x000fc600078e002b */
[----:B------:R-:W5:Y:S08]  /*bfd0*/  MUFU.TANH R29, R29 ;  /* 0x0000001d001d7308 */ /* 0x000f700000002400 */
[----:B------:R-:W5:Y:S08]  /*bfe0*/  MUFU.TANH R32, R32 ;  /* 0x0000002000207308 */ /* 0x000f700000002400 */
[----:B------:R-:W5:Y:S01]  /*bff0*/  MUFU.TANH R40, R40 ;  /* 0x0000002800287308 */ /* 0x000f620000002400 */
[----:B------:R-:W-:-:S07]  /*c000*/  FMUL.FTZ R37, R57, UR5 ;  /* 0x0000000539257c20 */ /* 0x000fce0008410000 */
[----:B------:R-:W5:Y:S01]  /*c010*/  MUFU.TANH R33, R33 ;  /* 0x0000002100217308 */ /* 0x000f620000002400 */
[----:B------:R-:W-:Y:S02]  /*c020*/  IMAD.MOV.U32 R57, RZ, RZ, R48 ;  /* 0x000000ffff397224 */ /* 0x000fe400078e0030 */
[----:B------:R-:W-:Y:S01]  /*c030*/  FMUL.FTZ R145, R46, UR5 ;  /* 0x000000052e917c20 */ /* 0x000fe20008410000 */
[----:B------:R-:W-:-:S04]  /*c040*/  FMUL.FTZ R46, R56, UR5 ;  /* 0x00000005382e7c20 */ /* 0x000fc80008410000 */
[----:B------:R-:W5:Y:S01]  /*c050*/  MUFU.TANH R47, R47 ;  /* 0x0000002f002f7308 */ /* 0x000f620000002400 */
[----:B------:R-:W-:-:S07]  /*c060*/  FMUL.FTZ R36, R60, UR5 ;  /* 0x000000053c247c20 */ /* 0x000fce0008410000 */
[----:B------:R-:W-:Y:S01]  /*c070*/  MUFU.TANH R144, R144 ;  /* 0x0000009000907308 */ /* 0x000fe20000002400 */
[----:B--2---:R-:W-:Y:S02]  /*c080*/  IMAD R142, R49, -0x2, R142 ;  /* 0xfffffffe318e7824 */ /* 0x004fe400078e028e */
[----:B------:R-:W-:-:S05]  /*c090*/  FMUL.FTZ R49, R72, UR5 ;  /* 0x0000000548317c20 */ /* 0x000fca0008410000 */
[----:B------:R-:W2:Y:S01]  /*c0a0*/  MUFU.TANH R38, R38 ;  /* 0x0000002600267308 */ /* 0x000ea20000002400 */
[----:B------:R-:W-:Y:S02]  /*c0b0*/  WARPGROUP.DEPBAR.LE gsb0, 0x0 ;  /* 0x00008000000079c5 */ /* 0x000fe40000010000 */
[----:B------:R-:W-:Y:S01]  /*c0c0*/  FMUL.FTZ R139, R55, UR5 ;  /* 0x00000005378b7c20 */ /* 0x000fe20008410000 */
[----:B------:R-:W-:-:S04]  /*c0d0*/  IMAD.MOV.U32 R55, RZ, RZ, R51 ;  /* 0x000000ffff377224 */ /* 0x000fc800078e0033 */
[----:B------:R-:W2:Y:S08]  /*c0e0*/  MUFU.TANH R46, R46 ;  /* 0x0000002e002e7308 */ /* 0x000eb00000002400 */
[----:B------:R-:W2:Y:S08]  /*c0f0*/  MUFU.TANH R37, R37 ;  /* 0x0000002500257308 */ /* 0x000eb00000002400 */
[----:B------:R-:W2:Y:S01]  /*c100*/  MUFU.TANH R36, R36 ;  /* 0x0000002400247308 */ /* 0x000ea20000002400 */
[----:B------:R-:W-:Y:S01]  /*c110*/  FMUL.FTZ R140, R50, UR5 ;  /* 0x00000005328c7c20 */ /* 0x000fe20008410000 */
[----:B------:R-:W-:Y:S01]  /*c120*/  FMUL.FTZ R50, R73, UR5 ;  /* 0x0000000549327c20 */ /* 0x000fe20008410000 */
[----:B------:R-:W-:Y:S01]  /*c130*/  MOV R73, R53 ;  /* 0x0000003500497202 */ /* 0x000fe20000000f00 */
[----:B------:R-:W-:-:S02]  /*c140*/  IMAD.MOV.U32 R56, RZ, RZ, R52 ;  /* 0x000000ffff387224 */ /* 0x000fc400078e0034 */
[----:B------:R-:W-:Y:S01]  /*c150*/  FMUL.FTZ R52, R76, UR5 ;  /* 0x000000054c347c20 */ /* 0x000fe20008410000 */
[----:B------:R-:W-:Y:S01]  /*c160*/  FMUL.FTZ R53, R77, UR5 ;  /* 0x000000054d357c20 */ /* 0x000fe20008410000 */
[----:B------:R-:W-:Y:S08]  /*c170*/  MUFU.TANH R49, R49 ;  /* 0x0000003100317308 */ /* 0x000ff00000002400 */
[----:B------:R-:W-:Y:S01]  /*c180*/  MUFU.TANH R50, R50 ;  /* 0x0000003200327308 */ /* 0x000fe20000002400 */
[----:B---3--:R-:W-:-:S05]  /*c190*/  IADD3 R31, R31, R34, RZ ;  /* 0x000000221f1f7210 */ /* 0x008fca0007ffe0ff */
[----:B------:R-:W-:-:S04]  /*c1a0*/  @P2 IMAD.HI.U32 R34, R31, R9, RZ ;  /* 0x000000091f222227 */ /* 0x000fc800078e00ff */
[----:B------:R-:W-:Y:S01]  /*c1b0*/  IMAD.MOV.U32 R9, RZ, RZ, R31 ;  /* 0x000000ffff097224 */ /* 0x000fe200078e001f */
[----:B------:R-:W-:-:S05]  /*c1c0*/  @P2 SHF.R.U32.HI R9, RZ, R30, R34 ;  /* 0x0000001eff092219 */ /* 0x000fca0000011622 */
[----:B------:R-:W3:Y:S01]  /*c1d0*/  SHFL.IDX PT, R34, R9, RZ, 0x1c1f ;  /* 0x001c1fff09227589 */ /* 0x000ee200000e0000 */
[----:B----4-:R-:W-:-:S05]  /*c1e0*/  IADD3 R142, -R35, R142, R42 ;  /* 0x0000008e238e7210 */ /* 0x010fca0007ffe12a */
[----:B---3--:R-:W-:-:S05]  /*c1f0*/  IMAD.IADD R34, R142, 0x1, R34 ;  /* 0x000000018e227824 */ /* 0x008fca00078e0222 */
[C---:B------:R-:W-:Y:S02]  /*c200*/  ISETP.GT.AND P3, PT, R34.reuse, RZ, PT ;  /* 0x000000ff2200720c */ /* 0x040fe40003f64270 */
[----:B------:R-:W-:Y:S02]  /*c210*/  ISETP.GT.AND P4, PT, R34, 0x1, PT ;  /* 0x000000012200780c */ /* 0x000fe40003f84270 */
[----:B------:R-:W-:Y:S02]  /*c220*/  FSEL R44, R10, -INF , P3 ;  /* 0xff8000000a2c7808 */ /* 0x000fe40001800000 */
[----:B------:R-:W-:Y:S02]  /*c230*/  ISETP.GT.AND P3, PT, R34, 0x8, PT ;  /* 0x000000082200780c */ /* 0x000fe40003f64270 */
[----:B0-----:R-:W-:Y:S02]  /*c240*/  FSEL R143, R143, -INF , P4 ;  /* 0xff8000008f8f7808 */ /* 0x001fe40002000000 */
[----:B------:R-:W-:Y:S01]  /*c250*/  FMNMX.FTZ R42, R44, R13, !PT ;  /* 0x0000000d2c2a7209 */ /* 0x000fe20007810000 */
[----:B------:R0:W-:Y:S01]  /*c260*/  MUFU.TANH R10, R68 ;  /* 0x00000044000a7308 */ /* 0x0001e20000002400 */
[----:B------:R-:W-:-:S02]  /*c270*/  ISETP.GT.AND P4, PT, R34, 0x9, PT ;  /* 0x000000092200780c */ /* 0x000fc40003f84270 */
[----:B------:R-:W-:Y:S02]  /*c280*/  FMNMX.FTZ R42, R143, R42, !PT ;  /* 0x0000002a8f2a7209 */ /* 0x000fe40007810000 */
[----:B------:R-:W-:Y:S02]  /*c290*/  FSEL R45, R24, -INF , P4 ;  /* 0xff800000182d7808 */ /* 0x000fe40002000000 */
[----:B0-----:R-:W-:Y:S02]  /*c2a0*/  FSEL R68, R11, -INF , P3 ;  /* 0xff8000000b447808 */ /* 0x001fe40001800000 */
[----:B------:R-:W-:Y:S02]  /*c2b0*/  ISETP.GT.AND P3, PT, R34, 0x10, PT ;  /* 0x000000102200780c */ /* 0x000fe40003f64270 */
[----:B------:R-:W-:Y:S02]  /*c2c0*/  FMNMX.FTZ R42, R68, R42, !PT ;  /* 0x0000002a442a7209 */ /* 0x000fe40007810000 */
[----:B------:R-:W-:-:S02]  /*c2d0*/  ISETP.GT.AND P4, PT, R34, 0x11, PT ;  /* 0x000000112200780c */ /* 0x000fc40003f84270 */
[----:B-1----:R-:W-:Y:S02]  /*c2e0*/  FSEL R43, R25, -INF , P3 ;  /* 0xff800000192b7808 */ /* 0x002fe40001800000 */
[----:B------:R-:W-:Y:S01]  /*c2f0*/  FMNMX.FTZ R42, R45, R42, !PT ;  /* 0x0000002a2d2a7209 */ /* 0x000fe20007810000 */
[----:B------:R-:W-:Y:S01]  /*c300*/  FMUL.FTZ R35, R65, UR5 ;  /* 0x0000000541237c20 */ /* 0x000fe20008410000 */
[----:B------:R-:W-:Y:S02]  /*c310*/  ISETP.GT.AND P3, PT, R34, 0x18, PT ;  /* 0x000000182200780c */ /* 0x000fe40003f64270 */
[----:B------:R-:W-:Y:S02]  /*c320*/  FSEL R65, R26, -INF , P4 ;  /* 0xff8000001a417808 */ /* 0x000fe40002000000 */
[----:B------:R-:W-:Y:S02]  /*c330*/  FMNMX.FTZ R24, R43, R42, !PT ;  /* 0x0000002a2b187209 */ /* 0x000fe40007810000 */
[----:B------:R-:W-:-:S02]  /*c340*/  ISETP.GT.AND P4, PT, R34, 0x19, PT ;  /* 0x000000192200780c */ /* 0x000fc40003f84270 */
[----:B------:R-:W-:Y:S02]  /*c350*/  FSEL R42, R27, -INF , P3 ;  /* 0xff8000001b2a7808 */ /* 0x000fe40001800000 */
[----:B------:R-:W-:Y:S01]  /*c360*/  FMNMX.FTZ R24, R65, R24, !PT ;  /* 0x0000001841187209 */ /* 0x000fe20007810000 */
[----:B------:R0:W-:Y:S01]  /*c370*/  MUFU.TANH R11, R69 ;  /* 0x00000045000b7308 */ /* 0x0001e20000002400 */
[----:B------:R-:W-:Y:S02]  /*c380*/  ISETP.GT.AND P3, PT, R34, 0x20, PT ;  /* 0x000000202200780c */ /* 0x000fe40003f64270 */
[----:B------:R-:W-:Y:S02]  /*c390*/  FMNMX.FTZ R24, R42, R24, !PT ;  /* 0x000000182a187209 */ /* 0x000fe40007810000 */
[----:B-----5:R-:W-:Y:S02]  /*c3a0*/  FSEL R72, R29, -INF , P3 ;  /* 0xff8000001d487808 */ /* 0x020fe40001800000 */
[----:B0-----:R-:W-:-:S02]  /*c3b0*/  FSEL R69, R28, -INF , P4 ;  /* 0xff8000001c457808 */ /* 0x001fc40002000000 */
[C---:B------:R-:W-:Y:S02]  /*c3c0*/  ISETP.GT.AND P4, PT, R34.reuse, 0x21, PT ;  /* 0x000000212200780c */ /* 0x040fe40003f84270 */
[----:B------:R-:W-:Y:S02]  /*c3d0*/  FMNMX.FTZ R24, R69, R24, !PT ;  /* 0x0000001845187209 */ /* 0x000fe40007810000 */
[----:B------:R-:W-:Y:S02]  /*c3e0*/  ISETP.GT.AND P3, PT, R34, 0x28, PT ;  /* 0x000000282200780c */ /* 0x000fe40003f64270 */
[----:B------:R-:W-:Y:S02]  /*c3f0*/  FSEL R41, R41, -INF , P4 ;  /* 0xff80000029297808 */ /* 0x000fe40002000000 */
[----:B------:R-:W-:Y:S02]  /*c400*/  FMNMX.FTZ R24, R72, R24, !PT ;  /* 0x0000001848187209 */ /* 0x000fe40007810000 */
[----:B------:R-:W-:-:S02]  /*c410*/  ISETP.GT.AND P4, PT, R34, 0x29, PT ;  /* 0x000000292200780c */ /* 0x000fc40003f84270 */
[----:B------:R-:W-:Y:S02]  /*c420*/  FSEL R48, R32, -INF , P3 ;  /* 0xff80000020307808 */ /* 0x000fe40001800000 */
[----:B------:R-:W-:Y:S02]  /*c430*/  FMNMX.FTZ R24, R41, R24, !PT ;  /* 0x0000001829187209 */ /* 0x000fe40007810000 */
[----:B------:R-:W-:Y:S02]  /*c440*/  ISETP.GT.AND P3, PT, R34, 0x30, PT ;  /* 0x000000302200780c */ /* 0x000fe40003f64270 */
[----:B------:R-:W-:Y:S02]  /*c450*/  FSEL R40, R40, -INF , P4 ;  /* 0xff80000028287808 */ /* 0x000fe40002000000 */
[----:B------:R-:W-:Y:S01]  /*c460*/  FMNMX.FTZ R24, R48, R24, !PT ;  /* 0x0000001830187209 */ /* 0x000fe20007810000 */
[----:B------:R-:W-:Y:S01]  /*c470*/  VIADD R30, R8, 0x200 ;  /* 0x00000200081e7836 */ /* 0x000fe20000000000 */
[----:B------:R-:W-:-:S02]  /*c480*/  ISETP.GT.AND P4, PT, R34, 0x31, PT ;  /* 0x000000312200780c */ /* 0x000fc40003f84270 */
[----:B------:R-:W-:Y:S02]  /*c490*/  FSEL R51, R33, -INF , P3 ;  /* 0xff80000021337808 */ /* 0x000fe40001800000 */
[----:B------:R-:W-:Y:S01]  /*c4a0*/  FMNMX.FTZ R24, R40, R24, !PT ;  /* 0x0000001828187209 */ /* 0x000fe20007810000 */
[----:B------:R-:W-:Y:S01]  /*c4b0*/  IMAD.MOV.U32 R31, RZ, RZ, 0x40000040 ;  /* 0x40000040ff1f7424 */ /* 0x000fe200078e00ff */
[----:B------:R-:W-:Y:S01]  /*c4c0*/  R2UR UR10, R30 ;  /* 0x000000001e0a72ca */ /* 0x000fe200000e0000 */
[----:B------:R-:W-:Y:S01]  /*c4d0*/  FMUL.FTZ R30, R61, UR5 ;  /* 0x000000053d1e7c20 */ /* 0x000fe20008410000 */
[----:B------:R-:W-:Y:S02]  /*c4e0*/  ISETP.GT.AND P3, PT, R34, 0x38, PT ;  /* 0x000000382200780c */ /* 0x000fe40003f64270 */
[----:B------:R-:W-:Y:S02]  /*c4f0*/  FSEL R39, R39, -INF , P4 ;  /* 0xff80000027277808 */ /* 0x000fe40002000000 */
[----:B------:R-:W-:-:S02]  /*c500*/  FMNMX.FTZ R24, R51, R24, !PT ;  /* 0x0000001833187209 */ /* 0x000fc40007810000 */
[----:B------:R-:W-:Y:S01]  /*c510*/  R2UR UR11, R31 ;  /* 0x000000001f0b72ca */ /* 0x000fe200000e0000 */
[----:B------:R-:W-:Y:S01]  /*c520*/  FMUL.FTZ R31, R64, UR5 ;  /* 0x00000005401f7c20 */ /* 0x000fe20008410000 */
[C---:B------:R-:W-:Y:S02]  /*c530*/  ISETP.GT.AND P4, PT, R34.reuse, 0x39, PT ;  /* 0x000000392200780c */ /* 0x040fe40003f84270 */
[----:B------:R-:W-:Y:S02]  /*c540*/  FSEL R47, R47, -INF , P3 ;  /* 0xff8000002f2f7808 */ /* 0x000fe40001800000 */
[----:B------:R-:W-:Y:S01]  /*c550*/  FMNMX.FTZ R24, R39, R24, !PT ;  /* 0x0000001827187209 */ /* 0x000fe20007810000 */
[----:B------:R-:W0:Y:S01]  /*c560*/  MUFU.TANH R30, R30 ;  /* 0x0000001e001e7308 */ /* 0x000e220000002400 */
[----:B------:R-:W-:Y:S02]  /*c570*/  ISETP.GT.AND P3, PT, R34, 0x40, PT ;  /* 0x000000402200780c */ /* 0x000fe40003f64270 */
[----:B--2---:R-:W-:-:S02]  /*c580*/  FSEL R38, R38, -INF , P4 ;  /* 0xff80000026267808 */ /* 0x004fc40002000000 */
[----:B------:R-:W-:Y:S02]  /*c590*/  FMNMX.FTZ R24, R47, R24, !PT ;  /* 0x000000182f187209 */ /* 0x000fe40007810000 */
[----:B------:R-:W-:Y:S01]  /*c5a0*/  ISETP.GT.AND P4, PT, R34, 0x41, PT ;  /* 0x000000412200780c */ /* 0x000fe20003f84270 */
[----:B------:R-:W1:Y:S01]  /*c5b0*/  MUFU.TANH R31, R31 ;  /* 0x0000001f001f7308 */ /* 0x000e620000002400 */
[----:B------:R-:W-:Y:S02]  /*c5c0*/  FSEL R46, R46, -INF , P3 ;  /* 0xff8000002e2e7808 */ /* 0x000fe40001800000 */
[----:B------:R-:W-:Y:S02]  /*c5d0*/  FMNMX.FTZ R24, R38, R24, !PT ;  /* 0x0000001826187209 */ /* 0x000fe40007810000 */
[----:B------:R-:W-:Y:S02]  /*c5e0*/  ISETP.GT.AND P3, PT, R34, 0x48, PT ;  /* 0x000000482200780c */ /* 0x000fe40003f64270 */
[----:B------:R-:W-:Y:S01]  /*c5f0*/  FSEL R37, R37, -INF , P4 ;  /* 0xff80000025257808 */ /* 0x000fe20002000000 */
[----:B------:R-:W2:Y:S01]  /*c600*/  MUFU.TANH R35, R35 ;  /* 0x0000002300237308 */ /* 0x000ea20000002400 */
[----:B------:R-:W-:-:S02]  /*c610*/  FMNMX.FTZ R24, R46, R24, !PT ;  /* 0x000000182e187209 */ /* 0x000fc40007810000 */
[----:B------:R-:W-:Y:S02]  /*c620*/  ISETP.GT.AND P5, PT, R34, 0x49, PT ;  /* 0x000000492200780c */ /* 0x000fe40003fa4270 */
[----:B------:R-:W-:Y:S02]  /*c630*/  FSEL R36, R36, -INF , P3 ;  /* 0xff80000024247808 */ /* 0x000fe40001800000 */
[----:B------:R-:W-:Y:S02]  /*c640*/  FMNMX.FTZ R25, R37, R24, !PT ;  /* 0x0000001825197209 */ /* 0x000fe40007810000 */
[----:B------:R-:W-:Y:S02]  /*c650*/  ISETP.GT.AND P4, PT, R34, 0x50, PT ;  /* 0x000000502200780c */ /* 0x000fe40003f84270 */
[----:B0-----:R-:W-:Y:S02]  /*c660*/  FSEL R32, R30, -INF , P5 ;  /* 0xff8000001e207808 */ /* 0x001fe40002800000 */
[----:B------:R-:W-:-:S02]  /*c670*/  FMNMX.FTZ R28, R36, R25, !PT ;  /* 0x00000019241c7209 */ /* 0x000fc40007810000 */
[C---:B------:R-:W-:Y:S02]  /*c680*/  ISETP.GT.AND P5, PT, R34.reuse, 0x58, PT ;  /* 0x000000582200780c */ /* 0x040fe40003fa4270 */
[----:B------:R-:W-:Y:S02]  /*c690*/  ISETP.GT.AND P3, PT, R34, 0x51, PT ;  /* 0x000000512200780c */ /* 0x000fe40003f64270 */
[----:B-1----:R-:W-:Y:S02]  /*c6a0*/  FSEL R24, R31, -INF , P4 ;  /* 0xff8000001f187808 */ /* 0x002fe40002000000 */
[----:B------:R-:W-:Y:S01]  /*c6b0*/  FMNMX.FTZ R28, R32, R28, !PT ;  /* 0x0000001c201c7209 */ /* 0x000fe20007810000 */
[----:B------:R-:W0:Y:S01]  /*c6c0*/  MUFU.TANH R52, R52 ;  /* 0x0000003400347308 */ /* 0x000e220000002400 */
[----:B------:R-:W-:Y:S02]  /*c6d0*/  FSEL R26, R10, -INF , P5 ;  /* 0xff8000000a1a7808 */ /* 0x000fe40002800000 */
[----:B--2---:R-:W-:-:S02]  /*c6e0*/  FSEL R25, R35, -INF , P3 ;  /* 0xff80000023197808 */ /* 0x004fc40001800000 */
[----:B------:R-:W-:-:S03]  /*c6f0*/  FMNMX.FTZ R10, R24, R28, !PT ;  /* 0x0000001c180a7209 */ /* 0x000fc60007810000 */
[----:B------:R-:W1:Y:S01]  /*c700*/  MUFU.TANH R53, R53 ;  /* 0x0000003500357308 */ /* 0x000e620000002400 */
[----:B------:R-:W-:Y:S02]  /*c710*/  ISETP.GT.AND P4, PT, R34, 0x59, PT ;  /* 0x000000592200780c */ /* 0x000fe40003f84270 */
[----:B------:R-:W-:-:S05]  /*c720*/  FMNMX.FTZ R10, R25, R10, !PT ;  /* 0x0000000a190a7209 */ /* 0x000fca0007810000 */
[----:B------:R-:W2:Y:S01]  /*c730*/  MUFU.TANH R33, R80 ;  /* 0x0000005000217308 */ /* 0x000ea20000002400 */
[----:B------:R-:W-:Y:S01]  /*c740*/  FMUL.FTZ R138, R54, UR5 ;  /* 0x00000005368a7c20 */ /* 0x000fe20008410000 */
[C---:B------:R-:W-:Y:S01]  /*c750*/  ISETP.GT.AND P3, PT, R34.reuse, 0x60, PT ;  /* 0x000000602200780c */ /* 0x040fe20003f64270 */
[----:B------:R-:W-:Y:S01]  /*c760*/  FMUL.FTZ R54, R81, UR5 ;  /* 0x0000000551367c20 */ /* 0x000fe20008410000 */
[----:B------:R-:W-:Y:S02]  /*c770*/  ISETP.GT.AND P5, PT, R34, 0x61, PT ;  /* 0x000000612200780c */ /* 0x000fe40003fa4270 */
[----:B------:R-:W-:Y:S02]  /*c780*/  FSEL R27, R11, -INF , P4 ;  /* 0xff8000000b1b7808 */ /* 0x000fe40002000000 */
[----:B------:R-:W-:Y:S02]  /*c790*/  FMNMX.FTZ R10, R26, R10, !PT ;  /* 0x0000000a1a0a7209 */ /* 0x000fe40007810000 */
[----:B------:R-:W-:-:S02]  /*c7a0*/  FSEL R28, R49, -INF , P3 ;  /* 0xff800000311c7808 */ /* 0x000fc40001800000 */
[----:B------:R-:W-:Y:S02]  /*c7b0*/  FSEL R29, R50, -INF , P5 ;  /* 0xff800000321d7808 */ /* 0x000fe40002800000 */
[----:B------:R-:W-:Y:S02]  /*c7c0*/  FMNMX.FTZ R10, R27, R10, !PT ;  /* 0x0000000a1b0a7209 */ /* 0x000fe40007810000 */
[C---:B------:R-:W-:Y:S02]  /*c7d0*/  ISETP.GT.AND P4, PT, R34.reuse, 0x68, PT ;  /* 0x000000682200780c */ /* 0x040fe40003f84270 */
[C---:B------:R-:W-:Y:S02]  /*c7e0*/  ISETP.GT.AND P3, PT, R34.reuse, 0x69, PT ;  /* 0x000000692200780c */ /* 0x040fe40003f64270 */
[----:B------:R-:W-:Y:S01]  /*c7f0*/  ISETP.GT.AND P5, PT, R34, 0x70, PT ;  /* 0x000000702200780c */ /* 0x000fe20003fa4270 */
[----:B------:R-:W3:Y:S01]  /*c800*/  MUFU.TANH R54, R54 ;  /* 0x0000003600367308 */ /* 0x000ee20000002400 */
[----:B------:R-:W-:Y:S01]  /*c810*/  FMNMX.FTZ R10, R28, R10, !PT ;  /* 0x0000000a1c0a7209 */ /* 0x000fe20007810000 */
[----:B------:R-:W-:Y:S01]  /*c820*/  FMUL.FTZ R35, R85, UR5 ;  /* 0x0000000555237c20 */ /* 0x000fe20008410000 */
[----:B0-----:R-:W-:-:S02]  /*c830*/  FSEL R30, R52, -INF , P4 ;  /* 0xff800000341e7808 */ /* 0x001fc40002000000 */
[----:B-1----:R-:W-:Y:S02]  /*c840*/  FSEL R31, R53, -INF , P3 ;  /* 0xff800000351f7808 */ /* 0x002fe40001800000 */
[----:B--2---:R-:W-:Y:S02]  /*c850*/  FSEL R11, R33, -INF , P5 ;  /* 0xff800000210b7808 */ /* 0x004fe40002800000 */
[C---:B------:R-:W-:Y:S02]  /*c860*/  ISETP.GT.AND P4, PT, R34.reuse, 0x71, PT ;  /* 0x000000712200780c */ /* 0x040fe40003f84270 */
[C---:B------:R-:W-:Y:S02]  /*c870*/  ISETP.GT.AND P3, PT, R34.reuse, 0x78, PT ;  /* 0x000000782200780c */ /* 0x040fe40003f64270 */
[----:B------:R-:W-:Y:S02]  /*c880*/  ISETP.GT.AND P5, PT, R34, 0x79, PT ;  /* 0x000000792200780c */ /* 0x000fe40003fa4270 */
[----:B------:R-:W0:Y:S01]  /*c890*/  MUFU.TANH R34, R84 ;  /* 0x0000005400227308 */ /* 0x000e220000002400 */
[----:B------:R-:W-:-:S04]  /*c8a0*/  FMNMX.FTZ R10, R29, R10, !PT ;  /* 0x0000000a1d0a7209 */ /* 0x000fc80007810000 */
[----:B------:R-:W-:-:S03]  /*c8b0*/  FMNMX.FTZ R10, R30, R10, !PT ;  /* 0x0000000a1e0a7209 */ /* 0x000fc60007810000 */
[----:B------:R-:W1:Y:S01]  /*c8c0*/  MUFU.TANH R35, R35 ;  /* 0x0000002300237308 */ /* 0x000e620000002400 */
[----:B------:R-:W-:Y:S02]  /*c8d0*/  FMNMX.FTZ R10, R31, R10, !PT ;  /* 0x0000000a1f0a7209 */ /* 0x000fe40007810000 */
[----:B---3--:R-:W-:Y:S02]  /*c8e0*/  FSEL R33, R54, -INF , P4 ;  /* 0xff80000036217808 */ /* 0x008fe40002000000 */
[----:B------:R-:W-:Y:S02]  /*c8f0*/  FMNMX.FTZ R10, R11, R10, !PT ;  /* 0x0000000a0b0a7209 */ /* 0x000fe40007810000 */
[----:B0-----:R-:W-:Y:S02]  /*c900*/  FSEL R34, R34, -INF , P3 ;  /* 0xff80000022227808 */ /* 0x001fe40001800000 */
[----:B------:R-:W-:-:S04]  /*c910*/  FMNMX.FTZ R10, R33, R10, !PT ;  /* 0x0000000a210a7209 */ /* 0x000fc80007810000 */
[----:B------:R-:W-:Y:S02]  /*c920*/  FMNMX.FTZ R10, R34, R10, !PT ;  /* 0x0000000a220a7209 */ /* 0x000fe40007810000 */
[----:B-1----:R-:W-:-:S04]  /*c930*/  FSEL R35, R35, -INF , P5 ;  /* 0xff80000023237808 */ /* 0x002fc80002800000 */
[----:B------:R-:W-:Y:S02]  /*c940*/  FMNMX.FTZ R10, R35, R10, !PT ;  /* 0x0000000a230a7209 */ /* 0x000fe40007810000 */
[----:B------:R-:W-:-:S03]  /*c950*/  MOV R84, R56 ;  /* 0x0000003800547202 */ /* 0x000fc60000000f00 */
[----:B------:R-:W0:Y:S01]  /*c960*/  SHFL.BFLY PT, R56, R10, 0x2, 0x1f ;  /* 0x0c401f000a387f89 */ /* 0x000e2200000e0000 */
[----:B------:R-:W-:-:S03]  /*c970*/  FMUL.FTZ R49, R62, UR5 ;  /* 0x000000053e317c20 */ /* 0x000fc60008410000 */
[----:B------:R-:W1:Y:S01]  /*c980*/  SHFL.IDX PT, R62, R9, 0x1, 0x1c1f ;  /* 0x003c1f00093e7f89 */ /* 0x000e6200000e0000 */
[----:B0-----:R-:W-:-:S05]  /*c990*/  FMNMX.FTZ R10, R10, R56, !PT ;  /* 0x000000380a0a7209 */ /* 0x001fca0007810000 */
[----:B------:R-:W0:Y:S01]  /*c9a0*/  SHFL.BFLY PT, R61, R10, 0x1, 0x1f ;  /* 0x0c201f000a3d7f89 */ /* 0x000e2200000e0000 */
[----:B-1----:R-:W-:Y:S01]  /*c9b0*/  IADD3 R62, R142, R62, RZ ;  /* 0x0000003e8e3e7210 */ /* 0x002fe20007ffe0ff */
[----:B------:R-:W-:-:S03]  /*c9c0*/  IMAD.MOV.U32 R76, RZ, RZ, R150 ;  /* 0x000000ffff4c7224 */ /* 0x000fc600078e0096 */
[C---:B------:R-:W-:Y:S01]  /*c9d0*/  ISETP.GT.AND P5, PT, R62.reuse, RZ, PT ;  /* 0x000000ff3e00720c */ /* 0x040fe20003fa4270 */
[----:B------:R-:W-:Y:S01]  /*c9e0*/  IMAD.MOV.U32 R77, RZ, RZ, R148 ;  /* 0x000000ffff4d7224 */ /* 0x000fe200078e0094 */
[----:B------:R-:W-:Y:S02]  /*c9f0*/  ISETP.GT.AND P4, PT, R62, 0x1, PT ;  /* 0x000000013e00780c */ /* 0x000fe40003f84270 */
[----:B------:R-:W-:Y:S01]  /*ca00*/  FSEL R76, R76, -INF , P5 ;  /* 0xff8000004c4c7808 */ /* 0x000fe20002800000 */
[----:B------:R-:W-:Y:S02]  /*ca10*/  IMAD.MOV.U32 R85, RZ, RZ, R55 ;  /* 0x000000ffff557224 */ /* 0x000fe400078e0037 */
[----:B------:R-:W-:Y:S01]  /*ca20*/  FMUL.FTZ R50, R63, UR5 ;  /* 0x000000053f327c20 */ /* 0x000fe20008410000 */
[----:B------:R-:W-:Y:S01]  /*ca30*/  ISETP.GT.AND P5, PT, R62, 0x8, PT ;  /* 0x000000083e00780c */ /* 0x000fe20003fa4270 */
[----:B------:R-:W-:Y:S01]  /*ca40*/  IMAD.U32 R9, RZ, RZ, UR7 ;  /* 0x00000007ff097e24 */ /* 0x000fe2000f8e00ff */
[----:B------:R-:W-:-:S02]  /*ca50*/  FSEL R77, R77, -INF , P4 ;  /* 0xff8000004d4d7808 */ /* 0x000fc40002000000 */
[----:B------:R-:W-:Y:S01]  /*ca60*/  FMNMX.FTZ R63, R76, R15, !PT ;  /* 0x0000000f4c3f7209 */ /* 0x000fe20007810000 */
[----:B------:R-:W-:Y:S02]  /*ca70*/  IMAD.MOV.U32 R80, RZ, RZ, R57 ;  /* 0x000000ffff507224 */ /* 0x000fe400078e0039 */
[----:B------:R-:W-:Y:S01]  /*ca80*/  FMUL.FTZ R57, R78, UR5 ;  /* 0x000000054e397c20 */ /* 0x000fe20008410000 */
[----:B------:R-:W-:Y:S02]  /*ca90*/  ISETP.GT.AND P4, PT, R62, 0x9, PT ;  /* 0x000000093e00780c */ /* 0x000fe40003f84270 */
[----:B0-----:R-:W-:Y:S02]  /*caa0*/  FMNMX.FTZ R10, R10, R61, !PT ;  /* 0x0000003d0a0a7209 */ /* 0x001fe40007810000 */
[----:B------:R-:W-:Y:S02]  /*cab0*/  FSEL R78, R85, -INF , P5 ;  /* 0xff800000554e7808 */ /* 0x000fe40002800000 */
[----:B------:R-:W-:Y:S01]  /*cac0*/  FMNMX.FTZ R63, R77, R63, !PT ;  /* 0x0000003f4d3f7209 */ /* 0x000fe20007810000 */
[----:B------:R-:W-:Y:S01]  /*cad0*/  FMUL.FTZ R64, R10, R9 ;  /* 0x000000090a407220 */ /* 0x000fe20000410000 */
[----:B------:R-:W-:Y:S01]  /*cae0*/  FMUL.FTZ R136, R58, UR5 ;  /* 0x000000053a887c20 */ /* 0x000fe20008410000 */
[----:B------:R-:W-:Y:S01]  /*caf0*/  FSETP.NEU.FTZ.AND P3, PT, R10, -INF , PT ;  /* 0xff8000000a00780b */ /* 0x000fe20003f7d000 */
[----:B------:R-:W-:Y:S01]  /*cb00*/  FMUL.FTZ R58, R79, UR5 ;  /* 0x000000054f3a7c20 */ /* 0x000fe20008410000 */
[----:B------:R-:W-:-:S02]  /*cb10*/  ISETP.GT.AND P5, PT, R62, 0x10, PT ;  /* 0x000000103e00780c */ /* 0x000fc40003fa4270 */
[----:B------:R-:W-:Y:S02]  /*cb20*/  FSEL R79, R84, -INF , P4 ;  /* 0xff800000544f7808 */ /* 0x000fe40002000000 */
[----:B------:R-:W-:Y:S01]  /*cb30*/  FMNMX.FTZ R63, R78, R63, !PT ;  /* 0x0000003f4e3f7209 */ /* 0x000fe20007810000 */
[----:B------:R-:W-:Y:S01]  /*cb40*/  FMUL.FTZ R60, R66, UR5 ;  /* 0x00000005423c7c20 */ /* 0x000fe20008410000 */
[----:B------:R-:W-:Y:S02]  /*cb50*/  FSEL R64, R64, RZ, P3 ;  /* 0x000000ff40407208 */ /* 0x000fe40001800000 */
[----:B------:R-:W-:Y:S02]  /*cb60*/  ISETP.GT.AND P4, PT, R62, 0x11, PT ;  /* 0x000000113e00780c */ /* 0x000fe40003f84270 */
[----:B------:R-:W-:Y:S02]  /*cb70*/  FSEL R80, R80, -INF , P5 ;  /* 0xff80000050507808 */ /* 0x000fe40002800000 */
[----:B------:R-:W-:Y:S01]  /*cb80*/  FMNMX.FTZ R66, R79, R63, !PT ;  /* 0x0000003f4f427209 */ /* 0x000fe20007810000 */
[----:B------:R-:W-:Y:S01]  /*cb90*/  FMUL.FTZ R52, R67, UR5 ;  /* 0x0000000543347c20 */ /* 0x000fe20008410000 */
[----:B------:R-:W-:Y:S01]  /*cba0*/  ISETP.GT.AND P5, PT, R62, 0x18, PT ;  /* 0x000000183e00780c */ /* 0x000fe20003fa4270 */
[----:B------:R-:W-:Y:S01]  /*cbb0*/  FFMA.FTZ R67, R65, R9, -R64 ;  /* 0x0000000941437223 */ /* 0x000fe20000010840 */
[----:B------:R-:W-:-:S02]  /*cbc0*/  FSEL R63, R73, -INF , P4 ;  /* 0xff800000493f7808 */ /* 0x000fc40002000000 */
[----:B------:R-:W-:Y:S01]  /*cbd0*/  FMNMX.FTZ R66, R80, R66, !PT ;  /* 0x0000004250427209 */ /* 0x000fe20007810000 */
[----:B------:R-:W0:Y:S01]  /*cbe0*/  MUFU.TANH R145, R145 ;  /* 0x0000009100917308 */ /* 0x000e220000002400 */
[----:B------:R-:W-:Y:S02]  /*cbf0*/  FSEL R65, R144, -INF , P5 ;  /* 0xff80000090417808 */ /* 0x000fe40002800000 */
[----:B------:R-:W-:Y:S01]  /*cc00*/  ISETP.GT.AND P4, PT, R62, 0x19, PT ;  /* 0x000000193e00780c */ /* 0x000fe20003f84270 */
[----:B------:R-:W-:-:S04]  /*cc10*/  FFMA.FTZ R150, R68, R9, -R64 ;  /* 0x0000000944967223 */ /* 0x000fc80000010840 */
[----:B------:R1:W-:Y:S01]  /*cc20*/  MUFU.EX2 R144, R67 ;  /* 0x0000004300907308 */ /* 0x0003e20000000800 */
[----:B------:R-:W-:Y:S01]  /*cc30*/  ISETP.GT.AND P5, PT, R62, 0x20, PT ;  /* 0x000000203e00780c */ /* 0x000fe20003fa4270 */
[----:B------:R-:W-:Y:S01]  /*cc40*/  FMUL.FTZ R53, R70, UR5 ;  /* 0x0000000546357c20 */ /* 0x000fe20008410000 */
[----:B-1----:R-:W-:-:S05]  /*cc50*/  FMNMX.FTZ R67, R63, R66, !PT ;  /* 0x000000423f437209 */ /* 0x002fca0007810000 */
[----:B------:R-:W1:Y:S01]  /*cc60*/  MUFU.TANH R147, R147 ;  /* 0x0000009300937308 */ /* 0x000e620000002400 */
[----:B------:R-:W-:Y:S02]  /*cc70*/  FSEL R66, R151, -INF , P4 ;  /* 0xff80000097427808 */ /* 0x000fe40002000000 */
[----:B------:R-:W-:Y:S02]  /*cc80*/  FMNMX.FTZ R68, R65, R67, !PT ;  /* 0x0000004341447209 */ /* 0x000fe40007810000 */
[----:B------:R-:W-:Y:S02]  /*cc90*/  ISETP.GT.AND P4, PT, R62, 0x21, PT ;  /* 0x000000213e00780c */ /* 0x000fe40003f84270 */
[----:B------:R-:W-:Y:S01]  /*cca0*/  FSEL R67, R146, -INF , P5 ;  /* 0xff80000092437808 */ /* 0x000fe20002800000 */
[----:B------:R-:W2:Y:S01]  /*ccb0*/  MUFU.TANH R140, R140 ;  /* 0x0000008c008c7308 */ /* 0x000ea20000002400 */
[----:B------:R-:W-:Y:S02]  /*ccc0*/  FMNMX.FTZ R70, R66, R68, !PT ;  /* 0x0000004442467209 */ /* 0x000fe40007810000 */
[----:B------:R-:W-:-:S02]  /*ccd0*/  ISETP.GT.AND P5, PT, R62, 0x28, PT ;  /* 0x000000283e00780c */ /* 0x000fc40003fa4270 */
[----:B------:R-:W-:Y:S02]  /*cce0*/  FSEL R68, R149, -INF , P4 ;  /* 0xff80000095447808 */ /* 0x000fe40002000000 */
[----:B------:R-:W-:Y:S01]  /*ccf0*/  FMNMX.FTZ R70, R67, R70, !PT ;  /* 0x0000004643467209 */ /* 0x000fe20007810000 */
[----:B------:R-:W-:Y:S01]  /*cd00*/  MUFU.TANH R141, R141 ;  /* 0x0000008d008d7308 */ /* 0x000fe20000002400 */
[----:B------:R-:W-:Y:S01]  /*cd10*/  FMUL.FTZ R54, R71, UR5 ;  /* 0x0000000547367c20 */ /* 0x000fe20008410000 */
[----:B------:R-:W-:Y:S01]  /*cd20*/  FFMA.FTZ R146, R69, R9, -R64 ;  /* 0x0000000945927223 */ /* 0x000fe20000010840 */
[----:B------:R-:W-:Y:S02]  /*cd30*/  ISETP.GT.AND P4, PT, R62, 0x29, PT ;  /* 0x000000293e00780c */ /* 0x000fe40003f84270 */
[----:B0-----:R-:W-:Y:S02]  /*cd40*/  FSEL R69, R145, -INF , P5 ;  /* 0xff80000091457808 */ /* 0x001fe40002800000 */
[----:B------:R-:W-:Y:S01]  /*cd50*/  FMNMX.FTZ R71, R68, R70, !PT ;  /* 0x0000004644477209 */ /* 0x000fe20007810000 */
[----:B------:R-:W0:Y:S01]  /*cd60*/  MUFU.TANH R138, R138 ;  /* 0x0000008a008a7308 */ /* 0x000e220000002400 */
[----:B------:R-:W-:Y:S01]  /*cd70*/  ISETP.GT.AND P5, PT, R62, 0x30, PT ;  /* 0x000000303e00780c */ /* 0x000fe20003fa4270 */
[----:B------:R-:W-:Y:S01]  /*cd80*/  FMUL.FTZ R137, R59, UR5 ;  /* 0x000000053b897c20 */ /* 0x000fe20008410000 */
[----:B-1----:R-:W-:-:S02]  /*cd90*/  FSEL R70, R147, -INF , P4 ;  /* 0xff80000093467808 */ /* 0x002fc40002000000 */
[----:B------:R-:W-:-:S03]  /*cda0*/  FMNMX.FTZ R73, R69, R71, !PT ;  /* 0x0000004745497209 */ /* 0x000fc60007810000 */
[----:B------:R-:W1:Y:S01]  /*cdb0*/  MUFU.TANH R139, R139 ;  /* 0x0000008b008b7308 */ /* 0x000e620000002400 */
[----:B------:R-:W-:Y:S01]  /*cdc0*/  FFMA.FTZ R72, R72, R9, -R64 ;  /* 0x0000000948487223 */ /* 0x000fe20000010840 */
[----:B------:R-:W-:Y:S02]  /*cdd0*/  ISETP.GT.AND P4, PT, R62, 0x31, PT ;  /* 0x000000313e00780c */ /* 0x000fe40003f84270 */
[----:B--2---:R-:W-:Y:S02]  /*cde0*/  FSEL R71, R140, -INF , P5 ;  /* 0xff8000008c477808 */ /* 0x004fe40002800000 */
[----:B------:R-:W-:Y:S02]  /*cdf0*/  FMNMX.FTZ R73, R70, R73, !PT ;  /* 0x0000004946497209 */ /* 0x000fe40007810000 */
[----:B------:R-:W2:Y:S01]  /*ce00*/  MUFU.TANH R136, R136 ;  /* 0x0000008800887308 */ /* 0x000ea20000002400 */
[----:B------:R-:W-:Y:S01]  /*ce10*/  FMUL.FTZ R55, R74, UR5 ;  /* 0x000000054a377c20 */ /* 0x000fe20008410000 */
[----:B------:R-:W-:-:S02]  /*ce20*/  ISETP.GT.AND P5, PT, R62, 0x38, PT ;  /* 0x000000383e00780c */ /* 0x000fc40003fa4270 */
[----:B------:R-:W-:-:S04]  /*ce30*/  FMNMX.FTZ R74, R71, R73, !PT ;  /* 0x00000049474a7209 */ /* 0x000fc80007810000 */
[----:B------:R-:W3:Y:S01]  /*ce40*/  MUFU.TANH R137, R137 ;  /* 0x0000008900897308 */ /* 0x000ee20000002400 */
[----:B------:R-:W-:Y:S01]  /*ce50*/  FMUL.FTZ R56, R75, UR5 ;  /* 0x000000054b387c20 */ /* 0x000fe20008410000 */
[----:B0-----:R-:W-:-:S06]  /*ce60*/  FSEL R73, R138, -INF , P5 ;  /* 0xff8000008a497808 */ /* 0x001fcc0002800000 */
[----:B------:R0:W-:Y:S01]  /*ce70*/  MUFU.EX2 R140, R72 ;  /* 0x00000048008c7308 */ /* 0x0001e20000000800 */
[----:B------:R-:W-:Y:S01]  /*ce80*/  WARPGROUP.ARRIVE ;  /* 0x00000000000079c5 */ /* 0x000fe20000000000 */
[----:B------:R-:W-:Y:S01]  /*ce90*/  FFMA.FTZ R142, R48, R9, -R64 ;  /* 0x00000009308e7223 */ /* 0x000fe20000010840 */
[----:B------:R-:W-:Y:S01]  /*cea0*/  ISETP.GT.AND P5, PT, R62, 0x40, PT ;  /* 0x000000403e00780c */ /* 0x000fe20003fa4270 */
[----:B------:R-:W-:-:S03]  /*ceb0*/  FMUL.FTZ R81, R83, UR5 ;  /* 0x0000000553517c20 */ /* 0x000fc60008410000 */
[----:B------:R-:W-:Y:S01]  /*cec0*/  HGMMA.64x64x16.F32 R88, R132, gdesc[UR8].tnspB, R88, gsb0 ;  /* 0x40e0000884587df0 */ /* 0x000fe20008000858 */
[----:B0-----:R-:W-:Y:S01]  /*ced0*/  FSEL R72, R141, -INF , P4 ;  /* 0xff8000008d487808 */ /* 0x001fe20002000000 */
[----:B------:R-:W0:Y:S01]  /*cee0*/  MUFU.TANH R49, R49 ;  /* 0x0000003100317308 */ /* 0x000e220000002400 */
[----:B------:R-:W-:Y:S02]  /*cef0*/  ISETP.GT.AND P4, PT, R62, 0x39, PT ;  /* 0x000000393e00780c */ /* 0x000fe40003f84270 */
[----:B------:R-:W-:Y:S02]  /*cf00*/  FMNMX.FTZ R75, R72, R74, !PT ;  /* 0x0000004a484b7209 */ /* 0x000fe40007810000 */
[----:B-1----:R-:W-:Y:S02]  /*cf10*/  FSEL R74, R139, -INF , P4 ;  /* 0xff8000008b4a7808 */ /* 0x002fe40002000000 */
[----:B------:R-:W-:Y:S01]  /*cf20*/  FMNMX.FTZ R48, R73, R75, !PT ;  /* 0x0000004b49307209 */ /* 0x000fe20007810000 */
[----:B------:R-:W1:Y:S01]  /*cf30*/  MUFU.TANH R50, R50 ;  /* 0x0000003200327308 */ /* 0x000e620000002400 */
[----:B------:R-:W-:-:S02]  /*cf40*/  ISETP.GT.AND P4, PT, R62, 0x41, PT ;  /* 0x000000413e00780c */ /* 0x000fc40003f84270 */
[----:B--2---:R-:W-:Y:S02]  /*cf50*/  FSEL R75, R136, -INF , P5 ;  /* 0xff800000884b7808 */ /* 0x004fe40002800000 */
[----:B------:R-:W-:-:S03]  /*cf60*/  FMNMX.FTZ R83, R74, R48, !PT ;  /* 0x000000304a537209 */ /* 0x000fc60007810000 */
[----:B------:R-:W2:Y:S01]  /*cf70*/  MUFU.TANH R60, R60 ;  /* 0x0000003c003c7308 */ /* 0x000ea20000002400 */
[----:B------:R-:W-:Y:S02]  /*cf80*/  ISETP.GT.AND P5, PT, R62, 0x48, PT ;  /* 0x000000483e00780c */ /* 0x000fe40003fa4270 */
[----:B---3--:R-:W-:Y:S02]  /*cf90*/  FSEL R48, R137, -INF , P4 ;  /* 0xff80000089307808 */ /* 0x008fe40002000000 */
[----:B------:R-:W-:-:S03]  /*cfa0*/  FMNMX.FTZ R83, R75, R83, !PT ;  /* 0x000000534b537209 */ /* 0x000fc60007810000 */
[----:B------:R-:W3:Y:S01]  /*cfb0*/  MUFU.TANH R52, R52 ;  /* 0x0000003400347308 */ /* 0x000ee20000002400 */
[----:B------:R-:W-:Y:S02]  /*cfc0*/  ISETP.GT.AND P4, PT, R62, 0x49, PT ;  /* 0x000000493e00780c */ /* 0x000fe40003f84270 */
[----:B0-----:R-:W-:Y:S02]  /*cfd0*/  FSEL R49, R49, -INF , P5 ;  /* 0xff80000031317808 */ /* 0x001fe40002800000 */
[----:B------:R-:W-:-:S03]  /*cfe0*/  FMNMX.FTZ R83, R48, R83, !PT ;  /* 0x0000005330537209 */ /* 0x000fc60007810000 */
[----:B------:R-:W0:Y:S01]  /*cff0*/  MUFU.TANH R53, R53 ;  /* 0x0000003500357308 */ /* 0x000e220000002400 */
[----:B------:R-:W-:Y:S02]  /*d000*/  ISETP.GT.AND P5, PT, R62, 0x50, PT ;  /* 0x000000503e00780c */ /* 0x000fe40003fa4270 */
[----:B-1----:R-:W-:Y:S02]  /*d010*/  FSEL R50, R50, -INF , P4 ;  /* 0xff80000032327808 */ /* 0x002fe40002000000 */
[----:B------:R-:W-:-:S03]  /*d020*/  FMNMX.FTZ R83, R49, R83, !PT ;  /* 0x0000005331537209 */ /* 0x000fc60007810000 */
[----:B------:R-:W1:Y:S01]  /*d030*/  MUFU.TANH R54, R54 ;  /* 0x0000003600367308 */ /* 0x000e620000002400 */
[----:B------:R-:W-:Y:S01]  /*d040*/  FFMA.FTZ R136, R51, R9, -R64 ;  /* 0x0000000933887223 */ /* 0x000fe20000010840 */
[----:B------:R-:W-:Y:S02]  /*d050*/  ISETP.GT.AND P4, PT, R62, 0x51, PT ;  /* 0x000000513e00780c */ /* 0x000fe40003f84270 */
[----:B--2---:R-:W-:Y:S02]  /*d060*/  FSEL R51, R60, -INF , P5 ;  /* 0xff8000003c337808 */ /* 0x004fe40002800000 */
[----:B------:R-:W-:Y:S02]  /*d070*/  FMNMX.FTZ R83, R50, R83, !PT ;  /* 0x0000005332537209 */ /* 0x000fe40007810000 */
[----:B------:R-:W2:Y:S01]  /*d080*/  MUFU.TANH R55, R55 ;  /* 0x0000003700377308 */ /* 0x000ea20000002400 */
[----:B------:R-:W-:Y:S02]  /*d090*/  ISETP.GT.AND P5, PT, R62, 0x58, PT ;  /* 0x000000583e00780c */ /* 0x000fe40003fa4270 */
[----:B---3--:R-:W-:-:S02]  /*d0a0*/  FSEL R52, R52, -INF , P4 ;  /* 0xff80000034347808 */ /* 0x008fc40002000000 */
[----:B------:R-:W-:-:S03]  /*d0b0*/  FMNMX.FTZ R83, R51, R83, !PT ;  /* 0x0000005333537209 */ /* 0x000fc60007810000 */
[----:B------:R-:W3:Y:S01]  /*d0c0*/  MUFU.TANH R56, R56 ;  /* 0x0000003800387308 */ /* 0x000ee20000002400 */
[----:B------:R-:W-:Y:S01]  /*d0d0*/  ISETP.GT.AND P4, PT, R62, 0x59, PT ;  /* 0x000000593e00780c */ /* 0x000fe20003f84270 */
[----:B------:R-:W-:Y:S01]  /*d0e0*/  FMUL.FTZ R59, R82, UR5 ;  /* 0x00000005523b7c20 */ /* 0x000fe20008410000 */
[----:B0-----:R-:W-:Y:S02]  /*d0f0*/  FSEL R53, R53, -INF , P5 ;  /* 0xff80000035357808 */ /* 0x001fe40002800000 */
[----:B------:R-:W-:-:S03]  /*d100*/  FMNMX.FTZ R83, R52, R83, !PT ;  /* 0x0000005334537209 */ /* 0x000fc60007810000 */
[----:B------:R-:W0:Y:S01]  /*d110*/  MUFU.TANH R57, R57 ;  /* 0x0000003900397308 */ /* 0x000e220000002400 */
[----:B------:R-:W-:Y:S02]  /*d120*/  ISETP.GT.AND P5, PT, R62, 0x60, PT ;  /* 0x000000603e00780c */ /* 0x000fe40003fa4270 */
        /* <DEDUP_REMOVED lines=21> */
[----:B------:R-:W-:Y:S02]  /*d280*/  ISETP.GT.AND P4, PT, R62, 0x71, PT ;  /* 0x000000713e00780c */ /* 0x000fe40003f84270 */
[----:B--2---:R-:W-:Y:S02]  /*d290*/  FSEL R59, R59, -INF , P5 ;  /* 0xff8000003b3b7808 */ /* 0x004fe40002800000 */
[----:B------:R-:W-:Y:S02]  /*d2a0*/  FMNMX.FTZ R83, R58, R83, !PT ;  /* 0x000000533a537209 */ /* 0x000fe40007810000 */
[----:B------:R-:W-:Y:S02]  /*d2b0*/  ISETP.GT.AND P5, PT, R62, 0x78, PT ;  /* 0x000000783e00780c */ /* 0x000fe40003fa4270 */
[----:B---3--:R-:W-:Y:S02]  /*d2c0*/  FSEL R60, R81, -INF , P4 ;  /* 0xff800000513c7808 */ /* 0x008fe40002000000 */
[----:B------:R-:W-:-:S02]  /*d2d0*/  FMNMX.FTZ R83, R59, R83, !PT ;  /* 0x000000533b537209 */ /* 0x000fc40007810000 */
[----:B------:R-:W-:Y:S02]  /*d2e0*/  ISETP.GT.AND P4, PT, R62, 0x79, PT ;  /* 0x000000793e00780c */ /* 0x000fe40003f84270 */
[----:B0-----:R-:W-:Y:S02]  /*d2f0*/  FSEL R61, R61, -INF , P5 ;  /* 0xff8000003d3d7808 */ /* 0x001fe40002800000 */
[----:B------:R-:W-:Y:S02]  /*d300*/  FMNMX.FTZ R83, R60, R83, !PT ;  /* 0x000000533c537209 */ /* 0x000fe40007810000 */
[----:B-1----:R-:W-:Y:S02]  /*d310*/  FSEL R62, R82, -INF , P4 ;  /* 0xff800000523e7808 */ /* 0x002fe40002000000 */
[----:B------:R-:W-:Y:S01]  /*d320*/  FMNMX.FTZ R81, R61, R83, !PT ;  /* 0x000000533d517209 */ /* 0x000fe20007810000 */
[----:B------:R-:W-:-:S03]  /*d330*/  WARPGROUP.DEPBAR.LE gsb0, 0x0 ;  /* 0x00008000000079c5 */ /* 0x000fc60000010000 */
[----:B------:R-:W-:Y:S01]  /*d340*/  FMNMX.FTZ R81, R62, R81, !PT ;  /* 0x000000513e517209 */ /* 0x000fe20007810000 */
[-CC-:B------:R-:W-:Y:S01]  /*d350*/  FFMA.FTZ R134, R36, R9.reuse, -R64.reuse ;  /* 0x0000000924867223 */ /* 0x180fe20000010840 */
[----:B------:R-:W-:-:S03]  /*d360*/  FFMA.FTZ R36, R32, R9, -R64 ;  /* 0x0000000920247223 */ /* 0x000fc60000010840 */
[----:B------:R-:W0:Y:S01]  /*d370*/  SHFL.BFLY PT, R32, R81, 0x2, 0x1f ;  /* 0x0c401f0051207f89 */ /* 0x000e2200000e0000 */
[-CC-:B------:R-:W-:Y:S01]  /*d380*/  FFMA.FTZ R138, R47, R9.reuse, -R64.reuse ;  /* 0x000000092f8a7223 */ /* 0x180fe20000010840 */
[----:B------:R-:W-:Y:S01]  /*d390*/  FFMA.FTZ R132, R46, R9, -R64 ;  /* 0x000000092e847223 */ /* 0x000fe20000010840 */
[----:B0-----:R-:W-:-:S05]  /*d3a0*/  FMNMX.FTZ R81, R81, R32, !PT ;  /* 0x0000002051517209 */ /* 0x001fca0007810000 */
[----:B------:R-:W0:Y:S01]  /*d3b0*/  SHFL.BFLY PT, R82, R81, 0x1, 0x1f ;  /* 0x0c201f0051527f89 */ /* 0x000e2200000e0000 */
[----:B------:R-:W-:Y:S02]  /*d3c0*/  VIADD R46, R8, 0x280 ;  /* 0x00000280082e7836 */ /* 0x000fe40000000000 */
[----:B------:R-:W-:Y:S02]  /*d3d0*/  IMAD.MOV.U32 R47, RZ, RZ, 0x40000040 ;  /* 0x40000040ff2f7424 */ /* 0x000fe400078e00ff */
[----:B------:R-:W-:Y:S01]  /*d3e0*/  FFMA.FTZ R32, R11, R9, -R64 ;  /* 0x000000090b207223 */ /* 0x000fe20000010840 */
[----:B------:R-:W-:Y:S02]  /*d3f0*/  R2UR UR10, R46 ;  /* 0x000000002e0a72ca */ /* 0x000fe400000e0000 */
[----:B------:R-:W-:Y:S01]  /*d400*/  R2UR UR11, R47 ;  /* 0x000000002f0b72ca */ /* 0x000fe200000e0000 */
[----:B------:R-:W-:Y:S01]  /*d410*/  WARPGROUP.ARRIVE ;  /* 0x00000000000079c5 */ /* 0x000fe20000000000 */
[----:B0-----:R-:W-:-:S11]  /*d420*/  FMNMX.FTZ R11, R81, R82, !PT ;  /* 0x00000052510b7209 */ /* 0x001fd60007810000 */
[----:B------:R-:W-:Y:S01]  /*d430*/  HGMMA.64x64x16.F32 R88, R128, gdesc[UR8].tnspB, R88, gsb0 ;  /* 0x40e0000880587df0 */ /* 0x000fe20008000858 */
[C---:B------:R-:W-:Y:S01]  /*d440*/  FSETP.NEU.FTZ.AND P4, PT, R11.reuse, -INF , PT ;  /* 0xff8000000b00780b */ /* 0x040fe20003f9d000 */
[----:B------:R-:W-:-:S05]  /*d450*/  FMUL.FTZ R82, R11, R9 ;  /* 0x000000090b527220 */ /* 0x000fca0000410000 */
[----:B------:R-:W-:-:S05]  /*d460*/  FSEL R82, R82, RZ, P4 ;  /* 0x000000ff52527208 */ /* 0x000fca0002000000 */
[-CC-:B------:R-:W-:Y:S01]  /*d470*/  FFMA.FTZ R141, R67, R9.reuse, -R82.reuse ;  /* 0x00000009438d7223 */ /* 0x180fe20000010852 */
[----:B------:R-:W-:Y:S01]  /*d480*/  FFMA.FTZ R67, R70, R9, -R82 ;  /* 0x0000000946437223 */ /* 0x000fe20000010852 */
[----:B------:R-:W-:Y:S01]  /*d490*/  FSEL R70, R10, RZ, P3 ;  /* 0x000000ff0a467208 */ /* 0x000fe20001800000 */
[----:B------:R-:W-:-:S04]  /*d4a0*/  VIADD R46, R8, 0x300 ;  /* 0x00000300082e7836 */ /* 0x000fc80000000000 */
[----:B------:R-:W-:Y:S01]  /*d4b0*/  FADD.FTZ R70, -R70, R13 ;  /* 0x0000000d46467221 */ /* 0x000fe20000010100 */
[----:B------:R-:W-:Y:S02]  /*d4c0*/  R2UR UR10, R46 ;  /* 0x000000002e0a72ca */ /* 0x000fe400000e0000 */
[----:B------:R-:W-:Y:S01]  /*d4d0*/  IADD3 R46, R8, 0x380, RZ ;  /* 0x00000380082e7810 */ /* 0x000fe20007ffe0ff */
[----:B------:R-:W-:Y:S02]  /*d4e0*/  FMUL.FTZ R8, R70, R9 ;  /* 0x0000000946087220 */ /* 0x000fe40000410000 */
[----:B------:R-:W2:Y:S01]  /*d4f0*/  LDL R70, [R1+0x34] ;  /* 0x0000340001467983 */ /* 0x000ea20000100800 */
[----:B------:R-:W-:-:S05]  /*d500*/  IMAD.MOV.U32 R47, RZ, RZ, 0x40000040 ;  /* 0x40000040ff2f7424 */ /* 0x000fca00078e00ff */
[----:B------:R-:W-:Y:S01]  /*d510*/  R2UR UR11, R47 ;  /* 0x000000002f0b72ca */ /* 0x000fe200000e0000 */
[----:B------:R-:W-:Y:S02]  /*d520*/  WARPGROUP.DEPBAR.LE gsb0, 0x0 ;  /* 0x00008000000079c5 */ /* 0x000fe40000010000 */
[----:B------:R-:W-:-:S10]  /*d530*/  WARPGROUP.ARRIVE ;  /* 0x00000000000079c5 */ /* 0x000fd40000000000 */
[----:B------:R-:W-:Y:S01]  /*d540*/  HGMMA.64x64x16.F32 R88, R124, gdesc[UR8].tnspB, R88, gsb0 ;  /* 0x40e000087c587df0 */ /* 0x000fe20008000858 */
[----:B------:R-:W-:-:S05]  /*d550*/  FSEL R47, R11, RZ, P4 ;  /* 0x000000ff0b2f7208 */ /* 0x000fca0002000000 */
[----:B------:R-:W-:Y:S01]  /*d560*/  FADD.FTZ R13, -R47, R15 ;  /* 0x0000000f2f0d7221 */ /* 0x000fe20000010100 */
[----:B------:R-:W-:Y:S01]  /*d570*/  IMAD.MOV.U32 R47, RZ, RZ, 0x40000040 ;  /* 0x40000040ff2f7424 */ /* 0x000fe200078e00ff */
[----:B------:R-:W-:-:S04]  /*d580*/  R2UR UR10, R46 ;  /* 0x000000002e0a72ca */ /* 0x000fc800000e0000 */
[----:B------:R-:W-:Y:S01]  /*d590*/  R2UR UR11, R47 ;  /* 0x000000002f0b72ca */ /* 0x000fe200000e0000 */
[----:B------:R-:W0:Y:S01]  /*d5a0*/  S2R R85, SR_TID.X ;  /* 0x0000000000557919 */ /* 0x000e220000002100 */
[-C--:B------:R-:W-:Y:S01]  /*d5b0*/  FFMA.FTZ R44, R44, R9.reuse, -R64 ;  /* 0x000000092c2c7223 */ /* 0x080fe20000010840 */
[-C--:B------:R-:W-:Y:S01]  /*d5c0*/  FFMA.FTZ R149, R76, R9.reuse, -R82 ;  /* 0x000000094c957223 */ /* 0x080fe20000010852 */
[-C--:B------:R-:W-:Y:S01]  /*d5d0*/  FMUL.FTZ R13, R13, R9.reuse ;  /* 0x000000090d0d7220 */ /* 0x080fe20000410000 */
        /* <DEDUP_REMOVED lines=13> */
[----:B------:R-:W-:-:S02]  /*d6b0*/  WARPGROUP.DEPBAR.LE gsb0, 0x0 ;  /* 0x00008000000079c5 */ /* 0x000fc40000010000 */
[----:B------:R-:W-:-:S06]  /*d6c0*/  WARPGROUP.ARRIVE ;  /* 0x00000000000079c5 */ /* 0x000fcc0000000000 */
[----:B------:R-:W-:Y:S01]  /*d6d0*/  HGMMA.64x64x16.F32 R88, R120, gdesc[UR8].tnspB, R88, gsb0 ;  /* 0x40e0000878587df0 */ /* 0x000fe20008000858 */
        /* <DEDUP_REMOVED lines=8> */
[----:B------:R-:W-:Y:S01]  /*d760*/  MUFU.EX2 R44, R44 ;  /* 0x0000002c002c7308 */ /* 0x000fe20000000800 */
[----:B------:R-:W-:-:S07]  /*d770*/  FFMA.FTZ R151, R78, R9, -R82 ;  /* 0x000000094e977223 */ /* 0x000fce0000010852 */
[----:B------:R-:W1:Y:S01]  /*d780*/  MUFU.EX2 R8, R8 ;  /* 0x0000000800087308 */ /* 0x000e620000000800 */
[----:B------:R-:W-:-:S07]  /*d790*/  FFMA.FTZ R76, R79, R9, -R82 ;  /* 0x000000094f4c7223 */ /* 0x000fce0000010852 */
[----:B------:R-:W-:Y:S01]  /*d7a0*/  MUFU.EX2 R149, R149 ;  /* 0x0000009500957308 */ /* 0x000fe20000000800 */
[----:B0-----:R-:W-:-:S07]  /*d7b0*/  SHF.R.U32.HI R84, RZ, 0x7, R85 ;  /* 0x00000007ff547819 */ /* 0x001fce0000011655 */
[----:B------:R-:W0:Y:S01]  /*d7c0*/  MUFU.EX2 R13, R13 ;  /* 0x0000000d000d7308 */ /* 0x000e220000000800 */
[----:B------:R-:W-:-:S07]  /*d7d0*/  FFMA.FTZ R145, R80, R9, -R82 ;  /* 0x0000000950917223 */ /* 0x000fce0000010852 */
[----:B------:R-:W3:Y:S01]  /*d7e0*/  MUFU.EX2 R148, R148 ;  /* 0x0000009400947308 */ /* 0x000ee20000000800 */
[----:B------:R-:W-:-:S07]  /*d7f0*/  @!P1 IMAD R46, R18, 0x8, R2 ;  /* 0x00000008122e9824 */ /* 0x000fce00078e0202 */
[----:B------:R-:W4:Y:S01]  /*d800*/  MUFU.EX2 R64, R64 ;  /* 0x0000004000407308 */ /* 0x000f220000000800 */
[----:B------:R-:W-:Y:S01]  /*d810*/  VIADD R15, R84, 0x9 ;  /* 0x00000009540f7836 */ /* 0x000fe20000000000 */
[----:B------:R-:W-:-:S06]  /*d820*/  ISETP.GE.U32.AND P3, PT, R85, 0x180, PT ;  /* 0x000001805500780c */ /* 0x000fcc0003f66070 */
[----:B------:R-:W5:Y:S01]  /*d830*/  MUFU.EX2 R150, R150 ;  /* 0x0000009600967308 */ /* 0x000f620000000800 */
[----:B------:R-:W-:Y:S01]  /*d840*/  FFMA.FTZ R63, R63, R9, -R82 ;  /* 0x000000093f3f7223 */ /* 0x000fe20000010852 */
[----:B------:R-:W-:-:S06]  /*d850*/  @!P1 VIADD R46, R46, 0x16840 ;  /* 0x000168402e2e9836 */ /* 0x000fcc0000000000 */
[----:B------:R-:W5:Y:S01]  /*d860*/  MUFU.EX2 R151, R151 ;  /* 0x0000009700977308 */ /* 0x000f620000000800 */
[----:B-1----:R-:W-:Y:S01]  /*d870*/  FFMA.FTZ R3, R8, R3, R44 ;  /* 0x0000000308037223 */ /* 0x002fe2000001002c */
[----:B------:R-:W-:-:S06]  /*d880*/  FFMA.FTZ R135, R49, R9, -R82 ;  /* 0x0000000931877223 */ /* 0x000fcc0000010852 */
[----:B------:R-:W1:Y:S01]  /*d890*/  MUFU.EX2 R45, R45 ;  /* 0x0000002d002d7308 */ /* 0x000e620000000800 */
[----:B------:R-:W-:Y:S01]  /*d8a0*/  SEL R47, R15, 0x9, !P3 ;  /* 0x000000090f2f7807 */ /* 0x000fe20005800000 */
[----:B0-----:R-:W-:-:S06]  /*d8b0*/  FFMA.FTZ R49, R13, R0, R149 ;  /* 0x000000000d317223 */ /* 0x001fcc0000010095 */
[----:B------:R-:W-:Y:S01]  /*d8c0*/  MUFU.EX2 R76, R76 ;  /* 0x0000004c004c7308 */ /* 0x000fe20000000800 */
[----:B------:R-:W-:Y:S01]  /*d8d0*/  FFMA.FTZ R147, R65, R9, -R82 ;  /* 0x0000000941937223 */ /* 0x000fe20000010852 */
[----:B------:R-:W-:Y:S01]  /*d8e0*/  @!P1 PRMT R46, RZ, 0x654, R46 ;  /* 0x00000654ff2e9816 */ /* 0x000fe2000000002e */
[----:B---3--:R-:W-:-:S05]  /*d8f0*/  FADD.FTZ R3, R148, R3 ;  /* 0x0000000394037221 */ /* 0x008fca0000010000 */
[----:B------:R-:W0:Y:S01]  /*d900*/  MUFU.EX2 R43, R43 ;  /* 0x0000002b002b7308 */ /* 0x000e220000000800 */
[----:B------:R-:W-:Y:S01]  /*d910*/  @!P1 LEA R0, R14, R2, 0x3 ;  /* 0x000000020e009211 */ /* 0x000fe200078e18ff */
[----:B------:R-:W-:-:S06]  /*d920*/  WARPGROUP.DEPBAR.LE gsb0, 0x0 ;  /* 0x00008000000079c5 */ /* 0x000fcc0000010000 */
[----:B------:R-:W3:Y:S01]  /*d930*/  MUFU.EX2 R145, R145 ;  /* 0x0000009100917308 */ /* 0x000ee20000000800 */
[----:B----4-:R-:W-:Y:S01]  /*d940*/  FADD.FTZ R14, R64, R49 ;  /* 0x00000031400e7221 */ /* 0x010fe20000010000 */
[-CC-:B------:R-:W-:Y:S01]  /*d950*/  FFMA.FTZ R65, R66, R9.reuse, -R82.reuse ;  /* 0x0000000942417223 */ /* 0x180fe20000010852 */
[----:B------:R0:W-:Y:S06]  /*d960*/  BAR.ARV R47, 0x100 ;  /* 0x0004002f0000751d */ /* 0x0001ec0000002000 */
[----:B------:R-:W4:Y:S01]  /*d970*/  MUFU.EX2 R63, R63 ;  /* 0x0000003f003f7308 */ /* 0x000f220000000800 */
[----:B------:R5:W-:Y:S01]  /*d980*/  @!P1 SYNCS.ARRIVE.TRANS64.RED.A1T0 RZ, [R46+URZ], RZ ;  /* 0x000000ff2eff99a7 */ /* 0x000be2000810043f */
[----:B------:R-:W-:-:S06]  /*d990*/  FFMA.FTZ R48, R48, R9, -R82 ;  /* 0x0000000930307223 */ /* 0x000fcc0000010852 */
[----:B------:R-:W4:Y:S01]  /*d9a0*/  MUFU.EX2 R42, R42 ;  /* 0x0000002a002a7308 */ /* 0x000f220000000800 */
[----:B-----5:R-:W-:Y:S01]  /*d9b0*/  FADD.FTZ R46, R150, R3 ;  /* 0x00000003962e7221 */ /* 0x020fe20000010000 */
[----:B------:R-:W-:-:S06]  /*d9c0*/  FADD.FTZ R3, R151, R14 ;  /* 0x0000000e97037221 */ /* 0x000fcc0000010000 */
[----:B------:R-:W5:Y:S01]  /*d9d0*/  MUFU.EX2 R147, R147 ;  /* 0x0000009300937308 */ /* 0x000f620000000800 */
[----:B-1----:R-:W-:Y:S01]  /*d9e0*/  FADD.FTZ R46, R45, R46 ;  /* 0x0000002e2d2e7221 */ /* 0x002fe20000010000 */
[----:B------:R-:W-:-:S06]  /*d9f0*/  FFMA.FTZ R66, R68, R9, -R82 ;  /* 0x0000000944427223 */ /* 0x000fcc0000010852 */
[----:B------:R-:W1:Y:S01]  /*da00*/  MUFU.EX2 R146, R146 ;  /* 0x0000009200927308 */ /* 0x000e620000000800 */
[----:B0-----:R-:W-:Y:S01]  /*da10*/  FADD.FTZ R47, R43, R46 ;  /* 0x0000002e2b2f7221 */ /* 0x001fe20000010000 */
[----:B------:R-:W-:-:S06]  /*da20*/  FFMA.FTZ R143, R69, R9, -R82 ;  /* 0x00000009458f7223 */ /* 0x000fcc0000010852 */
[----:B------:R-:W0:Y:S08]  /*da30*/  MUFU.EX2 R65, R65 ;  /* 0x0000004100417308 */ /* 0x000e300000000800 */
[----:B------:R3:W-:Y:S01]  /*da40*/  MUFU.EX2 R15, R48 ;  /* 0x00000030000f7308 */ /* 0x0007e20000000800 */
[----:B------:R-:W-:Y:S01]  /*da50*/  FADD.FTZ R47, R144, R47 ;  /* 0x0000002f902f7221 */ /* 0x000fe20000010000 */
[----:B---3--:R-:W-:-:S06]  /*da60*/  FADD.FTZ R48, R76, R3 ;  /* 0x000000034c307221 */ /* 0x008fcc0000010000 */
[----:B------:R-:W3:Y:S01]  /*da70*/  MUFU.EX2 R141, R141 ;  /* 0x0000008d008d7308 */ /* 0x000ee20000000800 */
[----:B------:R-:W-:-:S07]  /*da80*/  FADD.FTZ R48, R145, R48 ;  /* 0x0000003091307221 */ /* 0x000fce0000010000 */
[----:B------:R-:W3:Y:S01]  /*da90*/  MUFU.EX2 R41, R41 ;  /* 0x0000002900297308 */ /* 0x000ee20000000800 */
[----:B----4-:R-:W-:Y:S01]  /*daa0*/  FADD.FTZ R48, R63, R48 ;  /* 0x000000303f307221 */ /* 0x010fe20000010000 */
[----:B------:R-:W-:-:S06]  /*dab0*/  FADD.FTZ R47, R42, R47 ;  /* 0x0000002f2a2f7221 */ /* 0x000fcc0000010000 */
[----:B------:R-:W4:Y:S01]  /*dac0*/  MUFU.EX2 R66, R66 ;  /* 0x0000004200427308 */ /* 0x000f220000000800 */
[----:B-----5:R-:W-:Y:S01]  /*dad0*/  FADD.FTZ R48, R147, R48 ;  /* 0x0000003093307221 */ /* 0x020fe20000010000 */
[----:B------:R-:W-:Y:S01]  /*dae0*/  FFMA.FTZ R137, R71, R9, -R82 ;  /* 0x0000000947897223 */ /* 0x000fe20000010852 */
[----:B-1----:R-:W-:-:S05]  /*daf0*/  FADD.FTZ R47, R146, R47 ;  /* 0x0000002f922f7221 */ /* 0x002fca0000010000 */
[----:B------:R-:W1:Y:S01]  /*db00*/  MUFU.EX2 R142, R142 ;  /* 0x0000008e008e7308 */ /* 0x000e620000000800 */
[----:B0-----:R-:W-:Y:S01]  /*db10*/  FADD.FTZ R48, R65, R48 ;  /* 0x0000003041307221 */ /* 0x001fe20000010000 */
[----:B------:R-:W-:-:S06]  /*db20*/  FFMA.FTZ R68, R72, R9, -R82 ;  /* 0x0000000948447223 */ /* 0x000fcc0000010852 */
[----:B------:R-:W0:Y:S01]  /*db30*/  MUFU.EX2 R143, R143 ;  /* 0x0000008f008f7308 */ /* 0x000e220000000800 */
[----:B------:R-:W-:Y:S01]  /*db40*/  FADD.FTZ R46, R140, R47 ;  /* 0x0000002f8c2e7221 */ /* 0x000fe20000010000 */
[----:B---3--:R-:W-:-:S06]  /*db50*/  FADD.FTZ R47, R141, R48 ;  /* 0x000000308d2f7221 */ /* 0x008fcc0000010000 */
[----:B------:R-:W3:Y:S01]  /*db60*/  MUFU.EX2 R40, R40 ;  /* 0x0000002800287308 */ /* 0x000ee20000000800 */
[----:B------:R-:W-:-:S07]  /*db70*/  FFMA.FTZ R139, R73, R9, -R82 ;  /* 0x00000009498b7223 */ /* 0x000fce0000010852 */
[----:B------:R-:W5:Y:S01]  /*db80*/  MUFU.EX2 R67, R67 ;  /* 0x0000004300437308 */ /* 0x000f620000000800 */
[----:B------:R-:W-:Y:S01]  /*db90*/  FADD.FTZ R49, R41, R46 ;  /* 0x0000002e29317221 */ /* 0x000fe20000010000 */
[----:B----4-:R-:W-:-:S06]  /*dba0*/  FADD.FTZ R46, R66, R47 ;  /* 0x0000002f422e7221 */ /* 0x010fcc0000010000 */
[----:B------:R-:W4:Y:S01]  /*dbb0*/  MUFU.EX2 R136, R136 ;  /* 0x0000008800887308 */ /* 0x000f220000000800 */
[----:B------:R-:W-:-:S07]  /*dbc0*/  FFMA.FTZ R69, R74, R9, -R82 ;  /* 0x000000094a457223 */ /* 0x000fce0000010852 */
[----:B------:R-:W4:Y:S01]  /*dbd0*/  MUFU.EX2 R137, R137 ;  /* 0x0000008900897308 */ /* 0x000f220000000800 */
[----:B-1----:R-:W-:Y:S01]  /*dbe0*/  FADD.FTZ R49, R142, R49 ;  /* 0x000000318e317221 */ /* 0x002fe20000010000 */
[----:B0-----:R-:W-:-:S06]  /*dbf0*/  FADD.FTZ R46, R143, R46 ;  /* 0x0000002e8f2e7221 */ /* 0x001fcc0000010000 */
[----:B------:R-:W0:Y:S01]  /*dc00*/  MUFU.EX2 R39, R39 ;  /* 0x0000002700277308 */ /* 0x000e220000000800 */
[----:B------:R-:W-:-:S07]  /*dc10*/  FFMA.FTZ R133, R75, R9, -R82 ;  /* 0x000000094b857223 */ /* 0x000fce0000010852 */
[----:B------:R-:W1:Y:S01]  /*dc20*/  MUFU.EX2 R68, R68 ;  /* 0x0000004400447308 */ /* 0x000e620000000800 */
[----:B---3--:R-:W-:Y:S01]  /*dc30*/  FADD.FTZ R49, R40, R49 ;  /* 0x0000003128317221 */ /* 0x008fe20000010000 */
[----:B-----5:R-:W-:-:S06]  /*dc40*/  FADD.FTZ R46, R67, R46 ;  /* 0x0000002e432e7221 */ /* 0x020fcc0000010000 */
[----:B------:R-:W3:Y:S08]  /*dc50*/  MUFU.EX2 R138, R138 ;  /* 0x0000008a008a7308 */ /* 0x000ef00000000800 */
[----:B------:R-:W5:Y:S01]  /*dc60*/  MUFU.EX2 R139, R139 ;  /* 0x0000008b008b7308 */ /* 0x000f620000000800 */
[----:B----4-:R-:W-:Y:S01]  /*dc70*/  FADD.FTZ R48, R136, R49 ;  /* 0x0000003188307221 */ /* 0x010fe20000010000 */
[----:B------:R-:W-:-:S06]  /*dc80*/  FADD.FTZ R47, R137, R46 ;  /* 0x0000002e892f7221 */ /* 0x000fcc0000010000 */
[----:B------:R-:W4:Y:S01]  /*dc90*/  MUFU.EX2 R38, R38 ;  /* 0x0000002600267308 */ /* 0x000f220000000800 */
[----:B------:R-:W-:-:S07]  /*dca0*/  F2FP.F16.F32.PACK_AB R150, R45, R150 ;  /* 0x000000962d96723e */ /* 0x000fce00000000ff */
[----:B------:R-:W2:Y:S01]  /*dcb0*/  MUFU.EX2 R69, R69 ;  /* 0x0000004500457308 */ /* 0x000ea20000000800 */
[----:B------:R-:W-:Y:S01]  /*dcc0*/  F2FP.F16.F32.PACK_AB R148, R148, R44 ;  /* 0x0000002c9494723e */ /* 0x000fe200000000ff */
[----:B0-----:R-:W-:-:S06]  /*dcd0*/  FADD.FTZ R45, R39, R48 ;  /* 0x00000030272d7221 */ /* 0x001fcc0000010000 */
[----:B------:R-:W0:Y:S01]  /*dce0*/  MUFU.EX2 R132, R132 ;  /* 0x0000008400847308 */ /* 0x000e220000000800 */
[----:B-1----:R-:W-:Y:S01]  /*dcf0*/  FADD.FTZ R44, R68, R47 ;  /* 0x0000002f442c7221 */ /* 0x002fe20000010000 */
[----:B------:R-:W-:-:S06]  /*dd00*/  @!P1 VIADD R0, R0, 0x16860 ;  /* 0x0001686000009836 */ /* 0x000fcc0000000000 */
[----:B------:R-:W1:Y:S01]  /*dd10*/  MUFU.EX2 R133, R133 ;  /* 0x0000008500857308 */ /* 0x000e620000000800 */
[----:B------:R-:W-:Y:S01]  /*dd20*/  FFMA.FTZ R50, R50, R9, -R82 ;  /* 0x0000000932327223 */ /* 0x000fe20000010852 */
[----:B---3--:R-:W-:-:S06]  /*dd30*/  FADD.FTZ R45, R138, R45 ;  /* 0x0000002d8a2d7221 */ /* 0x008fcc0000010000 */
[----:B------:R-:W3:Y:S01]  /*dd40*/  MUFU.EX2 R37, R37 ;  /* 0x0000002500257308 */ /* 0x000ee20000000800 */
[----:B-----5:R-:W-:Y:S01]  /*dd50*/  FADD.FTZ R44, R139, R44 ;  /* 0x0000002c8b2c7221 */ /* 0x020fe20000010000 */
[----:B------:R-:W-:Y:S01]  /*dd60*/  FFMA.FTZ R129, R51, R9, -R82 ;  /* 0x0000000933817223 */ /* 0x000fe20000010852 */
[----:B------:R-:W-:-:S05]  /*dd70*/  @!P1 PRMT R14, RZ, 0x654, R0 ;  /* 0x00000654ff0e9816 */ /* 0x000fca0000000000 */
[----:B------:R-:W5:Y:S01]  /*dd80*/  MUFU.EX2 R134, R134 ;  /* 0x0000008600867308 */ /* 0x000f620000000800 */
[----:B----4-:R-:W-:Y:S01]  /*dd90*/  FADD.FTZ R45, R38, R45 ;  /* 0x0000002d262d7221 */ /* 0x010fe20000010000 */
[----:B--2---:R-:W-:-:S06]  /*dda0*/  FADD.FTZ R44, R69, R44 ;  /* 0x0000002c452c7221 */ /* 0x004fcc0000010000 */
        /* <DEDUP_REMOVED lines=8> */
[----:B------:R3:W-:Y:S06]  /*de30*/  @!P1 SYNCS.ARRIVE.TRANS64.RED.A1T0 RZ, [R14+URZ], RZ ;  /* 0x000000ff0eff99a7 */ /* 0x0007ec000810043f */
[----:B------:R-:W4:Y:S01]  /*de40*/  MUFU.EX2 R24, R24 ;  /* 0x0000001800187308 */ /* 0x000f220000000800 */
[----:B------:R-:W-:Y:S01]  /*de50*/  FADD.FTZ R44, R15, R44 ;  /* 0x0000002c0f2c7221 */ /* 0x000fe20000010000 */
[----:B---3--:R-:W-:-:S06]  /*de60*/  FFMA.FTZ R14, R54, R9, -R82 ;  /* 0x00000009360e7223 */ /* 0x008fcc0000010852 */
[----:B------:R-:W3:Y:S01]  /*de70*/  MUFU.EX2 R129, R129 ;  /* 0x0000008100817308 */ /* 0x000ee20000000800 */
[----:B------:R-:W-:Y:S01]  /*de80*/  F2FP.F16.F32.PACK_AB R140, R41, R140 ;  /* 0x0000008c298c723e */ /* 0x000fe200000000ff */
[----:B-----5:R-:W-:-:S06]  /*de90*/  FADD.FTZ R45, R134, R45 ;  /* 0x0000002d862d7221 */ /* 0x020fcc0000010000 */
[----:B------:R-:W5:Y:S01]  /*dea0*/  MUFU.EX2 R25, R25 ;  /* 0x0000001900197308 */ /* 0x000f620000000800 */
[----:B--2---:R-:W-:Y:S01]  /*deb0*/  FADD.FTZ R41, R135, R44 ;  /* 0x0000002c87297221 */ /* 0x004fe20000010000 */
[----:B------:R-:W-:-:S06]  /*dec0*/  FFMA.FTZ R125, R55, R9, -R82 ;  /* 0x00000009377d7223 */ /* 0x000fcc0000010852 */
[----:B------:R-:W2:Y:S01]  /*ded0*/  MUFU.EX2 R3, R3 ;  /* 0x0000000300037308 */ /* 0x000ea20000000800 */
[----:B------:R-:W-:Y:S01]  /*dee0*/  F2FP.F16.F32.PACK_AB R142, R40, R142 ;  /* 0x0000008e288e723e */ /* 0x000fe200000000ff */
[----:B0-----:R-:W-:-:S06]  /*def0*/  FADD.FTZ R45, R36, R45 ;  /* 0x0000002d242d7221 */ /* 0x001fcc0000010000 */
[----:B------:R-:W0:Y:S01]  /*df00*/  MUFU.EX2 R26, R26 ;  /* 0x0000001a001a7308 */ /* 0x000e220000000800 */
[----:B-1----:R-:W-:-:S07]  /*df10*/  FADD.FTZ R40, R0, R41 ;  /* 0x0000002900287221 */ /* 0x002fce0000010000 */
[----:B------:R-:W1:Y:S01]  /*df20*/  MUFU.EX2 R131, R131 ;  /* 0x0000008300837308 */ /* 0x000e620000000800 */
[----:B------:R-:W-:Y:S01]  /*df30*/  F2FP.F16.F32.PACK_AB R146, R146, R42 ;  /* 0x0000002a9292723e */ /* 0x000fe200000000ff */
[----:B------:R-:W-:Y:S01]  /*df40*/  FFMA.FTZ R56, R56, R9, -R82 ;  /* 0x0000000938387223 */ /* 0x000fe20000010852 */
[----:B----4-:R-:W-:-:S05]  /*df50*/  FADD.FTZ R42, R24, R45 ;  /* 0x0000002d182a7221 */ /* 0x010fca0000010000 */
[----:B------:R-:W4:Y:S01]  /*df60*/  MUFU.EX2 R27, R27 ;  /* 0x0000001b001b7308 */ /* 0x000f220000000800 */
[----:B---3--:R-:W-:Y:S01]  /*df70*/  FADD.FTZ R40, R129, R40 ;  /* 0x0000002881287221 */ /* 0x008fe20000010000 */
[----:B------:R-:W-:-:S06]  /*df80*/  FFMA.FTZ R57, R57, R9, -R82 ;  /* 0x0000000939397223 */ /* 0x000fcc0000010852 */
[----:B------:R-:W3:Y:S01]  /*df90*/  MUFU.EX2 R14, R14 ;  /* 0x0000000e000e7308 */ /* 0x000ee20000000800 */
[----:B------:R-:W-:Y:S02]  /*dfa0*/  F2FP.F16.F32.PACK_AB R144, R144, R43 ;  /* 0x0000002b9090723e */ /* 0x000fe400000000ff */
[----:B------:R-:W-:-:S05]  /*dfb0*/  F2FP.F16.F32.PACK_AB R136, R39, R136 ;  /* 0x000000882788723e */ /* 0x000fca00000000ff */
[----:B------:R-:W3:Y:S01]  /*dfc0*/  MUFU.EX2 R28, R28 ;  /* 0x0000001c001c7308 */ /* 0x000ee20000000800 */
[----:B-----5:R-:W-:Y:S01]  /*dfd0*/  FADD.FTZ R39, R25, R42 ;  /* 0x0000002a19277221 */ /* 0x020fe20000010000 */
[----:B--2---:R-:W-:-:S06]  /*dfe0*/  FADD.FTZ R40, R3, R40 ;  /* 0x0000002803287221 */ /* 0x004fcc0000010000 */
[----:B------:R-:W2:Y:S01]  /*dff0*/  MUFU.EX2 R125, R125 ;  /* 0x0000007d007d7308 */ /* 0x000ea20000000800 */
[----:B------:R-:W-:Y:S01]  /*e000*/  FFMA.FTZ R58, R58, R9, -R82 ;  /* 0x000000093a3a7223 */ /* 0x000fe20000010852 */
[----:B------:R-:W-:Y:S01]  /*e010*/  F2FP.F16.F32.PACK_AB R138, R38, R138 ;  /* 0x0000008a268a723e */ /* 0x000fe200000000ff */
[----:B0-----:R-:W-:-:S05]  /*e020*/  FADD.FTZ R38, R26, R39 ;  /* 0x000000271a267221 */ /* 0x001fca0000010000 */
[----:B------:R-:W0:Y:S01]  /*e030*/  MUFU.EX2 R29, R29 ;  /* 0x0000001d001d7308 */ /* 0x000e220000000800 */
[----:B-1----:R-:W-:Y:S01]  /*e040*/  FADD.FTZ R39, R131, R40 ;  /* 0x0000002883277221 */ /* 0x002fe20000010000 */
[----:B------:R-:W-:-:S06]  /*e050*/  FFMA.FTZ R59, R59, R9, -R82 ;  /* 0x000000093b3b7223 */ /* 0x000fcc0000010852 */
[----:B------:R-:W1:Y:S01]  /*e060*/  MUFU.EX2 R43, R56 ;  /* 0x00000038002b7308 */ /* 0x000e620000000800 */
[----:B------:R-:W-:Y:S01]  /*e070*/  F2FP.F16.F32.PACK_AB R132, R37, R132 ;  /* 0x000000842584723e */ /* 0x000fe200000000ff */
[----:B----4-:R-:W-:-:S06]  /*e080*/  FADD.FTZ R37, R27, R38 ;  /* 0x000000261b257221 */ /* 0x010fcc0000010000 */
[----:B------:R-:W4:Y:S01]  /*e090*/  MUFU.EX2 R30, R30 ;  /* 0x0000001e001e7308 */ /* 0x000f220000000800 */
[----:B---3--:R-:W-:Y:S01]  /*e0a0*/  FADD.FTZ R38, R14, R39 ;  /* 0x000000270e267221 */ /* 0x008fe20000010000 */
[----:B------:R-:W-:-:S06]  /*e0b0*/  FFMA.FTZ R60, R60, R9, -R82 ;  /* 0x000000093c3c7223 */ /* 0x000fcc0000010852 */
[----:B------:R-:W3:Y:S01]  /*e0c0*/  MUFU.EX2 R57, R57 ;  /* 0x0000003900397308 */ /* 0x000ee20000000800 */
[----:B------:R-:W-:Y:S01]  /*e0d0*/  FADD.FTZ R40, R28, R37 ;  /* 0x000000251c287221 */ /* 0x000fe20000010000 */
[----:B--2---:R-:W-:-:S06]  /*e0e0*/  FADD.FTZ R38, R125, R38 ;  /* 0x000000267d267221 */ /* 0x004fcc0000010000 */
[----:B------:R-:W2:Y:S01]  /*e0f0*/  MUFU.EX2 R31, R31 ;  /* 0x0000001f001f7308 */ /* 0x000ea20000000800 */
[----:B------:R-:W-:-:S07]  /*e100*/  FFMA.FTZ R61, R61, R9, -R82 ;  /* 0x000000093d3d7223 */ /* 0x000fce0000010852 */
[----:B------:R-:W5:Y:S01]  /*e110*/  MUFU.EX2 R58, R58 ;  /* 0x0000003a003a7308 */ /* 0x000f620000000800 */
[----:B------:R-:W-:Y:S01]  /*e120*/  F2FP.F16.F32.PACK_AB R133, R15, R133 ;  /* 0x000000850f85723e */ /* 0x000fe200000000ff */
[----:B0-----:R-:W-:-:S06]  /*e130*/  FADD.FTZ R15, R29, R40 ;  /* 0x000000281d0f7221 */ /* 0x001fcc0000010000 */
[----:B------:R-:W0:Y:S01]  /*e140*/  MUFU.EX2 R32, R32 ;  /* 0x0000002000207308 */ /* 0x000e220000000800 */
[----:B-1----:R-:W-:Y:S01]  /*e150*/  FADD.FTZ R38, R43, R38 ;  /* 0x000000262b267221 */ /* 0x002fe20000010000 */
[----:B------:R-:W-:-:S06]  /*e160*/  FFMA.FTZ R62, R62, R9, -R82 ;  /* 0x000000093e3e7223 */ /* 0x000fcc0000010852 */
[----:B------:R-:W1:Y:S01]  /*e170*/  MUFU.EX2 R59, R59 ;  /* 0x0000003b003b7308 */ /* 0x000e620000000800 */
[----:B------:R-:W-:Y:S01]  /*e180*/  F2FP.F16.F32.PACK_AB R135, R0, R135 ;  /* 0x000000870087723e */ /* 0x000fe200000000ff */
[----:B----4-:R-:W-:Y:S01]  /*e190*/  FADD.FTZ R0, R30, R15 ;  /* 0x0000000f1e007221 */ /* 0x010fe20000010000 */
[----:B------:R-:W-:-:S05]  /*e1a0*/  F2FP.F16.F32.PACK_AB R129, R3, R129 ;  /* 0x000000810381723e */ /* 0x000fca00000000ff */
[----:B------:R-:W4:Y:S01]  /*e1b0*/  MUFU.EX2 R33, R33 ;  /* 0x0000002100217308 */ /* 0x000f220000000800 */
[----:B---3--:R-:W-:-:S07]  /*e1c0*/  FADD.FTZ R3, R57, R38 ;  /* 0x0000002639037221 */ /* 0x008fce0000010000 */
[----:B------:R-:W3:Y:S01]  /*e1d0*/  MUFU.EX2 R60, R60 ;  /* 0x0000003c003c7308 */ /* 0x000ee20000000800 */
[----:B--2---:R-:W-:Y:S01]  /*e1e0*/  FADD.FTZ R15, R31, R0 ;  /* 0x000000001f0f7221 */ /* 0x004fe20000010000 */
[----:B-----5:R-:W-:-:S06]  /*e1f0*/  FADD.FTZ R0, R58, R3 ;  /* 0x000000033a007221 */ /* 0x020fcc0000010000 */
[----:B------:R-:W2:Y:S01]  /*e200*/  MUFU.EX2 R34, R34 ;  /* 0x0000002200227308 */ /* 0x000ea20000000800 */
[----:B------:R-:W-:-:S07]  /*e210*/  ISETP.GT.AND P3, PT, R12, R70, PT ;  /* 0x000000460c00720c */ /* 0x000fce0003f64270 */
[----:B------:R-:W5:Y:S01]  /*e220*/  MUFU.EX2 R61, R61 ;  /* 0x0000003d003d7308 */ /* 0x000f620000000800 */
[----:B------:R-:W-:Y:S01]  /*e230*/  F2FP.F16.F32.PACK_AB R131, R14, R131 ;  /* 0x000000830e83723e */ /* 0x000fe200000000ff */
[----:B0-----:R-:W-:-:S06]  /*e240*/  FADD.FTZ R14, R32, R15 ;  /* 0x0000000f200e7221 */ /* 0x001fcc0000010000 */
[----:B------:R-:W0:Y:S01]  /*e250*/  MUFU.EX2 R35, R35 ;  /* 0x0000002300237308 */ /* 0x000e220000000800 */
[----:B-1----:R-:W-:-:S07]  /*e260*/  FADD.FTZ R3, R59, R0 ;  /* 0x000000003b037221 */ /* 0x002fce0000010000 */
[----:B------:R-:W1:Y:S01]  /*e270*/  MUFU.EX2 R62, R62 ;  /* 0x0000003e003e7308 */ /* 0x000e620000000800 */
[----:B----4-:R-:W-:Y:S01]  /*e280*/  FADD.FTZ R15, R33, R14 ;  /* 0x0000000e210f7221 */ /* 0x010fe20000010000 */
[----:B---3--:R-:W-:-:S03]  /*e290*/  FADD.FTZ R0, R60, R3 ;  /* 0x000000033c007221 */ /* 0x008fc60000010000 */
[----:B--2---:R-:W-:Y:S01]  /*e2a0*/  FADD.FTZ R14, R34, R15 ;  /* 0x0000000f220e7221 */ /* 0x004fe20000010000 */
[----:B-----5:R-:W-:Y:S01]  /*e2b0*/  FADD.FTZ R0, R61, R0 ;  /* 0x000000003d007221 */ /* 0x020fe20000010000 */
[-C--:B------:R-:W-:Y:S01]  /*e2c0*/  FMUL.FTZ R88, R88, R8.reuse ;  /* 0x0000000858587220 */ /* 0x080fe20000410000 */
[-C--:B------:R-:W-:Y:S01]  /*e2d0*/  FMUL.FTZ R89, R89, R8.reuse ;  /* 0x0000000859597220 */ /* 0x080fe20000410000 */
[----:B0-----:R-:W-:Y:S01]  /*e2e0*/  FADD.FTZ R3, R35, R14 ;  /* 0x0000000e23037221 */ /* 0x001fe20000010000 */
        /* <DEDUP_REMOVED lines=31> */
[----:B-1----:R-:W-:Y:S01]  /*e4e0*/  FADD.FTZ R0, R62, R0 ;  /* 0x000000003e007221 */ /* 0x002fe20000010000 */
[----:B------:R-:W-:Y:S01]  /*e4f0*/  F2FP.F16.F32.PACK_AB R151, R76, R151 ;  /* 0x000000974c97723e */ /* 0x000fe200000000ff */
[----:B------:R-:W-:Y:S01]  /*e500*/  VIADD R12, R12, 0xffffffff ;  /* 0xffffffff0c0c7836 */ /* 0x000fe20000000000 */
        /* <DEDUP_REMOVED lines=20> */
[----:B------:R-:W-:Y:S01]  /*e650*/  MOV R15, R11 ;  /* 0x0000000b000f7202 */ /* 0x000fe20000000f00 */
[----:B------:R-:W-:Y:S06]  /*e660*/  @P3 BRA `(.L_x_2348) ;  /* 0xffffffcc00a83947 */ /* 0x000fec000383ffff */
.L_x_2338:
[----:B------:R-:W-:-:S13]  /*e670*/  ISETP.GE.AND P2, PT, R12, RZ, PT ;  /* 0x000000ff0c00720c */ /* 0x000fda0003f46270 */
[----:B------:R-:W-:Y:S05]  /*e680*/  @!P2 BRA `(.L_x_2349) ;  /* 0x0000002400cca947 */ /* 0x000fea0003800000 */
[----:B------:R-:W-:Y:S01]  /*e690*/  IMAD.MOV.U32 R13, RZ, RZ, R11 ;  /* 0x000000ffff0d7224 */ /* 0x000fe200078e000b */
[----:B------:R-:W-:Y:S01]  /*e6a0*/  MOV R14, R18 ;  /* 0x00000012000e7202 */ /* 0x000fe20000000f00 */
[----:B------:R-:W-:Y:S02]  /*e6b0*/  IMAD.MOV.U32 R15, RZ, RZ, R10 ;  /* 0x000000ffff0f7224 */ /* 0x000fe400078e000a */
[----:B------:R-:W-:-:S07]  /*e6c0*/  IMAD.MOV.U32 R8, RZ, RZ, R23 ;  /* 0x000000ffff087224 */ /* 0x000fce00078e0017 */
.L_x_2359:
        /* <DEDUP_REMOVED lines=11> */
.L_x_2351:
[----:B------:R-:W-:Y:S01]  /*e780*/  IMAD R9, R18, 0x8, R2 ;  /* 0x0000000812097824 */ /* 0x000fe200078e0202 */
[----:B------:R-:W-:-:S04]  /*e790*/  SHF.L.U32 R10, R23, 0x1f, RZ ;  /* 0x0000001f170a7819 */ /* 0x000fc800000006ff */
[----:B------:R0:W1:Y:S01]  /*e7a0*/  SYNCS.PHASECHK.TRANS64.TRYWAIT P3, [R9+URZ+0x16830], R10 ;  /* 0x0168300a090075a7 */ /* 0x000062000806017f */
[----:B------:R-:W-:Y:S05]  /*e7b0*/  @!P0 BRA `(.L_x_2352) ;  /* 0x0000000000048947 */ /* 0x000fea0003800000 */
[----:B------:R-:W-:Y:S01]  /*e7c0*/  BPT.TRAP 0x1 ;  /* 0x000000040000795c */ /* 0x000fe20000300000 */
.L_x_2352:
[----:B------:R-:W-:Y:S04]  /*e7d0*/  BSSY B0, `(.L_x_2350) ;  /* 0x0000004000007945 */ /* 0x000fe80003800000 */
[----:B-1----:R-:W-:Y:S05]  /*e7e0*/  @P3 BRA `(.L_x_2353) ;  /* 0x0000000000083947 */ /* 0x002fea0003800000 */
[----:B------:R-:W1:Y:S02]  /*e7f0*/  SYNCS.PHASECHK.TRANS64.TRYWAIT P3, [R9+URZ+0x16830], R10 ;  /* 0x0168300a090075a7 */ /* 0x000e64000806017f */
[----:B-1----:R-:W-:Y:S05]  /*e800*/  @!P3 BRA `(.L_x_2354) ;  /* 0x000000bc0014b947 */ /* 0x002fea0003800000 */
.L_x_2353:
[----:B------:R-:W-:Y:S05]  /*e810*/  BSYNC B0 ;  /* 0x0000000000007941 */ /* 0x000fea0003800000 */
.L_x_2350:
        /* <DEDUP_REMOVED lines=44> */
.L_x_2356:
[----:B------:R-:W-:Y:S01]  /*eae0*/  SHF.L.U32 R8, R8, 0x1f, RZ ;  /* 0x0000001f08087819 */ /* 0x000fe200000006ff */
[----:B------:R-:W-:-:S04]  /*eaf0*/  IMAD R9, R14, 0x8, R2 ;  /* 0x000000080e097824 */ /* 0x000fc800078e0202 */
[----:B------:R0:W1:Y:S01]  /*eb00*/  SYNCS.PHASECHK.TRANS64.TRYWAIT P2, [R9+URZ+0x16850], R8 ;  /* 0x01685008090075a7 */ /* 0x000062000804017f */
[----:B------:R-:W-:Y:S05]  /*eb10*/  @!P0 BRA `(.L_x_2357) ;  /* 0x0000000000048947 */ /* 0x000fea0003800000 */
[----:B------:R-:W-:Y:S01]  /*eb20*/  BPT.TRAP 0x1 ;  /* 0x000000040000795c */ /* 0x000fe20000300000 */
.L_x_2357:
[----:B-1----:R-:W-:Y:S05]  /*eb30*/  @P2 BRA `(.L_x_2355) ;  /* 0x0000000000082947 */ /* 0x002fea0003800000 */
[----:B------:R-:W1:Y:S02]  /*eb40*/  SYNCS.PHASECHK.TRANS64.TRYWAIT P2, [R9+URZ+0x16850], R8 ;  /* 0x01685008090075a7 */ /* 0x000e64000804017f */
[----:B-1----:R-:W-:Y:S05]  /*eb50*/  @!P2 BRA `(.L_x_2358) ;  /* 0x000000b80054a947 */ /* 0x002fea0003800000 */
.L_x_2355:
        /* <DEDUP_REMOVED lines=13> */
[----:B------:R-:W-:Y:S01]  /*ec30*/  FMUL.FTZ R63, R63, UR4 ;  /* 0x000000043f3f7c20 */ /* 0x000fe20008410000 */
[----:B------:R-:W-:Y:S01]  /*ec40*/  FMUL.FTZ R66, R66, UR4 ;  /* 0x0000000442427c20 */ /* 0x000fe20008410000 */
[----:B------:R-:W-:Y:S01]  /*ec50*/  FMUL.FTZ R67, R67, UR4 ;  /* 0x0000000443437c20 */ /* 0x000fe20008410000 */
[C---:B------:R-:W-:Y:S02]  /*ec60*/  R2UR UR10, R8.reuse ;  /* 0x00000000080a72ca */ /* 0x040fe400000e0000 */
[----:B------:R-:W-:Y:S01]  /*ec70*/  IADD3 R10, R8, 0x80, RZ ;  /* 0x00000080080a7810 */ /* 0x000fe20007ffe0ff */
[----:B------:R-:W-:Y:S08]  /*ec80*/  MUFU.TANH R63, R63 ;  /* 0x0000003f003f7308 */ /* 0x000ff00000002400 */
[----:B------:R-:W-:Y:S02]  /*ec90*/  MUFU.TANH R66, R66 ;  /* 0x0000004200427308 */ /* 0x000fe40000002400 */
[----:B------:R-:W-:Y:S01]  /*eca0*/  HGMMA.64x64x16.F32 R88, R148, gdesc[UR8].tnspB, R88, gsb0 ;  /* 0x40e0000894587df0 */ /* 0x000fe20008000858 */
[----:B------:R-:W-:Y:S01]  /*ecb0*/  R2UR UR10, R10 ;  /* 0x000000000a0a72ca */ /* 0x000fe200000e0000 */
[----:B------:R-:W-:Y:S01]  /*ecc0*/  VIADD R10, R8, 0x100 ;  /* 0x00000100080a7836 */ /* 0x000fe20000000000 */
[----:B------:R-:W-:Y:S01]  /*ecd0*/  R2UR UR11, R11 ;  /* 0x000000000b0b72ca */ /* 0x000fe200000e0000 */
[----:B------:R-:W-:-:S02]  /*ece0*/  IMAD.MOV.U32 R11, RZ, RZ, 0x40000040 ;  /* 0x40000040ff0b7424 */ /* 0x000fc400078e00ff */
[----:B------:R-:W-:Y:S01]  /*ecf0*/  MUFU.TANH R67, R67 ;  /* 0x0000004300437308 */ /* 0x000fe20000002400 */
[----:B------:R-:W-:Y:S02]  /*ed00*/  WARPGROUP.DEPBAR.LE gsb0, 0x0 ;  /* 0x00008000000079c5 */ /* 0x000fe40000010000 */
        /* <DEDUP_REMOVED lines=8> */
[----:B------:R-:W-:Y:S01]  /*ed90*/  FMUL.FTZ R151, R34, UR4 ;  /* 0x0000000422977c20 */ /* 0x000fe20008410000 */
[----:B------:R-:W-:Y:S01]  /*eda0*/  R2UR UR11, R11 ;  /* 0x000000000b0b72ca */ /* 0x000fe200000e0000 */
[----:B0-----:R-:W-:Y:S01]  /*edb0*/  FMUL.FTZ R26, R29, UR4 ;  /* 0x000000041d1a7c20 */ /* 0x001fe20008410000 */
[----:B------:R-:W-:Y:S01]  /*edc0*/  MOV R11, 0x40000040 ;  /* 0x40000040000b7802 */ /* 0x000fe20000000f00 */
        /* <DEDUP_REMOVED lines=9> */
[----:B0-----:R-:W-:Y:S01]  /*ee60*/  FMUL.FTZ R27, R32, UR4 ;  /* 0x00000004201b7c20 */ /* 0x001fe20008410000 */
[----:B------:R-:W-:Y:S01]  /*ee70*/  FMUL.FTZ R32, R41, UR4 ;  /* 0x0000000429207c20 */ /* 0x000fe20008410000 */
[----:B------:R-:W-:Y:S01]  /*ee80*/  FMUL.FTZ R41, R52, UR4 ;  /* 0x0000000434297c20 */ /* 0x000fe20008410000 */
[----:B------:R-:W-:Y:S01]  /*ee90*/  FMUL.FTZ R68, R85, UR4 ;  /* 0x0000000455447c20 */ /* 0x000fe20008410000 */
[C---:B------:R-:W-:Y:S01]  /*eea0*/  VIADD R10, R8.reuse, 0x180 ;  /* 0x00000180080a7836 */ /* 0x040fe20000000000 */
[----:B------:R-:W-:Y:S01]  /*eeb0*/  IADD3 R52, R8, 0x200, RZ ;  /* 0x0000020008347810 */ /* 0x000fe20007ffe0ff */
[----:B------:R-:W-:Y:S01]  /*eec0*/  FMUL.FTZ R69, R70, UR4 ;  /* 0x0000000446457c20 */ /* 0x000fe20008410000 */
[----:B------:R-:W-:Y:S01]  /*eed0*/  MUFU.TANH R27, R27 ;  /* 0x0000001b001b7308 */ /* 0x000fe20000002400 */
[----:B------:R-:W-:Y:S01]  /*eee0*/  FMUL.FTZ R70, R71, UR4 ;  /* 0x0000000447467c20 */ /* 0x000fe20008410000 */
[----:B------:R-:W-:Y:S01]  /*eef0*/  FMUL.FTZ R71, R74, UR4 ;  /* 0x000000044a477c20 */ /* 0x000fe20008410000 */
[----:B------:R-:W-:Y:S01]  /*ef00*/  FMUL.FTZ R72, R75, UR4 ;  /* 0x000000044b487c20 */ /* 0x000fe20008410000 */
[----:B------:R-:W-:Y:S01]  /*ef10*/  FMUL.FTZ R74, R79, UR4 ;  /* 0x000000044f4a7c20 */ /* 0x000fe20008410000 */
[----:B------:R-:W-:-:S03]  /*ef20*/  FMUL.FTZ R75, R82, UR4 ;  /* 0x00000004524b7c20 */ /* 0x000fc60008410000 */
        /* <DEDUP_REMOVED lines=12> */
[----:B------:R-:W-:Y:S01]  /*eff0*/  FMUL.FTZ R145, R39, UR4 ;  /* 0x0000000427917c20 */ /* 0x000fe20008410000 */
[----:B------:R-:W-:Y:S01]  /*f000*/  HGMMA.64x64x16.F32 R88, R140, gdesc[UR8].tnspB, R88, gsb0 ;  /* 0x40e000088c587df0 */ /* 0x000fe20008000858 */
[----:B------:R-:W-:Y:S01]  /*f010*/  R2UR UR11, R11 ;  /* 0x000000000b0b72ca */ /* 0x000fe200000e0000 */
[----:B------:R-:W-:Y:S01]  /*f020*/  FMUL.FTZ R11, R24, UR4 ;  /* 0x00000004180b7c20 */ /* 0x000fe20008410000 */
[----:B------:R-:W-:Y:S01]  /*f030*/  FMUL.FTZ R24, R25, UR4 ;  /* 0x0000000419187c20 */ /* 0x000fe20008410000 */
[----:B------:R-:W-:Y:S01]  /*f040*/  FMUL.FTZ R25, R28, UR4 ;  /* 0x000000041c197c20 */ /* 0x000fe20008410000 */
[----:B------:R-:W-:Y:S01]  /*f050*/  FMUL.FTZ R28, R33, UR4 ;  /* 0x00000004211c7c20 */ /* 0x000fe20008410000 */
[----:B0-----:R-:W-:Y:S01]  /*f060*/  FMUL.FTZ R30, R37, UR4 ;  /* 0x00000004251e7c20 */ /* 0x001fe20008410000 */
        /* <DEDUP_REMOVED lines=8> */
[----:B------:R-:W2:Y:S01]  /*f0f0*/  MUFU.TANH R11, R11 ;  /* 0x0000000b000b7308 */ /* 0x000ea20000002400 */
[----:B0-----:R-:W-:Y:S01]  /*f100*/  FMUL.FTZ R31, R40, UR4 ;  /* 0x00000004281f7c20 */ /* 0x001fe20008410000 */
        /* <DEDUP_REMOVED lines=8> */
[----:B------:R-:W-:Y:S01]  /*f190*/  R2UR UR10, R10 ;  /* 0x000000000a0a72ca */ /* 0x000fe200000e0000 */
[----:B-1----:R-:W-:-:S02]  /*f1a0*/  IMAD.MOV.U32 R84, RZ, RZ, R150 ;  /* 0x000000ffff547224 */ /* 0x002fc400078e0096 */
[----:B------:R-:W-:Y:S01]  /*f1b0*/  FMUL.FTZ R73, R78, UR4 ;  /* 0x000000044e497c20 */ /* 0x000fe20008410000 */
[----:B------:R-:W-:Y:S01]  /*f1c0*/  FMUL.FTZ R76, R83, UR4 ;  /* 0x00000004534c7c20 */ /* 0x000fe20008410000 */
[----:B------:R-:W-:Y:S01]  /*f1d0*/  FMUL.FTZ R77, R86, UR4 ;  /* 0x00000004564d7c20 */ /* 0x000fe20008410000 */
[----:B------:R-:W-:Y:S01]  /*f1e0*/  FMUL.FTZ R78, R87, UR4 ;  /* 0x00000004574e7c20 */ /* 0x000fe20008410000 */
[----:B------:R-:W1:Y:S01]  /*f1f0*/  MUFU.TANH R25, R25 ;  /* 0x0000001900197308 */ /* 0x000e620000002400 */
[----:B--2---:R-:W-:-:S07]  /*f200*/  FMNMX.FTZ R9, R11, R15, !PT ;  /* 0x0000000f0b097209 */ /* 0x004fce0007810000 */
[----:B------:R-:W2:Y:S01]  /*f210*/  MUFU.TANH R28, R28 ;  /* 0x0000001c001c7308 */ /* 0x000ea20000002400 */
[----:B0-----:R-:W-:-:S07]  /*f220*/  FMNMX.FTZ R9, R24, R9, !PT ;  /* 0x0000000918097209 */ /* 0x001fce0007810000 */
[----:B------:R-:W0:Y:S01]  /*f230*/  MUFU.TANH R30, R30 ;  /* 0x0000001e001e7308 */ /* 0x000e220000002400 */
[----:B-1----:R-:W-:-:S04]  /*f240*/  FMNMX.FTZ R9, R25, R9, !PT ;  /* 0x0000000919097209 */ /* 0x002fc80007810000 */
[----:B------:R-:W-:-:S03]  /*f250*/  FMNMX.FTZ R9, R26, R9, !PT ;  /* 0x000000091a097209 */ /* 0x000fc60007810000 */
[----:B------:R-:W1:Y:S01]  /*f260*/  MUFU.TANH R31, R31 ;  /* 0x0000001f001f7308 */ /* 0x000e620000002400 */
[----:B------:R-:W-:-:S04]  /*f270*/  FMNMX.FTZ R9, R27, R9, !PT ;  /* 0x000000091b097209 */ /* 0x000fc80007810000 */
[----:B--2---:R-:W-:-:S03]  /*f280*/  FMNMX.FTZ R9, R28, R9, !PT ;  /* 0x000000091c097209 */ /* 0x004fc60007810000 */
[----:B------:R-:W2:Y:S01]  /*f290*/  MUFU.TANH R33, R33 ;  /* 0x0000002100217308 */ /* 0x000ea20000002400 */
[----:B------:R-:W-:-:S04]  /*f2a0*/  FMNMX.FTZ R9, R29, R9, !PT ;  /* 0x000000091d097209 */ /* 0x000fc80007810000 */
[----:B0-----:R-:W-:-:S03]  /*f2b0*/  FMNMX.FTZ R9, R30, R9, !PT ;  /* 0x000000091e097209 */ /* 0x001fc60007810000 */
[----:B------:R-:W0:Y:S01]  /*f2c0*/  MUFU.TANH R37, R37 ;  /* 0x0000002500257308 */ /* 0x000e220000002400 */
[----:B-1----:R-:W-:-:S04]  /*f2d0*/  FMNMX.FTZ R9, R31, R9, !PT ;  /* 0x000000091f097209 */ /* 0x002fc80007810000 */
[----:B------:R-:W-:Y:S01]  /*f2e0*/  FMNMX.FTZ R9, R32, R9, !PT ;  /* 0x0000000920097209 */ /* 0x000fe20007810000 */
[----:B------:R-:W-:Y:S02]  /*f2f0*/  WARPGROUP.DEPBAR.LE gsb0, 0x0 ;  /* 0x00008000000079c5 */ /* 0x000fe40000010000 */
[----:B------:R-:W1:Y:S01]  /*f300*/  MUFU.TANH R38, R38 ;  /* 0x0000002600267308 */ /* 0x000e620000002400 */
[----:B------:R-:W-:Y:S01]  /*f310*/  FMUL.FTZ R143, R42, UR4 ;  /* 0x000000042a8f7c20 */ /* 0x000fe20008410000 */
[----:B------:R-:W-:Y:S01]  /*f320*/  FMUL.FTZ R42, R53, UR4 ;  /* 0x00000004352a7c20 */ /* 0x000fe20008410000 */
[----:B--2---:R-:W-:Y:S01]  /*f330*/  FMNMX.FTZ R9, R33, R9, !PT ;  /* 0x0000000921097209 */ /* 0x004fe20007810000 */
[----:B------:R-:W-:Y:S01]  /*f340*/  FMUL.FTZ R141, R43, UR4 ;  /* 0x000000042b8d7c20 */ /* 0x000fe20008410000 */
[----:B------:R-:W-:Y:S01]  /*f350*/  FMUL.FTZ R43, R54, UR4 ;  /* 0x00000004362b7c20 */ /* 0x000fe20008410000 */
[----:B------:R-:W-:Y:S01]  /*f360*/  FMUL.FTZ R54, R64, UR4 ;  /* 0x0000000440367c20 */ /* 0x000fe20008410000 */
[----:B------:R-:W-:Y:S01]  /*f370*/  FMNMX.FTZ R9, R35, R9, !PT ;  /* 0x0000000923097209 */ /* 0x000fe20007810000 */
[----:B------:R-:W2:Y:S01]  /*f380*/  MUFU.TANH R42, R42 ;  /* 0x0000002a002a7308 */ /* 0x000ea20000002400 */
[----:B------:R-:W-:Y:S01]  /*f390*/  FMUL.FTZ R64, R81, UR4 ;  /* 0x0000000451407c20 */ /* 0x000fe20008410000 */
[----:B------:R-:W-:Y:S01]  /*f3a0*/  WARPGROUP.ARRIVE ;  /* 0x00000000000079c5 */ /* 0x000fe20000000000 */
[----:B0-----:R-:W-:Y:S01]  /*f3b0*/  FMNMX.FTZ R9, R37, R9, !PT ;  /* 0x0000000925097209 */ /* 0x001fe20007810000 */
[----:B------:R-:W-:-:S02]  /*f3c0*/  IMAD.MOV.U32 R81, RZ, RZ, R148 ;  /* 0x000000ffff517224 */ /* 0x000fc400078e0094 */
[----:B------:R-:W-:Y:S02]  /*f3d0*/  IMAD.MOV.U32 R53, RZ, RZ, 0x40000040 ;  /* 0x40000040ff357424 */ /* 0x000fe400078e00ff */
[----:B------:R-:W0:Y:S01]  /*f3e0*/  MUFU.TANH R49, R49 ;  /* 0x0000003100317308 */ /* 0x000e220000002400 */
[----:B-1----:R-:W-:Y:S01]  /*f3f0*/  FMNMX.FTZ R9, R38, R9, !PT ;  /* 0x0000000926097209 */ /* 0x002fe20007810000 */
[----:B------:R-:W-:Y:S01]  /*f400*/  HGMMA.64x64x16.F32 R88, R136, gdesc[UR8].tnspB, R88, gsb0 ;  /* 0x40e0000888587df0 */ /* 0x000fe20008000858 */
[----:B------:R-:W-:Y:S02]  /*f410*/  R2UR UR10, R52 ;  /* 0x00000000340a72ca */ /* 0x000fe400000e0000 */
[----:B------:R-:W-:Y:S02]  /*f420*/  FMNMX.FTZ R9, R41, R9, !PT ;  /* 0x0000000929097209 */ /* 0x000fe40007810000 */
[----:B------:R-:W-:Y:S01]  /*f430*/  R2UR UR11, R53 ;  /* 0x00000000350b72ca */ /* 0x000fe200000e0000 */
[----:B------:R-:W1:Y:S01]  /*f440*/  MUFU.TANH R50, R50 ;  /* 0x0000003200327308 */ /* 0x000e620000002400 */
[----:B--2---:R-:W-:-:S04]  /*f450*/  FMNMX.FTZ R9, R42, R9, !PT ;  /* 0x000000092a097209 */ /* 0x004fc80007810000 */
[----:B------:R-:W-:-:S03]  /*f460*/  FMNMX.FTZ R9, R45, R9, !PT ;  /* 0x000000092d097209 */ /* 0x000fc60007810000 */
[----:B------:R-:W2:Y:S01]  /*f470*/  MUFU.TANH R54, R54 ;  /* 0x0000003600367308 */ /* 0x000ea20000002400 */
[----:B------:R-:W-:-:S04]  /*f480*/  FMNMX.FTZ R9, R47, R9, !PT ;  /* 0x000000092f097209 */ /* 0x000fc80007810000 */
[----:B0-----:R-:W-:-:S03]  /*f490*/  FMNMX.FTZ R9, R49, R9, !PT ;  /* 0x0000000931097209 */ /* 0x001fc60007810000 */
        /* <DEDUP_REMOVED lines=17> */
[----:B------:R-:W-:Y:S01]  /*f5b0*/  IMAD.MOV.U32 R137, RZ, RZ, R146 ;  /* 0x000000ffff897224 */ /* 0x000fe200078e0092 */
[----:B------:R-:W-:Y:S01]  /*f5c0*/  WARPGROUP.ARRIVE ;  /* 0x00000000000079c5 */ /* 0x000fe20000000000 */
[----:B------:R-:W-:Y:S02]  /*f5d0*/  IMAD.MOV.U32 R139, RZ, RZ, R144 ;  /* 0x000000ffff8b7224 */ /* 0x000fe400078e0090 */
[----:B------:R-:W2:Y:S01]  /*f5e0*/  MUFU.TANH R64, R64 ;  /* 0x0000004000407308 */ /* 0x000ea20000002400 */
[----:B0-----:R-:W-:Y:S02]  /*f5f0*/  FMNMX.FTZ R9, R61, R9, !PT ;  /* 0x000000093d097209 */ /* 0x001fe40007810000 */
[----:B------:R-:W-:Y:S05]  /*f600*/  HGMMA.64x64x16.F32 R88, R132, gdesc[UR8].tnspB, R88, gsb0 ;  /* 0x40e0000884587df0 */ /* 0x000fea0008000858 */
[----:B------:R-:W0:Y:S01]  /*f610*/  MUFU.TANH R65, R65 ;  /* 0x0000004100417308 */ /* 0x000e220000002400 */
[----:B-1----:R-:W-:-:S07]  /*f620*/  FMNMX.FTZ R9, R62, R9, !PT ;  /* 0x000000093e097209 */ /* 0x002fce0007810000 */
[----:B------:R-:W1:Y:S01]  /*f630*/  MUFU.TANH R68, R68 ;  /* 0x0000004400447308 */ /* 0x000e620000002400 */
[----:B--2---:R-:W-:-:S07]  /*f640*/  FMNMX.FTZ R9, R64, R9, !PT ;  /* 0x0000000940097209 */ /* 0x004fce0007810000 */
[----:B------:R-:W2:Y:S01]  /*f650*/  MUFU.TANH R151, R151 ;  /* 0x0000009700977308 */ /* 0x000ea20000002400 */
[----:B0-----:R-:W-:-:S07]  /*f660*/  FMNMX.FTZ R9, R65, R9, !PT ;  /* 0x0000000941097209 */ /* 0x001fce0007810000 */
[----:B------:R-:W0:Y:S01]  /*f670*/  MUFU.TANH R149, R149 ;  /* 0x0000009500957308 */ /* 0x000e220000002400 */
[----:B-1----:R-:W-:-:S05]  /*f680*/  FMNMX.FTZ R10, R68, R9, !PT ;  /* 0x00000009440a7209 */ /* 0x002fca0007810000 */
[----:B------:R-:W1:Y:S02]  /*f690*/  SHFL.BFLY PT, R9, R10, 0x2, 0x1f ;  /* 0x0c401f000a097f89 */ /* 0x000e6400000e0000 */
[----:B------:R-:W3:Y:S08]  /*f6a0*/  MUFU.TANH R147, R147 ;  /* 0x0000009300937308 */ /* 0x000ef00000002400 */
[----:B------:R-:W4:Y:S08]  /*f6b0*/  MUFU.TANH R145, R145 ;  /* 0x0000009100917308 */ /* 0x000f300000002400 */
[----:B------:R-:W5:Y:S01]  /*f6c0*/  MUFU.TANH R143, R143 ;  /* 0x0000008f008f7308 */ /* 0x000f620000002400 */
[----:B-1----:R-:W-:-:S07]  /*f6d0*/  FMNMX.FTZ R10, R10, R9, !PT ;  /* 0x000000090a0a7209 */ /* 0x002fce0007810000 */
[----:B------:R-:W1:Y:S01]  /*f6e0*/  MUFU.TANH R141, R141 ;  /* 0x0000008d008d7308 */ /* 0x000e620000002400 */
[----:B------:R-:W2:Y:S07]  /*f6f0*/  SHFL.BFLY PT, R9, R10, 0x1, 0x1f ;  /* 0x0c201f000a097f89 */ /* 0x000eae00000e0000 */
[----:B------:R-:W1:Y:S08]  /*f700*/  MUFU.TANH R34, R34 ;  /* 0x0000002200227308 */ /* 0x000e700000002400 */
[----:B------:R-:W1:Y:S01]  /*f710*/  MUFU.TANH R36, R36 ;  /* 0x0000002400247308 */ /* 0x000e620000002400 */
[----:B------:R-:W-:-:S02]  /*f720*/  WARPGROUP.DEPBAR.LE gsb0, 0x0 ;  /* 0x00008000000079c5 */ /* 0x000fc40000010000 */
[----:B------:R-:W-:-:S05]  /*f730*/  WARPGROUP.ARRIVE ;  /* 0x00000000000079c5 */ /* 0x000fca0000000000 */
[----:B------:R-:W1:Y:S01]  /*f740*/  MUFU.TANH R39, R39 ;  /* 0x0000002700277308 */ /* 0x000e620000002400 */
[----:B--2---:R-:W-:Y:S01]  /*f750*/  FMNMX.FTZ R10, R10, R9, !PT ;  /* 0x000000090a0a7209 */ /* 0x004fe20007810000 */
[----:B------:R-:W-:-:S04]  /*f760*/  IMAD.U32 R9, RZ, RZ, UR6 ;  /* 0x00000006ff097e24 */ /* 0x000fc8000f8e00ff */
[CC--:B------:R-:W-:Y:S02]  /*f770*/  FMUL.FTZ R80, R10.reuse, R9.reuse ;  /* 0x000000090a507220 */ /* 0x0c0fe40000410000 */
[----:B------:R-:W2:Y:S01]  /*f780*/  MUFU.TANH R40, R40 ;  /* 0x0000002800287308 */ /* 0x000ea20000002400 */
[----:B------:R-:W-:Y:S01]  /*f790*/  FADD.FTZ R15, -R10, R15 ;  /* 0x0000000f0a0f7221 */ /* 0x000fe20000010100 */
[--C-:B------:R-:W-:Y:S01]  /*f7a0*/  FFMA.FTZ R148, R11, R9, -R80.reuse ;  /* 0x000000090b947223 */ /* 0x100fe20000010850 */
[----:B------:R-:W-:Y:S01]  /*f7b0*/  FMNMX.FTZ R11, R84, R13, !PT ;  /* 0x0000000d540b7209 */ /* 0x000fe20007810000 */
[-CC-:B------:R-:W-:Y:S01]  /*f7c0*/  FFMA.FTZ R52, R24, R9.reuse, -R80.reuse ;  /* 0x0000000918347223 */ /* 0x180fe20000010850 */
[----:B------:R-:W-:Y:S01]  /*f7d0*/  FFMA.FTZ R150, R25, R9, -R80 ;  /* 0x0000000919967223 */ /* 0x000fe20000010850 */
[----:B------:R-:W-:Y:S01]  /*f7e0*/  VIADD R24, R8, 0x280 ;  /* 0x0000028008187836 */ /* 0x000fe20000000000 */
[----:B------:R-:W-:Y:S01]  /*f7f0*/  FMNMX.FTZ R11, R81, R11, !PT ;  /* 0x0000000b510b7209 */ /* 0x000fe20007810000 */
[----:B------:R-:W2:Y:S01]  /*f800*/  MUFU.TANH R43, R43 ;  /* 0x0000002b002b7308 */ /* 0x000ea20000002400 */
[----:B------:R-:W-:-:S02]  /*f810*/  IMAD.MOV.U32 R25, RZ, RZ, 0x40000040 ;  /* 0x40000040ff197424 */ /* 0x000fc400078e00ff */
[--C-:B------:R-:W-:Y:S01]  /*f820*/  FFMA.FTZ R146, R29, R9, -R80.reuse ;  /* 0x000000091d927223 */ /* 0x100fe20000010850 */
[----:B------:R-:W-:Y:S01]  /*f830*/  FMNMX.FTZ R11, R137, R11, !PT ;  /* 0x0000000b890b7209 */ /* 0x000fe20007810000 */
[-CC-:B------:R-:W-:Y:S01]  /*f840*/  FFMA.FTZ R29, R42, R9.reuse, -R80.reuse ;  /* 0x000000092a1d7223 */ /* 0x180fe20000010850 */
[----:B------:R-:W-:Y:S01]  /*f850*/  R2UR UR10, R24 ;  /* 0x00000000180a72ca */ /* 0x000fe200000e0000 */
[--C-:B------:R-:W-:Y:S01]  /*f860*/  FFMA.FTZ R142, R33, R9, -R80.reuse ;  /* 0x00000009218e7223 */ /* 0x100fe20000010850 */
[----:B------:R-:W-:Y:S01]  /*f870*/  FMNMX.FTZ R11, R139, R11, !PT ;  /* 0x0000000b8b0b7209 */ /* 0x000fe20007810000 */
[----:B------:R-:W2:Y:S01]  /*f880*/  MUFU.TANH R44, R44 ;  /* 0x0000002c002c7308 */ /* 0x000ea20000002400 */
[----:B------:R-:W-:Y:S01]  /*f890*/  R2UR UR11, R25 ;  /* 0x00000000190b72ca */ /* 0x000fe200000e0000 */
[----:B------:R-:W-:Y:S01]  /*f8a0*/  FFMA.FTZ R33, R55, R9, -R80 ;  /* 0x0000000937217223 */ /* 0x000fe20000010850 */
[----:B------:R-:W-:Y:S01]  /*f8b0*/  FMNMX.FTZ R11, R151, R11, !PT ;  /* 0x0000000b970b7209 */ /* 0x000fe20007810000 */
[----:B------:R-:W-:-:S02]  /*f8c0*/  IMAD.MOV.U32 R25, RZ, RZ, 0x40000040 ;  /* 0x40000040ff197424 */ /* 0x000fc400078e00ff */
[-CC-:B------:R-:W-:Y:S01]  /*f8d0*/  FFMA.FTZ R138, R41, R9.reuse, -R80.reuse ;  /* 0x00000009298a7223 */ /* 0x180fe20000010850 */
[--C-:B------:R-:W-:Y:S01]  /*f8e0*/  FFMA.FTZ R41, R58, R9, -R80.reuse ;  /* 0x000000093a297223 */ /* 0x100fe20000010850 */
[----:B0-----:R-:W-:Y:S01]  /*f8f0*/  FMNMX.FTZ R11, R149, R11, !PT ;  /* 0x0000000b950b7209 */ /* 0x001fe20007810000 */
[----:B------:R-:W0:Y:S01]  /*f900*/  MUFU.TANH R46, R46 ;  /* 0x0000002e002e7308 */ /* 0x000e220000002400 */
[-CC-:B------:R-:W-:Y:S01]  /*f910*/  FFMA.FTZ R53, R28, R9.reuse, -R80.reuse ;  /* 0x000000091c357223 */ /* 0x180fe20000010850 */
[--C-:B------:R-:W-:Y:S01]  /*f920*/  FFMA.FTZ R28, R38, R9, -R80.reuse ;  /* 0x00000009261c7223 */ /* 0x100fe20000010850 */
[----:B---3--:R-:W-:Y:S01]  /*f930*/  FMNMX.FTZ R11, R147, R11, !PT ;  /* 0x0000000b930b7209 */ /* 0x008fe20007810000 */
[-CC-:B------:R-:W-:Y:S01]  /*f940*/  FFMA.FTZ R38, R57, R9.reuse, -R80.reuse ;  /* 0x0000000939267223 */ /* 0x180fe20000010850 */
[--C-:B------:R-:W-:Y:S01]  /*f950*/  FFMA.FTZ R136, R37, R9, -R80.reuse ;  /* 0x0000000925887223 */ /* 0x100fe20000010850 */
[----:B------:R-:W-:Y:S01]  /*f960*/  HGMMA.64x64x16.F32 R88, R128, gdesc[UR8].tnspB, R88, gsb0 ;  /* 0x40e0000880587df0 */ /* 0x000fe20008000858 */
[----:B----4-:R-:W-:Y:S01]  /*f970*/  FMNMX.FTZ R11, R145, R11, !PT ;  /* 0x0000000b910b7209 */ /* 0x010fe20007810000 */
[----:B------:R-:W3:Y:S01]  /*f980*/  MUFU.TANH R48, R48 ;  /* 0x0000003000307308 */ /* 0x000ee20000002400 */
[----:B------:R-:W-:Y:S01]  /*f990*/  R2UR UR11, R25 ;  /* 0x00000000190b72ca */ /* 0x000fe200000e0000 */
[----:B------:R-:W-:Y:S01]  /*f9a0*/  IMAD.MOV.U32 R25, RZ, RZ, 0x40000040 ;  /* 0x40000040ff197424 */ /* 0x000fe200078e00ff */
[----:B-----5:R-:W-:Y:S01]  /*f9b0*/  FMNMX.FTZ R11, R143, R11, !PT ;  /* 0x0000000b8f0b7209 */ /* 0x020fe20007810000 */
[-C--:B------:R-:W-:Y:S01]  /*f9c0*/  FMUL.FTZ R15, R15, R9.reuse ;  /* 0x000000090f0f7220 */ /* 0x080fe20000410000 */
[-CC-:B------:R-:W-:Y:S01]  /*f9d0*/  FFMA.FTZ R37, R56, R9.reuse, -R80.reuse ;  /* 0x0000000938257223 */ /* 0x180fe20000010850 */
[--C-:B------:R-:W-:Y:S01]  /*f9e0*/  FFMA.FTZ R68, R68, R9, -R80.reuse ;  /* 0x0000000944447223 */ /* 0x100fe20000010850 */
[----:B-1----:R-:W-:Y:S01]  /*f9f0*/  FMNMX.FTZ R11, R141, R11, !PT ;  /* 0x0000000b8d0b7209 */ /* 0x002fe20007810000 */
[----:B------:R-:W1:Y:S01]  /*fa00*/  MUFU.TANH R51, R51 ;  /* 0x0000003300337308 */ /* 0x000e620000002400 */
        /* <DEDUP_REMOVED lines=9> */
[--C-:B------:R-:W-:Y:S01]  /*faa0*/  FFMA.FTZ R144, R27, R9, -R80.reuse ;  /* 0x000000091b907223 */ /* 0x100fe20000010850 */
[----:B------:R-:W-:Y:S01]  /*fab0*/  FMNMX.FTZ R11, R39, R11, !PT ;  /* 0x0000000b270b7209 */ /* 0x000fe20007810000 */
[-CC-:B------:R-:W-:Y:S01]  /*fac0*/  FFMA.FTZ R45, R60, R9.reuse, -R80.reuse ;  /* 0x000000093c2d7223 */ /* 0x180fe20000010850 */
[-CC-:B------:R-:W-:Y:S01]  /*fad0*/  FFMA.FTZ R27, R32, R9.reuse, -R80.reuse ;  /* 0x00000009201b7223 */ /* 0x180fe20000010850 */
[--C-:B------:R-:W-:Y:S01]  /*fae0*/  FFMA.FTZ R32, R50, R9, -R80.reuse ;  /* 0x0000000932207223 */ /* 0x100fe20000010850 */
[----:B--2---:R-:W-:Y:S01]  /*faf0*/  FMNMX.FTZ R11, R40, R11, !PT ;  /* 0x0000000b280b7209 */ /* 0x004fe20007810000 */
[----:B------:R-:W2:Y:S01]  /*fb00*/  MUFU.TANH R70, R70 ;  /* 0x0000004600467308 */ /* 0x000ea20000002400 */
[-CC-:B------:R-:W-:Y:S01]  /*fb10*/  FFMA.FTZ R50, R64, R9.reuse, -R80.reuse ;  /* 0x0000000940327223 */ /* 0x180fe20000010850 */
[--C-:B------:R-:W-:Y:S01]  /*fb20*/  FFMA.FTZ R134, R49, R9, -R80.reuse ;  /* 0x0000000931867223 */ /* 0x100fe20000010850 */
[----:B------:R-:W-:Y:S01]  /*fb30*/  FMNMX.FTZ R11, R43, R11, !PT ;  /* 0x0000000b2b0b7209 */ /* 0x000fe20007810000 */
[-CC-:B------:R-:W-:Y:S01]  /*fb40*/  FFMA.FTZ R140, R31, R9.reuse, -R80.reuse ;  /* 0x000000091f8c7223 */ /* 0x180fe20000010850 */
[-CC-:B------:R-:W-:Y:S01]  /*fb50*/  FFMA.FTZ R49, R62, R9.reuse, -R80.reuse ;  /* 0x000000093e317223 */ /* 0x180fe20000010850 */
[--C-:B------:R-:W-:Y:S01]  /*fb60*/  FFMA.FTZ R31, R54, R9, -R80.reuse ;  /* 0x00000009361f7223 */ /* 0x100fe20000010850 */
[----:B------:R-:W-:Y:S01]  /*fb70*/  FMNMX.FTZ R11, R44, R11, !PT ;  /* 0x0000000b2c0b7209 */ /* 0x000fe20007810000 */
[----:B------:R-:W5:Y:S01]  /*fb80*/  MUFU.TANH R71, R71 ;  /* 0x0000004700477308 */ /* 0x000f620000002400 */
[----:B------:R-:W-:-:S02]  /*fb90*/  FFMA.FTZ R54, R65, R9, -R80 ;  /* 0x0000000941367223 */ /* 0x000fc40000010850 */
[----:B0-----:R-:W-:-:S04]  /*fba0*/  FMNMX.FTZ R11, R46, R11, !PT ;  /* 0x0000000b2e0b7209 */ /* 0x001fc80007810000 */
[----:B---3--:R-:W-:Y:S01]  /*fbb0*/  FMNMX.FTZ R11, R48, R11, !PT ;  /* 0x0000000b300b7209 */ /* 0x008fe20007810000 */
[----:B------:R-:W0:Y:S03]  /*fbc0*/  MUFU.TANH R72, R72 ;  /* 0x0000004800487308 */ /* 0x000e260000002400 */
[----:B-1----:R-:W-:-:S04]  /*fbd0*/  FMNMX.FTZ R11, R51, R11, !PT ;  /* 0x0000000b330b7209 */ /* 0x002fc80007810000 */
[----:B------:R-:W-:Y:S01]  /*fbe0*/  FMNMX.FTZ R11, R63, R11, !PT ;  /* 0x0000000b3f0b7209 */ /* 0x000fe20007810000 */
[----:B------:R-:W1:Y:S03]  /*fbf0*/  MUFU.TANH R73, R73 ;  /* 0x0000004900497308 */ /* 0x000e660000002400 */
[----:B------:R-:W-:-:S04]  /*fc00*/  FMNMX.FTZ R11, R66, R11, !PT ;  /* 0x0000000b420b7209 */ /* 0x000fc80007810000 */
[----:B------:R-:W-:Y:S01]  /*fc10*/  FMNMX.FTZ R11, R67, R11, !PT ;  /* 0x0000000b430b7209 */ /* 0x000fe20007810000 */
[----:B------:R-:W3:Y:S03]  /*fc20*/  MUFU.TANH R74, R74 ;  /* 0x0000004a004a7308 */ /* 0x000ee60000002400 */
[----:B----4-:R-:W-:-:S04]  /*fc30*/  FMNMX.FTZ R11, R69, R11, !PT ;  /* 0x0000000b450b7209 */ /* 0x010fc80007810000 */
[----:B--2---:R-:W-:Y:S01]  /*fc40*/  FMNMX.FTZ R11, R70, R11, !PT ;  /* 0x0000000b460b7209 */ /* 0x004fe20007810000 */
[----:B------:R-:W2:Y:S03]  /*fc50*/  MUFU.TANH R75, R75 ;  /* 0x0000004b004b7308 */ /* 0x000ea60000002400 */
[----:B-----5:R-:W-:-:S04]  /*fc60*/  FMNMX.FTZ R11, R71, R11, !PT ;  /* 0x0000000b470b7209 */ /* 0x020fc80007810000 */
[----:B0-----:R-:W-:Y:S01]  /*fc70*/  FMNMX.FTZ R11, R72, R11, !PT ;  /* 0x0000000b480b7209 */ /* 0x001fe20007810000 */
[----:B------:R-:W0:Y:S03]  /*fc80*/  MUFU.TANH R76, R76 ;  /* 0x0000004c004c7308 */ /* 0x000e260000002400 */
[----:B-1----:R-:W-:Y:S01]  /*fc90*/  FMNMX.FTZ R11, R73, R11, !PT ;  /* 0x0000000b490b7209 */ /* 0x002fe20007810000 */
[----:B------:R-:W-:Y:S02]  /*fca0*/  WARPGROUP.DEPBAR.LE gsb0, 0x0 ;  /* 0x00008000000079c5 */ /* 0x000fe40000010000 */
[----:B------:R-:W-:Y:S01]  /*fcb0*/  WARPGROUP.ARRIVE ;  /* 0x00000000000079c5 */ /* 0x000fe20000000000 */
[----:B---3--:R-:W-:Y:S01]  /*fcc0*/  FMNMX.FTZ R11, R74, R11, !PT ;  /* 0x0000000b4a0b7209 */ /* 0x008fe20007810000 */
[----:B------:R-:W1:Y:S03]  /*fcd0*/  MUFU.TANH R77, R77 ;  /* 0x0000004d004d7308 */ /* 0x000e660000002400 */
[----:B--2---:R-:W-:-:S05]  /*fce0*/  FMNMX.FTZ R11, R75, R11, !PT ;  /* 0x0000000b4b0b7209 */ /* 0x004fca0007810000 */
[----:B------:R-:W2:Y:S01]  /*fcf0*/  MUFU.TANH R78, R78 ;  /* 0x0000004e004e7308 */ /* 0x000ea20000002400 */
[----:B0-----:R-:W-:-:S07]  /*fd00*/  FMNMX.FTZ R11, R76, R11, !PT ;  /* 0x0000000b4c0b7209 */ /* 0x001fce0007810000 */
[----:B------:R-:W-:Y:S01]  /*fd10*/  MUFU.EX2 R15, R15 ;  /* 0x0000000f000f7308 */ /* 0x000fe20000000800 */
[----:B-1----:R-:W-:-:S07]  /*fd20*/  FMNMX.FTZ R11, R77, R11, !PT ;  /* 0x0000000b4d0b7209 */ /* 0x002fce0007810000 */
[----:B------:R-:W0:Y:S01]  /*fd30*/  MUFU.EX2 R148, R148 ;  /* 0x0000009400947308 */ /* 0x000e220000000800 */
[----:B--2---:R-:W-:-:S05]  /*fd40*/  FMNMX.FTZ R11, R78, R11, !PT ;  /* 0x0000000b4e0b7209 */ /* 0x004fca0007810000 */
[----:B------:R-:W1:Y:S02]  /*fd50*/  SHFL.BFLY PT, R42, R11, 0x2, 0x1f ;  /* 0x0c401f000b2a7f89 */ /* 0x000e6400000e0000 */
[----:B------:R-:W2:Y:S08]  /*fd60*/  MUFU.EX2 R52, R52 ;  /* 0x0000003400347308 */ /* 0x000eb00000000800 */
[----:B------:R-:W3:Y:S01]  /*fd70*/  MUFU.EX2 R150, R150 ;  /* 0x0000009600967308 */ /* 0x000ee20000000800 */
[----:B0-----:R-:W-:-:S07]  /*fd80*/  FFMA.FTZ R3, R15, R3, R148 ;  /* 0x000000030f037223 */ /* 0x001fce0000010094 */
[----:B------:R-:W0:Y:S01]  /*fd90*/  MUFU.EX2 R79, R79 ;  /* 0x0000004f004f7308 */ /* 0x000e220000000800 */
[C---:B--2---:R-:W-:Y:S01]  /*fda0*/  FADD.FTZ R3, R52.reuse, R3 ;  /* 0x0000000334037221 */ /* 0x044fe20000010000 */
[----:B------:R-:W-:Y:S02]  /*fdb0*/  F2FP.F16.F32.PACK_AB R148, R52, R148 ;  /* 0x000000943494723e */ /* 0x000fe400000000ff */
[----:B-1----:R-:W-:Y:S01]  /*fdc0*/  FMNMX.FTZ R11, R11, R42, !PT ;  /* 0x0000002a0b0b7209 */ /* 0x002fe20007810000 */
[----:B------:R-:W-:-:S03]  /*fdd0*/  FFMA.FTZ R42, R59, R9, -R80 ;  /* 0x000000093b2a7223 */ /* 0x000fc60000010850 */
[----:B------:R-:W-:Y:S01]  /*fde0*/  MUFU.EX2 R144, R144 ;  /* 0x0000009000907308 */ /* 0x000fe20000000800 */
[----:B------:R-:W1:Y:S07]  /*fdf0*/  SHFL.BFLY PT, R24, R11, 0x1, 0x1f ;  /* 0x0c201f000b187f89 */ /* 0x000e6e00000e0000 */
[----:B------:R-:W-:Y:S08]  /*fe00*/  MUFU.EX2 R53, R53 ;  /* 0x0000003500357308 */ /* 0x000ff00000000800 */
[----:B------:R-:W-:Y:S08]  /*fe10*/  MUFU.EX2 R146, R146 ;  /* 0x0000009200927308 */ /* 0x000ff00000000800 */
[----:B------:R-:W-:Y:S01]  /*fe20*/  MUFU.EX2 R26, R26 ;  /* 0x0000001a001a7308 */ /* 0x000fe20000000800 */
[----:B-1----:R-:W-:-:S05]  /*fe30*/  FMNMX.FTZ R11, R11, R24, !PT ;  /* 0x000000180b0b7209 */ /* 0x002fca0007810000 */
[C---:B------:R-:W-:Y:S01]  /*fe40*/  FADD.FTZ R24, -R11.reuse, R13 ;  /* 0x0000000d0b187221 */ /* 0x040fe20000010100 */
[-C--:B------:R-:W-:Y:S01]  /*fe50*/  FMUL.FTZ R58, R11, R9.reuse ;  /* 0x000000090b3a7220 */ /* 0x080fe20000410000 */
[----:B------:R-:W-:Y:S02]  /*fe60*/  MUFU.EX2 R13, R68 ;  /* 0x00000044000d7308 */ /* 0x000fe40000000800 */
[-C--:B------:R-:W-:Y:S01]  /*fe70*/  FMUL.FTZ R24, R24, R9.reuse ;  /* 0x0000000918187220 */ /* 0x080fe20000410000 */
[-CC-:B------:R-:W-:Y:S01]  /*fe80*/  FFMA.FTZ R57, R81, R9.reuse, -R58.reuse ;  /* 0x0000000951397223 */ /* 0x180fe2000001083a */
[-CC-:B------:R-:W-:Y:S01]  /*fe90*/  FFMA.FTZ R56, R84, R9.reuse, -R58.reuse ;  /* 0x0000000954387223 */ /* 0x180fe2000001083a */
[----:B------:R-:W1:Y:S01]  /*fea0*/  S2R R81, SR_TID.X ;  /* 0x0000000000517919 */ /* 0x000e620000002100 */
[-CC-:B------:R-:W-:Y:S01]  /*feb0*/  FFMA.FTZ R59, R137, R9.reuse, -R58.reuse ;  /* 0x00000009893b7223 */ /* 0x180fe2000001083a */
[-CC-:B------:R-:W-:Y:S01]  /*fec0*/  FFMA.FTZ R61, R139, R9.reuse, -R58.reuse ;  /* 0x000000098b3d7223 */ /* 0x180fe2000001083a */
[----:B------:R2:W-:Y:S01]  /*fed0*/  MUFU.EX2 R55, R24 ;  /* 0x0000001800377308 */ /* 0x0005e20000000800 */
[-CC-:B------:R-:W-:Y:S01]  /*fee0*/  FFMA.FTZ R60, R151, R9.reuse, -R58.reuse ;  /* 0x00000009973c7223 */ /* 0x180fe2000001083a */
[-CC-:B------:R-:W-:Y:S01]  /*fef0*/  FFMA.FTZ R137, R39, R9.reuse, -R58.reuse ;  /* 0x0000000927897223 */ /* 0x180fe2000001083a */
[-CC-:B------:R-:W-:Y:S01]  /*ff00*/  FFMA.FTZ R64, R149, R9.reuse, -R58.reuse ;  /* 0x0000000995407223 */ /* 0x180fe2000001083a */
[-CC-:B------:R-:W-:Y:S01]  /*ff10*/  FFMA.FTZ R147, R147, R9.reuse, -R58.reuse ;  /* 0x0000000993937223 */ /* 0x180fe2000001083a */
[-CC-:B------:R-:W-:Y:S01]  /*ff20*/  FFMA.FTZ R62, R143, R9.reuse, -R58.reuse ;  /* 0x000000098f3e7223 */ /* 0x180fe2000001083a */
[-CC-:B------:R-:W-:Y:S01]  /*ff30*/  FFMA.FTZ R143, R34, R9.reuse, -R58.reuse ;  /* 0x00000009228f7223 */ /* 0x180fe2000001083a */
[-CC-:B------:R-:W-:Y:S01]  /*ff40*/  FFMA.FTZ R65, R145, R9.reuse, -R58.reuse ;  /* 0x0000000991417223 */ /* 0x180fe2000001083a */
[----:B------:R-:W4:Y:S01]  /*ff50*/  MUFU.EX2 R56, R56 ;  /* 0x0000003800387308 */ /* 0x000f220000000800 */
[----:B--2---:R-:W-:Y:S01]  /*ff60*/  IADD3 R24, R8, 0x300, RZ ;  /* 0x0000030008187810 */ /* 0x004fe20007ffe0ff */
[-CC-:B------:R-:W-:Y:S01]  /*ff70*/  FFMA.FTZ R34, R36, R9.reuse, -R58.reuse ;  /* 0x0000000924227223 */ /* 0x180fe2000001083a */
[----:B------:R-:W-:Y:S01]  /*ff80*/  FFMA.FTZ R36, R40, R9, -R58 ;  /* 0x0000000928247223 */ /* 0x000fe2000001083a */
[----:B---3--:R-:W-:Y:S01]  /*ff90*/  FADD.FTZ R40, R150, R3 ;  /* 0x0000000396287221 */ /* 0x008fe20000010000 */
[----:B------:R-:W-:Y:S01]  /*ffa0*/  R2UR UR10, R24 ;  /* 0x00000000180a72ca */ /* 0x000fe200000e0000 */
[----:B------:R-:W-:-:S02]  /*ffb0*/  VIADD R24, R8, 0x380 ;  /* 0x0000038008187836 */ /* 0x000fc40000000000 */
[-C--:B------:R-:W-:Y:S01]  /*ffc0*/  FFMA.FTZ R141, R141, R9.reuse, -R58 ;  /* 0x000000098d8d7223 */ /* 0x080fe2000001083a */
[----:B------:R-:W2:Y:S01]  /*ffd0*/  MUFU.EX2 R57, R57 ;  /* 0x0000003900397308 */ /* 0x000ea20000000800 */
[----:B0-----:R-:W-:Y:S01]  /*ffe0*/  FADD.FTZ R3, R79, R40 ;  /* 0x000000284f037221 */ /* 0x001fe20000010000 */
[-CC-:B------:R-:W-:Y:S01]  /*fff0*/  FFMA.FTZ R139, R43, R9.reuse, -R58.reuse ;  /* 0x000000092b8b7223 */ /* 0x180fe2000001083a */
[-CC-:B------:R-:W-:Y:S01]  /*10000*/  FFMA.FTZ R8, R44, R9.reuse, -R58.reuse ;  /* 0x000000092c087223 */ /* 0x180fe2000001083a */
[-CC-:B------:R-:W-:Y:S01]  /*10010*/  FFMA.FTZ R133, R46, R9.reuse, -R58.reuse ;  /* 0x000000092e857223 */ /* 0x180fe2000001083a */
[-CC-:B------:R-:W-:Y:S01]  /*10020*/  FFMA.FTZ R48, R48, R9.reuse, -R58.reuse ;  /* 0x0000000930307223 */ /* 0x180fe2000001083a */
[-CC-:B------:R-:W-:Y:S01]  /*10030*/  FFMA.FTZ R135, R51, R9.reuse, -R58.reuse ;  /* 0x0000000933877223 */ /* 0x180fe2000001083a */
[-C--:B------:R-:W-:Y:S01]  /*10040*/  FFMA.FTZ R129, R66, R9.reuse, -R58 ;  /* 0x0000000942817223 */ /* 0x080fe2000001083a */
[----:B------:R-:W-:Y:S01]  /*10050*/  MUFU.EX2 R59, R59 ;  /* 0x0000003b003b7308 */ /* 0x000fe20000000800 */
[----:B----4-:R-:W-:Y:S01]  /*10060*/  FFMA.FTZ R0, R55, R0, R56 ;  /* 0x0000000037007223 */ /* 0x010fe20000010038 */
[----:B------:R-:W-:Y:S01]  /*10070*/  HGMMA.64x64x16.F32 R88, R124, gdesc[UR8].tnspB, R88, gsb0 ;  /* 0x40e000087c587df0 */ /* 0x000fe20008000858 */
[----:B------:R-:W-:Y:S01]  /*10080*/  R2UR UR10, R24 ;  /* 0x00000000180a72ca */ /* 0x000fe200000e0000 */
[-C--:B------:R-:W-:Y:S01]  /*10090*/  FFMA.FTZ R131, R69, R9.reuse, -R58 ;  /* 0x0000000945837223 */ /* 0x080fe2000001083a */
[----:B------:R-:W-:Y:S01]  /*100a0*/  R2UR UR11, R25 ;  /* 0x00000000190b72ca */ /* 0x000fe200000e0000 */
[----:B------:R-:W-:Y:S01]  /*100b0*/  @!P1 IMAD R25, R18, 0x8, R2 ;  /* 0x0000000812199824 */ /* 0x000fe200078e0202 */
[----:B-1----:R-:W-:Y:S01]  /*100c0*/  SHF.R.U32.HI R68, RZ, 0x7, R81 ;  /* 0x00000007ff447819 */ /* 0x002fe20000011651 */
[----:B------:R-:W0:Y:S01]  /*100d0*/  MUFU.EX2 R61, R61 ;  /* 0x0000003d003d7308 */ /* 0x000e220000000800 */
[----:B------:R-:W-:Y:S01]  /*100e0*/  ISETP.GE.U32.AND P2, PT, R81, 0x180, PT ;  /* 0x000001805100780c */ /* 0x000fe20003f46070 */
[----:B------:R-:W-:Y:S01]  /*100f0*/  @!P1 VIADD R25, R25, 0x16840 ;  /* 0x0001684019199836 */ /* 0x000fe20000000000 */
[----:B------:R-:W-:Y:S01]  /*10100*/  IADD3 R24, R68, 0x9, RZ ;  /* 0x0000000944187810 */ /* 0x000fe20007ffe0ff */
[-CC-:B------:R-:W-:Y:S01]  /*10110*/  FFMA.FTZ R73, R73, R9.reuse, -R58.reuse ;  /* 0x0000000949497223 */ /* 0x180fe2000001083a */
[-CC-:B------:R-:W-:Y:S01]  /*10120*/  FFMA.FTZ R74, R74, R9.reuse, -R58.reuse ;  /* 0x000000094a4a7223 */ /* 0x180fe2000001083a */
[-CC-:B------:R-:W-:Y:S01]  /*10130*/  FFMA.FTZ R75, R75, R9.reuse, -R58.reuse ;  /* 0x000000094b4b7223 */ /* 0x180fe2000001083a */
[----:B------:R-:W-:Y:S01]  /*10140*/  SEL R39, R24, 0x9, !P2 ;  /* 0x0000000918277807 */ /* 0x000fe20005000000 */
[----:B------:R-:W-:Y:S01]  /*10150*/  MUFU.EX2 R60, R60 ;  /* 0x0000003c003c7308 */ /* 0x000fe20000000800 */
[----:B------:R-:W-:Y:S01]  /*10160*/  @!P1 PRMT R25, RZ, 0x654, R25 ;  /* 0x00000654ff199816 */ /* 0x000fe20000000019 */
[-CC-:B------:R-:W-:Y:S01]  /*10170*/  FFMA.FTZ R76, R76, R9.reuse, -R58.reuse ;  /* 0x000000094c4c7223 */ /* 0x180fe2000001083a */
[----:B------:R-:W-:Y:S01]  /*10180*/  FFMA.FTZ R77, R77, R9, -R58 ;  /* 0x000000094d4d7223 */ /* 0x000fe2000001083a */
[C---:B------:R-:W-:Y:S01]  /*10190*/  ISETP.GT.AND P2, PT, R12.reuse, RZ, PT ;  /* 0x000000ff0c00720c */ /* 0x040fe20003f44270 */
[----:B------:R-:W-:Y:S01]  /*101a0*/  VIADD R12, R12, 0xffffffff ;  /* 0xffffffff0c0c7836 */ /* 0x000fe20000000000 */
[----:B------:R-:W-:-:S02]  /*101b0*/  F2FP.F16.F32.PACK_AB R150, R79, R150 ;  /* 0x000000964f96723e */ /* 0x000fc400000000ff */
[----:B------:R-:W1:Y:S01]  /*101c0*/  MUFU.EX2 R64, R64 ;  /* 0x0000004000407308 */ /* 0x000e620000000800 */
[----:B--2---:R-:W-:Y:S02]  /*101d0*/  F2FP.F16.F32.PACK_AB R149, R57, R56 ;  /* 0x000000383995723e */ /* 0x004fe400000000ff */
[----:B0-----:R-:W-:-:S05]  /*101e0*/  F2FP.F16.F32.PACK_AB R151, R61, R59 ;  /* 0x0000003b3d97723e */ /* 0x001fca00000000ff */
[----:B------:R-:W0:Y:S08]  /*101f0*/  MUFU.EX2 R147, R147 ;  /* 0x0000009300937308 */ /* 0x000e300000000800 */
[----:B------:R-:W2:Y:S01]  /*10200*/  MUFU.EX2 R65, R65 ;  /* 0x0000004100417308 */ /* 0x000ea20000000800 */
[----:B-1----:R-:W-:-:S07]  /*10210*/  F2FP.F16.F32.PACK_AB R145, R64, R60 ;  /* 0x0000003c4091723e */ /* 0x002fce00000000ff */
[----:B------:R-:W-:Y:S08]  /*10220*/  MUFU.EX2 R140, R140 ;  /* 0x0000008c008c7308 */ /* 0x000ff00000000800 */
[----:B------:R-:W1:Y:S08]  /*10230*/  MUFU.EX2 R62, R62 ;  /* 0x0000003e003e7308 */ /* 0x000e700000000800 */
[----:B------:R-:W-:Y:S08]  /*10240*/  MUFU.EX2 R27, R27 ;  /* 0x0000001b001b7308 */ /* 0x000ff00000000800 */
[----:B------:R-:W3:Y:S01]  /*10250*/  MUFU.EX2 R141, R141 ;  /* 0x0000008d008d7308 */ /* 0x000ee20000000800 */
[----:B------:R-:W-:-:S02]  /*10260*/  WARPGROUP.DEPBAR.LE gsb0, 0x0 ;  /* 0x00008000000079c5 */ /* 0x000fc40000010000 */
[----:B------:R-:W-:-:S05]  /*10270*/  WARPGROUP.ARRIVE ;  /* 0x00000000000079c5 */ /* 0x000fca0000000000 */
[----:B------:R-:W-:Y:S01]  /*10280*/  MUFU.EX2 R142, R142 ;  /* 0x0000008e008e7308 */ /* 0x000fe20000000800 */
[----:B------:R-:W-:Y:S01]  /*10290*/  FFMA.FTZ R125, R71, R9, -R58 ;  /* 0x00000009477d7223 */ /* 0x000fe2000001083a */
[----:B------:R-:W-:Y:S06]  /*102a0*/  HGMMA.64x64x16.F32 R88, R120, gdesc[UR8].tnspB, R88, gsb0 ;  /* 0x40e0000878587df0 */ /* 0x000fec0008000858 */
[----:B------:R-:W4:Y:S08]  /*102b0*/  MUFU.EX2 R143, R143 ;  /* 0x0000008f008f7308 */ /* 0x000f300000000800 */
[----:B------:R-:W-:Y:S08]  /*102c0*/  MUFU.EX2 R30, R30 ;  /* 0x0000001e001e7308 */ /* 0x000ff00000000800 */
[----:B------:R-:W5:Y:S08]  /*102d0*/  MUFU.EX2 R34, R34 ;  /* 0x0000002200227308 */ /* 0x000f700000000800 */
[----:B------:R-:W-:Y:S08]  /*102e0*/  MUFU.EX2 R136, R136 ;  /* 0x0000008800887308 */ /* 0x000ff00000000800 */
[----:B------:R-:W5:Y:S08]  /*102f0*/  MUFU.EX2 R137, R137 ;  /* 0x0000008900897308 */ /* 0x000f700000000800 */
[----:B------:R-:W-:Y:S08]  /*10300*/  MUFU.EX2 R28, R28 ;  /* 0x0000001c001c7308 */ /* 0x000ff00000000800 */
[----:B------:R-:W5:Y:S08]  /*10310*/  MUFU.EX2 R36, R36 ;  /* 0x0000002400247308 */ /* 0x000f700000000800 */
[----:B------:R-:W5:Y:S08]  /*10320*/  MUFU.EX2 R138, R138 ;  /* 0x0000008a008a7308 */ /* 0x000f700000000800 */
[----:B------:R-:W5:Y:S08]  /*10330*/  MUFU.EX2 R139, R139 ;  /* 0x0000008b008b7308 */ /* 0x000f700000000800 */
[----:B------:R-:W5:Y:S01]  /*10340*/  MUFU.EX2 R29, R29 ;  /* 0x0000001d001d7308 */ /* 0x000f620000000800 */
[----:B------:R-:W-:-:S02]  /*10350*/  WARPGROUP.DEPBAR.LE gsb0, 0x0 ;  /* 0x00008000000079c5 */ /* 0x000fc40000010000 */
[----:B------:R0:W-:Y:S06]  /*10360*/  BAR.ARV R39, 0x100 ;  /* 0x000400270000751d */ /* 0x0001ec0000002000 */
[----:B------:R2:W-:Y:S01]  /*10370*/  @!P1 SYNCS.ARRIVE.TRANS64.RED.A1T0 RZ, [R25+URZ], RZ ;  /* 0x000000ff19ff99a7 */ /* 0x0005e2000810043f */
[----:B------:R-:W5:Y:S01]  /*10380*/  MUFU.EX2 R8, R8 ;  /* 0x0000000800087308 */ /* 0x000f620000000800 */
[-C--:B------:R-:W-:Y:S01]  /*10390*/  FMUL.FTZ R88, R88, R15.reuse ;  /* 0x0000000f58587220 */ /* 0x080fe20000410000 */
[-C--:B------:R-:W-:Y:S01]  /*103a0*/  FMUL.FTZ R89, R89, R15.reuse ;  /* 0x0000000f59597220 */ /* 0x080fe20000410000 */
[-C--:B------:R-:W-:Y:S01]  /*103b0*/  FMUL.FTZ R92, R92, R15.reuse ;  /* 0x0000000f5c5c7220 */ /* 0x080fe20000410000 */
[-C--:B------:R-:W-:Y:S01]  /*103c0*/  FMUL.FTZ R93, R93, R15.reuse ;  /* 0x0000000f5d5d7220 */ /* 0x080fe20000410000 */
[-C--:B------:R-:W-:Y:S01]  /*103d0*/  FMUL.FTZ R96, R96, R15.reuse ;  /* 0x0000000f60607220 */ /* 0x080fe20000410000 */
[----:B------:R-:W-:Y:S01]  /*103e0*/  FMUL.FTZ R97, R97, R15 ;  /* 0x0000000f61617220 */ /* 0x000fe20000410000 */
[----:B--2---:R-:W-:-:S02]  /*103f0*/  @!P1 IMAD R25, R14, 0x8, R2 ;  /* 0x000000080e199824 */ /* 0x004fc400078e0202 */
[----:B------:R-:W-:Y:S01]  /*10400*/  FADD.FTZ R14, R57, R0 ;  /* 0x00000000390e7221 */ /* 0x000fe20000010000 */
[----:B------:R-:W2:Y:S01]  /*10410*/  MUFU.EX2 R132, R132 ;  /* 0x0000008400847308 */ /* 0x000ea20000000800 */
[----:B------:R-:W-:Y:S01]  /*10420*/  FFMA.FTZ R0, R63, R9, -R58 ;  /* 0x000000093f007223 */ /* 0x000fe2000001083a */
[----:B------:R-:W-:Y:S02]  /*10430*/  @!P1 VIADD R25, R25, 0x16860 ;  /* 0x0001686019199836 */ /* 0x000fe40000000000 */
[----:B------:R-:W-:Y:S01]  /*10440*/  FADD.FTZ R14, R59, R14 ;  /* 0x0000000e3b0e7221 */ /* 0x000fe20000010000 */
[-C--:B------:R-:W-:Y:S01]  /*10450*/  FMUL.FTZ R100, R100, R15.reuse ;  /* 0x0000000f64647220 */ /* 0x080fe20000410000 */
[-C--:B------:R-:W-:Y:S01]  /*10460*/  FMUL.FTZ R101, R101, R15.reuse ;  /* 0x0000000f65657220 */ /* 0x080fe20000410000 */
[----:B------:R-:W-:Y:S01]  /*10470*/  FMUL.FTZ R104, R104, R15 ;  /* 0x0000000f68687220 */ /* 0x000fe20000410000 */
[----:B0-----:R-:W-:Y:S01]  /*10480*/  @!P1 PRMT R39, RZ, 0x654, R25 ;  /* 0x00000654ff279816 */ /* 0x001fe20000000019 */
[----:B------:R-:W-:Y:S01]  /*10490*/  FADD.FTZ R25, R61, R14 ;  /* 0x0000000e3d197221 */ /* 0x000fe20000010000 */
[----:B------:R-:W-:Y:S01]  /*104a0*/  FADD.FTZ R14, R144, R3 ;  /* 0x00000003900e7221 */ /* 0x000fe20000010000 */
[----:B------:R-:W0:Y:S01]  /*104b0*/  MUFU.EX2 R133, R133 ;  /* 0x0000008500857308 */ /* 0x000e220000000800 */
[----:B------:R1:W-:Y:S01]  /*104c0*/  @!P1 SYNCS.ARRIVE.TRANS64.RED.A1T0 RZ, [R39+URZ], RZ ;  /* 0x000000ff27ff99a7 */ /* 0x0003e2000810043f */
[----:B------:R-:W-:Y:S01]  /*104d0*/  FADD.FTZ R25, R60, R25 ;  /* 0x000000193c197221 */ /* 0x000fe20000010000 */
[--C-:B------:R-:W-:Y:S01]  /*104e0*/  FFMA.FTZ R3, R67, R9, -R58.reuse ;  /* 0x0000000943037223 */ /* 0x100fe2000001083a */
[-C--:B------:R-:W-:Y:S01]  /*104f0*/  FMUL.FTZ R105, R105, R15.reuse ;  /* 0x0000000f69697220 */ /* 0x080fe20000410000 */
[----:B------:R-:W-:Y:S01]  /*10500*/  FMUL.FTZ R108, R108, R15 ;  /* 0x0000000f6c6c7220 */ /* 0x000fe20000410000 */
[----:B------:R-:W-:Y:S01]  /*10510*/  FADD.FTZ R40, R64, R25 ;  /* 0x0000001940287221 */ /* 0x000fe20000010000 */
[-C--:B------:R-:W-:Y:S01]  /*10520*/  FFMA.FTZ R25, R72, R9.reuse, -R58 ;  /* 0x0000000948197223 */ /* 0x080fe2000001083a */
[----:B------:R-:W-:Y:S01]  /*10530*/  MUFU.EX2 R35, R35 ;  /* 0x0000002300237308 */ /* 0x000fe20000000800 */
[----:B-1----:R-:W-:Y:S01]  /*10540*/  FADD.FTZ R39, R53, R14 ;  /* 0x0000000e35277221 */ /* 0x002fe20000010000 */
[----:B------:R-:W-:Y:S01]  /*10550*/  FADD.FTZ R40, R147, R40 ;  /* 0x0000002893287221 */ /* 0x000fe20000010000 */
[-CC-:B------:R-:W-:Y:S01]  /*10560*/  FFMA.FTZ R14, R70, R9.reuse, -R58.reuse ;  /* 0x00000009460e7223 */ /* 0x180fe2000001083a */
[----:B------:R-:W-:Y:S01]  /*10570*/  FFMA.FTZ R58, R78, R9, -R58 ;  /* 0x000000094e3a7223 */ /* 0x000fe2000001083a */
[----:B------:R-:W-:Y:S01]  /*10580*/  FADD.FTZ R39, R146, R39 ;  /* 0x0000002792277221 */ /* 0x000fe20000010000 */
[----:B------:R-:W-:Y:S01]  /*10590*/  FADD.FTZ R43, R65, R40 ;  /* 0x00000028412b7221 */ /* 0x000fe20000010000 */
[C---:B------:R-:W-:Y:S01]  /*105a0*/  F2FP.F16.F32.PACK_AB R146, R26.reuse, R146 ;  /* 0x000000921a92723e */ /* 0x040fe200000000ff */
[----:B------:R-:W1:Y:S01]  /*105b0*/  MUFU.EX2 R24, R48 ;  /* 0x0000003000187308 */ /* 0x000e620000000800 */
[----:B------:R-:W-:Y:S01]  /*105c0*/  FADD.FTZ R39, R26, R39 ;  /* 0x000000271a277221 */ /* 0x000fe20000010000 */
[----:B------:R-:W-:Y:S01]  /*105d0*/  FADD.FTZ R44, R62, R43 ;  /* 0x0000002b3e2c7221 */ /* 0x000fe20000010000 */
[-C--:B------:R-:W-:Y:S01]  /*105e0*/  FMUL.FTZ R109, R109, R15.reuse ;  /* 0x0000000f6d6d7220 */ /* 0x080fe20000410000 */
[-C--:B------:R-:W-:Y:S01]  /*105f0*/  FMUL.FTZ R112, R112, R15.reuse ;  /* 0x0000000f70707220 */ /* 0x080fe20000410000 */
[----:B------:R-:W-:Y:S01]  /*10600*/  FADD.FTZ R40, R140, R39 ;  /* 0x000000278c287221 */ /* 0x000fe20000010000 */
[----:B---3--:R-:W-:Y:S01]  /*10610*/  FADD.FTZ R44, R141, R44 ;  /* 0x0000002c8d2c7221 */ /* 0x008fe20000010000 */
[C---:B------:R-:W-:Y:S01]  /*10620*/  F2FP.F16.F32.PACK_AB R140, R27.reuse, R140 ;  /* 0x0000008c1b8c723e */ /* 0x040fe200000000ff */
[----:B------:R-:W3:Y:S01]  /*10630*/  MUFU.EX2 R134, R134 ;  /* 0x0000008600867308 */ /* 0x000ee20000000800 */
[----:B------:R-:W-:Y:S01]  /*10640*/  FADD.FTZ R39, R27, R40 ;  /* 0x000000281b277221 */ /* 0x000fe20000010000 */
[----:B----4-:R-:W-:Y:S01]  /*10650*/  FADD.FTZ R43, R143, R44 ;  /* 0x0000002c8f2b7221 */ /* 0x010fe20000010000 */
[-C--:B------:R-:W-:Y:S01]  /*10660*/  FMUL.FTZ R113, R113, R15.reuse ;  /* 0x0000000f71717220 */ /* 0x080fe20000410000 */
[-C--:B------:R-:W-:Y:S01]  /*10670*/  FMUL.FTZ R116, R116, R15.reuse ;  /* 0x0000000f74747220 */ /* 0x080fe20000410000 */
[----:B------:R-:W-:Y:S01]  /*10680*/  FADD.FTZ R39, R142, R39 ;  /* 0x000000278e277221 */ /* 0x000fe20000010000 */
[----:B-----5:R-:W-:Y:S01]  /*10690*/  FADD.FTZ R40, R34, R43 ;  /* 0x0000002b22287221 */ /* 0x020fe20000010000 */
[C---:B------:R-:W-:Y:S01]  /*106a0*/  F2FP.F16.F32.PACK_AB R142, R30.reuse, R142 ;  /* 0x0000008e1e8e723e */ /* 0x040fe200000000ff */
[----:B------:R-:W4:Y:S01]  /*106b0*/  MUFU.EX2 R135, R135 ;  /* 0x0000008700877308 */ /* 0x000f220000000800 */
[----:B------:R-:W-:Y:S01]  /*106c0*/  FADD.FTZ R39, R30, R39 ;  /* 0x000000271e277221 */ /* 0x000fe20000010000 */
[----:B------:R-:W-:Y:S01]  /*106d0*/  FADD.FTZ R43, R137, R40 ;  /* 0x00000028892b7221 */ /* 0x000fe20000010000 */
[----:B------:R-:W-:Y:S01]  /*106e0*/  FMUL.FTZ R117, R117, R15 ;  /* 0x0000000f75757220 */ /* 0x000fe20000410000 */
[----:B------:R-:W-:Y:S01]  /*106f0*/  F2FP.F16.F32.PACK_AB R144, R53, R144 ;  /* 0x000000903590723e */ /* 0x000fe200000000ff */
[----:B------:R-:W-:Y:S01]  /*10700*/  FADD.FTZ R39, R136, R39 ;  /* 0x0000002788277221 */ /* 0x000fe20000010000 */
[----:B------:R-:W-:Y:S01]  /*10710*/  FADD.FTZ R40, R36, R43 ;  /* 0x0000002b24287221 */ /* 0x000fe20000010000 */
[----:B------:R-:W-:Y:S01]  /*10720*/  F2FP.F16.F32.PACK_AB R147, R65, R147 ;  /* 0x000000934193723e */ /* 0x000fe200000000ff */
[----:B------:R-:W5:Y:S01]  /*10730*/  MUFU.EX2 R32, R32 ;  /* 0x0000002000207308 */ /* 0x000f620000000800 */
[----:B------:R-:W-:Y:S01]  /*10740*/  FADD.FTZ R39, R28, R39 ;  /* 0x000000271c277221 */ /* 0x000fe20000010000 */
[----:B------:R-:W-:Y:S01]  /*10750*/  F2FP.F16.F32.PACK_AB R141, R141, R62 ;  /* 0x0000003e8d8d723e */ /* 0x000fe200000000ff */
[----:B------:R-:W-:Y:S01]  /*10760*/  FMUL.FTZ R90, R90, R55 ;  /* 0x000000375a5a7220 */ /* 0x000fe20000410000 */
[----:B------:R-:W-:Y:S01]  /*10770*/  F2FP.F16.F32.PACK_AB R143, R34, R143 ;  /* 0x0000008f228f723e */ /* 0x000fe200000000ff */
[----:B------:R-:W-:Y:S01]  /*10780*/  FADD.FTZ R44, R138, R39 ;  /* 0x000000278a2c7221 */ /* 0x000fe20000010000 */
[----:B------:R-:W-:Y:S01]  /*10790*/  FADD.FTZ R39, R139, R40 ;  /* 0x000000288b277221 */ /* 0x000fe20000010000 */
[C---:B------:R-:W-:Y:S01]  /*107a0*/  F2FP.F16.F32.PACK_AB R138, R29.reuse, R138 ;  /* 0x0000008a1d8a723e */ /* 0x040fe200000000ff */
[----:B------:R-:W5:Y:S01]  /*107b0*/  MUFU.EX2 R0, R0 ;  /* 0x0000000000007308 */ /* 0x000f620000000800 */
[----:B------:R-:W-:Y:S01]  /*107c0*/  FADD.FTZ R43, R29, R44 ;  /* 0x0000002c1d2b7221 */ /* 0x000fe20000010000 */
[C---:B------:R-:W-:Y:S01]  /*107d0*/  FADD.FTZ R40, R8.reuse, R39 ;  /* 0x0000002708287221 */ /* 0x040fe20000010000 */
[----:B------:R-:W-:Y:S01]  /*107e0*/  F2FP.F16.F32.PACK_AB R139, R8, R139 ;  /* 0x0000008b088b723e */ /* 0x000fe200000000ff */
[----:B------:R-:W-:Y:S01]  /*107f0*/  FMUL.FTZ R91, R91, R55 ;  /* 0x000000375b5b7220 */ /* 0x000fe20000410000 */
[----:B--2---:R-:W-:Y:S01]  /*10800*/  FADD.FTZ R44, R132, R43 ;  /* 0x0000002b842c7221 */ /* 0x004fe20000010000 */
[----:B0-----:R-:W-:Y:S01]  /*10810*/  FADD.FTZ R39, R133, R40 ;  /* 0x0000002885277221 */ /* 0x001fe20000010000 */
[C---:B-1----:R-:W-:Y:S01]  /*10820*/  F2FP.F16.F32.PACK_AB R133, R24.reuse, R133 ;  /* 0x000000851885723e */ /* 0x042fe200000000ff */
[----:B------:R-:W0:Y:S01]  /*10830*/  MUFU.EX2 R31, R31 ;  /* 0x0000001f001f7308 */ /* 0x000e220000000800 */
[----:B------:R-:W-:Y:S01]  /*10840*/  FADD.FTZ R43, R35, R44 ;  /* 0x0000002c232b7221 */ /* 0x000fe20000010000 */
[----:B------:R-:W-:Y:S01]  /*10850*/  FADD.FTZ R26, R24, R39 ;  /* 0x00000027181a7221 */ /* 0x000fe20000010000 */
[----:B------:R-:W-:Y:S01]  /*10860*/  F2FP.F16.F32.PACK_AB R136, R28, R136 ;  /* 0x000000881c88723e */ /* 0x000fe200000000ff */
[----:B------:R-:W-:Y:S01]  /*10870*/  FMUL.FTZ R94, R94, R55 ;  /* 0x000000375e5e7220 */ /* 0x000fe20000410000 */
[----:B---3--:R-:W-:Y:S01]  /*10880*/  FADD.FTZ R43, R134, R43 ;  /* 0x0000002b862b7221 */ /* 0x008fe20000010000 */
[----:B----4-:R-:W-:Y:S01]  /*10890*/  FADD.FTZ R27, R135, R26 ;  /* 0x0000001a871b7221 */ /* 0x010fe20000010000 */
[----:B------:R-:W-:Y:S01]  /*108a0*/  F2FP.F16.F32.PACK_AB R137, R36, R137 ;  /* 0x000000892489723e */ /* 0x000fe200000000ff */
[----:B------:R-:W1:Y:S01]  /*108b0*/  MUFU.EX2 R129, R129 ;  /* 0x0000008100817308 */ /* 0x000e620000000800 */
[----:B-----5:R-:W-:Y:S01]  /*108c0*/  FADD.FTZ R26, R32, R43 ;  /* 0x0000002b201a7221 */ /* 0x020fe20000010000 */
[C---:B------:R-:W-:Y:S01]  /*108d0*/  FADD.FTZ R30, R0.reuse, R27 ;  /* 0x0000001b001e7221 */ /* 0x040fe20000010000 */
[----:B------:R-:W-:Y:S01]  /*108e0*/  F2FP.F16.F32.PACK_AB R135, R0, R135 ;  /* 0x000000870087723e */ /* 0x000fe200000000ff */
[-C--:B------:R-:W-:Y:S01]  /*108f0*/  FMUL.FTZ R95, R95, R55.reuse ;  /* 0x000000375f5f7220 */ /* 0x080fe20000410000 */
[----:B------:R-:W-:Y:S01]  /*10900*/  F2FP.F16.F32.PACK_AB R132, R35, R132 ;  /* 0x000000842384723e */ /* 0x000fe200000000ff */
[-C--:B------:R-:W-:Y:S01]  /*10910*/  FMUL.FTZ R98, R98, R55.reuse ;  /* 0x0000003762627220 */ /* 0x080fe20000410000 */
[----:B------:R-:W-:Y:S01]  /*10920*/  F2FP.F16.F32.PACK_AB R134, R32, R134 ;  /* 0x000000862086723e */ /* 0x000fe200000000ff */
        /* <DEDUP_REMOVED lines=9> */
[----:B-1----:R-:W-:Y:S01]  /*109c0*/  FADD.FTZ R30, R129, R30 ;  /* 0x0000001e811e7221 */ /* 0x002fe20000010000 */
[-C--:B------:R-:W-:Y:S01]  /*109d0*/  FMUL.FTZ R111, R111, R55.reuse ;  /* 0x000000376f6f7220 */ /* 0x080fe20000410000 */
[-C--:B------:R-:W-:Y:S01]  /*109e0*/  FMUL.FTZ R114, R114, R55.reuse ;  /* 0x0000003772727220 */ /* 0x080fe20000410000 */
[-C--:B------:R-:W-:Y:S01]  /*109f0*/  FMUL.FTZ R115, R115, R55.reuse ;  /* 0x0000003773737220 */ /* 0x080fe20000410000 */
[-C--:B------:R-:W-:Y:S01]  /*10a00*/  FMUL.FTZ R118, R118, R55.reuse ;  /* 0x0000003776767220 */ /* 0x080fe20000410000 */
[----:B------:R-:W-:Y:S01]  /*10a10*/  FMUL.FTZ R119, R119, R55 ;  /* 0x0000003777777220 */ /* 0x000fe20000410000 */
[----:B------:R-:W-:Y:S01]  /*10a20*/  IMAD.MOV.U32 R15, RZ, RZ, R10 ;  /* 0x000000ffff0f7224 */ /* 0x000fe200078e000a */
        /* <DEDUP_REMOVED lines=40> */
[----:B--2---:R-:W-:Y:S01]  /*10cb0*/  FADD.FTZ R27, R75, R8 ;  /* 0x000000084b1b7221 */ /* 0x004fe20000010000 */
[----:B------:R-:W-:-:S06]  /*10cc0*/  MOV R8, R23 ;  /* 0x0000001700087202 */ /* 0x000fcc0000000f00 */
[----:B------:R-:W2:Y:S01]  /*10cd0*/  MUFU.EX2 R54, R54 ;  /* 0x0000003600367308 */ /* 0x000ea20000000800 */
[C---:B0-----:R-:W-:Y:S01]  /*10ce0*/  FADD.FTZ R3, R50.reuse, R3 ;  /* 0x0000000332037221 */ /* 0x041fe20000010000 */
[----:B------:R-:W-:-:S06]  /*10cf0*/  F2FP.F16.F32.PACK_AB R120, R50, R49 ;  /* 0x000000313278723e */ /* 0x000fcc00000000ff */
[----:B------:R-:W0:Y:S01]  /*10d00*/  MUFU.EX2 R24, R77 ;  /* 0x0000004d00187308 */ /* 0x000e220000000800 */
[C---:B-1----:R-:W-:Y:S01]  /*10d10*/  FADD.FTZ R27, R76.reuse, R27 ;  /* 0x0000001b4c1b7221 */ /* 0x042fe20000010000 */
[----:B------:R-:W-:-:S06]  /*10d20*/  F2FP.F16.F32.PACK_AB R121, R76, R75 ;  /* 0x0000004b4c79723e */ /* 0x000fcc00000000ff */
[----:B------:R-:W1:Y:S01]  /*10d30*/  MUFU.EX2 R58, R58 ;  /* 0x0000003a003a7308 */ /* 0x000e620000000800 */
[----:B--2---:R-:W-:Y:S01]  /*10d40*/  FADD.FTZ R0, R54, R3 ;  /* 0x0000000336007221 */ /* 0x004fe20000010000 */
[----:B------:R-:W-:-:S03]  /*10d50*/  F2FP.F16.F32.PACK_AB R122, R13, R54 ;  /* 0x000000360d7a723e */ /* 0x000fc600000000ff */
[----:B------:R-:W-:Y:S01]  /*10d60*/  FADD.FTZ R3, R13, R0 ;  /* 0x000000000d037221 */ /* 0x000fe20000010000 */
[----:B------:R-:W-:Y:S02]  /*10d70*/  IMAD.MOV.U32 R13, RZ, RZ, R11 ;  /* 0x000000ffff0d7224 */ /* 0x000fe400078e000b */
[----:B0-----:R-:W-:-:S04]  /*10d80*/  FADD.FTZ R27, R24, R27 ;  /* 0x0000001b181b7221 */ /* 0x001fc80000010000 */
[C---:B-1----:R-:W-:Y:S01]  /*10d90*/  FADD.FTZ R0, R58.reuse, R27 ;  /* 0x0000001b3a007221 */ /* 0x042fe20000010000 */
[----:B------:R-:W-:Y:S01]  /*10da0*/  F2FP.F16.F32.PACK_AB R123, R58, R24 ;  /* 0x000000183a7b723e */ /* 0x000fe200000000ff */
[----:B------:R-:W-:Y:S06]  /*10db0*/  @P2 BRA `(.L_x_2359) ;  /* 0xffffffd800442947 */ /* 0x000fec000383ffff */
.L_x_2349:
[----:B------:R-:W-:Y:S05]  /*10dc0*/  WARPSYNC.ALL ;  /* 0x0000000000007948 */ /* 0x000fea0003800000 */
[----:B------:R-:W-:Y:S06]  /*10dd0*/  BAR.ARV 0x8, 0x200 ;  /* 0x0208000000007b1d */ /* 0x000fec0000002000 */
[----:B------:R-:W-:Y:S05]  /*10de0*/  @!P0 BRA `(.L_x_2360) ;  /* 0x0000000000048947 */ /* 0x000fea0003800000 */
[----:B------:R-:W-:Y:S01]  /*10df0*/  BPT.TRAP 0x1 ;  /* 0x000000040000795c */ /* 0x000fe20000300000 */
.L_x_2360:
[----:B------:R-:W-:Y:S01]  /*10e00*/  IMAD R13, R18, 0x8, R2 ;  /* 0x00000008120d7824 */ /* 0x000fe200078e0202 */
[----:B------:R-:W-:-:S04]  /*10e10*/  SHF.L.U32 R4, R23, 0x1f, RZ ;  /* 0x0000001f17047819 */ /* 0x000fc800000006ff */
[----:B------:R0:W1:Y:S01]  /*10e20*/  SYNCS.PHASECHK.TRANS64.TRYWAIT P2, [R13+URZ+0x16850], R4 ;  /* 0x016850040d0075a7 */ /* 0x000062000804017f */
[----:B------:R-:W-:Y:S05]  /*10e30*/  @!P0 BRA `(.L_x_2361) ;  /* 0x0000000000048947 */ /* 0x000fea0003800000 */
[----:B------:R-:W-:Y:S01]  /*10e40*/  BPT.TRAP 0x1 ;  /* 0x000000040000795c */ /* 0x000fe20000300000 */
.L_x_2361:
[----:B------:R-:W-:-:S04]  /*10e50*/  IADD3 R2, R2, 0x400, RZ ;  /* 0x0000040002027810 */ /* 0x000fc80007ffe0ff */
[----:B------:R-:W-:-:S04]  /*10e60*/  SHF.R.U32.HI R2, RZ, 0x4, R2 ;  /* 0x00000004ff027819 */ /* 0x000fc80000011602 */
[----:B------:R-:W-:Y:S01]  /*10e70*/  LOP3.LUT R5, R2, 0x3fff, RZ, 0xc0, !PT ;  /* 0x00003fff02057812 */ /* 0x000fe200078ec0ff */
[----:B-1----:R-:W-:Y:S06]  /*10e80*/  @P2 BRA `(.L_x_2362) ;  /* 0x0000000000082947 */ /* 0x002fec0003800000 */
[----:B------:R-:W1:Y:S02]  /*10e90*/  SYNCS.PHASECHK.TRANS64.TRYWAIT P0, [R13+URZ+0x16850], R4 ;  /* 0x016850040d0075a7 */ /* 0x000e64000800017f */
[----:B-1----:R-:W-:Y:S05]  /*10ea0*/  @!P0 BRA `(.L_x_2363) ;  /* 0x0000009400948947 */ /* 0x002fea0003800000 */
.L_x_2362:
[----:B01----:R-:W-:Y:S01]  /*10eb0*/  IMAD R4, R18, 0x400, R5 ;  /* 0x0000040012047824 */ /* 0x003fe200078e0205 */
[----:B------:R-:W2:Y:S01]  /*10ec0*/  LDL.LU R20, [R1+0x50] ;  /* 0x0000500001147983 */ /* 0x000ea20000300800 */
[----:B------:R-:W-:Y:S01]  /*10ed0*/  IMAD.MOV.U32 R5, RZ, RZ, 0x40000040 ;  /* 0x40000040ff057424 */ /* 0x000fe200078e00ff */
[----:B------:R-:W-:Y:S05]  /*10ee0*/  WARPSYNC.ALL ;  /* 0x0000000000007948 */ /* 0x000fea0003800000 */
[C---:B------:R-:W-:Y:S01]  /*10ef0*/  R2UR UR6, R4.reuse ;  /* 0x00000000040672ca */ /* 0x040fe200000e0000 */
[----:B------:R-:W-:Y:S01]  /*10f00*/  WARPGROUP.ARRIVE ;  /* 0x00000000000079c5 */ /* 0x000fe20000000000 */
[----:B------:R-:W-:Y:S01]  /*10f10*/  R2UR UR7, R5 ;  /* 0x00000000050772ca */ /* 0x000fe200000e0000 */
[----:B------:R-:W-:Y:S01]  /*10f20*/  VIADD R6, R4, 0x80 ;  /* 0x0000008004067836 */ /* 0x000fe20000000000 */
[----:B------:R-:W0:Y:S01]  /*10f30*/  SHFL.BFLY PT, R2, R3, 0x2, 0x1f ;  /* 0x0c401f0003027f89 */ /* 0x000e2200000e0000 */
[----:B------:R-:W-:-:S02]  /*10f40*/  IMAD.MOV.U32 R7, RZ, RZ, 0x40000040 ;  /* 0x40000040ff077424 */ /* 0x000fc400078e00ff */
[----:B------:R-:W-:Y:S02]  /*10f50*/  IMAD.MOV.U32 R5, RZ, RZ, 0x40000040 ;  /* 0x40000040ff057424 */ /* 0x000fe400078e00ff */
[----:B------:R-:W-:-:S05]  /*10f60*/  VIADD R18, R18, 0x1 ;  /* 0x0000000112127836 */ /* 0x000fca0000000000 */
[----:B------:R-:W-:Y:S01]  /*10f70*/  ISETP.NE.AND P0, PT, R18, 0x2, PT ;  /* 0x000000021200780c */ /* 0x000fe20003f05270 */
[----:B------:R-:W-:Y:S01]  /*10f80*/  HGMMA.64x64x16.F32 R88, R148, gdesc[UR4].tnspB, R88, gsb0 ;  /* 0x40e0000494587df0 */ /* 0x000fe20008000858 */
[----:B------:R-:W-:Y:S02]  /*10f90*/  R2UR UR6, R6 ;  /* 0x00000000060672ca */ /* 0x000fe400000e0000 */
[----:B------:R-:W-:Y:S01]  /*10fa0*/  R2UR UR7, R7 ;  /* 0x00000000070772ca */ /* 0x000fe200000e0000 */
[----:B------:R-:W-:Y:S01]  /*10fb0*/  IMAD.MOV.U32 R7, RZ, RZ, 0x40000040 ;  /* 0x40000040ff077424 */ /* 0x000fe200078e00ff */
[----:B------:R-:W-:Y:S02]  /*10fc0*/  IADD3 R6, R4, 0x100, RZ ;  /* 0x0000010004067810 */ /* 0x000fe40007ffe0ff */
[----:B------:R-:W-:Y:S01]  /*10fd0*/  SEL R18, R18, RZ, P0 ;  /* 0x000000ff12127207 */ /* 0x000fe20000000000 */
[----:B0-----:R-:W-:Y:S01]  /*10fe0*/  FADD.FTZ R2, R2, R3 ;  /* 0x0000000302027221 */ /* 0x001fe20000010000 */
[----:B------:R-:W-:Y:S01]  /*10ff0*/  MOV R3, 0xff800000 ;  /* 0xff80000000037802 */ /* 0x000fe20000000f00 */
[----:B------:R-:W-:-:S02]  /*11000*/  WARPGROUP.DEPBAR.LE gsb0, 0x0 ;  /* 0x00008000000079c5 */ /* 0x000fc40000010000 */
        /* <DEDUP_REMOVED lines=11> */
[----:B------:R-:W-:Y:S02]  /*110c0*/  R2UR UR7, R7 ;  /* 0x00000000070772ca */ /* 0x000fe400000e0000 */
[----:B------:R-:W-:Y:S01]  /*110d0*/  MOV R7, 0x40000040 ;  /* 0x4000004000077802 */ /* 0x000fe20000000f00 */
[----:B------:R-:W-:Y:S02]  /*110e0*/  WARPGROUP.DEPBAR.LE gsb0, 0x0 ;  /* 0x00008000000079c5 */ /* 0x000fe40000010000 */
[----:B------:R-:W-:-:S08]  /*110f0*/  WARPGROUP.ARRIVE ;  /* 0x00000000000079c5 */ /* 0x000fd00000000000 */
        /* <DEDUP_REMOVED lines=10> */
[----:B------:R-:W-:Y:S01]  /*111a0*/  R2UR UR6, R6 ;  /* 0x00000000060672ca */ /* 0x000fe200000e0000 */
[C---:B------:R-:W-:Y:S01]  /*111b0*/  VIADD R6, R4.reuse, 0x300 ;  /* 0x0000030004067836 */ /* 0x040fe20000000000 */
[----:B------:R-:W-:Y:S01]  /*111c0*/  R2UR UR7, R7 ;  /* 0x00000000070772ca */ /* 0x000fe200000e0000 */
[----:B------:R-:W-:Y:S01]  /*111d0*/  IMAD.MOV.U32 R7, RZ, RZ, 0x40000040 ;  /* 0x40000040ff077424 */ /* 0x000fe200078e00ff */
[----:B------:R-:W-:Y:S01]  /*111e0*/  IADD3 R4, R4, 0x380, RZ ;  /* 0x0000038004047810 */ /* 0x000fe20007ffe0ff */
[----:B------:R-:W-:Y:S02]  /*111f0*/  WARPGROUP.DEPBAR.LE gsb0, 0x0 ;  /* 0x00008000000079c5 */ /* 0x000fe40000010000 */
[----:B------:R-:W-:-:S08]  /*11200*/  WARPGROUP.ARRIVE ;  /* 0x00000000000079c5 */ /* 0x000fd00000000000 */
[----:B------:R-:W-:Y:S01]  /*11210*/  HGMMA.64x64x16.F32 R88, R128, gdesc[UR4].tnspB, R88, gsb0 ;  /* 0x40e0000480587df0 */ /* 0x000fe20008000858 */
[----:B------:R-:W-:Y:S01]  /*11220*/  R2UR UR6, R6 ;  /* 0x00000000060672ca */ /* 0x000fe200000e0000 */
[----:B------:R-:W-:Y:S01]  /*11230*/  IMAD.MOV.U32 R6, RZ, RZ, RZ ;  /* 0x000000ffff067224 */ /* 0x000fe200078e00ff */
[----:B------:R-:W-:Y:S02]  /*11240*/  R2UR UR7, R7 ;  /* 0x00000000070772ca */ /* 0x000fe400000e0000 */
[----:B------:R-:W0:Y:S02]  /*11250*/  SHFL.BFLY PT, R7, R0, 0x2, 0x1f ;  /* 0x0c401f0000077f89 */ /* 0x000e2400000e0000 */
[----:B0-----:R-:W-:Y:S01]  /*11260*/  FADD.FTZ R7, R7, R0 ;  /* 0x0000000007077221 */ /* 0x001fe20000010000 */
[----:B------:R-:W-:-:S04]  /*11270*/  SEL R0, RZ, 0x1, P0 ;  /* 0x00000001ff007807 */ /* 0x000fc80000000000 */
[----:B------:R-:W-:Y:S01]  /*11280*/  LOP3.LUT R23, R23, R0, RZ, 0x3c, !PT ;  /* 0x0000000017177212 */ /* 0x000fe200078e3cff */
[----:B------:R-:W-:Y:S01]  /*11290*/  IMAD.MOV.U32 R0, RZ, RZ, -0x800000 ;  /* 0xff800000ff007424 */ /* 0x000fe200078e00ff */
[----:B------:R-:W-:Y:S02]  /*112a0*/  WARPGROUP.DEPBAR.LE gsb0, 0x0 ;  /* 0x00008000000079c5 */ /* 0x000fe40000010000 */
[----:B------:R-:W-:-:S06]  /*112b0*/  WARPGROUP.ARRIVE ;  /* 0x00000000000079c5 */ /* 0x000fcc0000000000 */
[----:B------:R-:W-:Y:S01]  /*112c0*/  HGMMA.64x64x16.F32 R88, R124, gdesc[UR4].tnspB, R88, gsb0 ;  /* 0x40e000047c587df0 */ /* 0x000fe20008000858 */
[----:B------:R-:W-:Y:S02]  /*112d0*/  R2UR UR6, R4 ;  /* 0x00000000040672ca */ /* 0x000fe400000e0000 */
[----:B------:R-:W-:Y:S01]  /*112e0*/  R2UR UR7, R5 ;  /* 0x00000000050772ca */ /* 0x000fe200000e0000 */
[----:B------:R-:W0:Y:S04]  /*112f0*/  SHFL.BFLY PT, R4, R7, 0x1, 0x1f ;  /* 0x0c201f0007047f89 */ /* 0x000e2800000e0000 */
[----:B------:R-:W1:Y:S01]  /*11300*/  SHFL.BFLY PT, R5, R2, 0x1, 0x1f ;  /* 0x0c201f0002057f89 */ /* 0x000e6200000e0000 */
[----:B0-----:R-:W-:Y:S01]  /*11310*/  FADD.FTZ R15, R7, R4 ;  /* 0x00000004070f7221 */ /* 0x001fe20000010000 */
[----:B------:R-:W-:-:S02]  /*11320*/  @!P1 VIADD R7, R13, 0x16860 ;  /* 0x000168600d079836 */ /* 0x000fc40000000000 */
[----:B-1----:R-:W-:Y:S02]  /*11330*/  FADD.FTZ R12, R2, R5 ;  /* 0x00000005020c7221 */ /* 0x002fe40000010000 */
[----:B------:R-:W-:Y:S01]  /*11340*/  FSETP.NE.FTZ.AND P3, PT, R15, RZ, PT ;  /* 0x000000ff0f00720b */ /* 0x000fe20003f75000 */
[----:B------:R-:W-:Y:S01]  /*11350*/  IMAD.MOV.U32 R2, RZ, RZ, RZ ;  /* 0x000000ffff027224 */ /* 0x000fe200078e00ff */
[----:B------:R-:W-:Y:S02]  /*11360*/  @!P1 PRMT R7, RZ, 0x654, R7 ;  /* 0x00000654ff079816 */ /* 0x000fe40000000007 */
[----:B------:R-:W-:-:S09]  /*11370*/  FSETP.NE.FTZ.AND P2, PT, R12, RZ, PT ;  /* 0x000000ff0c00720b */ /* 0x000fd20003f55000 */
[----:B------:R-:W0:Y:S04]  /*11380*/  @P3 MUFU.LG2 R8, R15 ;  /* 0x0000000f00083308 */ /* 0x000e280000000c00 */
[C---:B------:R-:W-:Y:S01]  /*11390*/  @P2 FMUL.FTZ R5, R9.reuse, 0.69314718246459960938 ;  /* 0x3f31721809052820 */ /* 0x040fe20000410000 */
[----:B------:R-:W-:-:S03]  /*113a0*/  @P3 FMUL.FTZ R9, R9, 0.69314718246459960938 ;  /* 0x3f31721809093820 */ /* 0x000fc60000410000 */
[----:B------:R-:W1:Y:S08]  /*113b0*/  @P2 MUFU.LG2 R4, R12 ;  /* 0x0000000c00042308 */ /* 0x000e700000000c00 */
[----:B------:R-:W2:Y:S01]  /*113c0*/  @P2 MUFU.RCP R2, R12 ;  /* 0x0000000c00022308 */ /* 0x000ea20000001000 */
[----:B0-----:R-:W-:-:S04]  /*113d0*/  @P3 FMUL.FTZ R8, R8, 0.69314718246459960938 ;  /* 0x3f31721808083820 */ /* 0x001fc80000410000 */
[----:B------:R-:W-:-:S03]  /*113e0*/  @P3 FFMA.FTZ R0, R9, R11, R8 ;  /* 0x0000000b09003223 */ /* 0x000fc60000010008 */
[----:B------:R-:W0:Y:S01]  /*113f0*/  @P3 MUFU.RCP R6, R15 ;  /* 0x0000000f00063308 */ /* 0x000e220000001000 */
[----:B-1----:R-:W-:-:S04]  /*11400*/  @P2 FMUL.FTZ R4, R4, 0.69314718246459960938 ;  /* 0x3f31721804042820 */ /* 0x002fc80000410000 */
[----:B------:R-:W-:Y:S01]  /*11410*/  @P2 FFMA.FTZ R3, R5, R10, R4 ;  /* 0x0000000a05032223 */ /* 0x000fe20000010004 */
        /* <DEDUP_REMOVED lines=38> */
.L_x_2299:
[----:B------:R-:W2:Y:S01]  /*11680*/  LDL R45, [R1+0x48] ;  /* 0x00004800012d7983 */ /* 0x000ea20000100800 */
[----:B------:R-:W-:Y:S05]  /*11690*/  WARPSYNC.ALL ;  /* 0x0000000000007948 */ /* 0x000fea0003800000 */
[----:B------:R-:W0:Y:S01]  /*116a0*/  S2R R2, SR_TID.X ;  /* 0x0000000000027919 */ /* 0x000e220000002100 */
[----:B------:R-:W1:Y:S01]  /*116b0*/  S2UR UR5, SR_CgaCtaId ;  /* 0x00000000000579c3 */ /* 0x000e620000008800 */
[----:B------:R-:W-:Y:S01]  /*116c0*/  UMOV UR4, 0x400 ;  /* 0x0000040000047882 */ /* 0x000fe20000000000 */
[----:B------:R-:W-:Y:S01]  /*116d0*/  BSSY B0, `(.L_x_2364) ;  /* 0x000018d000007945 */ /* 0x000fe20003800000 */
[----:B-1----:R-:W-:Y:S01]  /*116e0*/  ULEA UR4, UR5, UR4, 0x18 ;  /* 0x0000000405047291 */ /* 0x002fe2000f8ec03f */
[----:B0-----:R-:W-:-:S05]  /*116f0*/  VIADD R46, R2, 0xffffff80 ;  /* 0xffffff80022e7836 */ /* 0x001fca0000000000 */
[----:B------:R-:W-:Y:S01]  /*11700*/  MOV R2, UR4 ;  /* 0x0000000400027c02 */ /* 0x000fe20008000f00 */
[----:B------:R-:W-:Y:S01]  /*11710*/  BAR.SYNC.DEFER_BLOCKING 0x5, 0x200 ;  /* 0x0148000000007b1d */ /* 0x000fe20000010000 */
[--C-:B------:R-:W-:Y:S02]  /*11720*/  SHF.R.S32.HI R44, RZ, 0x1f, R46.reuse ;  /* 0x0000001fff2c7819 */ /* 0x100fe4000001142e */
[----:B------:R-:W-:Y:S02]  /*11730*/  SHF.R.S32.HI R4, RZ, 0x1f, R46 ;  /* 0x0000001fff047819 */ /* 0x000fe4000001142e */
[-C--:B------:R-:W-:Y:S02]  /*11740*/  LEA.HI R44, R44, R46.reuse, RZ, 0x3 ;  /* 0x0000002e2c2c7211 */ /* 0x080fe400078f18ff */
[----:B------:R-:W-:Y:S02]  /*11750*/  LEA.HI R4, R4, R46, RZ, 0x3 ;  /* 0x0000002e04047211 */ /* 0x000fe400078f18ff */
[----:B------:R-:W-:-:S02]  /*11760*/  LOP3.LUT R44, R44, 0xfffffff8, RZ, 0xc0, !PT ;  /* 0xfffffff82c2c7812 */ /* 0x000fc400078ec0ff */
[----:B------:R-:W-:-:S03]  /*11770*/  SHF.R.S32.HI R34, RZ, 0x3, R4 ;  /* 0x00000003ff227819 */ /* 0x000fc60000011404 */
[----:B------:R-:W-:-:S04]  /*11780*/  IMAD.IADD R44, R46, 0x1, -R44 ;  /* 0x000000012e2c7824 */ /* 0x000fc800078e0a2c */
[----:B------:R-:W-:Y:S01]  /*11790*/  IMAD.SHL.U32 R33, R44, 0x8, RZ ;  /* 0x000000082c217824 */ /* 0x000fe200078e00ff */
[----:B------:R0:W1:Y:S04]  /*117a0*/  LDS.128 R28, [R2+0x168d0] ;  /* 0x0168d000021c7984 */ /* 0x0000680000000c00 */
[----:B------:R-:W-:Y:S01]  /*117b0*/  SHF.R.S32.HI R32, RZ, 0x1f, R33 ;  /* 0x0000001fff207819 */ /* 0x000fe20000011421 */
[----:B------:R-:W-:Y:S06]  /*117c0*/  BAR.ARV 0x4, 0x200 ;  /* 0x0108000000007b1d */ /* 0x000fec0000002000 */
[----:B--2--5:R-:W-:Y:S01]  /*117d0*/  SHF.R.S32.HI R24, RZ, 0x1f, R45 ;  /* 0x0000001fff187819 */ /* 0x024fe2000001142d */
[----:B------:R-:W-:-:S03]  /*117e0*/  IMAD.SHL.U32 R40, R45, 0x4, RZ ;  /* 0x000000042d287824 */ /* 0x000fc600078e00ff */
[----:B------:R-:W-:Y:S01]  /*117f0*/  SHF.L.U64.HI R38, R45, 0x2, R24 ;  /* 0x000000022d267819 */ /* 0x000fe20000010218 */
[----:B01----:R-:W-:Y:S06]  /*11800*/  @P1 BRA `(.L_x_2365) ;  /* 0x0000000c00a01947 */ /* 0x003fec0003800000 */
[----:B------:R-:W2:Y:S01]  /*11810*/  LDL R6, [R1+0x5c] ;  /* 0x00005c0001067983 */ /* 0x000ea20000100800 */
[----:B------:R-:W0:Y:S01]  /*11820*/  S2R R5, SR_SWINHI ;  /* 0x0000000000057919 */ /* 0x000e220000002f00 */
[----:B------:R-:W-:Y:S05]  /*11830*/  WARPSYNC.ALL ;  /* 0x0000000000007948 */ /* 0x000fea0003800000 */
[----:B------:R-:W-:Y:S01]  /*11840*/  F2FP.F16.F32.PACK_AB R12, R12, R27 ;  /* 0x0000001b0c0c723e */ /* 0x000fe200000000ff */
[----:B------:R-:W-:Y:S01]  /*11850*/  ULDC.64 UR4, c[0x0][0xc00] ;  /* 0x0003000000047ab9 */ /* 0x000fe20000000a00 */
[----:B------:R-:W-:Y:S01]  /*11860*/  F2FP.F16.F32.PACK_AB R13, R13, R90 ;  /* 0x0000005a0d0d723e */ /* 0x000fe200000000ff */
[----:B------:R-:W3:Y:S01]  /*11870*/  LDL R41, [R1+0x44] ;  /* 0x0000440001297983 */ /* 0x000ee20000100800 */
[----:B------:R-:W-:-:S02]  /*11880*/  F2FP.F16.F32.PACK_AB R14, R14, R25 ;  /* 0x000000190e0e723e */ /* 0x000fc400000000ff */
[----:B------:R-:W-:Y:S01]  /*11890*/  F2FP.F16.F32.PACK_AB R15, R15, R94 ;  /* 0x0000005e0f0f723e */ /* 0x000fe200000000ff */
[----:B------:R-:W-:Y:S01]  /*118a0*/  IMAD.MOV.U32 R36, RZ, RZ, RZ ;  /* 0x000000ffff247224 */ /* 0x000fe200078e00ff */
[----:B------:R-:W3:Y:S01]  /*118b0*/  LDL R46, [R1+0x2c] ;  /* 0x00002c00012e7983 */ /* 0x000ee20000100800 */
[----:B------:R-:W1:Y:S01]  /*118c0*/  LDC R28, c[0x0][0xbe8] ;  /* 0x0002fa00ff1c7b82 */ /* 0x000e620000000800 */
[----:B------:R-:W-:Y:S02]  /*118d0*/  MOV R20, R2 ;  /* 0x0000000200147202 */ /* 0x000fe40000000f00 */
[----:B0-----:R-:W-:-:S05]  /*118e0*/  MOV R21, R5 ;  /* 0x0000000500157202 */ /* 0x001fca0000000f00 */
[----:B------:R-:W-:Y:S01]  /*118f0*/  BAR.SYNC.DEFER_BLOCKING 0x1, 0x180 ;  /* 0x0046000000007b1d */ /* 0x000fe20000010000 */
[----:B--2---:R-:W-:-:S03]  /*11900*/  IMAD.WIDE R10, R6, 0x2, R20 ;  /* 0x00000002060a7825 */ /* 0x004fc600078e0214 */
[C---:B------:R-:W-:Y:S02]  /*11910*/  IADD3 R35, P2, R10.reuse, 0x20, RZ ;  /* 0x000000200a237810 */ /* 0x040fe40007f5e0ff */
[C---:B------:R-:W-:Y:S02]  /*11920*/  LOP3.LUT R9, R10.reuse, 0x380, RZ, 0xc0, !PT ;  /* 0x000003800a097812 */ /* 0x040fe400078ec0ff */
[C---:B------:R-:W-:Y:S02]  /*11930*/  IADD3 R39, P0, R10.reuse, 0x60, RZ ;  /* 0x000000600a277810 */ /* 0x040fe40007f1e0ff */
[----:B------:R-:W-:Y:S02]  /*11940*/  IADD3 R37, P1, R10, 0x40, RZ ;  /* 0x000000400a257810 */ /* 0x000fe40007f3e0ff */
[----:B------:R-:W-:Y:S02]  /*11950*/  LOP3.LUT R4, R35, 0x380, RZ, 0xc0, !PT ;  /* 0x0000038023047812 */ /* 0x000fe400078ec0ff */
[----:B------:R-:W-:-:S02]  /*11960*/  SHF.R.U64 R9, R9, 0x3, RZ ;  /* 0x0000000309097819 */ /* 0x000fc400000012ff */
[----:B------:R-:W-:Y:S02]  /*11970*/  LOP3.LUT R6, R37, 0x380, RZ, 0xc0, !PT ;  /* 0x0000038025067812 */ /* 0x000fe400078ec0ff */
[----:B------:R-:W-:Y:S02]  /*11980*/  LOP3.LUT R26, R39, 0x380, RZ, 0xc0, !PT ;  /* 0x00000380271a7812 */ /* 0x000fe400078ec0ff */
[----:B------:R-:W-:Y:S02]  /*11990*/  SHF.R.U64 R4, R4, 0x3, RZ ;  /* 0x0000000304047819 */ /* 0x000fe400000012ff */
[----:B------:R-:W-:Y:S02]  /*119a0*/  LOP3.LUT R10, R9, R10, RZ, 0x3c, !PT ;  /* 0x0000000a090a7212 */ /* 0x000fe400078e3cff */
[----:B------:R-:W-:Y:S02]  /*119b0*/  SHF.R.U64 R6, R6, 0x3, RZ ;  /* 0x0000000306067819 */ /* 0x000fe400000012ff */
[----:B------:R-:W-:Y:S01]  /*119c0*/  SHF.R.U64 R26, R26, 0x3, RZ ;  /* 0x000000031a1a7819 */ /* 0x000fe200000012ff */
[--C-:B------:R-:W-:Y:S01]  /*119d0*/  IMAD.X R5, RZ, RZ, R11.reuse, P0 ;  /* 0x000000ffff057224 */ /* 0x100fe200000e060b */
[----:B------:R-:W-:Y:S01]  /*119e0*/  LOP3.LUT R8, R4, R35, RZ, 0x3c, !PT ;  /* 0x0000002304087212 */ /* 0x000fe200078e3cff */
[----:B------:R-:W-:Y:S01]  /*119f0*/  IMAD.X R9, RZ, RZ, R11, P2 ;  /* 0x000000ffff097224 */ /* 0x000fe200010e060b */
[----:B------:R-:W-:-:S02]  /*11a00*/  IADD3.X R7, RZ, R11, RZ, P1, !PT ;  /* 0x0000000bff077210 */ /* 0x000fc40000ffe4ff */
[----:B------:R-:W-:Y:S02]  /*11a10*/  LOP3.LUT R6, R6, R37, RZ, 0x3c, !PT ;  /* 0x0000002506067212 */ /* 0x000fe400078e3cff */
[----:B------:R-:W-:Y:S02]  /*11a20*/  LOP3.LUT R4, R26, R39, RZ, 0x3c, !PT ;  /* 0x000000271a047212 */ /* 0x000fe400078e3cff */
[----:B------:R-:W-:Y:S02]  /*11a30*/  MOV R10, R10 ;  /* 0x0000000a000a7202 */ /* 0x000fe40000000f00 */
[----:B------:R-:W-:Y:S02]  /*11a40*/  MOV R35, R6 ;  /* 0x0000000600237202 */ /* 0x000fe40000000f00 */
[----:B------:R-:W-:Y:S01]  /*11a50*/  MOV R25, R4 ;  /* 0x0000000400197202 */ /* 0x000fe20000000f00 */
[----:B------:R0:W-:Y:S01]  /*11a60*/  STSM.16.M88.4 [R10], R12 ;  /* 0x0000000c0a007844 */ /* 0x0001e20000000200 */
[----:B------:R-:W-:-:S02]  /*11a70*/  ISETP.NE.U32.AND P0, PT, RZ, UR4, PT ;  /* 0x00000004ff007c0c */ /* 0x000fc4000bf05070 */
[----:B------:R-:W-:Y:S02]  /*11a80*/  IADD3 R26, P1, R40, UR4, RZ ;  /* 0x00000004281a7c10 */ /* 0x000fe4000ff3e0ff */
[----:B------:R-:W-:Y:S02]  /*11a90*/  MOV R37, R8 ;  /* 0x0000000800257202 */ /* 0x000fe40000000f00 */
[----:B------:R-:W-:Y:S02]  /*11aa0*/  F2FP.F16.F32.PACK_AB R4, R97, R96 ;  /* 0x000000606104723e */ /* 0x000fe400000000ff */
[----:B------:R-:W-:Y:S02]  /*11ab0*/  F2FP.F16.F32.PACK_AB R5, R99, R98 ;  /* 0x000000626305723e */ /* 0x000fe400000000ff */
[----:B------:R-:W-:Y:S02]  /*11ac0*/  F2FP.F16.F32.PACK_AB R6, R101, R100 ;  /* 0x000000646506723e */ /* 0x000fe400000000ff */
[----:B------:R-:W-:-:S02]  /*11ad0*/  F2FP.F16.F32.PACK_AB R7, R103, R102 ;  /* 0x000000666707723e */ /* 0x000fc400000000ff */
[----:B------:R-:W-:Y:S02]  /*11ae0*/  F2FP.F16.F32.PACK_AB R8, R105, R104 ;  /* 0x000000686908723e */ /* 0x000fe400000000ff */
[----:B------:R-:W-:Y:S02]  /*11af0*/  F2FP.F16.F32.PACK_AB R9, R107, R106 ;  /* 0x0000006a6b09723e */ /* 0x000fe400000000ff */
[----:B0-----:R-:W-:Y:S02]  /*11b00*/  F2FP.F16.F32.PACK_AB R10, R109, R108 ;  /* 0x0000006c6d0a723e */ /* 0x001fe400000000ff */
[----:B------:R-:W-:Y:S02]  /*11b10*/  F2FP.F16.F32.PACK_AB R11, R111, R110 ;  /* 0x0000006e6f0b723e */ /* 0x000fe400000000ff */
[----:B------:R-:W-:Y:S02]  /*11b20*/  F2FP.F16.F32.PACK_AB R12, R113, R112 ;  /* 0x00000070710c723e */ /* 0x000fe400000000ff */
[----:B------:R-:W-:-:S02]  /*11b30*/  F2FP.F16.F32.PACK_AB R13, R115, R114 ;  /* 0x00000072730d723e */ /* 0x000fc400000000ff */
        /* <DEDUP_REMOVED lines=10> */
[----:B------:R-:W-:Y:S09]  /*11be0*/  BAR.SYNC.DEFER_BLOCKING 0x1, 0x180 ;  /* 0x0046000000007b1d */ /* 0x000ff20000010000 */
        /* <DEDUP_REMOVED lines=9> */
[----:B---3--:R-:W-:Y:S01]  /*11c80*/  IMAD.IADD R15, R41, 0x1, R46 ;  /* 0x00000001290f7824 */ /* 0x008fe200078e022e */
[----:B0-----:R-:W-:Y:S06]  /*11c90*/  @P1 BRA `(.L_x_2366) ;  /* 0x0000000000101947 */ /* 0x001fec0003800000 */
[----:B------:R-:W-:Y:S05]  /*11ca0*/  @!P0 BRA `(.L_x_2366) ;  /* 0x00000000000c8947 */ /* 0x000fea0003800000 */
[----:B------:R-:W3:Y:S04]  /*11cb0*/  LDG.E R4, desc[UR40][R26.64] ;  /* 0x000000281a047981 */ /* 0x000ee8000c1e1900 */
[----:B-----5:R-:W3:Y:S02]  /*11cc0*/  LDG.E R9, desc[UR40][R26.64+0x4] ;  /* 0x000004281a097981 */ /* 0x020ee4000c1e1900 */
[----:B---3--:R-:W-:-:S07]  /*11cd0*/  IADD3 R9, -R4, R9, RZ ;  /* 0x0000000904097210 */ /* 0x008fce0007ffe1ff */
.L_x_2366:
[----:B------:R-:W3:Y:S01]  /*11ce0*/  LDL R12, [R1+0x58] ;  /* 0x00005800010c7983 */ /* 0x000ee20000100800 */
[----:B-1----:R-:W-:Y:S01]  /*11cf0*/  @P2 IMAD.HI.U32 R4, R15, R6, RZ ;  /* 0x000000060f042227 */ /* 0x002fe200078e00ff */
[----:B------:R-:W-:Y:S01]  /*11d00*/  ULDC.64 UR4, c[0x0][0xb90] ;  /* 0x0002e40000047ab9 */ /* 0x000fe20000000a00 */
[----:B-----5:R-:W-:Y:S01]  /*11d10*/  SHF.R.S32.HI R37, RZ, 0x1f, R36 ;  /* 0x0000001fff257819 */ /* 0x020fe20000011424 */
[----:B------:R-:W4:Y:S01]  /*11d20*/  LDL.LU R42, [R1+0x4c] ;  /* 0x00004c00012a7983 */ /* 0x000f220000300800 */
[----:B------:R-:W-:Y:S01]  /*11d30*/  IMAD.MOV.U32 R7, RZ, RZ, R15 ;  /* 0x000000ffff077224 */ /* 0x000fe200078e000f */
[----:B--2---:R-:W-:Y:S01]  /*11d40*/  @P2 SHF.R.U32.HI R7, RZ, R39, R4 ;  /* 0x00000027ff072219 */ /* 0x004fe20000011604 */
[----:B------:R-:W-:Y:S01]  /*11d50*/  IMAD R41, R9, R28, RZ ;  /* 0x0000001c09297224 */ /* 0x000fe200078e02ff */
[----:B------:R-:W0:Y:S01]  /*11d60*/  S2R R25, SR_TID.X ;  /* 0x0000000000197919 */ /* 0x000e220000002100 */
[----:B------:R-:W-:Y:S01]  /*11d70*/  SEL R35, R24, RZ, !P0 ;  /* 0x000000ff18237207 */ /* 0x000fe20004000000 */
[----:B------:R-:W1:Y:S01]  /*11d80*/  @P2 LDC R43, c[0x0][0xbec] ;  /* 0x0002fb00ff2b2b82 */ /* 0x000e620000000800 */
[----:B------:R-:W-:Y:S01]  /*11d90*/  SEL R39, R45, RZ, !P0 ;  /* 0x000000ff2d277207 */ /* 0x000fe20004000000 */
[----:B------:R-:W-:-:S02]  /*11da0*/  IMAD.MOV R13, RZ, RZ, -R7 ;  /* 0x000000ffff0d7224 */ /* 0x000fc400078e0a07 */
[----:B0-----:R-:W-:-:S05]  /*11db0*/  VIADD R26, R25, 0xffffff80 ;  /* 0xffffff80191a7836 */ /* 0x001fca0000000000 */
[----:B------:R-:W-:-:S04]  /*11dc0*/  SHF.R.S32.HI R25, RZ, 0x1f, R26 ;  /* 0x0000001fff197819 */ /* 0x000fc8000001141a */
[----:B------:R-:W-:-:S04]  /*11dd0*/  LEA.HI R25, R25, R26, RZ, 0x7 ;  /* 0x0000001a19197211 */ /* 0x000fc800078f38ff */
[----:B------:R-:W-:-:S05]  /*11de0*/  LOP3.LUT R25, R25, 0xffffff80, RZ, 0xc0, !PT ;  /* 0xffffff8019197812 */ /* 0x000fca00078ec0ff */
[----:B------:R-:W-:Y:S02]  /*11df0*/  IMAD.IADD R25, R26, 0x1, -R25 ;  /* 0x000000011a197824 */ /* 0x000fe400078e0a19 */
[----:B---3--:R-:W-:Y:S01]  /*11e00*/  IMAD.IADD R12, R12, 0x1, R46 ;  /* 0x000000010c0c7824 */ /* 0x008fe200078e022e */
        /* <DEDUP_REMOVED lines=15> */
[----:B------:R-:W-:Y:S01]  /*11f00*/  IADD3.X R5, R13, R5, R8, P0, !PT ;  /* 0x000000050d057210 */ /* 0x000fe200007fe408 */
[----:B------:R-:W-:Y:S02]  /*11f10*/  VIADD R8, R12, 0x8 ;  /* 0x000000080c087836 */ /* 0x000fe40000000000 */
[C---:B------:R-:W-:Y:S02]  /*11f20*/  IMAD R7, R11.reuse, UR5, R6 ;  /* 0x000000050b077c24 */ /* 0x040fe4000f8e0206 */
[----:B------:R-:W-:Y:S01]  /*11f30*/  IMAD.WIDE.U32 R4, R11, UR4, R4 ;  /* 0x000000040b047c25 */ /* 0x000fe2000f8e0004 */
[----:B------:R-:W-:Y:S01]  /*11f40*/  ULDC.64 UR4, c[0x0][0xb50] ;  /* 0x0002d40000047ab9 */ /* 0x000fe20000000a00 */
[----:B------:R-:W-:-:S02]  /*11f50*/  LEA R11, R34, R33, 0x6 ;  /* 0x00000021220b7211 */ /* 0x000fc400078e30ff */
[----:B------:R-:W-:Y:S01]  /*11f60*/  IMAD.IADD R5, R5, 0x1, R7 ;  /* 0x0000000105057824 */ /* 0x000fe200078e0207 */
[C---:B------:R-:W-:Y:S02]  /*11f70*/  LEA R10, P0, R4.reuse, UR4, 0x2 ;  /* 0x00000004040a7c11 */ /* 0x040fe4000f8010ff */
[----:B------:R-:W-:Y:S02]  /*11f80*/  IMAD.WIDE R20, R11, 0x2, R20 ;  /* 0x000000020b147825 */ /* 0x000fe400078e0214 */
[----:B------:R-:W-:Y:S01]  /*11f90*/  LEA.HI.X R14, R4, UR5, R5, 0x2, P0 ;  /* 0x00000005040e7c11 */ /* 0x000fe200080f1405 */
[----:B------:R-:W-:Y:S01]  /*11fa0*/  SHFL.IDX PT, R6, R10, 0x1, 0x1c1f ;  /* 0x003c1f000a067f89 */ /* 0x000fe200000e0000 */
[----:B------:R-:W-:Y:S01]  /*11fb0*/  LOP3.LUT P0, RZ, R25, 0x3, RZ, 0xc0, !PT ;  /* 0x0000000319ff7812 */ /* 0x000fe2000780c0ff */
[----:B------:R-:W-:Y:S01]  /*11fc0*/  ULDC.64 UR4, c[0x0][0xaa0] ;  /* 0x0002a80000047ab9 */ /* 0x000fe20000000a00 */
[C---:B------:R-:W-:Y:S01]  /*11fd0*/  IADD3 R13, P3, R20.reuse, 0x1800, RZ ;  /* 0x00001800140d7810 */ /* 0x040fe20007f7e0ff */
[----:B------:R-:W-:Y:S01]  /*11fe0*/  SHFL.IDX PT, R4, R10, RZ, 0x1c1f ;  /* 0x001c1fff0a047589 */ /* 0x000fe200000e0000 */
[----:B------:R-:W-:-:S02]  /*11ff0*/  IADD3 R25, P4, R20, 0x3000, RZ ;  /* 0x0000300014197810 */ /* 0x000fc40007f9e0ff */
[-C--:B------:R-:W-:Y:S01]  /*12000*/  ISETP.GE.OR P1, PT, R12, R41.reuse, P0 ;  /* 0x000000290c00720c */ /* 0x080fe20000726670 */
[----:B------:R-:W0:Y:S01]  /*12010*/  SHFL.IDX PT, R5, R14, RZ, 0x1c1f ;  /* 0x001c1fff0e057589 */ /* 0x000e2200000e0000 */
[----:B------:R-:W-:Y:S02]  /*12020*/  LOP3.LUT R9, R20, 0x380, RZ, 0xc0, !PT ;  /* 0x0000038014097812 */ /* 0x000fe400078ec0ff */
[----:B------:R-:W-:Y:S01]  /*12030*/  LOP3.LUT R12, R13, 0x380, RZ, 0xc0, !PT ;  /* 0x000003800d0c7812 */ /* 0x000fe200078ec0ff */
[----:B------:R-:W2:Y:S01]  /*12040*/  SHFL.IDX PT, R7, R14, 0x1, 0x1c1f ;  /* 0x003c1f000e077f89 */ /* 0x000ea200000e0000 */
[----:B------:R-:W-:Y:S02]  /*12050*/  ISETP.GE.OR P0, PT, R8, R41, P0 ;  /* 0x000000290800720c */ /* 0x000fe40000706670 */
[----:B------:R-:W-:Y:S02]  /*12060*/  LOP3.LUT R24, R25, 0x380, RZ, 0xc0, !PT ;  /* 0x0000038019187812 */ /* 0x000fe400078ec0ff */
[----:B------:R-:W-:-:S02]  /*12070*/  SHF.R.U64 R9, R9, 0x3, RZ ;  /* 0x0000000309097819 */ /* 0x000fc400000012ff */
        /* <DEDUP_REMOVED lines=9> */
[----:B--2---:R2:W-:Y:S04]  /*12110*/  @!P0 ST.E desc[UR40][R6.64], R0 ;  /* 0x0000000006008985 */ /* 0x0045e8000c101928 */
[----:B------:R-:W3:Y:S04]  /*12120*/  LD.E.128 R8, desc[UR40][R8.64] ;  /* 0x0000002808087980 */ /* 0x000ee8000c101d00 */
[----:B------:R-:W4:Y:S04]  /*12130*/  LD.E.128 R12, desc[UR40][R12.64] ;  /* 0x000000280c0c7980 */ /* 0x000f28000c101d00 */
[----:B------:R-:W4:Y:S01]  /*12140*/  LD.E.128 R24, desc[UR40][R24.64] ;  /* 0x0000002818187980 */ /* 0x000f22000c101d00 */
[----:B------:R-:W-:-:S04]  /*12150*/  IADD3 R38, P0, R20, 0x4800, RZ ;  /* 0x0000480014267810 */ /* 0x000fc80007f1e0ff */
[----:B------:R-:W-:Y:S01]  /*12160*/  LOP3.LUT R20, R38, 0x380, RZ, 0xc0, !PT ;  /* 0x0000038026147812 */ /* 0x000fe200078ec0ff */
[----:B0-----:R-:W-:-:S03]  /*12170*/  IMAD.X R5, RZ, RZ, R21, P0 ;  /* 0x000000ffff057224 */ /* 0x001fc600000e0615 */
[----:B------:R-:W-:-:S04]  /*12180*/  SHF.R.U64 R3, R20, 0x3, RZ ;  /* 0x0000000314037819 */ /* 0x000fc800000012ff */
[----:B------:R-:W-:Y:S01]  /*12190*/  LOP3.LUT R4, R3, R38, RZ, 0x3c, !PT ;  /* 0x0000002603047212 */ /* 0x000fe200078e3cff */
[----:B------:R-:W-:Y:S02]  /*121a0*/  IMAD R3, R37, UR4, RZ ;  /* 0x0000000425037c24 */ /* 0x000fe4000f8e02ff */
[----:B------:R-:W0:Y:S01]  /*121b0*/  @P2 LDC R37, c[0x0][0xbf0] ;  /* 0x0002fc00ff252b82 */ /* 0x000e220000000800 */
[C---:B------:R-:W-:Y:S02]  /*121c0*/  IMAD.WIDE.U32 R20, R36.reuse, UR4, RZ ;  /* 0x0000000424147c25 */ /* 0x040fe4000f8e00ff */
[----:B--2---:R-:W5:Y:S02]  /*121d0*/  LD.E.128 R4, desc[UR40][R4.64] ;  /* 0x0000002804047980 */ /* 0x004f64000c101d00 */
[----:B------:R-:W-:Y:S01]  /*121e0*/  IMAD R3, R36, UR5, R3 ;  /* 0x0000000524037c24 */ /* 0x000fe2000f8e0203 */
[----:B------:R-:W-:Y:S01]  /*121f0*/  ULDC.64 UR4, c[0x0][0xae8] ;  /* 0x0002ba0000047ab9 */ /* 0x000fe20000000a00 */
[----:B------:R-:W-:Y:S01]  /*12200*/  IMAD R0, R44, 0x30, R34 ;  /* 0x000000302c007824 */ /* 0x000fe200078e0222 */
[----:B------:R-:W-:Y:S01]  /*12210*/  @!PT LDS RZ, [RZ] ;  /* 0x00000000fffff984 */ /* 0x000fe20000000800 */
[----:B------:R-:W-:Y:S01]  /*12220*/  @!PT LDS RZ, [RZ] ;  /* 0x00000000fffff984 */ /* 0x000fe20000000800 */
[----:B------:R-:W-:Y:S01]  /*12230*/  @!PT LDS RZ, [RZ] ;  /* 0x00000000fffff984 */ /* 0x000fe20000000800 */
[----:B------:R-:W-:Y:S01]  /*12240*/  @!PT LDS RZ, [RZ] ;  /* 0x00000000fffff984 */ /* 0x000fe20000000800 */
[----:B------:R2:W-:Y:S06]  /*12250*/  MEMBAR.ALL.CTA ;  /* 0x0000000000007992 */ /* 0x0005ec0000008000 */
[----:B--2---:R-:W2:Y:S01]  /*12260*/  FENCE.VIEW.ASYNC.S ;  /* 0x00000000000073c6 */ /* 0x004ea20000000000 */
[----:B------:R-:W-:-:S02]  /*12270*/  IMAD.IADD R21, R21, 0x1, R3 ;  /* 0x0000000115157824 */ /* 0x000fc400078e0203 */
[----:B------:R-:W-:Y:S01]  /*12280*/  IMAD R3, R40, UR4, RZ ;  /* 0x0000000428037c24 */ /* 0x000fe2000f8e02ff */
[----:B------:R-:W-:Y:S01]  /*12290*/  IADD3 R36, R46, R0, RZ ;  /* 0x000000002e247210 */ /* 0x000fe20007ffe0ff */
[----:B------:R-:W-:-:S04]  /*122a0*/  IMAD.WIDE.U32 R20, R42, UR4, R20 ;  /* 0x000000042a147c25 */ /* 0x000fc8000f8e0014 */
[----:B------:R-:W-:Y:S01]  /*122b0*/  IMAD R3, R42, UR5, R3 ;  /* 0x000000052a037c24 */ /* 0x000fe2000f8e0203 */
[----:B------:R-:W-:Y:S01]  /*122c0*/  ULDC.64 UR4, c[0x0][0xaf0] ;  /* 0x0002bc0000047ab9 */ /* 0x000fe20000000a00 */
[----:B-1----:R-:W-:-:S04]  /*122d0*/  @P2 IMAD.HI.U32 R0, R36, R43, RZ ;  /* 0x0000002b24002227 */ /* 0x002fc800078e00ff */
[----:B------:R-:W-:Y:S02]  /*122e0*/  IMAD.IADD R21, R21, 0x1, R3 ;  /* 0x0000000115157824 */ /* 0x000fe400078e0203 */
[----:B------:R-:W-:Y:S01]  /*122f0*/  IMAD.MOV.U32 R3, RZ, RZ, R36 ;  /* 0x000000ffff037224 */ /* 0x000fe200078e0024 */
[----:B0-----:R-:W-:Y:S01]  /*12300*/  @P2 SHF.R.U32.HI R3, RZ, R37, R0 ;  /* 0x00000025ff032219 */ /* 0x001fe20000011600 */
[----:B------:R-:W-:Y:S02]  /*12310*/  IMAD R35, R35, UR4, RZ ;  /* 0x0000000423237c24 */ /* 0x000fe4000f8e02ff */
[----:B------:R-:W-:Y:S01]  /*12320*/  IMAD.WIDE.U32 R20, R39, UR4, R20 ;  /* 0x0000000427147c25 */ /* 0x000fe2000f8e0014 */
[----:B------:R-:W-:-:S03]  /*12330*/  SHF.R.S32.HI R0, RZ, 0x1f, R3 ;  /* 0x0000001fff007819 */ /* 0x000fc60000011403 */
        /* <DEDUP_REMOVED lines=10> */
[----:B------:R-:W-:Y:S01]  /*123e0*/  IMAD.IADD R40, R34, 0x1, R46 ;  /* 0x0000000122287824 */ /* 0x000fe200078e022e */
[----:B------:R-:W-:Y:S01]  /*123f0*/  IADD3 R21, R21, R37, RZ ;  /* 0x0000002515157210 */ /* 0x000fe20007ffe0ff */
[----:B------:R-:W-:-:S04]  /*12400*/  IMAD R0, R0, UR4, RZ ;  /* 0x0000000400007c24 */ /* 0x000fc8000f8e02ff */
[C---:B------:R-:W-:Y:S02]  /*12410*/  IMAD R3, R35.reuse, UR5, R0 ;  /* 0x0000000523037c24 */ /* 0x040fe4000f8e0200 */
[----:B------:R-:W-:Y:S01]  /*12420*/  IMAD.WIDE.U32 R20, R35, UR4, R20 ;  /* 0x0000000423147c25 */ /* 0x000fe2000f8e0014 */
[----:B------:R-:W-:-:S03]  /*12430*/  ULDC.64 UR4, c[0x0][0xa80] ;  /* 0x0002a00000047ab9 */ /* 0x000fc60000000a00 */
[----:B------:R-:W-:Y:S01]  /*12440*/  IMAD.IADD R3, R21, 0x1, R3 ;  /* 0x0000000115037824 */ /* 0x000fe200078e0203 */
[----:B------:R-:W-:Y:S01]  /*12450*/  LEA R28, P0, R20, UR4, 0x1 ;  /* 0x00000004141c7c11 */ /* 0x000fe2000f8008ff */
[----:B------:R-:W-:Y:S01]  /*12460*/  ULDC UR4, c[0x0][0xac8] ;  /* 0x0002b20000047ab9 */ /* 0x000fe20000000800 */
[----:B------:R-:W-:Y:S02]  /*12470*/  VIADD R0, R40, 0x30 ;  /* 0x0000003028007836 */ /* 0x000fe40000000000 */
[----:B------:R-:W-:Y:S01]  /*12480*/  LEA.HI.X R38, R20, UR5, R3, 0x1, P0 ;  /* 0x0000000514267c11 */ /* 0x000fe200080f0c03 */
[----:B--2---:R-:W0:Y:S01]  /*12490*/  SHFL.IDX PT, R36, R28, 0x1, 0x181f ;  /* 0x00381f001c247f89 */ /* 0x004e2200000e0000 */
[----:B------:R-:W-:Y:S01]  /*124a0*/  ISETP.GE.AND P0, PT, R33, UR4, PT ;  /* 0x0000000421007c0c */ /* 0x000fe2000bf06270 */
[C---:B------:R-:W-:Y:S02]  /*124b0*/  VIADD R3, R40.reuse, 0x60 ;  /* 0x0000006028037836 */ /* 0x040fe40000000000 */
[----:B------:R-:W1:Y:S01]  /*124c0*/  SHFL.IDX PT, R20, R28, RZ, 0x181f ;  /* 0x00181fff1c147589 */ /* 0x000e6200000e0000 */
[----:B------:R-:W-:-:S02]  /*124d0*/  ISETP.GE.OR P3, PT, R40, R41, P0 ;  /* 0x000000292800720c */ /* 0x000fc40000766670 */
[-C--:B------:R-:W-:Y:S01]  /*124e0*/  ISETP.GE.OR P2, PT, R0, R41.reuse, P0 ;  /* 0x000000290000720c */ /* 0x080fe20000746670 */
[----:B------:R-:W2:Y:S01]  /*124f0*/  SHFL.IDX PT, R21, R38, RZ, 0x181f ;  /* 0x00181fff26157589 */ /* 0x000ea200000e0000 */
[----:B------:R-:W-:Y:S02]  /*12500*/  ISETP.GE.OR P1, PT, R3, R41, P0 ;  /* 0x000000290300720c */ /* 0x000fe40000726670 */
[----:B------:R-:W-:Y:S01]  /*12510*/  IADD3 R0, R2, 0x16820, RZ ;  /* 0x0001682002007810 */ /* 0x000fe20007ffe0ff */
[----:B------:R-:W2:Y:S03]  /*12520*/  SHFL.IDX PT, R42, R28, 0x2, 0x181f ;  /* 0x00581f001c2a7f89 */ /* 0x000ea600000e0000 */
[----:B------:R-:W-:Y:S01]  /*12530*/  PRMT R0, RZ, 0x654, R0 ;  /* 0x00000654ff007816 */ /* 0x000fe20000000000 */
[----:B------:R-:W2:Y:S03]  /*12540*/  SHFL.IDX PT, R35, R38, 0x1, 0x181f ;  /* 0x00381f0026237f89 */ /* 0x000ea600000e0000 */
[----:B------:R1:W-:Y:S01]  /*12550*/  SYNCS.ARRIVE.TRANS64.RED.A1T0 RZ, [R0+URZ], RZ ;  /* 0x000000ff00ff79a7 */ /* 0x0003e2000810043f */
[----:B------:R-:W2:Y:S01]  /*12560*/  SHFL.IDX PT, R37, R38, 0x2, 0x181f ;  /* 0x00581f0026257f89 */ /* 0x000ea200000e0000 */
[----:B0-----:R-:W-:-:S03]  /*12570*/  @!P2 LEA R34, P4, R33, R36, 0x1 ;  /* 0x000000242122a211 */ /* 0x001fc600078808ff */
[----:B------:R-:W0:Y:S01]  /*12580*/  SHFL.IDX PT, R28, R28, 0x3, 0x181f ;  /* 0x00781f001c1c7f89 */ /* 0x000e2200000e0000 */
[----:B-1----:R-:W-:Y:S01]  /*12590*/  VIADD R0, R40, 0x90 ;  /* 0x0000009028007836 */ /* 0x002fe20000000000 */
[C---:B------:R-:W-:Y:S02]  /*125a0*/  @!P3 LEA R20, P5, R33.reuse, R20, 0x1 ;  /* 0x000000142114b211 */ /* 0x040fe400078a08ff */
[----:B------:R-:W1:Y:S02]  /*125b0*/  SHFL.IDX PT, R38, R38, 0x3, 0x181f ;  /* 0x00781f0026267f89 */ /* 0x000e6400000e0000 */
[C---:B--2---:R-:W-:Y:S02]  /*125c0*/  @!P3 LEA.HI.X R21, R33.reuse, R21, R32, 0x1, P5 ;  /* 0x000000152115b211 */ /* 0x044fe400028f0c20 */
[----:B------:R-:W-:Y:S02]  /*125d0*/  ISETP.GE.OR P0, PT, R0, R41, P0 ;  /* 0x000000290000720c */ /* 0x000fe40000706670 */
[----:B------:R-:W-:-:S02]  /*125e0*/  @!P1 LEA R36, P5, R33, R42, 0x1 ;  /* 0x0000002a21249211 */ /* 0x000fc400078a08ff */
        /* <DEDUP_REMOVED lines=10> */
.L_x_2365:
[----:B------:R-:W-:Y:S01]  /*12690*/  ULDC.64 UR4, c[0x0][0xc00] ;  /* 0x0003000000047ab9 */ /* 0x000fe20000000a00 */
[----:B------:R-:W-:Y:S01]  /*126a0*/  IMAD.MOV.U32 R0, RZ, RZ, RZ ;  /* 0x000000ffff007224 */ /* 0x000fe200078e00ff */
[----:B------:R-:W-:Y:S01]  /*126b0*/  ISETP.NE.U32.AND P0, PT, RZ, UR4, PT ;  /* 0x00000004ff007c0c */ /* 0x000fe2000bf05070 */
[----:B------:R-:W0:Y:S01]  /*126c0*/  LDC R25, c[0x0][0xbe8] ;  /* 0x0002fa00ff197b82 */ /* 0x000e220000000800 */
[----:B------:R-:W-:Y:S02]  /*126d0*/  IADD3 R4, P1, R40, UR4, RZ ;  /* 0x0000000428047c10 */ /* 0x000fe4000ff3e0ff */
[----:B------:R-:W-:Y:S02]  /*126e0*/  ISETP.NE.AND.EX P0, PT, RZ, UR5, PT, P0 ;  /* 0x00000005ff007c0c */ /* 0x000fe4000bf05300 */
[----:B------:R-:W-:Y:S01]  /*126f0*/  IADD3.X R5, R38, UR5, RZ, P1, !PT ;  /* 0x0000000526057c10 */ /* 0x000fe20008ffe4ff */
[----:B------:R-:W-:Y:S02]  /*12700*/  ULDC.64 UR4, c[0x0][0xc08] ;  /* 0x0003020000047ab9 */ /* 0x000fe40000000a00 */
        /* <DEDUP_REMOVED lines=11> */
[----:B-1----:R-:W-:Y:S05]  /*127c0*/  @P1 BRA `(.L_x_2368) ;  /* 0x0000000000101947 */ /* 0x002fea0003800000 */
[----:B------:R-:W-:Y:S05]  /*127d0*/  @!P0 BRA `(.L_x_2368) ;  /* 0x00000000000c8947 */ /* 0x000fea0003800000 */
[----:B------:R-:W2:Y:S04]  /*127e0*/  LDG.E R3, desc[UR40][R4.64] ;  /* 0x0000002804037981 */ /* 0x000ea8000c1e1900 */
[----:B-----5:R-:W2:Y:S02]  /*127f0*/  LDG.E R8, desc[UR40][R4.64+0x4] ;  /* 0x0000042804087981 */ /* 0x020ea4000c1e1900 */
[----:B--2---:R-:W-:-:S07]  /*12800*/  IMAD.IADD R8, R8, 0x1, -R3 ;  /* 0x0000000108087824 */ /* 0x004fce00078e0a03 */
.L_x_2368:
[----:B------:R-:W2:Y:S04]  /*12810*/  LDL R14, [R1+0x4c] ;  /* 0x00004c00010e7983 */ /* 0x000ea80000100800 */
[----:B------:R1:W5:Y:S01]  /*12820*/  LDL R26, [R1+0x2c] ;  /* 0x00002c00011a7983 */ /* 0x0003620000100800 */
[----:B------:R-:W-:Y:S01]  /*12830*/  BSSY B1, `(.L_x_2369) ;  /* 0x000002d000017945 */ /* 0x000fe20003800000 */
[----:B------:R-:W-:Y:S02]  /*12840*/  SEL R13, R45, RZ, !P0 ;  /* 0x000000ff2d0d7207 */ /* 0x000fe40004000000 */
[----:B------:R-:W-:Y:S02]  /*12850*/  SEL R24, R24, RZ, !P0 ;  /* 0x000000ff18187207 */ /* 0x000fe40004000000 */
[----:B-----5:R-:W-:-:S02]  /*12860*/  SHF.R.S32.HI R11, RZ, 0x1f, R0 ;  /* 0x0000001fff0b7819 */ /* 0x020fc40000011400 */
[----:B--2---:R-:W-:Y:S01]  /*12870*/  SHF.R.S32.HI R12, RZ, 0x1f, R14 ;  /* 0x0000001fff0c7819 */ /* 0x004fe2000001140e */
[----:B-1----:R-:W-:Y:S06]  /*12880*/  @P3 BRA `(.L_x_2370) ;  /* 0x00000000009c3947 */ /* 0x002fec0003800000 */
[----:B------:R-:W1:Y:S01]  /*12890*/  S2R R4, SR_TID.X ;  /* 0x0000000000047919 */ /* 0x000e620000002100 */
[----:B------:R-:W2:Y:S02]  /*128a0*/  LDC R9, c[0x0][0xbe8] ;  /* 0x0002fa00ff097b82 */ /* 0x000ea40000000800 */
[----:B--2---:R-:W-:Y:S01]  /*128b0*/  IMAD R3, R8, R9, RZ ;  /* 0x0000000908037224 */ /* 0x004fe200078e02ff */
[----:B-1----:R-:W-:-:S04]  /*128c0*/  IADD3 R10, R26, -0x80, R4 ;  /* 0xffffff801a0a7810 */ /* 0x002fc80007ffe004 */
        /* <DEDUP_REMOVED lines=18> */
[----:B------:R-:W-:Y:S01]  /*129f0*/  IADD3 R4, P0, R3, R4, RZ ;  /* 0x0000000403047210 */ /* 0x000fe20007f1e0ff */
[--C-:B------:R-:W-:Y:S02]  /*12a00*/  IMAD.MOV R7, RZ, RZ, -R3.reuse ;  /* 0x000000ffff077224 */ /* 0x100fe400078e0a03 */
[----:B------:R-:W-:Y:S01]  /*12a10*/  IMAD R6, R13, UR5, R6 ;  /* 0x000000050d067c24 */ /* 0x000fe2000f8e0206 */
[----:B------:R-:W-:Y:S01]  /*12a20*/  ULDC.64 UR4, c[0x0][0xb88] ;  /* 0x0002e20000047ab9 */ /* 0x000fe20000000a00 */
[----:B------:R-:W-:Y:S01]  /*12a30*/  IMAD R7, R9, R7, R10 ;  /* 0x0000000709077224 */ /* 0x000fe200078e020a */
[----:B------:R-:W-:-:S04]  /*12a40*/  SHF.R.S32.HI R9, RZ, 0x1f, R3 ;  /* 0x0000001fff097819 */ /* 0x000fc80000011403 */
[----:B------:R-:W-:Y:S02]  /*12a50*/  SHF.R.S32.HI R3, RZ, 0x1f, R7 ;  /* 0x0000001fff037819 */ /* 0x000fe40000011407 */
[----:B------:R-:W-:-:S03]  /*12a60*/  IADD3.X R5, R9, R5, R6, P0, !PT ;  /* 0x0000000509057210 */ /* 0x000fc600007fe406 */
[----:B------:R-:W-:Y:S02]  /*12a70*/  IMAD R6, R3, UR4, RZ ;  /* 0x0000000403067c24 */ /* 0x000fe4000f8e02ff */
[----:B------:R-:W-:-:S04]  /*12a80*/  IMAD.WIDE.U32 R4, R7, UR4, R4 ;  /* 0x0000000407047c25 */ /* 0x000fc8000f8e0004 */
[----:B------:R-:W-:Y:S01]  /*12a90*/  IMAD R3, R7, UR5, R6 ;  /* 0x0000000507037c24 */ /* 0x000fe2000f8e0206 */
[----:B------:R-:W-:Y:S02]  /*12aa0*/  ULDC.64 UR4, c[0x0][0xb50] ;  /* 0x0002d40000047ab9 */ /* 0x000fe40000000a00 */
[----:B------:R-:W-:Y:S02]  /*12ab0*/  LEA R6, P0, R4, UR4, 0x2 ;  /* 0x0000000404067c11 */ /* 0x000fe4000f8010ff */
[----:B------:R-:W-:-:S04]  /*12ac0*/  IADD3 R3, R5, R3, RZ ;  /* 0x0000000305037210 */ /* 0x000fc80007ffe0ff */
[----:B------:R-:W-:Y:S01]  /*12ad0*/  LEA.HI.X R7, R4, UR5, R3, 0x2, P0 ;  /* 0x0000000504077c11 */ /* 0x000fe200080f1403 */
[----:B------:R-:W-:-:S05]  /*12ae0*/  IMAD.MOV.U32 R3, RZ, RZ, -0x800000 ;  /* 0xff800000ff037424 */ /* 0x000fca00078e00ff */
[----:B------:R1:W-:Y:S02]  /*12af0*/  STG.E desc[UR40][R6.64], R3 ;  /* 0x0000000306007986 */ /* 0x0003e4000c101928 */
.L_x_2370:
[----:B------:R-:W-:Y:S05]  /*12b00*/  BSYNC B1 ;  /* 0x0000000000017941 */ /* 0x000fea0003800000 */
.L_x_2369:
[----:B------:R-:W2:Y:S01]  /*12b10*/  @P2 LDC R9, c[0x0][0xbf0] ;  /* 0x0002fc00ff092b82 */ /* 0x000ea20000000800 */
[----:B------:R-:W-:Y:S01]  /*12b20*/  ULDC.64 UR4, c[0x0][0xaa0] ;  /* 0x0002a80000047ab9 */ /* 0x000fe20000000a00 */
[----:B-1----:R-:W-:Y:S01]  /*12b30*/  IMAD R6, R44, 0x30, R34 ;  /* 0x000000302c067824 */ /* 0x002fe200078e0222 */
[----:B------:R-:W-:Y:S01]  /*12b40*/  ULDC.64 UR6, c[0x0][0xa80] ;  /* 0x0002a00000067ab9 */ /* 0x000fe20000000a00 */
[----:B------:R-:W-:Y:S02]  /*12b50*/  IMAD R3, R11, UR4, RZ ;  /* 0x000000040b037c24 */ /* 0x000fe4000f8e02ff */
[----:B------:R-:W-:-:S04]  /*12b60*/  IMAD.WIDE.U32 R4, R0, UR4, RZ ;  /* 0x0000000400047c25 */ /* 0x000fc8000f8e00ff */
[----:B------:R-:W-:Y:S01]  /*12b70*/  IMAD R3, R0, UR5, R3 ;  /* 0x0000000500037c24 */ /* 0x000fe2000f8e0203 */
[----:B------:R-:W-:Y:S01]  /*12b80*/  ULDC.64 UR4, c[0x0][0xae8] ;  /* 0x0002ba0000047ab9 */ /* 0x000fe20000000a00 */
[----:B------:R-:W-:Y:S02]  /*12b90*/  IMAD.IADD R10, R26, 0x1, R6 ;  /* 0x000000011a0a7824 */ /* 0x000fe400078e0206 */
[----:B------:R-:W-:Y:S02]  /*12ba0*/  IMAD R0, R12, UR4, RZ ;  /* 0x000000040c007c24 */ /* 0x000fe4000f8e02ff */
[----:B------:R-:W-:Y:S02]  /*12bb0*/  IMAD.IADD R5, R5, 0x1, R3 ;  /* 0x0000000105057824 */ /* 0x000fe400078e0203 */
[----:B------:R-:W-:Y:S02]  /*12bc0*/  IMAD R7, R14, UR5, R0 ;  /* 0x000000050e077c24 */ /* 0x000fe4000f8e0200 */
[----:B0-----:R-:W-:-:S04]  /*12bd0*/  @P2 IMAD.HI.U32 R0, R10, R27, RZ ;  /* 0x0000001b0a002227 */ /* 0x001fc800078e00ff */
[----:B------:R-:W-:Y:S01]  /*12be0*/  IMAD.WIDE.U32 R4, R14, UR4, R4 ;  /* 0x000000040e047c25 */ /* 0x000fe2000f8e0004 */
[----:B------:R-:W-:-:S03]  /*12bf0*/  ULDC.64 UR4, c[0x0][0xaf0] ;  /* 0x0002bc0000047ab9 */ /* 0x000fc60000000a00 */
[----:B------:R-:W-:Y:S01]  /*12c00*/  IMAD.MOV.U32 R3, RZ, RZ, R10 ;  /* 0x000000ffff037224 */ /* 0x000fe200078e000a */
[----:B--2---:R-:W-:Y:S01]  /*12c10*/  @P2 SHF.R.U32.HI R3, RZ, R9, R0 ;  /* 0x00000009ff032219 */ /* 0x004fe20000011600 */
[----:B------:R-:W-:Y:S01]  /*12c20*/  IMAD R6, R24, UR4, RZ ;  /* 0x0000000418067c24 */ /* 0x000fe2000f8e02ff */
[----:B------:R-:W-:Y:S02]  /*12c30*/  IADD3 R5, R5, R7, RZ ;  /* 0x0000000705057210 */ /* 0x000fe40007ffe0ff */
[--C-:B------:R-:W-:Y:S01]  /*12c40*/  SHF.R.S32.HI R0, RZ, 0x1f, R3.reuse ;  /* 0x0000001fff007819 */ /* 0x100fe20000011403 */
[----:B------:R-:W-:Y:S02]  /*12c50*/  IMAD.MOV R21, RZ, RZ, -R3 ;  /* 0x000000ffff157224 */ /* 0x000fe400078e0a03 */
        /* <DEDUP_REMOVED lines=22> */
[----:B------:R-:W-:Y:S01]  /*12dc0*/  IMAD R21, R8, R25, RZ ;  /* 0x0000001908157224 */ /* 0x000fe200078e02ff */
[----:B------:R-:W-:Y:S02]  /*12dd0*/  IADD3 R24, R34, R26, RZ ;  /* 0x0000001a22187210 */ /* 0x000fe40007ffe0ff */
[----:B------:R-:W1:Y:S02]  /*12de0*/  SHFL.IDX PT, R0, R20, RZ, 0x181f ;  /* 0x00181fff14007589 */ /* 0x000e6400000e0000 */
[C---:B------:R-:W-:Y:S01]  /*12df0*/  ISETP.GE.OR P2, PT, R24.reuse, R21, P0 ;  /* 0x000000151800720c */ /* 0x040fe20000746670 */
[C---:B------:R-:W-:Y:S01]  /*12e00*/  VIADD R8, R24.reuse, 0x30 ;  /* 0x0000003018087836 */ /* 0x040fe20000000000 */
[----:B------:R-:W2:Y:S01]  /*12e10*/  SHFL.IDX PT, R5, R7, 0x1, 0x181f ;  /* 0x00381f0007057f89 */ /* 0x000ea200000e0000 */
[----:B------:R-:W-:-:S03]  /*12e20*/  VIADD R10, R24, 0x60 ;  /* 0x00000060180a7836 */ /* 0x000fc60000000000 */
[----:B------:R-:W3:Y:S01]  /*12e30*/  SHFL.IDX PT, R14, R7, 0x2, 0x181f ;  /* 0x00581f00070e7f89 */ /* 0x000ee200000e0000 */
[-C--:B------:R-:W-:Y:S02]  /*12e40*/  ISETP.GE.OR P3, PT, R8, R21.reuse, P0 ;  /* 0x000000150800720c */ /* 0x080fe40000766670 */
[----:B------:R-:W-:Y:S01]  /*12e50*/  ISETP.GE.OR P4, PT, R10, R21, P0 ;  /* 0x000000150a00720c */ /* 0x000fe20000786670 */
[----:B------:R-:W4:Y:S04]  /*12e60*/  SHFL.IDX PT, R4, R20, 0x1, 0x181f ;  /* 0x00381f0014047f89 */ /* 0x000f2800000e0000 */
[----:B------:R-:W5:Y:S01]  /*12e70*/  SHFL.IDX PT, R6, R20, 0x2, 0x181f ;  /* 0x00581f0014067f89 */ /* 0x000f6200000e0000 */
[----:B0-----:R-:W-:-:S04]  /*12e80*/  @!P2 LEA R10, P5, R33, R3, 0x1 ;  /* 0x00000003210aa211 */ /* 0x001fc800078a08ff */
[C---:B-1----:R-:W-:Y:S02]  /*12e90*/  @!P2 LEA.HI.X R3, R33.reuse, R0, R32, 0x1, P5 ;  /* 0x000000002103a211 */ /* 0x042fe400028f0c20 */
[----:B------:R0:W1:Y:S01]  /*12ea0*/  SHFL.IDX PT, R0, R20, 0x3, 0x181f ;  /* 0x00781f0014007f89 */ /* 0x00006200000e0000 */
[C---:B--2---:R-:W-:Y:S02]  /*12eb0*/  @!P3 LEA R8, P1, R33.reuse, R5, 0x1 ;  /* 0x000000052108b211 */ /* 0x044fe400078208ff */
[----:B------:R-:W-:Y:S01]  /*12ec0*/  @!P2 IMAD.MOV.U32 R11, RZ, RZ, R3 ;  /* 0x000000ffff0ba224 */ /* 0x000fe200078e0003 */
[----:B---3--:R-:W-:-:S04]  /*12ed0*/  @!P4 LEA R25, P5, R33, R14, 0x1 ;  /* 0x0000000e2119c211 */ /* 0x008fc800078a08ff */
[----:B------:R0:W-:Y:S01]  /*12ee0*/  @!P2 ST.E.128 desc[UR40][R10.64], RZ ;  /* 0x000000ff0a00a985 */ /* 0x0001e2000c101d28 */
[C-C-:B----4-:R-:W-:Y:S01]  /*12ef0*/  @!P3 LEA.HI.X R9, R33.reuse, R4, R32.reuse, 0x1, P1 ;  /* 0x000000042109b211 */ /* 0x150fe200008f0c20 */
[----:B------:R-:W-:Y:S02]  /*12f00*/  @!P4 IMAD.MOV.U32 R4, RZ, RZ, R25 ;  /* 0x000000ffff04c224 */ /* 0x000fe400078e0019 */
[----:B------:R0:W2:Y:S01]  /*12f10*/  SHFL.IDX PT, R14, R7, 0x3, 0x181f ;  /* 0x00781f00070e7f89 */ /* 0x0000a200000e0000 */
[----:B-----5:R-:W-:-:S03]  /*12f20*/  @!P4 LEA.HI.X R5, R33, R6, R32, 0x1, P5 ;  /* 0x000000062105c211 */ /* 0x020fc600028f0c20 */
[----:B------:R0:W-:Y:S04]  /*12f30*/  @!P3 ST.E.128 desc[UR40][R8.64], RZ ;  /* 0x000000ff0800b985 */ /* 0x0001e8000c101d28 */
[----:B------:R0:W-:Y:S02]  /*12f40*/  @!P4 ST.E.128 desc[UR40][R4.64], RZ ;  /* 0x000000ff0400c985 */ /* 0x0001e4000c101d28 */
.L_x_2554:
[----:B------:R-:W-:-:S04]  /*12f50*/  IADD3 R24, R24, 0x90, RZ ;  /* 0x0000009018187810 */ /* 0x000fc80007ffe0ff */
[----:B------:R-:W-:-:S13]  /*12f60*/  ISETP.GE.OR P0, PT, R24, R21, P0 ;  /* 0x000000151800720c */ /* 0x000fda0000706670 */
[----:B--2---:R-:W-:-:S04]  /*12f70*/  @!P0 LEA R14, P1, R33, R14, 0x1 ;  /* 0x0000000e210e8211 */ /* 0x004fc800078208ff */
[----:B-1----:R-:W-:-:S05]  /*12f80*/  @!P0 LEA.HI.X R15, R33, R0, R32, 0x1, P1 ;  /* 0x00000000210f8211 */ /* 0x002fca00008f0c20 */
[----:B------:R1:W-:Y:S04]  /*12f90*/  @!P0 ST.E.128 desc[UR40][R14.64], RZ ;  /* 0x000000ff0e008985 */ /* 0x0003e8000c101d28 */
.L_x_2367:
[----:B------:R-:W-:Y:S05]  /*12fa0*/  BSYNC B0 ;  /* 0x0000000000007941 */ /* 0x000fea0003800000 */
.L_x_2364:
[----:B------:R-:W-:Y:S02]  /*12fb0*/  ULDC UR4, c[0x0][0xc3c] ;  /* 0x00030f0000047ab9 */ /* 0x000fe40000000800 */
[----:B------:R-:W-:-:S13]  /*12fc0*/  ISETP.GE.AND P0, PT, R31, UR4, PT ;  /* 0x000000041f007c0c */ /* 0x000fda000bf06270 */
[----:B------:R-:W-:Y:S05]  /*12fd0*/  @!P0 BRA `(.L_x_2372) ;  /* 0xfffffee000148947 */ /* 0x000fea000383ffff */
[----:B------:R-:W-:Y:S05]  /*12fe0*/  BRA `(.L_x_2239) ;  /* 0x0000006400d47947 */ /* 0x000fea0003800000 */
.L_x_2237:
        /* <DEDUP_REMOVED lines=18> */
.L_x_2373:
        /* <DEDUP_REMOVED lines=42> */
.L_x_2379:
        /* <DEDUP_REMOVED lines=12> */
.L_x_2378:
[----:B------:R-:W-:Y:S05]  /*13470*/  BSYNC B0 ;  /* 0x0000000000007941 */ /* 0x000fea0003800000 */
.L_x_2377:
        /* <DEDUP_REMOVED lines=20> */
[----:B------:R-:W-:Y:S01]  /*135c0*/  IMAD.MOV.U32 R6, RZ, RZ, R9 ;  /* 0x000000ffff067224 */ /* 0x000fe200078e0009 */
[----:B------:R-:W-:-:S07]  /*135d0*/  MOV R9, R3 ;  /* 0x0000000300097202 */ /* 0x000fce0000000f00 */
.L_x_2375:
        /* <DEDUP_REMOVED lines=19> */
[----:B------:R-:W-:-:S05]  /*13710*/  IADD3 R11, R13, -0x1, RZ ;  /* 0xffffffff0d0b7810 */ /* 0x000fca0007ffe0ff */
[----:B------:R0:W1:Y:S02]  /*13720*/  SHFL.IDX PT, R16, R6, R11, 0x1f ;  /* 0x00001f0b06107589 */ /* 0x00006400000e0000 */
.L_x_2380:
[----:B-1----:R-:W-:Y:S01]  /*13730*/  IMAD R16, R16, UR5, R9 ;  /* 0x0000000510107c24 */ /* 0x002fe2000f8e0209 */
[----:B0-----:R-:W-:Y:S01]  /*13740*/  IABS R6, R4 ;  /* 0x0000000400067213 */ /* 0x001fe20000000000 */
[----:B------:R-:W-:Y:S02]  /*13750*/  IMAD R11, R15, R8, RZ ;  /* 0x000000080f0b7224 */ /* 0x000fe400078e02ff */
[----:B------:R-:W-:Y:S01]  /*13760*/  IMAD.MOV.U32 R2, RZ, RZ, RZ ;  /* 0x000000ffff027224 */ /* 0x000fe200078e00ff */
[----:B------:R-:W-:Y:S01]  /*13770*/  IADD3 R9, -R16, UR6, RZ ;  /* 0x0000000610097c10 */ /* 0x000fe2000fffe1ff */
[----:B------:R-:W-:Y:S02]  /*13780*/  IMAD.MOV R6, RZ, RZ, -R6 ;  /* 0x000000ffff067224 */ /* 0x000fe400078e0a06 */
        /* <DEDUP_REMOVED lines=13> */
[----:B------:R-:W-:-:S05]  /*13860*/  @!P1 LOP3.LUT R2, RZ, R4, RZ, 0x33, !PT ;  /* 0x00000004ff029212 */ /* 0x000fca00078e33ff */
[----:B------:R-:W-:Y:S01]  /*13870*/  IMAD R6, R7, R2, RZ ;  /* 0x0000000207067224 */ /* 0x000fe200078e02ff */
[----:B------:R-:W-:-:S03]  /*13880*/  IADD3 R2, -R2, RZ, RZ ;  /* 0x000000ff02027210 */ /* 0x000fc60007ffe1ff */
[----:B------:R-:W-:Y:S02]  /*13890*/  IMAD.MOV R8, RZ, RZ, -R6 ;  /* 0x000000ffff087224 */ /* 0x000fe400078e0a06 */
[----:B------:R-:W-:Y:S02]  /*138a0*/  IMAD R4, R4, R2, R9 ;  /* 0x0000000204047224 */ /* 0x000fe400078e0209 */
[----:B------:R-:W-:Y:S01]  /*138b0*/  IMAD.MOV.U32 R2, RZ, RZ, RZ ;  /* 0x000000ffff027224 */ /* 0x000fe200078e00ff */
[----:B------:R-:W-:-:S04]  /*138c0*/  VIADDMNMX R7, R8, UR5, R7, PT ;  /* 0x0000000508077c46 */ /* 0x000fc8000b800107 */
[----:B------:R-:W-:-:S04]  /*138d0*/  IABS R8, R7 ;  /* 0x0000000700087213 */ /* 0x000fc80000000000 */
[----:B------:R-:W0:Y:S08]  /*138e0*/  I2F.RP R10, R8 ;  /* 0x00000008000a7306 */ /* 0x000e300000209400 */
[----:B0-----:R-:W0:Y:S02]  /*138f0*/  MUFU.RCP R10, R10 ;  /* 0x0000000a000a7308 */ /* 0x001e240000001000 */
[----:B0-----:R-:W-:Y:S01]  /*13900*/  VIADD R3, R10, 0xffffffe ;  /* 0x0ffffffe0a037836 */ /* 0x001fe20000000000 */
[----:B------:R-:W-:-:S05]  /*13910*/  IABS R10, R7 ;  /* 0x00000007000a7213 */ /* 0x000fca0000000000 */
[----:B------:R-:W0:Y:S02]  /*13920*/  F2I.FTZ.U32.TRUNC.NTZ R3, R3 ;  /* 0x0000000300037305 */ /* 0x000e24000021f000 */
[----:B0-----:R-:W-:-:S04]  /*13930*/  IMAD.MOV R11, RZ, RZ, -R3 ;  /* 0x000000ffff0b7224 */ /* 0x001fc800078e0a03 */
[----:B------:R-:W-:-:S04]  /*13940*/  IMAD R9, R11, R8, RZ ;  /* 0x000000080b097224 */ /* 0x000fc800078e02ff */
[----:B------:R-:W-:Y:S01]  /*13950*/  IMAD.HI.U32 R2, R3, R9, R2 ;  /* 0x0000000903027227 */ /* 0x000fe200078e0002 */
[----:B------:R-:W-:-:S03]  /*13960*/  IABS R9, R4 ;  /* 0x0000000400097213 */ /* 0x000fc60000000000 */
        /* <DEDUP_REMOVED lines=11> */
[----:B------:R-:W-:-:S06]  /*13a20*/  @P0 IADD3 R2, R2, 0x1, RZ ;  /* 0x0000000102020810 */ /* 0x000fcc0007ffe0ff */
[----:B------:R-:W-:Y:S01]  /*13a30*/  @!P2 IMAD.MOV R2, RZ, RZ, -R2 ;  /* 0x000000ffff02a224 */ /* 0x000fe200078e0a02 */
[----:B------:R-:W-:Y:S01]  /*13a40*/  @!P1 LOP3.LUT R2, RZ, R7, RZ, 0x33, !PT ;  /* 0x00000007ff029212 */ /* 0x000fe200078e33ff */
[----:B------:R-:W-:-:S03]  /*13a50*/  IMAD.MOV R7, RZ, RZ, -R7 ;  /* 0x000000ffff077224 */ /* 0x000fc600078e0a07 */
[----:B------:R-:W-:Y:S01]  /*13a60*/  LOP3.LUT R17, RZ, R2, RZ, 0x33, !PT ;  /* 0x00000002ff117212 */ /* 0x000fe200078e33ff */
[----:B------:R-:W-:-:S04]  /*13a70*/  IMAD R18, R2, R7, R3 ;  /* 0x0000000702127224 */ /* 0x000fc800078e0203 */
[----:B------:R-:W-:Y:S01]  /*13a80*/  IMAD.IADD R17, R0, 0x1, R17 ;  /* 0x0000000100117824 */ /* 0x000fe200078e0211 */
[----:B------:R-:W-:Y:S06]  /*13a90*/  BRA `(.L_x_2381) ;  /* 0x00000000000c7947 */ /* 0x000fec0003800000 */
.L_x_2376:
[----:B------:R-:W-:Y:S01]  /*13aa0*/  MOV R17, RZ ;  /* 0x000000ff00117202 */ /* 0x000fe20000000f00 */
[----:B------:R-:W-:Y:S02]  /*13ab0*/  IMAD.U32 R16, RZ, RZ, UR6 ;  /* 0x00000006ff107e24 */ /* 0x000fe4000f8e00ff */
[----:B------:R-:W-:-:S07]  /*13ac0*/  IMAD.MOV.U32 R18, RZ, RZ, RZ ;  /* 0x000000ffff127224 */ /* 0x000fce00078e00ff */
.L_x_2381:
[----:B------:R-:W-:-:S13]  /*13ad0*/  ISETP.NE.AND P0, PT, R5, RZ, PT ;  /* 0x000000ff0500720c */ /* 0x000fda0003f05270 */
[----:B------:R-:W0:Y:S01]  /*13ae0*/  @!P0 S2R R3, SR_CgaCtaId ;  /* 0x0000000000038919 */ /* 0x000e220000008800 */
[----:B------:R-:W-:-:S04]  /*13af0*/  @!P0 MOV R0, 0x400 ;  /* 0x0000040000008802 */ /* 0x000fc80000000f00 */
[----:B0-----:R-:W-:-:S05]  /*13b00*/  @!P0 LEA R0, R3, R0, 0x18 ;  /* 0x0000000003008211 */ /* 0x001fca00078ec0ff */
[----:B------:R0:W-:Y:S01]  /*13b10*/  @!P0 STS.128 [R0+0x168d0], R16 ;  /* 0x0168d01000008388 */ /* 0x0001e20000000c00 */
[----:B------:R-:W-:Y:S06]  /*13b20*/  BAR.ARV 0x5, 0x200 ;  /* 0x0148000000007b1d */ /* 0x000fec0000002000 */
.L_x_2374:
[----:B------:R2:W-:Y:S01]  /*13b30*/  STL [R1+0x20], RZ ;  /* 0x000020ff01007387 */ /* 0x0005e20000100800 */
[----:B------:R-:W-:Y:S01]  /*13b40*/  ULDC UR4, c[0x0][0xc3c] ;  /* 0x00030f0000047ab9 */ /* 0x000fe20000000800 */
[----:B------:R-:W-:Y:S01]  /*13b50*/  IMAD.MOV.U32 R27, RZ, RZ, 0x1 ;  /* 0x00000001ff1b7424 */ /* 0x000fe200078e00ff */
[----:B-1----:R-:W-:Y:S01]  /*13b60*/  ISETP.GE.AND P0, PT, R19, UR4, PT ;  /* 0x0000000413007c0c */ /* 0x002fe2000bf06270 */
[----:B------:R-:W-:-:S12]  /*13b70*/  IMAD.MOV.U32 R23, RZ, RZ, RZ ;  /* 0x000000ffff177224 */ /* 0x000fd800078e00ff */
[----:B--2---:R-:W-:Y:S05]  /*13b80*/  @P0 BRA `(.L_x_2382) ;  /* 0x0000005800100947 */ /* 0x004fea0003800000 */
[----:B------:R-:W0:Y:S01]  /*13b90*/  S2R R5, SR_TID.X ;  /* 0x0000000000057919 */ /* 0x000e220000002100 */
[----:B------:R-:W1:Y:S01]  /*13ba0*/  S2UR UR5, SR_CgaCtaId ;  /* 0x00000000000579c3 */ /* 0x000e620000008800 */
[----:B------:R-:W-:Y:S01]  /*13bb0*/  UMOV UR4, 0x400 ;  /* 0x0000040000047882 */ /* 0x000fe20000000000 */
[----:B------:R-:W-:Y:S01]  /*13bc0*/  BSSY B8, `(.L_x_2382) ;  /* 0x0000580000087945 */ /* 0x000fe20003800000 */
[----:B------:R2:W-:Y:S01]  /*13bd0*/  STL [R1+0x20], RZ ;  /* 0x000020ff01007387 */ /* 0x0005e20000100800 */
[----:B------:R-:W-:Y:S01]  /*13be0*/  IMAD.MOV.U32 R27, RZ, RZ, 0x1 ;  /* 0x00000001ff1b7424 */ /* 0x000fe200078e00ff */
[----:B------:R-:W-:Y:S01]  /*13bf0*/  ULDC.64 UR38, c[0x0][0x198] ;  /* 0x0000660000267ab9 */ /* 0x000fe20000000a00 */
[----:B------:R-:W-:Y:S01]  /*13c00*/  IMAD.MOV.U32 R23, RZ, RZ, RZ ;  /* 0x000000ffff177224 */ /* 0x000fe200078e00ff */
[----:B------:R-:W-:Y:S01]  /*13c10*/  ULDC UR36, c[0x0][0xc] ;  /* 0x0000030000247ab9 */ /* 0x000fe20000000800 */
[----:B------:R-:W-:Y:S01]  /*13c20*/  IMAD.MOV.U32 R28, RZ, RZ, RZ ;  /* 0x000000ffff1c7224 */ /* 0x000fe200078e00ff */
[----:B-1----:R-:W-:-:S06]  /*13c30*/  ULEA UR4, UR5, UR4, 0x18 ;  /* 0x0000000405047291 */ /* 0x002fcc000f8ec03f */
[----:B------:R-:W-:Y:S02]  /*13c40*/  MOV R22, UR4 ;  /* 0x0000000400167c02 */ /* 0x000fe40008000f00 */
[C---:B0-----:R-:W-:Y:S02]  /*13c50*/  SHF.L.U32 R0, R5.reuse, 0x3, RZ ;  /* 0x0000000305007819 */ /* 0x041fe400000006ff */
[----:B------:R-:W-:Y:S02]  /*13c60*/  LOP3.LUT R4, R5, 0x7f, RZ, 0xc0, !PT ;  /* 0x0000007f05047812 */ /* 0x000fe400078ec0ff */
[----:B------:R-:W-:-:S03]  /*13c70*/  LOP3.LUT R2, R0, 0x1f8, RZ, 0xc0, !PT ;  /* 0x000001f800027812 */ /* 0x000fc600078ec0ff */
[----:B------:R-:W-:Y:S01]  /*13c80*/  IMAD.SHL.U32 R3, R4, 0x8, RZ ;  /* 0x0000000804037824 */ /* 0x000fe200078e00ff */
[----:B------:R-:W-:Y:S02]  /*13c90*/  LOP3.LUT R2, R2, 0x38, R5, 0x78, !PT ;  /* 0x0000003802027812 */ /* 0x000fe400078e7805 */
[----:B------:R-:W-:Y:S02]  /*13ca0*/  SHF.R.U32.HI R4, RZ, 0x3, R4 ;  /* 0x00000003ff047819 */ /* 0x000fe40000011604 */
[----:B------:R-:W-:Y:S01]  /*13cb0*/  LOP3.LUT R3, R2, 0x200, R3, 0xf8, !PT ;  /* 0x0000020002037812 */ /* 0x000fe200078ef803 */
[----:B------:R-:W-:-:S05]  /*13cc0*/  IMAD.SHL.U32 R2, R5, 0x10, RZ ;  /* 0x0000001005027824 */ /* 0x000fca00078e00ff */
[----:B------:R-:W-:Y:S01]  /*13cd0*/  LOP3.LUT R0, R4, 0x70, R2, 0xf8, !PT ;  /* 0x0000007004007812 */ /* 0x000fe200078ef802 */
[----:B------:R-:W-:Y:S02]  /*13ce0*/  IMAD R2, R3, 0x2, R22 ;  /* 0x0000000203027824 */ /* 0x000fe400078e0216 */
[----:B------:R-:W-:-:S03]  /*13cf0*/  IMAD.MOV.U32 R0, RZ, RZ, 0x1 ;  /* 0x00000001ff007424 */ /* 0x000fc600078e00ff */
[----:B------:R2:W-:Y:S04]  /*13d00*/  STL [R1+0xc], R2 ;  /* 0x00000c0201007387 */ /* 0x0005e80000100800 */
[----:B------:R2:W-:Y:S02]  /*13d10*/  STL [R1+0x4], R0 ;  /* 0x0000040001007387 */ /* 0x0005e40000100800 */
.L_x_2504:
[----:B0-2---:R-:W0:Y:S02]  /*13d20*/  LDC.64 R2, c[0x0][0xc88] ;  /* 0x00032200ff027b82 */ /* 0x005e240000000a00 */
[----:B0-----:R-:W-:-:S05]  /*13d30*/  IMAD.WIDE R2, R19, 0x4, R2 ;  /* 0x0000000413027825 */ /* 0x001fca00078e0202 */
[----:B------:R-:W2:Y:S01]  /*13d40*/  LDG.E R13, desc[UR40][R2.64] ;  /* 0x00000028020d7981 */ /* 0x000ea2000c1e1900 */
[----:B------:R-:W-:Y:S05]  /*13d50*/  YIELD ;  /* 0x0000000000007946 */ /* 0x000fea0003800000 */
[----:B------:R-:W-:Y:S01]  /*13d60*/  ULDC.64 UR4, c[0x0][0xa28] ;  /* 0x00028a0000047ab9 */ /* 0x000fe20000000a00 */
[----:B------:R-:W-:Y:S01]  /*13d70*/  ULDC.64 UR6, c[0x0][0xa00] ;  /* 0x0002800000067ab9 */ /* 0x000fe20000000a00 */
[----:B------:R-:W-:Y:S02]  /*13d80*/  ISETP.NE.U32.AND P0, PT, RZ, UR4, PT ;  /* 0x00000004ff007c0c */ /* 0x000fe4000bf05070 */
[----:B-1----:R-:W-:Y:S01]  /*13d90*/  CS2R R8, SRZ ;  /* 0x0000000000087805 */ /* 0x002fe2000001ff00 */
[----:B------:R-:W-:Y:S01]  /*13da0*/  ULDC.64 UR8, c[0x0][0xa18] ;  /* 0x0002860000087ab9 */ /* 0x000fe20000000a00 */
[----:B------:R-:W-:-:S02]  /*13db0*/  ISETP.NE.AND.EX P1, PT, RZ, UR5, PT, P0 ;  /* 0x00000005ff007c0c */ /* 0x000fc4000bf25300 */
[----:B------:R-:W-:-:S04]  /*13dc0*/  ISETP.NE.U32.AND P0, PT, RZ, UR6, PT ;  /* 0x00000006ff007c0c */ /* 0x000fc8000bf05070 */
[----:B------:R-:W-:Y:S02]  /*13dd0*/  ISETP.NE.AND.EX P0, PT, RZ, UR7, PT, P0 ;  /* 0x00000007ff007c0c */ /* 0x000fe4000bf05300 */
[----:B--2---:R-:W-:Y:S01]  /*13de0*/  SHF.R.S32.HI R0, RZ, 0x1f, R13 ;  /* 0x0000001fff007819 */ /* 0x004fe2000001140d */
[----:B------:R-:W-:-:S04]  /*13df0*/  IMAD.SHL.U32 R24, R13, 0x4, RZ ;  /* 0x000000040d187824 */ /* 0x000fc800078e00ff */
[C---:B------:R-:W-:Y:S01]  /*13e00*/  @P1 LEA R4, P2, R13.reuse, UR4, 0x2 ;  /* 0x000000040d041c11 */ /* 0x040fe2000f8410ff */
[----:B------:R-:W-:Y:S01]  /*13e10*/  STL [R1+0x10], R13 ;  /* 0x0000100d01007387 */ /* 0x000fe20000100800 */
[C-C-:B------:R-:W-:Y:S02]  /*13e20*/  SHF.L.U64.HI R25, R13.reuse, 0x2, R0.reuse ;  /* 0x000000020d197819 */ /* 0x140fe40000010200 */
[----:B------:R-:W-:Y:S01]  /*13e30*/  @P1 LEA.HI.X R5, R13, UR5, R0, 0x2, P2 ;  /* 0x000000050d051c11 */ /* 0x000fe200090f1400 */
[----:B------:R-:W-:Y:S01]  /*13e40*/  ULDC.64 UR4, c[0x0][0xa08] ;  /* 0x0002820000047ab9 */ /* 0x000fe20000000a00 */
[C---:B------:R-:W-:Y:S01]  /*13e50*/  IADD3 R2, P2, R24.reuse, UR6, RZ ;  /* 0x0000000618027c10 */ /* 0x040fe2000ff5e0ff */
[----:B------:R0:W-:Y:S03]  /*13e60*/  STL [R1+0x30], R0 ;  /* 0x0000300001007387 */ /* 0x0001e60000100800 */
[----:B------:R-:W-:Y:S01]  /*13e70*/  IADD3.X R3, R25, UR7, RZ, P2, !PT ;  /* 0x0000000719037c10 */ /* 0x000fe200097fe4ff */
[----:B------:R-:W-:Y:S01]  /*13e80*/  ULDC.64 UR6, c[0x0][0xa10] ;  /* 0x0002840000067ab9 */ /* 0x000fe20000000a00 */
[----:B------:R-:W-:Y:S01]  /*13e90*/  ISETP.NE.U32.AND P3, PT, RZ, UR8, PT ;  /* 0x00000008ff007c0c */ /* 0x000fe2000bf65070 */
[----:B------:R1:W5:Y:S01]  /*13ea0*/  @P1 LDG.E R8, desc[UR40][R4.64] ;  /* 0x0000002804081981 */ /* 0x000362000c1e1900 */
[----:B------:R-:W-:-:S02]  /*13eb0*/  IADD3 R6, P4, R24, UR4, RZ ;  /* 0x0000000418067c10 */ /* 0x000fc4000ff9e0ff */
[----:B------:R-:W-:Y:S01]  /*13ec0*/  ISETP.NE.AND.EX P3, PT, RZ, UR9, PT, P3 ;  /* 0x00000009ff007c0c */ /* 0x000fe2000bf65330 */
[----:B------:R-:W2:Y:S01]  /*13ed0*/  @P0 LDG.E R9, desc[UR40][R2.64] ;  /* 0x0000002802090981 */ /* 0x000ea2000c1e1900 */
[----:B------:R-:W-:Y:S01]  /*13ee0*/  IADD3.X R7, R25, UR5, RZ, P4, !PT ;  /* 0x0000000519077c10 */ /* 0x000fe2000a7fe4ff */
[----:B0-----:R-:W-:Y:S01]  /*13ef0*/  IMAD.MOV.U32 R0, RZ, RZ, RZ ;  /* 0x000000ffff007224 */ /* 0x001fe200078e00ff */
[----:B------:R-:W-:Y:S02]  /*13f00*/  ISETP.NE.U32.AND P1, PT, RZ, UR4, PT ;  /* 0x00000004ff007c0c */ /* 0x000fe4000bf25070 */
[----:B------:R-:W-:Y:S02]  /*13f10*/  ISETP.NE.U32.AND P2, PT, RZ, UR6, PT ;  /* 0x00000006ff007c0c */ /* 0x000fe4000bf45070 */
[----:B-1----:R-:W-:Y:S01]  /*13f20*/  IADD3 R4, P4, R24, UR6, RZ ;  /* 0x0000000618047c10 */ /* 0x002fe2000ff9e0ff */
[----:B------:R-:W-:Y:S01]  /*13f30*/  ULDC UR4, c[0x0][0x288] ;  /* 0x0000a20000047ab9 */ /* 0x000fe20000000800 */
[----:B------:R-:W-:-:S02]  /*13f40*/  ISETP.NE.AND.EX P1, PT, RZ, UR5, PT, P1 ;  /* 0x00000005ff007c0c */ /* 0x000fc4000bf25310 */
[C---:B------:R-:W-:Y:S02]  /*13f50*/  IADD3.X R5, R25.reuse, UR7, RZ, P4, !PT ;  /* 0x0000000719057c10 */ /* 0x040fe4000a7fe4ff */
[----:B------:R-:W-:Y:S02]  /*13f60*/  @P3 IADD3 R10, P4, R24, UR8, RZ ;  /* 0x00000008180a3c10 */ /* 0x000fe4000ff9e0ff */
[----:B------:R-:W-:Y:S02]  /*13f70*/  ISETP.NE.AND.EX P2, PT, RZ, UR7, PT, P2 ;  /* 0x00000007ff007c0c */ /* 0x000fe4000bf45320 */
[----:B------:R-:W-:Y:S02]  /*13f80*/  @P3 IADD3.X R11, R25, UR9, RZ, P4, !PT ;  /* 0x00000009190b3c10 */ /* 0x000fe4000a7fe4ff */
[----:B------:R-:W-:-:S06]  /*13f90*/  MOV R29, RZ ;  /* 0x000000ff001d7202 */ /* 0x000fcc0000000f00 */
        /* <DEDUP_REMOVED lines=14> */
[----:B--2---:R0:W-:Y:S01]  /*14080*/  STL [R1+0x1c], R9 ;  /* 0x00001c0901007387 */ /* 0x0041e20000100800 */
[----:B------:R-:W-:Y:S02]  /*14090*/  IMAD.MOV.U32 R12, RZ, RZ, R9 ;  /* 0x000000ffff0c7224 */ /* 0x000fe400078e0009 */
[----:B0-----:R-:W-:Y:S01]  /*140a0*/  IMAD.U32 R9, RZ, RZ, UR5 ;  /* 0x00000005ff097e24 */ /* 0x001fe2000f8e00ff */
[----:B----4-:R-:W-:Y:S06]  /*140b0*/  @P3 BRA `(.L_x_2383) ;  /* 0x0000000000143947 */ /* 0x010fec0003800000 */
[----:B------:R-:W-:Y:S05]  /*140c0*/  @!P0 BRA `(.L_x_2383) ;  /* 0x0000000000108947 */ /* 0x000fea0003800000 */
[----:B------:R-:W2:Y:S04]  /*140d0*/  LDG.E R11, desc[UR40][R2.64] ;  /* 0x00000028020b7981 */ /* 0x000ea8000c1e1900 */
[----:B------:R-:W2:Y:S02]  /*140e0*/  LDG.E R2, desc[UR40][R2.64+0x4] ;  /* 0x0000042802027981 */ /* 0x000ea4000c1e1900 */
[----:B--2---:R-:W-:-:S05]  /*140f0*/  IMAD.IADD R12, R2, 0x1, -R11 ;  /* 0x00000001020c7824 */ /* 0x004fca00078e0a0b */
[----:B------:R0:W-:Y:S02]  /*14100*/  STL [R1+0x1c], R12 ;  /* 0x00001c0c01007387 */ /* 0x0001e40000100800 */
.L_x_2383:
        /* <DEDUP_REMOVED lines=10> */
.L_x_2384:
[----:B------:R-:W-:Y:S05]  /*141b0*/  @!P1 BRA `(.L_x_2385) ;  /* 0x00000000000c9947 */ /* 0x000fea0003800000 */
[----:B------:R-:W2:Y:S04]  /*141c0*/  LDG.E R10, desc[UR40][R6.64] ;  /* 0x00000028060a7981 */ /* 0x000ea8000c1e1900 */
[----:B------:R-:W2:Y:S02]  /*141d0*/  LDG.E R6, desc[UR40][R6.64+0x4] ;  /* 0x0000042806067981 */ /* 0x000ea4000c1e1900 */
[----:B--2---:R-:W-:-:S07]  /*141e0*/  IMAD.IADD R10, R6, 0x1, -R10 ;  /* 0x00000001060a7824 */ /* 0x004fce00078e0a0a */
.L_x_2385:
[----:B-1----:R-:W2:Y:S01]  /*141f0*/  @P2 LDG.E R2, desc[UR40][R4.64] ;  /* 0x0000002804022981 */ /* 0x002ea2000c1e1900 */
[----:B------:R-:W1:Y:S01]  /*14200*/  LDC R3, c[0x0][0x448] ;  /* 0x00011200ff037b82 */ /* 0x000e620000000800 */
[----:B-----5:R-:W-:Y:S02]  /*14210*/  IADD3 R10, -R8, R10, RZ ;  /* 0x0000000a080a7210 */ /* 0x020fe40007ffe1ff */
[----:B------:R-:W2:Y:S01]  /*14220*/  @P2 LDG.E R4, desc[UR40][R4.64+0x4] ;  /* 0x0000042804042981 */ /* 0x000ea2000c1e1900 */
[----:B-1----:R-:W-:-:S13]  /*14230*/  ISETP.NE.AND P0, PT, R3, 0x1, PT ;  /* 0x000000010300780c */ /* 0x002fda0003f05270 */
[----:B------:R-:W1:Y:S01]  /*14240*/  @P0 LDC R3, c[0x0][0x450] ;  /* 0x00011400ff030b82 */ /* 0x000e620000000800 */
[----:B------:R-:W-:Y:S01]  /*14250*/  BSSY B0, `(.L_x_2386) ;  /* 0x00000ec000007945 */ /* 0x000fe20003800000 */
[----:B--2---:R-:W-:-:S06]  /*14260*/  @P2 IMAD.IADD R9, R4, 0x1, -R2 ;  /* 0x0000000104092824 */ /* 0x004fcc00078e0a02 */
[----:B------:R-:W2:Y:S01]  /*14270*/  @P0 LDC R4, c[0x0][0x44c] ;  /* 0x00011300ff040b82 */ /* 0x000ea20000000800 */
[----:B------:R-:W-:-:S04]  /*14280*/  IMAD R2, R17, 0xc0, RZ ;  /* 0x000000c011027824 */ /* 0x000fc800078e02ff */
[----:B------:R-:W-:-:S04]  /*14290*/  VIADD R2, R2, 0xbf ;  /* 0x000000bf02027836 */ /* 0x000fc80000000000 */
[----:B--2---:R-:W-:-:S05]  /*142a0*/  @P0 IMAD.HI.U32 R4, R2, R4, RZ ;  /* 0x0000000402040227 */ /* 0x004fca00078e00ff */
[----:B-1----:R-:W-:Y:S01]  /*142b0*/  @P0 SHF.R.U32.HI R2, RZ, R3, R4 ;  /* 0x00000003ff020219 */ /* 0x002fe20000011604 */
[----:B------:R-:W-:-:S05]  /*142c0*/  IMAD.IADD R3, R10, 0x1, R9 ;  /* 0x000000010a037824 */ /* 0x000fca00078e0209 */
[C---:B------:R-:W-:Y:S01]  /*142d0*/  IADD3 R20, R3.reuse, 0x80, -R12 ;  /* 0x0000008003147810 */ /* 0x040fe20007ffe80c */
[----:B------:R-:W-:-:S03]  /*142e0*/  VIADD R3, R3, 0x7f ;  /* 0x0000007f03037836 */ /* 0x000fc60000000000 */
[----:B------:R-:W-:Y:S02]  /*142f0*/  IADD3 R2, R20, R2, RZ ;  /* 0x0000000214027210 */ /* 0x000fe40007ffe0ff */
[----:B------:R-:W-:-:S04]  /*14300*/  SHF.R.S32.HI R4, RZ, 0x1f, R3 ;  /* 0x0000001fff047819 */ /* 0x000fc80000011403 */
[----:B------:R-:W-:Y:S02]  /*14310*/  LEA.HI R4, R4, R3, RZ, 0x7 ;  /* 0x0000000304047211 */ /* 0x000fe400078f38ff */
[----:B------:R-:W-:-:S04]  /*14320*/  SHF.R.S32.HI R3, RZ, 0x1f, R2 ;  /* 0x0000001fff037819 */ /* 0x000fc80000011402 */
[----:B------:R-:W-:Y:S02]  /*14330*/  LEA.HI R3, R3, R2, RZ, 0x7 ;  /* 0x0000000203037211 */ /* 0x000fe400078f38ff */
[----:B------:R-:W-:Y:S02]  /*14340*/  SHF.R.S32.HI R21, RZ, 0x7, R4 ;  /* 0x00000007ff157819 */ /* 0x000fe40000011404 */
[----:B------:R-:W-:-:S04]  /*14350*/  SHF.R.S32.HI R3, RZ, 0x7, R3 ;  /* 0x00000007ff037819 */ /* 0x000fc80000011403 */
[----:B------:R-:W-:-:S05]  /*14360*/  VIMNMX R2, R21, R3, PT ;  /* 0x0000000315027248 */ /* 0x000fca0003fe0100 */
[--C-:B------:R-:W-:Y:S02]  /*14370*/  IMAD R2, R2, 0x80, -R10.reuse ;  /* 0x0000008002027824 */ /* 0x100fe400078e0a0a */
[----:B------:R-:W-:-:S03]  /*14380*/  IMAD.MOV R10, RZ, RZ, -R10 ;  /* 0x000000ffff0a7224 */ /* 0x000fc600078e0a0a */
[----:B------:R-:W-:Y:S02]  /*14390*/  VIMNMX R2, R2, R9, PT ;  /* 0x0000000902027248 */ /* 0x000fe40003fe0100 */
[----:B------:R-:W-:-:S04]  /*143a0*/  VIMNMX R10, RZ, R10, !PT ;  /* 0x0000000aff0a7248 */ /* 0x000fc80007fe0100 */
[----:B------:R-:W-:Y:S02]  /*143b0*/  ISETP.GT.AND P0, PT, R2, R10, PT ;  /* 0x0000000a0200720c */ /* 0x000fe40003f04270 */
[----:B------:R-:W-:-:S11]  /*143c0*/  SHF.R.U32.HI R3, RZ, 0x7, R10 ;  /* 0x00000007ff037819 */ /* 0x000fd6000001160a */
[----:B------:R-:W-:-:S05]  /*143d0*/  @P0 VIADD R2, R2, 0x7f ;  /* 0x0000007f02020836 */ /* 0x000fca0000000000 */
[----:B------:R-:W-:-:S04]  /*143e0*/  @P0 SHF.R.S32.HI R4, RZ, 0x1f, R2 ;  /* 0x0000001fff040819 */ /* 0x000fc80000011402 */
[----:B------:R-:W-:Y:S01]  /*143f0*/  @P0 LEA.HI R2, R4, R2, RZ, 0x7 ;  /* 0x0000000204020211 */ /* 0x000fe200078f38ff */
[----:B------:R-:W-:-:S03]  /*14400*/  IMAD.MOV.U32 R4, RZ, RZ, R3 ;  /* 0x000000ffff047224 */ /* 0x000fc600078e0003 */
[----:B------:R-:W-:-:S04]  /*14410*/  @P0 SHF.R.S32.HI R4, RZ, 0x7, R2 ;  /* 0x00000007ff040819 */ /* 0x000fc80000011402 */
[----:B------:R-:W-:Y:S02]  /*14420*/  ISETP.GT.AND P1, PT, R4, R3, PT ;  /* 0x000000030400720c */ /* 0x000fe40003f24270 */
[----:B------:R-:W-:-:S11]  /*14430*/  PLOP3.LUT P0, PT, PT, PT, PT, 0x80, 0x0 ;  /* 0x000000000000781c */ /* 0x000fd60003f0f070 */
        /* <DEDUP_REMOVED lines=8> */
.L_x_2557:
[----:B--2---:R-:W-:Y:S02]  /*144c0*/  ISETP.NE.AND P0, PT, R14, RZ, PT ;  /* 0x000000ff0e00720c */ /* 0x004fe40003f05270 */
[----:B------:R-:W-:-:S11]  /*144d0*/  PLOP3.LUT P6, PT, PT, PT, PT, 0x8, 0x0 ;  /* 0x000000000000781c */ /* 0x000fd60003fce170 */
[----:B------:R-:W-:Y:S05]  /*144e0*/  @P0 BRA `(.L_x_2389) ;  /* 0x00000000000c0947 */ /* 0x000fea0003800000 */
[----:B------:R-:W-:-:S03]  /*144f0*/  UMOV UR4, 0xffffffff ;  /* 0xffffffff00047882 */ /* 0x000fc60000000000 */
[----:B------:R-:W-:Y:S05]  /*14500*/  BRA.DIV UR4, `(.L_x_2390) ;  /* 0x0000006604447947 */ /* 0x000fea000b800000 */
[----:B------:R-:W-:-:S13]  /*14510*/  ELECT P6, URZ, PT ;  /* 0x00000000003f782f */ /* 0x000fda00038c0000 */
.L_x_2389:
[----:B-1----:R-:W2:Y:S01]  /*14520*/  LDL R5, [R1+0x20] ;  /* 0x0000200001057983 */ /* 0x002ea20000100800 */
[----:B------:R-:W-:Y:S01]  /*14530*/  BSSY B1, `(.L_x_2391) ;  /* 0x0000008000017945 */ /* 0x000fe20003800000 */
[----:B--2---:R-:W-:-:S04]  /*14540*/  IADD3 R5, R5, 0x1, RZ ;  /* 0x0000000105057810 */ /* 0x004fc80007ffe0ff */
[----:B------:R-:W-:-:S04]  /*14550*/  LEA.HI R6, R5, R5, RZ, 0x1 ;  /* 0x0000000505067211 */ /* 0x000fc800078f08ff */
[----:B------:R-:W-:-:S05]  /*14560*/  LOP3.LUT R6, R6, 0xfffffffe, RZ, 0xc0, !PT ;  /* 0xfffffffe06067812 */ /* 0x000fca00078ec0ff */
[----:B------:R-:W-:-:S05]  /*14570*/  IMAD.IADD R5, R5, 0x1, -R6 ;  /* 0x0000000105057824 */ /* 0x000fca00078e0a06 */
[----:B------:R-:W-:-:S04]  /*14580*/  SHF.L.U32 R5, R5, 0x1f, RZ ;  /* 0x0000001f05057819 */ /* 0x000fc800000006ff */
[----:B------:R-:W1:Y:S02]  /*14590*/  SYNCS.PHASECHK.TRANS64.TRYWAIT P0, [R22+URZ+0x16820], R5 ;  /* 0x01682005160075a7 */ /* 0x000e64000800017f */
[----:B-1----:R-:W-:Y:S05]  /*145a0*/  @!P0 BRA `(.L_x_2392) ;  /* 0x00000064003c8947 */ /* 0x002fea0003800000 */
.L_x_2560:
[----:B------:R-:W-:Y:S05]  /*145b0*/  BSYNC B1 ;  /* 0x0000000000017941 */ /* 0x000fea0003800000 */
.L_x_2391:
[----:B------:R-:W-:Y:S04]  /*145c0*/  BSSY B1, `(.L_x_2393) ;  /* 0x0000050000017945 */ /* 0x000fe80003800000 */
[----:B------:R-:W-:Y:S05]  /*145d0*/  @!P6 BRA `(.L_x_2394) ;  /* 0x000000040038e947 */ /* 0x000fea0003800000 */
[----:B------:R-:W2:Y:S01]  /*145e0*/  LDL R6, [R1+0x4] ;  /* 0x0000040001067983 */ /* 0x000ea20000100800 */
[----:B-1----:R-:W-:Y:S01]  /*145f0*/  IMAD R5, R28, 0x8, R22 ;  /* 0x000000081c057824 */ /* 0x002fe200078e0216 */
[----:B------:R-:W1:Y:S01]  /*14600*/  S2R R7, SR_TID.X ;  /* 0x0000000000077919 */ /* 0x000e620000002100 */
[----:B------:R-:W-:Y:S01]  /*14610*/  BSSY B2, `(.L_x_2395) ;  /* 0x0000006000027945 */ /* 0x000fe20003800000 */
[----:B-1----:R-:W-:-:S04]  /*14620*/  LOP3.LUT R7, R7, 0x7f, RZ, 0xc0, !PT ;  /* 0x0000007f07077812 */ /* 0x002fc800078ec0ff */
[----:B------:R-:W-:Y:S02]  /*14630*/  ISETP.NE.AND P1, PT, R7, RZ, PT ;  /* 0x000000ff0700720c */ /* 0x000fe40003f25270 */
[----:B--2---:R-:W-:-:S04]  /*14640*/  SHF.L.U32 R6, R6, 0x1f, RZ ;  /* 0x0000001f06067819 */ /* 0x004fc800000006ff */
[----:B------:R-:W1:Y:S02]  /*14650*/  SYNCS.PHASECHK.TRANS64.TRYWAIT P0, [R5+URZ+0x168a0], R6 ;  /* 0x0168a006050075a7 */ /* 0x000e64000800017f */
[----:B-1----:R-:W-:Y:S05]  /*14660*/  @!P0 BRA `(.L_x_2396) ;  /* 0x0000006400208947 */ /* 0x002fea0003800000 */
.L_x_2561:
[----:B------:R-:W-:Y:S05]  /*14670*/  BSYNC B2 ;  /* 0x0000000000027941 */ /* 0x000fea0003800000 */
.L_x_2395:
        /* <DEDUP_REMOVED lines=9> */
.L_x_2398:
[----:B------:R-:W-:Y:S05]  /*14710*/  BSYNC B2 ;  /* 0x0000000000027941 */ /* 0x000fea0003800000 */
.L_x_2397:
[----:B------:R-:W-:Y:S01]  /*14720*/  IMAD.MOV.U32 R11, RZ, RZ, RZ ;  /* 0x000000ffff0b7224 */ /* 0x000fe200078e00ff */
[----:B------:R-:W-:Y:S01]  /*14730*/  LEA R7, R4, R0, 0x7 ;  /* 0x0000000004077211 */ /* 0x000fe200078e38ff */
[C---:B------:R-:W-:Y:S01]  /*14740*/  IMAD R8, R28.reuse, 0x4000, R22 ;  /* 0x000040001c087824 */ /* 0x040fe200078e0216 */
[----:B------:R-:W-:Y:S01]  /*14750*/  UIADD3 UR4, UP0, UR38, 0x570, URZ ;  /* 0x0000057026047890 */ /* 0x000fe2000ff1e03f */
[----:B------:R-:W-:Y:S01]  /*14760*/  PLOP3.LUT P0, PT, PT, PT, PT, 0x80, 0x0 ;  /* 0x000000000000781c */ /* 0x000fe20003f0f070 */
[----:B------:R-:W-:Y:S01]  /*14770*/  IMAD.SHL.U32 R10, R28, 0x2000, RZ ;  /* 0x000020001c0a7824 */ /* 0x000fe200078e00ff */
[----:B------:R-:W-:Y:S01]  /*14780*/  R2UR UR10, R11 ;  /* 0x000000000b0a72ca */ /* 0x000fe200000e0000 */
[----:B------:R-:W-:Y:S01]  /*14790*/  VIADD R7, R7, 0xffffff80 ;  /* 0xffffff8007077836 */ /* 0x000fe20000000000 */
[----:B------:R-:W-:Y:S01]  /*147a0*/  IADD3 R9, R5, 0x16890, RZ ;  /* 0x0001689005097810 */ /* 0x000fe20007ffe0ff */
[----:B------:R-:W-:Y:S01]  /*147b0*/  VIADD R8, R8, 0xe400 ;  /* 0x0000e40008087836 */ /* 0x000fe20000000000 */
[----:B------:R-:W-:Y:S01]  /*147c0*/  UIADD3.X UR5, URZ, UR39, URZ, UP0, !UPT ;  /* 0x000000273f057290 */ /* 0x000fe200087fe43f */
[----:B------:R-:W-:Y:S01]  /*147d0*/  UMOV UR6, 0x0 ;  /* 0x0000000000067882 */ /* 0x000fe20000000000 */
[----:B------:R-:W-:-:S10]  /*147e0*/  UMOV UR7, 0x12f00000 ;  /* 0x12f0000000077882 */ /* 0x000fd40000000000 */
.L_x_2399:
        /* <DEDUP_REMOVED lines=10> */
[----:B------:R-:W2:Y:S01]  /*14890*/  SYNCS.PHASECHK.TRANS64.TRYWAIT P0, [R5+URZ+0x168c0], R6 ;  /* 0x0168c006050075a7 */ /* 0x000ea2000800017f */
[----:B------:R-:W-:Y:S04]  /*148a0*/  BSSY B2, `(.L_x_2400) ;  /* 0x0000002000027945 */ /* 0x000fe80003800000 */
[----:B--2---:R-:W-:Y:S05]  /*148b0*/  @!P0 BRA `(.L_x_2401) ;  /* 0x0000006000a08947 */ /* 0x004fea0003800000 */
.L_x_2562:
[----:B------:R-:W-:Y:S05]  /*148c0*/  BSYNC B2 ;  /* 0x0000000000027941 */ /* 0x000fea0003800000 */
.L_x_2400:
[----:B------:R-:W-:Y:S01]  /*148d0*/  BSSY B2, `(.L_x_2402) ;  /* 0x000000b000027945 */ /* 0x000fe20003800000 */
[----:B------:R-:W-:Y:S02]  /*148e0*/  IMAD.MOV.U32 R8, RZ, RZ, 0x0 ;  /* 0x00000000ff087424 */ /* 0x000fe400078e00ff */
[----:B------:R-:W-:Y:S01]  /*148f0*/  IMAD.MOV.U32 R9, RZ, RZ, 0x12f00000 ;  /* 0x12f00000ff097424 */ /* 0x000fe200078e00ff */
[----:B------:R-:W-:Y:S06]  /*14900*/  @P1 BRA `(.L_x_2403) ;  /* 0x00000000001c1947 */ /* 0x000fec0003800000 */
[----:B0-----:R-:W0:Y:S01]  /*14910*/  S2R R12, SR_TID.X ;  /* 0x00000000000c7919 */ /* 0x001e220000002100 */
[----:B-12---:R-:W-:-:S04]  /*14920*/  IMAD.MOV.U32 R6, RZ, RZ, 0x4000 ;  /* 0x00004000ff067424 */ /* 0x006fc800078e00ff */
[----:B------:R3:W-:Y:S01]  /*14930*/  SYNCS.ARRIVE.TRANS64 RZ, [R5+URZ+0x168b0], R6 ;  /* 0x0168b00605ff79a7 */ /* 0x0007e2000800003f */
[----:B0-----:R-:W-:-:S04]  /*14940*/  LOP3.LUT R12, R12, 0x1f, RZ, 0xc0, !PT ;  /* 0x0000001f0c0c7812 */ /* 0x001fc800078ec0ff */
[----:B------:R-:W-:-:S13]  /*14950*/  ISETP.NE.AND P0, PT, R12, RZ, PT ;  /* 0x000000ff0c00720c */ /* 0x000fda0003f05270 */
[----:B---3--:R-:W-:Y:S05]  /*14960*/  @!P0 BRA `(.L_x_2403) ;  /* 0x0000000000048947 */ /* 0x008fea0003800000 */
[----:B------:R-:W-:Y:S01]  /*14970*/  BPT.TRAP 0x1 ;  /* 0x000000040000795c */ /* 0x000fe20000300000 */
.L_x_2403:
[----:B------:R-:W-:Y:S05]  /*14980*/  BSYNC B2 ;  /* 0x0000000000027941 */ /* 0x000fea0003800000 */
.L_x_2402:
[----:B------:R-:W-:Y:S01]  /*14990*/  R2UR UR10, R11 ;  /* 0x000000000b0a72ca */ /* 0x000fe200000e0000 */
[----:B-12---:R-:W-:Y:S01]  /*149a0*/  IMAD R6, R10, 0x2, R22 ;  /* 0x000000020a067824 */ /* 0x006fe200078e0216 */
[----:B------:R-:W-:Y:S01]  /*149b0*/  R2UR UR6, R8 ;  /* 0x00000000080672ca */ /* 0x000fe200000e0000 */
[----:B------:R-:W-:Y:S01]  /*149c0*/  UIADD3 UR4, UP0, UR38, 0x670, URZ ;  /* 0x0000067026047890 */ /* 0x000fe2000ff1e03f */
[----:B------:R-:W-:Y:S01]  /*149d0*/  R2UR UR7, R9 ;  /* 0x00000000090772ca */ /* 0x000fe200000e0000 */
[----:B------:R-:W-:Y:S01]  /*149e0*/  VIADD R6, R6, 0x400 ;  /* 0x0000040006067836 */ /* 0x000fe20000000000 */
[----:B------:R-:W-:Y:S01]  /*149f0*/  PLOP3.LUT P0, PT, PT, PT, PT, 0x80, 0x0 ;  /* 0x000000000000781c */ /* 0x000fe20003f0f070 */
[----:B------:R-:W-:Y:S01]  /*14a00*/  UIADD3.X UR5, URZ, UR39, URZ, UP0, !UPT ;  /* 0x000000273f057290 */ /* 0x000fe200087fe43f */
[----:B------:R-:W-:-:S11]  /*14a10*/  IADD3 R5, R5, 0x168b0, RZ ;  /* 0x000168b005057810 */ /* 0x000fd60007ffe0ff */
.L_x_2404:
        /* <DEDUP_REMOVED lines=10> */
.L_x_2394:
[----:B------:R-:W-:Y:S05]  /*14ac0*/  BSYNC B1 ;  /* 0x0000000000017941 */ /* 0x000fea0003800000 */
.L_x_2393:
[----:B------:R-:W2:Y:S01]  /*14ad0*/  LDL.LU R8, [R1+0x4] ;  /* 0x0000040001087983 */ /* 0x000ea20000300800 */
[----:B------:R-:W-:Y:S01]  /*14ae0*/  VIADD R28, R28, 0x1 ;  /* 0x000000011c1c7836 */ /* 0x000fe20000000000 */
[----:B------:R-:W-:Y:S01]  /*14af0*/  PLOP3.LUT P0, PT, PT, PT, PT, 0x8, 0x0 ;  /* 0x000000000000781c */ /* 0x000fe20003f0e170 */
[----:B------:R-:W-:-:S03]  /*14b00*/  VIADD R4, R4, 0xfffffffe ;  /* 0xfffffffe04047836 */ /* 0x000fc60000000000 */
[----:B------:R-:W-:Y:S02]  /*14b10*/  ISETP.NE.AND P1, PT, R28, 0x2, PT ;  /* 0x000000021c00780c */ /* 0x000fe40003f25270 */
[----:B------:R-:W-:Y:S02]  /*14b20*/  ISETP.GE.AND P2, PT, R4, R3, PT ;  /* 0x000000030400720c */ /* 0x000fe40003f46270 */
[----:B-1----:R-:W-:Y:S02]  /*14b30*/  SEL R5, RZ, 0x1, P1 ;  /* 0x00000001ff057807 */ /* 0x002fe40000800000 */
[----:B------:R-:W-:Y:S02]  /*14b40*/  SEL R28, R28, RZ, P1 ;  /* 0x000000ff1c1c7207 */ /* 0x000fe40000800000 */
[----:B--2---:R-:W-:-:S05]  /*14b50*/  LOP3.LUT R8, R8, R5, RZ, 0x3c, !PT ;  /* 0x0000000508087212 */ /* 0x004fca00078e3cff */
[----:B------:R1:W-:Y:S02]  /*14b60*/  STL [R1+0x4], R8 ;  /* 0x0000040801007387 */ /* 0x0003e40000100800 */
[----:B------:R-:W-:Y:S05]  /*14b70*/  @!P2 BRA `(.L_x_2387) ;  /* 0x000000040064a947 */ /* 0x000fea0003800000 */
.L_x_2417:
[----:B------:R-:W-:Y:S05]  /*14b80*/  YIELD ;  /* 0x0000000000007946 */ /* 0x000fea0003800000 */
[----:B------:R-:W-:Y:S04]  /*14b90*/  BSSY B1, `(.L_x_2405) ;  /* 0x000004d000017945 */ /* 0x000fe80003800000 */
[----:B--2---:R-:W-:Y:S05]  /*14ba0*/  @!P6 BRA `(.L_x_2406) ;  /* 0x00000004002ce947 */ /* 0x004fea0003800000 */
[----:B------:R-:W2:Y:S01]  /*14bb0*/  LDL R6, [R1+0x4] ;  /* 0x0000040001067983 */ /* 0x000ea20000100800 */
[----:B------:R-:W3:Y:S02]  /*14bc0*/  S2R R5, SR_TID.X ;  /* 0x0000000000057919 */ /* 0x000ee40000002100 */
[----:B---3--:R-:W-:Y:S01]  /*14bd0*/  LOP3.LUT R7, R5, 0x7f, RZ, 0xc0, !PT ;  /* 0x0000007f05077812 */ /* 0x008fe200078ec0ff */
[----:B------:R-:W-:Y:S01]  /*14be0*/  IMAD R5, R28, 0x8, R22 ;  /* 0x000000081c057824 */ /* 0x000fe200078e0216 */
[----:B------:R-:W-:Y:S02]  /*14bf0*/  BSSY B2, `(.L_x_2407) ;  /* 0x0000005000027945 */ /* 0x000fe40003800000 */
[----:B------:R-:W-:Y:S02]  /*14c00*/  ISETP.NE.AND P2, PT, R7, RZ, PT ;  /* 0x000000ff0700720c */ /* 0x000fe40003f45270 */
[----:B--2---:R-:W-:-:S04]  /*14c10*/  SHF.L.U32 R6, R6, 0x1f, RZ ;  /* 0x0000001f06067819 */ /* 0x004fc800000006ff */
[----:B------:R-:W2:Y:S02]  /*14c20*/  SYNCS.PHASECHK.TRANS64.TRYWAIT P1, [R5+URZ+0x168a0], R6 ;  /* 0x0168a006050075a7 */ /* 0x000ea4000802017f */
[----:B--2---:R-:W-:Y:S05]  /*14c30*/  @!P1 BRA `(.L_x_2408) ;  /* 0x0000005c00d49947 */ /* 0x004fea0003800000 */
.L_x_2563:
[----:B------:R-:W-:Y:S05]  /*14c40*/  BSYNC B2 ;  /* 0x0000000000027941 */ /* 0x000fea0003800000 */
.L_x_2407:
[----:B------:R-:W-:Y:S04]  /*14c50*/  BSSY B2, `(.L_x_2409) ;  /* 0x0000009000027945 */ /* 0x000fe80003800000 */
[----:B------:R-:W-:Y:S05]  /*14c60*/  @P2 BRA `(.L_x_2410) ;  /* 0x00000000001c2947 */ /* 0x000fea0003800000 */
[----:B------:R-:W1:Y:S02]  /*14c70*/  S2R R7, SR_TID.X ;  /* 0x0000000000077919 */ /* 0x000e640000002100 */
[----:B-1----:R-:W-:Y:S02]  /*14c80*/  LOP3.LUT R8, R7, 0x1f, RZ, 0xc0, !PT ;  /* 0x0000001f07087812 */ /* 0x002fe400078ec0ff */
[----:B------:R-:W-:Y:S02]  /*14c90*/  MOV R7, 0x4000 ;  /* 0x0000400000077802 */ /* 0x000fe40000000f00 */
[----:B------:R-:W-:Y:S02]  /*14ca0*/  ISETP.NE.AND P1, PT, R8, RZ, PT ;  /* 0x000000ff0800720c */ /* 0x000fe40003f25270 */
[----:B------:R3:W-:Y:S11]  /*14cb0*/  SYNCS.ARRIVE.TRANS64 RZ, [R5+URZ+0x16890], R7 ;  /* 0x0168900705ff79a7 */ /* 0x0007f6000800003f */
[----:B---3--:R-:W-:Y:S05]  /*14cc0*/  @!P1 BRA `(.L_x_2410) ;  /* 0x0000000000049947 */ /* 0x008fea0003800000 */
[----:B------:R-:W-:Y:S01]  /*14cd0*/  BPT.TRAP 0x1 ;  /* 0x000000040000795c */ /* 0x000fe20000300000 */
.L_x_2410:
[----:B------:R-:W-:Y:S05]  /*14ce0*/  BSYNC B2 ;  /* 0x0000000000027941 */ /* 0x000fea0003800000 */
.L_x_2409:
[----:B------:R-:W-:Y:S01]  /*14cf0*/  IMAD.MOV.U32 R11, RZ, RZ, RZ ;  /* 0x000000ffff0b7224 */ /* 0x000fe200078e00ff */
[----:B------:R-:W-:Y:S01]  /*14d00*/  UIADD3 UR4, UP0, UR38, 0x570, URZ ;  /* 0x0000057026047890 */ /* 0x000fe2000ff1e03f */
[----:B------:R-:W-:Y:S01]  /*14d10*/  IMAD R7, R28, 0x4000, R22 ;  /* 0x000040001c077824 */ /* 0x000fe200078e0216 */
[----:B------:R-:W-:Y:S01]  /*14d20*/  PLOP3.LUT P1, PT, PT, PT, PT, 0x80, 0x0 ;  /* 0x000000000000781c */ /* 0x000fe20003f2f070 */
[----:B-1----:R-:W-:Y:S01]  /*14d30*/  IMAD R8, R4, 0x80, R0 ;  /* 0x0000008004087824 */ /* 0x002fe200078e0200 */
[----:B------:R-:W-:Y:S01]  /*14d40*/  R2UR UR10, R11 ;  /* 0x000000000b0a72ca */ /* 0x000fe200000e0000 */
[----:B------:R-:W-:Y:S01]  /*14d50*/  VIADD R9, R5, 0x16890 ;  /* 0x0001689005097836 */ /* 0x000fe20000000000 */
[----:B------:R-:W-:Y:S01]  /*14d60*/  IADD3 R10, R7, 0xe400, RZ ;  /* 0x0000e400070a7810 */ /* 0x000fe20007ffe0ff */
[----:B------:R-:W-:Y:S01]  /*14d70*/  UIADD3.X UR5, URZ, UR39, URZ, UP0, !UPT ;  /* 0x000000273f057290 */ /* 0x000fe200087fe43f */
[----:B------:R-:W-:Y:S01]  /*14d80*/  UMOV UR6, 0x0 ;  /* 0x0000000000067882 */ /* 0x000fe20000000000 */
[----:B------:R-:W-:-:S10]  /*14d90*/  UMOV UR7, 0x12f00000 ;  /* 0x12f0000000077882 */ /* 0x000fd40000000000 */
.L_x_2411:
        /* <DEDUP_REMOVED lines=13> */
.L_x_2564:
[----:B------:R-:W-:Y:S05]  /*14e70*/  BSYNC B2 ;  /* 0x0000000000027941 */ /* 0x000fea0003800000 */
.L_x_2412:
[----:B------:R-:W-:Y:S01]  /*14e80*/  BSSY B2, `(.L_x_2414) ;  /* 0x000000b000027945 */ /* 0x000fe20003800000 */
[----:B0-----:R-:W-:Y:S02]  /*14e90*/  IMAD.MOV.U32 R12, RZ, RZ, 0x0 ;  /* 0x00000000ff0c7424 */ /* 0x001fe400078e00ff */
[----:B------:R-:W-:Y:S01]  /*14ea0*/  IMAD.MOV.U32 R13, RZ, RZ, 0x12f00000 ;  /* 0x12f00000ff0d7424 */ /* 0x000fe200078e00ff */
[----:B------:R-:W-:Y:S06]  /*14eb0*/  @P2 BRA `(.L_x_2415) ;  /* 0x00000000001c2947 */ /* 0x000fec0003800000 */
[----:B------:R-:W0:Y:S01]  /*14ec0*/  S2R R9, SR_TID.X ;  /* 0x0000000000097919 */ /* 0x000e220000002100 */
[----:B-12---:R-:W-:-:S04]  /*14ed0*/  IMAD.MOV.U32 R6, RZ, RZ, 0x4000 ;  /* 0x00004000ff067424 */ /* 0x006fc800078e00ff */
[----:B------:R3:W-:Y:S01]  /*14ee0*/  SYNCS.ARRIVE.TRANS64 RZ, [R5+URZ+0x168b0], R6 ;  /* 0x0168b00605ff79a7 */ /* 0x0007e2000800003f */
[----:B0-----:R-:W-:-:S04]  /*14ef0*/  LOP3.LUT R9, R9, 0x1f, RZ, 0xc0, !PT ;  /* 0x0000001f09097812 */ /* 0x001fc800078ec0ff */
[----:B------:R-:W-:-:S13]  /*14f00*/  ISETP.NE.AND P1, PT, R9, RZ, PT ;  /* 0x000000ff0900720c */ /* 0x000fda0003f25270 */
[----:B---3--:R-:W-:Y:S05]  /*14f10*/  @!P1 BRA `(.L_x_2415) ;  /* 0x0000000000049947 */ /* 0x008fea0003800000 */
[----:B------:R-:W-:Y:S01]  /*14f20*/  BPT.TRAP 0x1 ;  /* 0x000000040000795c */ /* 0x000fe20000300000 */
.L_x_2415:
[----:B------:R-:W-:Y:S05]  /*14f30*/  BSYNC B2 ;  /* 0x0000000000027941 */ /* 0x000fea0003800000 */
.L_x_2414:
[----:B------:R-:W-:Y:S01]  /*14f40*/  R2UR UR10, R11 ;  /* 0x000000000b0a72ca */ /* 0x000fe200000e0000 */
[----:B------:R-:W-:Y:S01]  /*14f50*/  UIADD3 UR4, UP0, UR38, 0x670, URZ ;  /* 0x0000067026047890 */ /* 0x000fe2000ff1e03f */
[----:B------:R-:W-:Y:S01]  /*14f60*/  R2UR UR6, R12 ;  /* 0x000000000c0672ca */ /* 0x000fe200000e0000 */
[----:B------:R-:W-:Y:S01]  /*14f70*/  VIADD R7, R7, 0x400 ;  /* 0x0000040007077836 */ /* 0x000fe20000000000 */
[----:B------:R-:W-:Y:S01]  /*14f80*/  R2UR UR7, R13 ;  /* 0x000000000d0772ca */ /* 0x000fe200000e0000 */
[----:B------:R-:W-:Y:S01]  /*14f90*/  UIADD3.X UR5, URZ, UR39, URZ, UP0, !UPT ;  /* 0x000000273f057290 */ /* 0x000fe200087fe43f */
[----:B------:R-:W-:Y:S02]  /*14fa0*/  PLOP3.LUT P1, PT, PT, PT, PT, 0x80, 0x0 ;  /* 0x000000000000781c */ /* 0x000fe40003f2f070 */
[----:B-12---:R-:W-:-:S11]  /*14fb0*/  IADD3 R5, R5, 0x168b0, RZ ;  /* 0x000168b005057810 */ /* 0x006fd60007ffe0ff */
.L_x_2416:
        /* <DEDUP_REMOVED lines=10> */
.L_x_2406:
[----:B------:R-:W-:Y:S05]  /*15060*/  BSYNC B1 ;  /* 0x0000000000017941 */ /* 0x000fea0003800000 */
.L_x_2405:
        /* <DEDUP_REMOVED lines=10> */
.L_x_2387:
[----:B------:R-:W-:Y:S05]  /*15110*/  BSYNC B0 ;  /* 0x0000000000007941 */ /* 0x000fea0003800000 */
.L_x_2386:
[----:B------:R-:W3:Y:S01]  /*15120*/  LDC R0, c[0x0][0x448] ;  /* 0x00011200ff007b82 */ /* 0x000ee20000000800 */
[----:B------:R-:W-:Y:S01]  /*15130*/  IMAD.MOV.U32 R2, RZ, RZ, 0xc0 ;  /* 0x000000c0ff027424 */ /* 0x000fe200078e00ff */
[----:B------:R-:W-:Y:S05]  /*15140*/  @!P0 WARPSYNC.ALL ;  /* 0x0000000000008948 */ /* 0x000fea0003800000 */
[----:B------:R-:W-:Y:S01]  /*15150*/  IMAD R2, R17, R2, 0xbf ;  /* 0x000000bf11027424 */ /* 0x000fe200078e0202 */
[----:B------:R-:W-:Y:S01]  /*15160*/  BSSY B7, `(.L_x_2418) ;  /* 0x0000363000077945 */ /* 0x000fe20003800000 */
[----:B------:R-:W-:Y:S01]  /*15170*/  @!P0 BAR.SYNC.DEFER_BLOCKING 0xc, 0x200 ;  /* 0x0308000000008b1d */ /* 0x000fe20000010000 */
[----:B---3--:R-:W-:-:S13]  /*15180*/  ISETP.NE.AND P1, PT, R0, 0x1, PT ;  /* 0x000000010000780c */ /* 0x008fda0003f25270 */
[----:B------:R-:W3:Y:S08]  /*15190*/  @P1 LDC R3, c[0x0][0x44c] ;  /* 0x00011300ff031b82 */ /* 0x000ef00000000800 */
[----:B------:R-:W4:Y:S01]  /*151a0*/  @P1 LDC R0, c[0x0][0x450] ;  /* 0x00011400ff001b82 */ /* 0x000f220000000800 */
[----:B---3--:R-:W-:-:S05]  /*151b0*/  @P1 IMAD.HI.U32 R3, R2, R3, RZ ;  /* 0x0000000302031227 */ /* 0x008fca00078e00ff */
[----:B----4-:R-:W-:-:S05]  /*151c0*/  @P1 SHF.R.U32.HI R2, RZ, R0, R3 ;  /* 0x00000000ff021219 */ /* 0x010fca0000011603 */
[----:B------:R-:W-:-:S05]  /*151d0*/  IMAD.IADD R2, R20, 0x1, R2 ;  /* 0x0000000114027824 */ /* 0x000fca00078e0202 */
[----:B------:R-:W-:-:S04]  /*151e0*/  SHF.R.S32.HI R0, RZ, 0x1f, R2 ;  /* 0x0000001fff007819 */ /* 0x000fc80000011402 */
[----:B------:R-:W-:-:S04]  /*151f0*/  LEA.HI R0, R0, R2, RZ, 0x7 ;  /* 0x0000000200007211 */ /* 0x000fc800078f38ff */
[----:B------:R-:W-:-:S04]  /*15200*/  SHF.R.S32.HI R0, RZ, 0x7, R0 ;  /* 0x00000007ff007819 */ /* 0x000fc80000011400 */
[----:B------:R-:W-:-:S04]  /*15210*/  VIMNMX R4, R21, R0, PT ;  /* 0x0000000015047248 */ /* 0x000fc80003fe0100 */
[----:B------:R-:W-:Y:S01]  /*15220*/  ISETP.GT.AND P0, PT, R4, RZ, PT ;  /* 0x000000ff0400720c */ /* 0x000fe20003f04270 */
[----:B------:R3:W-:-:S12]  /*15230*/  STL [R1+0x14], R4 ;  /* 0x0000140401007387 */ /* 0x0007d80000100800 */
[----:B---3--:R-:W-:Y:S05]  /*15240*/  @P0 BRA `(.L_x_2419) ;  /* 0x0000000000440947 */ /* 0x008fea0003800000 */
[----:B------:R-:W3:Y:S02]  /*15250*/  S2R R5, SR_TID.X ;  /* 0x0000000000057919 */ /* 0x000ee40000002100 */
[----:B---3--:R-:W-:-:S04]  /*15260*/  LOP3.LUT R5, R5, 0x7f, RZ, 0xc0, !PT ;  /* 0x0000007f05057812 */ /* 0x008fc800078ec0ff */
[----:B------:R-:W-:-:S13]  /*15270*/  ISETP.NE.AND P0, PT, R5, RZ, PT ;  /* 0x000000ff0500720c */ /* 0x000fda0003f05270 */
[----:B------:R-:W-:Y:S05]  /*15280*/  @P0 BRA `(.L_x_2420) ;  /* 0x0000003400400947 */ /* 0x000fea0003800000 */
[----:B------:R-:W3:Y:S01]  /*15290*/  S2R R5, SR_LANEID ;  /* 0x0000000000057919 */ /* 0x000ee20000000000 */
[----:B------:R-:W-:Y:S01]  /*152a0*/  VOTEU.ANY UR4, UPT, PT ;  /* 0x0000000000047886 */ /* 0x000fe200038e0100 */
[----:B------:R-:W4:Y:S01]  /*152b0*/  LDC.64 R2, c[0x0][0xc60] ;  /* 0x00031800ff027b82 */ /* 0x000f220000000a00 */
[----:B------:R-:W3:Y:S02]  /*152c0*/  FLO.U32 R0, UR4 ;  /* 0x0000000400007d00 */ /* 0x000ee400080e0000 */
[----:B---3--:R-:W-:-:S06]  /*152d0*/  ISETP.EQ.U32.AND P0, PT, R0, R5, PT ;  /* 0x000000050000720c */ /* 0x008fcc0003f02070 */
[----:B------:R-:W4:Y:S07]  /*152e0*/  POPC R5, UR4 ;  /* 0x0000000400057d09 */ /* 0x000f2e0008000000 */
[----:B----4-:R-:W3:Y:S01]  /*152f0*/  @P0 ATOMG.E.ADD.STRONG.GPU PT, R3, desc[UR40][R2.64], R5 ;  /* 0x00000005020309a8 */ /* 0x010ee200081ee1e8 */
[----:B------:R-:W4:Y:S02]  /*15300*/  S2R R4, SR_LTMASK ;  /* 0x0000000000047919 */ /* 0x000f240000003900 */
[----:B----4-:R-:W-:-:S04]  /*15310*/  LOP3.LUT R4, R4, UR4, RZ, 0xc0, !PT ;  /* 0x0000000404047c12 */ /* 0x010fc8000f8ec0ff */
[----:B------:R-:W4:Y:S01]  /*15320*/  POPC R7, R4 ;  /* 0x0000000400077309 */ /* 0x000f220000000000 */
[----:B---3--:R-:W4:Y:S02]  /*15330*/  SHFL.IDX PT, R0, R3, R0, 0x1f ;  /* 0x00001f0003007589 */ /* 0x008f2400000e0000 */
[----:B----4-:R-:W-:Y:S01]  /*15340*/  IADD3 R16, R0, UR36, R7 ;  /* 0x0000002400107c10 */ /* 0x010fe2000fffe007 */
[----:B------:R-:W-:Y:S06]  /*15350*/  BRA `(.L_x_2420) ;  /* 0x00000034000c7947 */ /* 0x000fec0003800000 */
.L_x_2419:
        /* <DEDUP_REMOVED lines=10> */
[----:B------:R-:W3:Y:S01]  /*15400*/  LDC.64 R2, c[0x4][R2] ;  /* 0x0100000002027b82 */ /* 0x000ee20000000a00 */
[----:B------:R-:W-:Y:S02]  /*15410*/  IMAD.U32 R5, RZ, RZ, UR7 ;  /* 0x00000007ff057e24 */ /* 0x000fe4000f8e00ff */
[----:B--2---:R-:W-:Y:S02]  /*15420*/  IMAD.U32 R6, RZ, RZ, UR8 ;  /* 0x00000008ff067e24 */ /* 0x004fe4000f8e00ff */
[----:B------:R-:W-:-:S02]  /*15430*/  IMAD.U32 R7, RZ, RZ, UR9 ;  /* 0x00000009ff077e24 */ /* 0x000fc4000f8e00ff */
[----:B------:R-:W-:Y:S02]  /*15440*/  IMAD.U32 R11, RZ, RZ, UR5 ;  /* 0x00000005ff0b7e24 */ /* 0x000fe4000f8e00ff */
[----:B-1----:R-:W-:Y:S02]  /*15450*/  IMAD.MOV.U32 R8, RZ, RZ, 0x70 ;  /* 0x00000070ff087424 */ /* 0x002fe400078e00ff */
[----:B0-----:R-:W-:Y:S02]  /*15460*/  IMAD.MOV.U32 R12, RZ, RZ, 0x1 ;  /* 0x00000001ff0c7424 */ /* 0x001fe400078e00ff */
[----:B------:R-:W-:-:S07]  /*15470*/  IMAD.MOV.U32 R13, RZ, RZ, RZ ;  /* 0x000000ffff0d7224 */ /* 0x000fce00078e00ff */
[----:B------:R-:W-:-:S07]  /*15480*/  LEPC R20, `(.L_x_2422) ;  /* 0x000000001014794e */ /* 0x000fce0000000000 */
[----:B---3--:R-:W-:Y:S05]  /*15490*/  CALL.ABS.NOINC R2 ;  /* 0x0000000002007343 */ /* 0x008fea0003c00000 */
.L_x_2422:
[----:B------:R-:W-:Y:S05]  /*154a0*/  BSYNC B6 ;  /* 0x0000000000067941 */ /* 0x000fea0003800000 */
.L_x_2421:
        /* <DEDUP_REMOVED lines=8> */
[----:B------:R3:W4:Y:S01]  /*15530*/  LDC.64 R2, c[0x4][R0] ;  /* 0x0100000000027b82 */ /* 0x0007220000000a00 */
[----:B------:R-:W-:Y:S01]  /*15540*/  IMAD.U32 R4, RZ, RZ, UR6 ;  /* 0x00000006ff047e24 */ /* 0x000fe2000f8e00ff */
[----:B------:R-:W-:Y:S01]  /*15550*/  MOV R10, UR4 ;  /* 0x00000004000a7c02 */ /* 0x000fe20008000f00 */
[----:B------:R-:W-:Y:S02]  /*15560*/  IMAD.U32 R5, RZ, RZ, UR7 ;  /* 0x00000007ff057e24 */ /* 0x000fe4000f8e00ff */
[----:B--2---:R-:W-:Y:S02]  /*15570*/  IMAD.U32 R6, RZ, RZ, UR8 ;  /* 0x00000008ff067e24 */ /* 0x004fe4000f8e00ff */
[----:B------:R-:W-:-:S02]  /*15580*/  IMAD.U32 R7, RZ, RZ, UR9 ;  /* 0x00000009ff077e24 */ /* 0x000fc4000f8e00ff */
[----:B------:R-:W-:Y:S02]  /*15590*/  IMAD.U32 R11, RZ, RZ, UR5 ;  /* 0x00000005ff0b7e24 */ /* 0x000fe4000f8e00ff */
[----:B-1----:R-:W-:Y:S02]  /*155a0*/  IMAD.MOV.U32 R8, RZ, RZ, 0x70 ;  /* 0x00000070ff087424 */ /* 0x002fe400078e00ff */
[----:B0-----:R-:W-:Y:S02]  /*155b0*/  IMAD.MOV.U32 R12, RZ, RZ, 0x1 ;  /* 0x00000001ff0c7424 */ /* 0x001fe400078e00ff */
[----:B---3--:R-:W-:-:S07]  /*155c0*/  IMAD.MOV.U32 R13, RZ, RZ, RZ ;  /* 0x000000ffff0d7224 */ /* 0x008fce00078e00ff */
[----:B------:R-:W-:-:S07]  /*155d0*/  LEPC R20, `(.L_x_2425) ;  /* 0x000000001014794e */ /* 0x000fce0000000000 */
[----:B----4-:R-:W-:Y:S05]  /*155e0*/  CALL.ABS.NOINC R2 ;  /* 0x0000000002007343 */ /* 0x010fea0003c00000 */
.L_x_2425:
[----:B------:R-:W-:Y:S01]  /*155f0*/  MOV R2, 0x0 ;  /* 0x0000000000027802 */ /* 0x000fe20000000f00 */
[----:B------:R-:W-:Y:S01]  /*15600*/  ULDC.64 UR4, c[0x4][0xa8] ;  /* 0x01002a0000047ab9 */ /* 0x000fe20000000a00 */
[----:B------:R-:W-:Y:S01]  /*15610*/  ULDC.64 UR6, c[0x4][0xb0] ;  /* 0x01002c0000067ab9 */ /* 0x000fe20000000a00 */
[----:B------:R-:W-:Y:S01]  /*15620*/  ULDC.64 UR8, c[0x4][0x18] ;  /* 0x0100060000087ab9 */ /* 0x000fe20000000a00 */
[----:B------:R-:W-:Y:S01]  /*15630*/  MOV R4, UR4 ;  /* 0x0000000400047c02 */ /* 0x000fe20008000f00 */
[----:B------:R-:W-:Y:S01]  /*15640*/  IMAD.U32 R5, RZ, RZ, UR5 ;  /* 0x00000005ff057e24 */ /* 0x000fe2000f8e00ff */
        /* <DEDUP_REMOVED lines=10> */
.L_x_2424:
[----:B------:R-:W-:Y:S05]  /*156f0*/  BSYNC B6 ;  /* 0x0000000000067941 */ /* 0x000fea0003800000 */
.L_x_2423:
[----:B------:R-:W-:Y:S01]  /*15700*/  ULDC.64 UR4, c[0x0][0x9f8] ;  /* 0x00027e0000047ab9 */ /* 0x000fe20000000a00 */
[----:B------:R-:W3:Y:S01]  /*15710*/  LDL R20, [R1+0x14] ;  /* 0x0000140001147983 */ /* 0x000ee20000100800 */
[----:B------:R-:W-:Y:S01]  /*15720*/  ISETP.NE.U32.AND P0, PT, RZ, UR4, PT ;  /* 0x00000004ff007c0c */ /* 0x000fe2000bf05070 */
[----:B------:R-:W4:Y:S03]  /*15730*/  LDC.64 R2, c[0x0][0x418] ;  /* 0x00010600ff027b82 */ /* 0x000f260000000a00 */
[----:B------:R-:W-:-:S13]  /*15740*/  ISETP.NE.AND.EX P0, PT, RZ, UR5, PT, P0 ;  /* 0x00000005ff007c0c */ /* 0x000fda000bf05300 */
[----:B------:R-:W-:-:S04]  /*15750*/  @P0 IADD3 R24, P1, R24, UR4, RZ ;  /* 0x0000000418180c10 */ /* 0x000fc8000ff3e0ff */
[----:B------:R-:W-:Y:S01]  /*15760*/  @P0 IADD3.X R25, R25, UR5, RZ, P1, !PT ;  /* 0x0000000519190c10 */ /* 0x000fe20008ffe4ff */
[----:B------:R-:W-:-:S04]  /*15770*/  ULDC.64 UR4, c[0x0][0xa08] ;  /* 0x0002820000047ab9 */ /* 0x000fc80000000a00 */
[----:B------:R3:W5:Y:S01]  /*15780*/  @P0 LDG.E R26, desc[UR40][R24.64] ;  /* 0x00000028181a0981 */ /* 0x000762000c1e1900 */
[----:B----4-:R-:W-:Y:S01]  /*15790*/  LOP3.LUT P0, RZ, R2, UR4, RZ, 0xfc, !PT ;  /* 0x0000000402ff7c12 */ /* 0x010fe2000f80fcff */
[----:B------:R-:W-:-:S03]  /*157a0*/  UMOV UR4, 0xffffffff ;  /* 0xffffffff00047882 */ /* 0x000fc60000000000 */
[----:B------:R-:W-:Y:S01]  /*157b0*/  LOP3.LUT P0, RZ, R3, UR5, RZ, 0xfc, P0 ;  /* 0x0000000503ff7c12 */ /* 0x000fe2000800fcff */
[----:B---3--:R-:W-:Y:S01]  /*157c0*/  VIADD R25, R20, 0xffffffff ;  /* 0xffffffff14197836 */ /* 0x008fe20000000000 */
[----:B-----5:R-:W-:Y:S02]  /*157d0*/  SHF.R.S32.HI R7, RZ, 0x1f, R26 ;  /* 0x0000001fff077819 */ /* 0x020fe4000001141a */
[----:B------:R-:W-:-:S03]  /*157e0*/  SEL R24, R26, RZ, !P0 ;  /* 0x000000ff1a187207 */ /* 0x000fc60004000000 */
[----:B------:R3:W-:Y:S01]  /*157f0*/  STL [R1+0x8], R7 ;  /* 0x0000080701007387 */ /* 0x0007e20000100800 */
[----:B------:R-:W-:Y:S05]  /*15800*/  BRA.DIV UR4, `(.L_x_2426) ;  /* 0x0000005604087947 */ /* 0x000fea000b800000 */
[----:B------:R-:W4:Y:S02]  /*15810*/  S2R R0, SR_TID.X ;  /* 0x0000000000007919 */ /* 0x000f240000002100 */
[----:B----4-:R-:W-:-:S04]  /*15820*/  SHF.R.U32.HI R0, RZ, 0x5, R0 ;  /* 0x00000005ff007819 */ /* 0x010fc80000011600 */
[----:B------:R-:W-:-:S05]  /*15830*/  LOP3.LUT R0, R0, 0x3, RZ, 0xc0, !PT ;  /* 0x0000000300007812 */ /* 0x000fca00078ec0ff */
[----:B------:R4:W0:Y:S02]  /*15840*/  SHFL.IDX PT, R14, R0, RZ, 0x1f ;  /* 0x00001fff000e7589 */ /* 0x00082400000e0000 */
.L_x_2567:
[----:B----4-:R-:W4:Y:S01]  /*15850*/  LDL.LU R0, [R1] ;  /* 0x0000000001007983 */ /* 0x010f220000300800 */
[----:B------:R-:W-:Y:S02]  /*15860*/  PLOP3.LUT P1, PT, PT, PT, PT, 0x8, 0x0 ;  /* 0x000000000000781c */ /* 0x000fe40003f2e170 */
[----:B0-----:R-:W-:Y:S02]  /*15870*/  ISETP.NE.AND P0, PT, R14, RZ, PT ;  /* 0x000000ff0e00720c */ /* 0x001fe40003f05270 */
[----:B----4-:R-:W-:-:S09]  /*15880*/  LOP3.LUT R0, R0, 0xfffffffe, RZ, 0xc0, !PT ;  /* 0xfffffffe00007812 */ /* 0x010fd200078ec0ff */
[----:B------:R-:W-:-:S05]  /*15890*/  @P1 LOP3.LUT R0, R0, 0x1, RZ, 0xfc, !PT ;  /* 0x0000000100001812 */ /* 0x000fca00078efcff */
[----:B------:R0:W-:Y:S01]  /*158a0*/  STL [R1], R0 ;  /* 0x0000000001007387 */ /* 0x0001e20000100800 */
[----:B------:R-:W-:Y:S05]  /*158b0*/  @P0 BRA `(.L_x_2427) ;  /* 0x0000000000f40947 */ /* 0x000fea0003800000 */
[----:B------:R-:W-:-:S03]  /*158c0*/  UMOV UR4, 0xffffffff ;  /* 0xffffffff00047882 */ /* 0x000fc60000000000 */
[----:B------:R-:W-:Y:S05]  /*158d0*/  BRA.DIV UR4, `(.L_x_2428) ;  /* 0x0000005604087947 */ /* 0x000fea000b800000 */
[----:B------:R-:W-:-:S13]  /*158e0*/  ELECT P6, URZ, PT ;  /* 0x00000000003f782f */ /* 0x000fda00038c0000 */
.L_x_2570:
[----:B------:R-:W-:Y:S05]  /*158f0*/  @!P6 BRA `(.L_x_2427) ;  /* 0x0000000000e4e947 */ /* 0x000fea0003800000 */
[----:B------:R-:W-:-:S04]  /*15900*/  ISETP.NE.U32.AND P0, PT, R2, RZ, PT ;  /* 0x000000ff0200720c */ /* 0x000fc80003f05070 */
[----:B------:R-:W-:-:S13]  /*15910*/  ISETP.NE.AND.EX P0, PT, R3, RZ, PT, P0 ;  /* 0x000000ff0300720c */ /* 0x000fda0003f05300 */
[----:B------:R-:W-:Y:S05]  /*15920*/  @!P0 BRA `(.L_x_2429) ;  /* 0x0000000000448947 */ /* 0x000fea0003800000 */
[----:B--2---:R-:W2:Y:S01]  /*15930*/  LDC R6, c[0x0][0x43c] ;  /* 0x00010f00ff067b82 */ /* 0x004ea20000000800 */
[----:B------:R-:W-:Y:S01]  /*15940*/  ULDC.64 UR4, c[0x0][0x428] ;  /* 0x00010a0000047ab9 */ /* 0x000fe20000000a00 */
[----:B--2---:R-:W-:-:S13]  /*15950*/  ISETP.NE.AND P0, PT, R6, 0x1, PT ;  /* 0x000000010600780c */ /* 0x004fda0003f05270 */
[----:B------:R-:W0:Y:S02]  /*15960*/  @P0 LDC.64 R4, c[0x0][0x440] ;  /* 0x00011000ff040b82 */ /* 0x000e240000000a00 */
[----:B0-----:R-:W-:Y:S01]  /*15970*/  @P0 IMAD.HI.U32 R0, R25, R4, RZ ;  /* 0x0000000419000227 */ /* 0x001fe200078e00ff */
        /* <DEDUP_REMOVED lines=12> */
.L_x_2429:
[----:B0-----:R-:W-:Y:S01]  /*15a40*/  IMAD R0, R23, 0x8, R22 ;  /* 0x0000000817007824 */ /* 0x001fe200078e0216 */
[----:B----4-:R-:W-:-:S04]  /*15a50*/  SHF.L.U32 R2, R27, 0x1f, RZ ;  /* 0x0000001f1b027819 */ /* 0x010fc800000006ff */
[----:B------:R-:W0:Y:S02]  /*15a60*/  SYNCS.PHASECHK.TRANS64.TRYWAIT P0, [R0+URZ+0x16840], R2 ;  /* 0x01684002000075a7 */ /* 0x000e24000800017f */
[----:B0-----:R-:W-:Y:S05]  /*15a70*/  @!P0 BRA `(.L_x_2430) ;  /* 0x0000005000c08947 */ /* 0x001fea0003800000 */
.L_x_2571:
[----:B------:R-:W4:Y:S02]  /*15a80*/  S2R R3, SR_TID.X ;  /* 0x0000000000037919 */ /* 0x000f240000002100 */
[----:B----4-:R-:W-:-:S04]  /*15a90*/  LOP3.LUT R3, R3, 0x7f, RZ, 0xc0, !PT ;  /* 0x0000007f03037812 */ /* 0x010fc800078ec0ff */
[----:B------:R-:W-:-:S13]  /*15aa0*/  ISETP.NE.AND P0, PT, R3, RZ, PT ;  /* 0x000000ff0300720c */ /* 0x000fda0003f05270 */
[----:B------:R-:W-:Y:S05]  /*15ab0*/  @P0 BRA `(.L_x_2431) ;  /* 0x00000000001c0947 */ /* 0x000fea0003800000 */
[----:B------:R-:W4:Y:S01]  /*15ac0*/  S2R R3, SR_TID.X ;  /* 0x0000000000037919 */ /* 0x000f220000002100 */
[----:B0-----:R-:W-:-:S04]  /*15ad0*/  IMAD.MOV.U32 R2, RZ, RZ, 0x4000 ;  /* 0x00004000ff027424 */ /* 0x001fc800078e00ff */
[----:B------:R0:W-:Y:S01]  /*15ae0*/  SYNCS.ARRIVE.TRANS64 RZ, [R0+URZ+0x16830], R2 ;  /* 0x0168300200ff79a7 */ /* 0x0001e2000800003f */
[----:B----4-:R-:W-:-:S04]  /*15af0*/  LOP3.LUT R3, R3, 0x1f, RZ, 0xc0, !PT ;  /* 0x0000001f03037812 */ /* 0x010fc800078ec0ff */
[----:B------:R-:W-:-:S13]  /*15b00*/  ISETP.NE.AND P0, PT, R3, RZ, PT ;  /* 0x000000ff0300720c */ /* 0x000fda0003f05270 */
[----:B0-----:R-:W-:Y:S05]  /*15b10*/  @!P0 BRA `(.L_x_2431) ;  /* 0x0000000000048947 */ /* 0x001fea0003800000 */
[----:B------:R-:W-:Y:S01]  /*15b20*/  BPT.TRAP 0x1 ;  /* 0x000000040000795c */ /* 0x000fe20000300000 */
.L_x_2431:
[----:B0-----:R-:W4:Y:S01]  /*15b30*/  LDL.LU R2, [R1] ;  /* 0x0000000001027983 */ /* 0x001f220000300800 */
[----:B------:R-:W-:Y:S01]  /*15b40*/  R2UR UR9, R0 ;  /* 0x00000000000972ca */ /* 0x000fe200000e0000 */
[----:B------:R-:W-:Y:S01]  /*15b50*/  UIADD3 UR6, UP0, UR38, 0x370, URZ ;  /* 0x0000037026067890 */ /* 0x000fe2000ff1e03f */
[----:B------:R-:W-:Y:S01]  /*15b60*/  LEA R0, R23, R22, 0xe ;  /* 0x0000001617007211 */ /* 0x000fe200078e70ff */
[----:B------:R-:W-:Y:S01]  /*15b70*/  UMOV UR5, 0x14f00000 ;  /* 0x14f0000000057882 */ /* 0x000fe20000000000 */
[----:B------:R-:W-:Y:S01]  /*15b80*/  R2UR UR11, R25 ;  /* 0x00000000190b72ca */ /* 0x000fe200000e0000 */
[----:B------:R-:W-:Y:S01]  /*15b90*/  UIADD3.X UR7, URZ, UR39, URZ, UP0, !UPT ;  /* 0x000000273f077290 */ /* 0x000fe200087fe43f */
[----:B------:R-:W-:Y:S01]  /*15ba0*/  R2UR UR4, R29 ;  /* 0x000000001d0472ca */ /* 0x000fe200000e0000 */
[----:B------:R-:W-:Y:S01]  /*15bb0*/  UMOV UR10, URZ ;  /* 0x0000003f000a7c82 */ /* 0x000fe20008000000 */
[----:B------:R-:W-:Y:S02]  /*15bc0*/  R2UR UR8, R0 ;  /* 0x00000000000872ca */ /* 0x000fe400000e0000 */
[----:B------:R-:W-:-:S02]  /*15bd0*/  PLOP3.LUT P0, PT, PT, PT, PT, 0x80, 0x0 ;  /* 0x000000000000781c */ /* 0x000fc40003f0f070 */
[----:B------:R-:W-:Y:S01]  /*15be0*/  R2UR UR12, R18 ;  /* 0x00000000120c72ca */ /* 0x000fe200000e0000 */
[----:B------:R-:W-:Y:S01]  /*15bf0*/  UIADD3 UR9, UR9, 0x16830, URZ ;  /* 0x0001683009097890 */ /* 0x000fe2000fffe03f */
[----:B-----5:R-:W-:-:S05]  /*15c00*/  R2UR UR13, R24 ;  /* 0x00000000180d72ca */ /* 0x020fca00000e0000 */
[----:B------:R-:W-:Y:S02]  /*15c10*/  ULEA UR11, UR11, UR4, 0x7 ;  /* 0x000000040b0b7291 */ /* 0x000fe4000f8e383f */
[----:B------:R-:W-:Y:S01]  /*15c20*/  UIADD3 UR8, UR8, 0xe400, URZ ;  /* 0x0000e40008087890 */ /* 0x000fe2000fffe03f */
[----:B------:R-:W-:-:S08]  /*15c30*/  UMOV UR4, 0x0 ;  /* 0x0000000000047882 */ /* 0x000fd00000000000 */
[----:B------:R0:W-:Y:S01]  /*15c40*/  UTMALDG.4D [UR8], [UR6], desc[UR4] ;  /* 0x00000408060075b4 */ /* 0x0001e20008019000 */
[----:B----4-:R-:W-:-:S04]  /*15c50*/  LOP3.LUT R2, R2, 0xfffffffe, RZ, 0xc0, !PT ;  /* 0xfffffffe02027812 */ /* 0x010fc800078ec0ff */
[----:B------:R-:W-:-:S05]  /*15c60*/  @P0 LOP3.LUT R2, R2, 0x1, RZ, 0xfc, !PT ;  /* 0x0000000102020812 */ /* 0x000fca00078efcff */
[----:B------:R0:W-:Y:S01]  /*15c70*/  STL [R1], R2 ;  /* 0x0000000201007387 */ /* 0x0001e20000100800 */
[----:B------:R-:W-:Y:S01]  /*15c80*/  NOP ;  /* 0x0000000000007918 */ /* 0x000fe20000000000 */
.L_x_2427:
[----:B------:R-:W4:Y:S04]  /*15c90*/  LDL.LU R4, [R1+0x18] ;  /* 0x0000180001047983 */ /* 0x000f280000300800 */
[----:B--2---:R-:W2:Y:S04]  /*15ca0*/  LDL.LU R6, [R1+0x10] ;  /* 0x0000100001067983 */ /* 0x004ea80000300800 */
[----:B------:R-:W5:Y:S01]  /*15cb0*/  LDL.LU R3, [R1+0x30] ;  /* 0x0000300001037983 */ /* 0x000f620000300800 */
[----:B------:R-:W-:Y:S05]  /*15cc0*/  WARPSYNC.ALL ;  /* 0x0000000000007948 */ /* 0x000fea0003800000 */
[----:B0-----:R-:W-:Y:S01]  /*15cd0*/  ULDC.64 UR6, c[0x0][0xa00] ;  /* 0x0002800000067ab9 */ /* 0x001fe20000000a00 */
[----:B------:R-:W-:Y:S01]  /*15ce0*/  ULDC.64 UR4, c[0x0][0x298] ;  /* 0x0000a60000047ab9 */ /* 0x000fe20000000a00 */
[----:B------:R-:W-:Y:S01]  /*15cf0*/  BAR.SYNC.DEFER_BLOCKING 0x8, 0x200 ;  /* 0x0208000000007b1d */ /* 0x000fe20000010000 */
[----:B------:R-:W-:Y:S01]  /*15d00*/  ISETP.NE.U32.AND P0, PT, RZ, UR6, PT ;  /* 0x00000006ff007c0c */ /* 0x000fe2000bf05070 */
[----:B------:R-:W-:-:S03]  /*15d10*/  VIADD R0, R22, 0x8400 ;  /* 0x0000840016007836 */ /* 0x000fc60000000000 */
[----:B------:R-:W-:Y:S01]  /*15d20*/  ISETP.NE.AND.EX P0, PT, RZ, UR7, PT, P0 ;  /* 0x00000007ff007c0c */ /* 0x000fe2000bf05300 */
[----:B------:R-:W-:Y:S01]  /*15d30*/  BSSY B6, `(.L_x_2432) ;  /* 0x0000020000067945 */ /* 0x000fe20003800000 */
[----:B------:R-:W-:Y:S02]  /*15d40*/  LOP3.LUT P1, RZ, R0, 0x3ff, RZ, 0xc0, !PT ;  /* 0x000003ff00ff7812 */ /* 0x000fe4000782c0ff */
[----:B----4-:R-:W-:-:S05]  /*15d50*/  SHF.R.S32.HI R2, RZ, 0x1f, R4 ;  /* 0x0000001fff027819 */ /* 0x010fca0000011404 */
[----:B------:R-:W-:Y:S01]  /*15d60*/  IMAD R2, R2, UR4, RZ ;  /* 0x0000000402027c24 */ /* 0x000fe2000f8e02ff */
[----:B-----5:R-:W-:-:S03]  /*15d70*/  SEL R3, R3, RZ, !P0 ;  /* 0x000000ff03037207 */ /* 0x020fc60004000000 */
[----:B------:R-:W-:Y:S01]  /*15d80*/  IMAD R0, R4, UR5, R2 ;  /* 0x0000000504007c24 */ /* 0x000fe2000f8e0202 */
[----:B--2---:R-:W-:Y:S01]  /*15d90*/  SEL R2, R6, RZ, !P0 ;  /* 0x000000ff06027207 */ /* 0x004fe20004000000 */
[----:B------:R-:W-:-:S05]  /*15da0*/  IMAD.WIDE.U32 R4, R4, UR4, RZ ;  /* 0x0000000404047c25 */ /* 0x000fca000f8e00ff */
[----:B------:R-:W-:Y:S04]  /*15db0*/  STL.64 [R1+0x28], R4 ;  /* 0x0000280401007387 */ /* 0x000fe80000100a00 */
[----:B------:R0:W-:Y:S04]  /*15dc0*/  STL [R1+0x10], R2 ;  /* 0x0000100201007387 */ /* 0x0001e80000100800 */
[----:B------:R2:W-:Y:S01]  /*15dd0*/  STL [R1+0x34], R3 ;  /* 0x0000340301007387 */ /* 0x0005e20000100800 */
[----:B0-----:R-:W-:Y:S01]  /*15de0*/  IMAD.IADD R2, R5, 0x1, R0 ;  /* 0x0000000105027824 */ /* 0x001fe200078e0200 */
        /* <DEDUP_REMOVED lines=13> */
[----:B---3--:R-:W-:Y:S02]  /*15ec0*/  IMAD.U32 R7, RZ, RZ, UR7 ;  /* 0x00000007ff077e24 */ /* 0x008fe4000f8e00ff */
[----:B------:R-:W-:-:S02]  /*15ed0*/  IMAD.U32 R10, RZ, RZ, UR8 ;  /* 0x00000008ff0a7e24 */ /* 0x000fc4000f8e00ff */
[----:B------:R-:W-:Y:S02]  /*15ee0*/  IMAD.U32 R11, RZ, RZ, UR9 ;  /* 0x00000009ff0b7e24 */ /* 0x000fe4000f8e00ff */
[----:B-1----:R-:W-:Y:S02]  /*15ef0*/  IMAD.MOV.U32 R8, RZ, RZ, 0x70 ;  /* 0x00000070ff087424 */ /* 0x002fe400078e00ff */
[----:B------:R-:W-:-:S07]  /*15f00*/  IMAD.MOV.U32 R13, RZ, RZ, RZ ;  /* 0x000000ffff0d7224 */ /* 0x000fce00078e00ff */
[----:B------:R-:W-:-:S07]  /*15f10*/  LEPC R20, `(.L_x_2433) ;  /* 0x000000001014794e */ /* 0x000fce0000000000 */
[----:B0-----:R-:W-:Y:S05]  /*15f20*/  CALL.ABS.NOINC R2 ;  /* 0x0000000002007343 */ /* 0x001fea0003c00000 */
.L_x_2433:
[----:B------:R-:W-:Y:S05]  /*15f30*/  BSYNC B6 ;  /* 0x0000000000067941 */ /* 0x000fea0003800000 */
.L_x_2432:
[----:B--2---:R-:W2:Y:S01]  /*15f40*/  LDL.LU R0, [R1+0x18] ;  /* 0x0000180001007983 */ /* 0x004ea20000300800 */
[----:B------:R-:W0:Y:S01]  /*15f50*/  LDC R9, c[0x0][0x448] ;  /* 0x00011200ff097b82 */ /* 0x000e220000000800 */
[----:B------:R-:W-:Y:S01]  /*15f60*/  ULDC.64 UR4, c[0x0][0x2d8] ;  /* 0x0000b60000047ab9 */ /* 0x000fe20000000a00 */
[----:B------:R-:W-:Y:S01]  /*15f70*/  ULDC.64 UR6, c[0x0][0x2c8] ;  /* 0x0000b20000067ab9 */ /* 0x000fe20000000a00 */
[----:B------:R-:W2:Y:S01]  /*15f80*/  LDL.LU.64 R2, [R1+0x28] ;  /* 0x0000280001027983 */ /* 0x000ea20000300a00 */
[----:B------:R-:W-:-:S03]  /*15f90*/  ULDC.64 UR8, c[0x0][0x280] ;  /* 0x0000a00000087ab9 */ /* 0x000fc60000000a00 */
[----:B------:R-:W4:Y:S04]  /*15fa0*/  LDL.LU R20, [R1+0x30] ;  /* 0x0000300001147983 */ /* 0x000f280000300800 */
[----:B------:R-:W3:Y:S04]  /*15fb0*/  LDL.LU R21, [R1+0x34] ;  /* 0x0000340001157983 */ /* 0x000ee80000300800 */
[----:B------:R-:W3:Y:S04]  /*15fc0*/  LDL.LU R4, [R1+0x10] ;  /* 0x0000100001047983 */ /* 0x000ee80000300800 */
[----:B------:R0:W5:Y:S02]  /*15fd0*/  LDL R10, [R1+0xc] ;  /* 0x00000c00010a7983 */ /* 0x0001640000100800 */
[----:B0-----:R-:W-:-:S13]  /*15fe0*/  ISETP.NE.AND P1, PT, R9, 0x1, PT ;  /* 0x000000010900780c */ /* 0x001fda0003f25270 */
[----:B------:R-:W0:Y:S08]  /*15ff0*/  @P1 LDC R5, c[0x0][0x450] ;  /* 0x00011400ff051b82 */ /* 0x000e300000000800 */
[----:B-1----:R-:W1:Y:S01]  /*16000*/  @P1 LDC R8, c[0x0][0x44c] ;  /* 0x00011300ff081b82 */ /* 0x002e620000000800 */
[----:B------:R-:W1:Y:S01]  /*16010*/  S2R R11, SR_TID.X ;  /* 0x00000000000b7919 */ /* 0x000e620000002100 */
[----:B--2---:R-:W-:-:S02]  /*16020*/  IMAD.MOV.U32 R3, RZ, RZ, R0 ;  /* 0x000000ffff037224 */ /* 0x004fc400078e0000 */
[----:B----4-:R-:W-:Y:S02]  /*16030*/  IMAD R0, R20, UR4, RZ ;  /* 0x0000000414007c24 */ /* 0x010fe4000f8e02ff */
[C---:B------:R-:W-:Y:S01]  /*16040*/  IMAD.WIDE.U32 R2, R18.reuse, UR4, R2 ;  /* 0x0000000412027c25 */ /* 0x040fe2000f8e0002 */
[----:B------:R-:W2:Y:S03]  /*16050*/  S2R R20, SR_TID.X ;  /* 0x0000000000147919 */ /* 0x000ea60000002100 */
[----:B------:R-:W-:Y:S01]  /*16060*/  IMAD R0, R18, UR5, R0 ;  /* 0x0000000512007c24 */ /* 0x000fe2000f8e0200 */
[----:B------:R-:W-:-:S03]  /*16070*/  ULDC.64 UR4, c[0x0][0x2e0] ;  /* 0x0000b80000047ab9 */ /* 0x000fc60000000a00 */
[----:B------:R-:W-:Y:S02]  /*16080*/  IMAD.IADD R3, R3, 0x1, R0 ;  /* 0x0000000103037824 */ /* 0x000fe400078e0200 */
[----:B---3--:R-:W-:Y:S02]  /*16090*/  IMAD R0, R21, UR4, RZ ;  /* 0x0000000415007c24 */ /* 0x008fe4000f8e02ff */
[----:B------:R-:W3:Y:S01]  /*160a0*/  S2R R21, SR_TID.X ;  /* 0x0000000000157919 */ /* 0x000ee20000002100 */
[----:B------:R-:W-:-:S04]  /*160b0*/  IMAD.WIDE.U32 R2, R4, UR4, R2 ;  /* 0x0000000404027c25 */ /* 0x000fc8000f8e0002 */
[----:B------:R-:W-:Y:S01]  /*160c0*/  IMAD R0, R4, UR5, R0 ;  /* 0x0000000504007c24 */ /* 0x000fe2000f8e0200 */
[----:B------:R-:W-:Y:S01]  /*160d0*/  ULDC.64 UR4, c[0x0][0x2d0] ;  /* 0x0000b40000047ab9 */ /* 0x000fe20000000a00 */
[----:B------:R-:W4:Y:S03]  /*160e0*/  @P1 LDC R4, c[0x0][0x44c] ;  /* 0x00011300ff041b82 */ /* 0x000f260000000800 */
[----:B------:R-:W-:Y:S02]  /*160f0*/  IADD3 R3, R3, R0, RZ ;  /* 0x0000000003037210 */ /* 0x000fe40007ffe0ff */
[----:B--2---:R-:W-:-:S04]  /*16100*/  LOP3.LUT R20, R20, 0x7f, RZ, 0xc0, !PT ;  /* 0x0000007f14147812 */ /* 0x004fc800078ec0ff */
[----:B------:R-:W-:Y:S01]  /*16110*/  SHF.R.U32.HI R20, RZ, 0x3, R20 ;  /* 0x00000003ff147819 */ /* 0x000fe20000011614 */
[----:B---3--:R-:W-:-:S05]  /*16120*/  IMAD.SHL.U32 R6, R21, 0x10, RZ ;  /* 0x0000001015067824 */ /* 0x008fca00078e00ff */
[----:B------:R-:W-:-:S05]  /*16130*/  LOP3.LUT R6, R20, 0x70, R6, 0xf8, !PT ;  /* 0x0000007014067812 */ /* 0x000fca00078ef806 */
[----:B------:R-:W-:-:S04]  /*16140*/  IMAD R6, R17, 0xc0, R6 ;  /* 0x000000c011067824 */ /* 0x000fc800078e0206 */
        /* <DEDUP_REMOVED lines=18> */
[----:B------:R-:W-:-:S05]  /*16270*/  IADD3 R7, R6, 0x80, RZ ;  /* 0x0000008006077810 */ /* 0x000fca0007ffe0ff */
        /* <DEDUP_REMOVED lines=102> */
[----:B------:R-:W-:Y:S02]  /*168e0*/  ISETP.GE.AND P2, PT, R0, R3, PT ;  /* 0x000000030000720c */ /* 0x000fe40003f46270 */
[----:B------:R-:W-:-:S04]  /*168f0*/  IADD3 R0, R17, 0x70, RZ ;  /* 0x0000007011007810 */ /* 0x000fc80007ffe0ff */
[----:B------:R-:W-:Y:S02]  /*16900*/  ISETP.GE.AND P1, PT, R0, R3, PT ;  /* 0x000000030000720c */ /* 0x000fe40003f26270 */
[----:B------:R-:W0:Y:S11]  /*16910*/  SHFL.IDX PT, R0, R2, RZ, 0x181f ;  /* 0x00181fff02007589 */ /* 0x000e3600000e0000 */
[----:B-1----:R-:W-:-:S05]  /*16920*/  @!P1 LEA R6, P3, R20, R6, 0x1 ;  /* 0x0000000614069211 */ /* 0x002fca00078608ff */
[----:B------:R-:W-:-:S04]  /*16930*/  @!P1 IMAD.X R4, RZ, RZ, R4, P3 ;  /* 0x000000ffff049224 */ /* 0x000fc800018e0604 */
        /* <DEDUP_REMOVED lines=19> */
[----:B------:R-:W-:-:S05]  /*16a70*/  @!P1 IMAD.X R0, RZ, RZ, R0, P2 ;  /* 0x000000ffff009224 */ /* 0x000fca00010e0600 */
[----:B------:R-:W-:Y:S02]  /*16a80*/  @!P1 MOV R7, R0 ;  /* 0x0000000000079202 */ /* 0x000fe40000000f00 */
[----:B------:R0:W1:Y:S04]  /*16a90*/  SHFL.IDX PT, R0, R2, 0x3, 0x181f ;  /* 0x00781f0002007f89 */ /* 0x00006800000e0000 */
[----:B------:R0:W-:Y:S02]  /*16aa0*/  @!P1 LDGSTS.E.BYPASS.LTC128B.128 [R10+0xd400], desc[UR40][R6.64], !P0 ;  /* 0x0d400000060a9fae */ /* 0x0001e4000c101d68 */
.L_x_2596:
[----:B0-----:R-:W-:Y:S02]  /*16ab0*/  VIADD R2, R17, 0xb0 ;  /* 0x000000b011027836 */ /* 0x001fe40000000000 */
[----:B------:R-:W-:-:S03]  /*16ac0*/  VIADD R8, R22, 0x16800 ;  /* 0x0001680016087836 */ /* 0x000fc60000000000 */
[----:B------:R-:W-:-:S13]  /*16ad0*/  ISETP.GE.AND P1, PT, R2, R3, PT ;  /* 0x000000030200720c */ /* 0x000fda0003f26270 */
[----:B------:R-:W-:-:S05]  /*16ae0*/  @!P1 LEA R2, P2, R20, R14, 0x1 ;  /* 0x0000000e14029211 */ /* 0x000fca00078408ff */
[----:B-1----:R-:W-:-:S05]  /*16af0*/  @!P1 IMAD.X R3, RZ, RZ, R0, P2 ;  /* 0x000000ffff039224 */ /* 0x002fca00010e0600 */
[----:B------:R-:W-:Y:S01]  /*16b00*/  @!PT LDS RZ, [RZ] ;  /* 0x00000000fffff984 */ /* 0x000fe20000000800 */
[----:B------:R-:W-:Y:S01]  /*16b10*/  @!PT LDS RZ, [RZ] ;  /* 0x00000000fffff984 */ /* 0x000fe20000000800 */
[----:B------:R-:W-:Y:S01]  /*16b20*/  @!PT LDS RZ, [RZ] ;  /* 0x00000000fffff984 */ /* 0x000fe20000000800 */
[----:B------:R0:W-:Y:S01]  /*16b30*/  @!P1 LDGSTS.E.BYPASS.LTC128B.128 [R10+0xdc00], desc[UR40][R2.64], !P0 ;  /* 0x0dc00000020a9fae */ /* 0x0001e2000c101d68 */
[----:B------:R-:W-:Y:S01]  /*16b40*/  PLOP3.LUT P0, PT, PT, PT, PT, 0x80, 0x0 ;  /* 0x000000000000781c */ /* 0x000fe20003f0f070 */
[----:B------:R-:W-:-:S12]  /*16b50*/  NOP ;  /* 0x0000000000007918 */ /* 0x000fd80000000000 */
.L_x_2435:
        /* <DEDUP_REMOVED lines=10> */
[----:B------:R-:W-:-:S04]  /*16c00*/  LOP3.LUT R0, R0, 0xfffffffe, RZ, 0xc0, !PT ;  /* 0xfffffffe00007812 */ /* 0x000fc800078ec0ff */
[----:B------:R-:W-:-:S04]  /*16c10*/  IADD3 R0, R2, -R0, RZ ;  /* 0x8000000002007210 */ /* 0x000fc80007ffe0ff */
[----:B------:R-:W-:Y:S01]  /*16c20*/  SHF.L.U32 R3, R0, 0x1f, RZ ;  /* 0x0000001f00037819 */ /* 0x000fe200000006ff */
[----:B------:R-:W-:Y:S01]  /*16c30*/  NOP ;  /* 0x0000000000007918 */ /* 0x000fe20000000000 */
[----:B0-----:R-:W2:Y:S01]  /*16c40*/  LDL R2, [R1+0x14] ;  /* 0x0000140001027983 */ /* 0x001ea20000100800 */
[----:B------:R0:W-:Y:S01]  /*16c50*/  SYNCS.ARRIVE.TRANS64.A1T0 RZ, [R22+URZ+0x16800], RZ ;  /* 0x016800ff16ff79a7 */ /* 0x0001e2000810003f */
[----:B------:R-:W-:Y:S01]  /*16c60*/  BSSY B0, `(.L_x_2436) ;  /* 0x0000004000007945 */ /* 0x000fe20003800000 */
[----:B------:R-:W1:Y:S01]  /*16c70*/  SYNCS.PHASECHK.TRANS64.TRYWAIT P0, [R22+URZ+0x16820], R3 ;  /* 0x01682003160075a7 */ /* 0x000e62000800017f */
[----:B--2---:R-:W-:Y:S02]  /*16c80*/  ISETP.GE.AND P1, PT, R2, 0x2, PT ;  /* 0x000000020200780c */ /* 0x004fe40003f26270 */
[----:B01----:R-:W-:Y:S11]  /*16c90*/  @!P0 BRA `(.L_x_2437) ;  /* 0x0000005000308947 */ /* 0x003ff60003800000 */
.L_x_2597:
[----:B------:R-:W-:Y:S05]  /*16ca0*/  BSYNC B0 ;  /* 0x0000000000007941 */ /* 0x000fea0003800000 */
.L_x_2436:
        /* <DEDUP_REMOVED lines=20> */
[----:B------:R-:W-:Y:S02]  /*16df0*/  ISETP.NE.U32.AND P0, PT, RZ, UR4, PT ;  /* 0x00000004ff007c0c */ /* 0x000fe4000bf05070 */
[----:B------:R-:W-:Y:S02]  /*16e00*/  MOV R0, R6 ;  /* 0x0000000600007202 */ /* 0x000fe40000000f00 */
        /* <DEDUP_REMOVED lines=20> */
.L_x_2444:
[----:B------:R-:W-:Y:S01]  /*16f50*/  IMAD R2, R7, 0x8, R22 ;  /* 0x0000000807027824 */ /* 0x000fe200078e0216 */
[----:B0-----:R-:W-:Y:S01]  /*16f60*/  SHF.L.U32 R3, R9, 0x1f, RZ ;  /* 0x0000001f09037819 */ /* 0x001fe200000006ff */
[----:B------:R-:W-:Y:S03]  /*16f70*/  BSSY B3, `(.L_x_2445) ;  /* 0x0000003000037945 */ /* 0x000fe60003800000 */
[----:B------:R-:W0:Y:S02]  /*16f80*/  SYNCS.PHASECHK.TRANS64.TRYWAIT P0, [R2+URZ+0x16840], R3 ;  /* 0x01684003020075a7 */ /* 0x000e24000800017f */
[----:B0-----:R-:W-:Y:S05]  /*16f90*/  @!P0 BRA `(.L_x_2446) ;  /* 0x0000004c00848947 */ /* 0x001fea0003800000 */
.L_x_2598:
[----:B------:R-:W-:Y:S05]  /*16fa0*/  BSYNC B3 ;  /* 0x0000000000037941 */ /* 0x000fea0003800000 */
.L_x_2445:
        /* <DEDUP_REMOVED lines=12> */
.L_x_2448:
[----:B------:R-:W-:Y:S05]  /*17070*/  BSYNC B3 ;  /* 0x0000000000037941 */ /* 0x000fea0003800000 */
.L_x_2447:
        /* <DEDUP_REMOVED lines=11> */
.L_x_2449:
        /* <DEDUP_REMOVED lines=15> */
.L_x_2599:
[----:B------:R-:W-:Y:S05]  /*17220*/  BSYNC B3 ;  /* 0x0000000000037941 */ /* 0x000fea0003800000 */
.L_x_2450:
[----:B------:R-:W-:Y:S01]  /*17230*/  BSSY B3, `(.L_x_2452) ;  /* 0x000000c000037945 */ /* 0x000fe20003800000 */
[----:B------:R-:W-:Y:S02]  /*17240*/  IMAD.MOV.U32 R12, RZ, RZ, 0x0 ;  /* 0x00000000ff0c7424 */ /* 0x000fe400078e00ff */
[----:B------:R-:W-:Y:S01]  /*17250*/  IMAD.MOV.U32 R13, RZ, RZ, 0x14f00000 ;  /* 0x14f00000ff0d7424 */ /* 0x000fe200078e00ff */
[----:B------:R-:W-:Y:S06]  /*17260*/  @P1 BRA `(.L_x_2453) ;  /* 0x0000000000201947 */ /* 0x000fec0003800000 */
        /* <DEDUP_REMOVED lines=8> */
.L_x_2453:
[----:B------:R-:W-:Y:S05]  /*172f0*/  BSYNC B3 ;  /* 0x0000000000037941 */ /* 0x000fea0003800000 */
.L_x_2452:
        /* <DEDUP_REMOVED lines=11> */
.L_x_2454:
        /* <DEDUP_REMOVED lines=12> */
.L_x_2443:
[----:B------:R-:W-:Y:S05]  /*17470*/  BSYNC B1 ;  /* 0x0000000000017941 */ /* 0x000fea0003800000 */
.L_x_2442:
[----:B------:R-:W2:Y:S01]  /*17480*/  LDL.LU R0, [R1+0x14] ;  /* 0x0000140001007983 */ /* 0x000ea20000300800 */
[----:B------:R-:W-:Y:S01]  /*17490*/  IMAD.MOV.U32 R23, RZ, RZ, R7 ;  /* 0x000000ffff177224 */ /* 0x000fe200078e0007 */
[----:B------:R-:W-:Y:S01]  /*174a0*/  MOV R27, R9 ;  /* 0x00000009001b7202 */ /* 0x000fe20000000f00 */
[----:B--2---:R-:W-:-:S07]  /*174b0*/  VIADD R0, R0, 0xfffffffd ;  /* 0xfffffffd00007836 */ /* 0x004fce0000000000 */
.L_x_2441:
[----:B------:R-:W-:Y:S05]  /*174c0*/  BSYNC B2 ;  /* 0x0000000000027941 */ /* 0x000fea0003800000 */
.L_x_2440:
[----:B------:R-:W-:-:S13]  /*174d0*/  ISETP.NE.AND P0, PT, R6, RZ, PT ;  /* 0x000000ff0600720c */ /* 0x000fda0003f05270 */
[----:B------:R-:W-:Y:S05]  /*174e0*/  @!P0 BRA `(.L_x_2439) ;  /* 0x0000000c00a08947 */ /* 0x000fea0003800000 */
[----:B------:R-:W-:-:S07]  /*174f0*/  IMAD.MOV.U32 R4, RZ, RZ, R24 ;  /* 0x000000ffff047224 */ /* 0x000fce00078e0018 */
.L_x_2481:
[----:B------:R-:W2:Y:S01]  /*17500*/  LDL R2, [R1] ;  /* 0x0000000001027983 */ /* 0x000ea20000100800 */
[----:B------:R-:W-:Y:S01]  /*17510*/  VIADD R6, R23, 0x1 ;  /* 0x0000000117067836 */ /* 0x000fe20000000000 */
[----:B------:R-:W-:Y:S05]  /*17520*/  YIELD ;  /* 0x0000000000007946 */ /* 0x000fea0003800000 */
[C---:B------:R-:W-:Y:S01]  /*17530*/  ISETP.NE.AND P0, PT, R6.reuse, 0x2, PT ;  /* 0x000000020600780c */ /* 0x040fe20003f05270 */
[----:B------:R-:W-:Y:S03]  /*17540*/  BSSY B1, `(.L_x_2455) ;  /* 0x000006d000017945 */ /* 0x000fe60003800000 */
[----:B------:R-:W-:-:S02]  /*17550*/  SEL R6, R6, RZ, P0 ;  /* 0x000000ff06067207 */ /* 0x000fc40000000000 */
[----:B--2---:R-:W-:Y:S02]  /*17560*/  LOP3.LUT P1, RZ, R2, 0x1, RZ, 0xc0, !PT ;  /* 0x0000000102ff7812 */ /* 0x004fe4000782c0ff */
[----:B------:R-:W-:-:S04]  /*17570*/  SEL R2, RZ, 0x1, P0 ;  /* 0x00000001ff027807 */ /* 0x000fc80000000000 */
[----:B------:R-:W-:-:S07]  /*17580*/  LOP3.LUT R7, R27, R2, RZ, 0x3c, !PT ;  /* 0x000000021b077212 */ /* 0x000fce00078e3cff */
        /* <DEDUP_REMOVED lines=13> */
[----:B------:R-:W-:-:S04]  /*17660*/  @P0 SHF.R.U32.HI R2, RZ, R3, R4 ;  /* 0x00000003ff020219 */ /* 0x000fc80000011604 */
[----:B------:R-:W-:-:S05]  /*17670*/  IADD3 R3, -R2, RZ, RZ ;  /* 0x000000ff02037210 */ /* 0x000fca0007ffe1ff */
        /* <DEDUP_REMOVED lines=9> */
.L_x_2457:
[----:B------:R-:W-:Y:S01]  /*17710*/  IMAD R2, R6, 0x8, R22 ;  /* 0x0000000806027824 */ /* 0x000fe200078e0216 */
[----:B0-----:R-:W-:Y:S01]  /*17720*/  SHF.L.U32 R3, R7, 0x1f, RZ ;  /* 0x0000001f07037819 */ /* 0x001fe200000006ff */
[----:B------:R-:W-:Y:S03]  /*17730*/  BSSY B2, `(.L_x_2458) ;  /* 0x0000003000027945 */ /* 0x000fe60003800000 */
[----:B------:R-:W0:Y:S02]  /*17740*/  SYNCS.PHASECHK.TRANS64.TRYWAIT P0, [R2+URZ+0x16840], R3 ;  /* 0x01684003020075a7 */ /* 0x000e24000800017f */
[----:B0-----:R-:W-:Y:S05]  /*17750*/  @!P0 BRA `(.L_x_2459) ;  /* 0x0000004400bc8947 */ /* 0x001fea0003800000 */
.L_x_2600:
[----:B------:R-:W-:Y:S05]  /*17760*/  BSYNC B2 ;  /* 0x0000000000027941 */ /* 0x000fea0003800000 */
.L_x_2458:
        /* <DEDUP_REMOVED lines=12> */
.L_x_2461:
[----:B------:R-:W-:Y:S05]  /*17830*/  BSYNC B2 ;  /* 0x0000000000027941 */ /* 0x000fea0003800000 */
.L_x_2460:
[----:B------:R-:W-:Y:S01]  /*17840*/  IMAD.MOV.U32 R5, RZ, RZ, RZ ;  /* 0x000000ffff057224 */ /* 0x000fe200078e00ff */
[----:B0-----:R-:W-:Y:S01]  /*17850*/  LEA R3, R6, R22, 0xe ;  /* 0x0000001606037211 */ /* 0x001fe200078e70ff */
        /* <DEDUP_REMOVED lines=9> */
.L_x_2462:
        /* <DEDUP_REMOVED lines=15> */
.L_x_2601:
[----:B------:R-:W-:Y:S05]  /*179e0*/  BSYNC B2 ;  /* 0x0000000000027941 */ /* 0x000fea0003800000 */
.L_x_2463:
        /* <DEDUP_REMOVED lines=11> */
.L_x_2466:
[----:B------:R-:W-:Y:S05]  /*17aa0*/  BSYNC B2 ;  /* 0x0000000000027941 */ /* 0x000fea0003800000 */
.L_x_2465:
        /* <DEDUP_REMOVED lines=8> */
[----:B0-----:R-:W-:Y:S01]  /*17b30*/  IADD3 R10, R10, 0x50, RZ ;  /* 0x000000500a0a7810 */ /* 0x001fe20007ffe0ff */
[----:B------:R-:W-:-:S12]  /*17b40*/  UIADD3.X UR5, URZ, UR39, URZ, UP0, !UPT ;  /* 0x000000273f057290 */ /* 0x000fd800087fe43f */
.L_x_2467:
        /* <DEDUP_REMOVED lines=12> */
.L_x_2456:
[----:B------:R-:W-:Y:S05]  /*17c10*/  BSYNC B1 ;  /* 0x0000000000017941 */ /* 0x000fea0003800000 */
.L_x_2455:
[----:B------:R-:W2:Y:S01]  /*17c20*/  LDL R2, [R1] ;  /* 0x0000000001027983 */ /* 0x000ea20000100800 */
[----:B------:R-:W-:Y:S01]  /*17c30*/  VIADD R23, R6, 0x1 ;  /* 0x0000000106177836 */ /* 0x000fe20000000000 */
[----:B------:R-:W-:Y:S04]  /*17c40*/  BSSY B1, `(.L_x_2468) ;  /* 0x000006f000017945 */ /* 0x000fe80003800000 */
[----:B------:R-:W-:-:S04]  /*17c50*/  ISETP.NE.AND P0, PT, R23, 0x2, PT ;  /* 0x000000021700780c */ /* 0x000fc80003f05270 */
[----:B------:R-:W-:Y:S02]  /*17c60*/  SEL R23, R23, RZ, P0 ;  /* 0x000000ff17177207 */ /* 0x000fe40000000000 */
[----:B--2---:R-:W-:Y:S02]  /*17c70*/  LOP3.LUT P1, RZ, R2, 0x1, RZ, 0xc0, !PT ;  /* 0x0000000102ff7812 */ /* 0x004fe4000782c0ff */
[----:B------:R-:W-:-:S04]  /*17c80*/  SEL R2, RZ, 0x1, P0 ;  /* 0x00000001ff027807 */ /* 0x000fc80000000000 */
[----:B------:R-:W-:-:S07]  /*17c90*/  LOP3.LUT R27, R7, R2, RZ, 0x3c, !PT ;  /* 0x00000002071b7212 */ /* 0x000fce00078e3cff */
        /* <DEDUP_REMOVED lines=24> */
.L_x_2470:
[----:B------:R-:W-:Y:S01]  /*17e20*/  IMAD R2, R23, 0x8, R22 ;  /* 0x0000000817027824 */ /* 0x000fe200078e0216 */
[----:B0-----:R-:W-:Y:S01]  /*17e30*/  SHF.L.U32 R3, R27, 0x1f, RZ ;  /* 0x0000001f1b037819 */ /* 0x001fe200000006ff */
[----:B------:R-:W-:Y:S03]  /*17e40*/  BSSY B2, `(.L_x_2471) ;  /* 0x0000003000027945 */ /* 0x000fe60003800000 */
[----:B------:R-:W0:Y:S02]  /*17e50*/  SYNCS.PHASECHK.TRANS64.TRYWAIT P0, [R2+URZ+0x16840], R3 ;  /* 0x01684003020075a7 */ /* 0x000e24000800017f */
[----:B0-----:R-:W-:Y:S05]  /*17e60*/  @!P0 BRA `(.L_x_2472) ;  /* 0x0000004000208947 */ /* 0x001fea0003800000 */
.L_x_2602:
[----:B------:R-:W-:Y:S05]  /*17e70*/  BSYNC B2 ;  /* 0x0000000000027941 */ /* 0x000fea0003800000 */
.L_x_2471:
        /* <DEDUP_REMOVED lines=12> */
.L_x_2474:
[----:B------:R-:W-:Y:S05]  /*17f40*/  BSYNC B2 ;  /* 0x0000000000027941 */ /* 0x000fea0003800000 */
.L_x_2473:
        /* <DEDUP_REMOVED lines=12> */
.L_x_2475:
        /* <DEDUP_REMOVED lines=15> */
.L_x_2603:
[----:B------:R-:W-:Y:S05]  /*18100*/  BSYNC B2 ;  /* 0x0000000000027941 */ /* 0x000fea0003800000 */
.L_x_2476:
[----:B------:R-:W-:Y:S01]  /*18110*/  BSSY B2, `(.L_x_2478) ;  /* 0x000000b000027945 */ /* 0x000fe20003800000 */
[----:B0-----:R-:W-:Y:S02]  /*18120*/  IMAD.MOV.U32 R2, RZ, RZ, 0x0 ;  /* 0x00000000ff027424 */ /* 0x001fe400078e00ff */
[----:B------:R-:W-:Y:S01]  /*18130*/  IMAD.MOV.U32 R3, RZ, RZ, 0x14f00000 ;  /* 0x14f00000ff037424 */ /* 0x000fe200078e00ff */
[----:B------:R-:W-:Y:S06]  /*18140*/  @P1 BRA `(.L_x_2479) ;  /* 0x00000000001c1947 */ /* 0x000fec0003800000 */
[----:B------:R-:W0:Y:S02]  /*18150*/  S2R R10, SR_TID.X ;  /* 0x00000000000a7919 */ /* 0x000e240000002100 */
[----:B0-----:R-:W-:Y:S02]  /*18160*/  LOP3.LUT R11, R10, 0x1f, RZ, 0xc0, !PT ;  /* 0x0000001f0a0b7812 */ /* 0x001fe400078ec0ff */
[----:B------:R-:W-:Y:S02]  /*18170*/  MOV R10, 0x4000 ;  /* 0x00004000000a7802 */ /* 0x000fe40000000f00 */
[----:B------:R-:W-:Y:S02]  /*18180*/  ISETP.NE.AND P0, PT, R11, RZ, PT ;  /* 0x000000ff0b00720c */ /* 0x000fe40003f05270 */
[----:B------:R0:W-:Y:S11]  /*18190*/  SYNCS.ARRIVE.TRANS64 RZ, [R7+URZ+0x50], R10 ;  /* 0x0000500a07ff79a7 */ /* 0x0001f6000800003f */
[----:B0-----:R-:W-:Y:S05]  /*181a0*/  @!P0 BRA `(.L_x_2479) ;  /* 0x0000000000048947 */ /* 0x001fea0003800000 */
[----:B------:R-:W-:Y:S01]  /*181b0*/  BPT.TRAP 0x1 ;  /* 0x000000040000795c */ /* 0x000fe20000300000 */
.L_x_2479:
[----:B------:R-:W-:Y:S05]  /*181c0*/  BSYNC B2 ;  /* 0x0000000000027941 */ /* 0x000fea0003800000 */
.L_x_2478:
        /* <DEDUP_REMOVED lines=10> */
.L_x_2480:
        /* <DEDUP_REMOVED lines=12> */
.L_x_2469:
[----:B------:R-:W-:Y:S05]  /*18330*/  BSYNC B1 ;  /* 0x0000000000017941 */ /* 0x000fea0003800000 */
.L_x_2468:
[C---:B------:R-:W-:Y:S01]  /*18340*/  ISETP.GT.AND P0, PT, R0.reuse, 0x1, PT ;  /* 0x000000010000780c */ /* 0x040fe20003f04270 */
[----:B------:R-:W-:-:S12]  /*18350*/  VIADD R0, R0, 0xfffffffe ;  /* 0xfffffffe00007836 */ /* 0x000fd80000000000 */
[----:B------:R-:W-:Y:S05]  /*18360*/  @P0 BRA `(.L_x_2481) ;  /* 0xfffffff000640947 */ /* 0x000fea000383ffff */
.L_x_2439:
[----:B------:R-:W-:Y:S05]  /*18370*/  BSYNC B0 ;  /* 0x0000000000007941 */ /* 0x000fea0003800000 */
.L_x_2438:
        /* <DEDUP_REMOVED lines=17> */
.L_x_2483:
[----:B------:R-:W-:Y:S05]  /*18490*/  BSYNC B0 ;  /* 0x0000000000007941 */ /* 0x000fea0003800000 */
.L_x_2482:
        /* <DEDUP_REMOVED lines=10> */
.L_x_2604:
[----:B------:R-:W-:Y:S05]  /*18540*/  BSYNC B1 ;  /* 0x0000000000017941 */ /* 0x000fea0003800000 */
.L_x_2486:
        /* <DEDUP_REMOVED lines=9> */
.L_x_2489:
[----:B------:R-:W-:Y:S05]  /*185e0*/  BSYNC B1 ;  /* 0x0000000000017941 */ /* 0x000fea0003800000 */
.L_x_2488:
[----:B0-----:R-:W-:Y:S01]  /*185f0*/  IMAD R0, R23, 0x4000, R22 ;  /* 0x0000400017007824 */ /* 0x001fe200078e0216 */
[----:B------:R-:W-:Y:S01]  /*18600*/  UIADD3 UR4, UP0, UR38, 0x470, URZ ;  /* 0x0000047026047890 */ /* 0x000fe2000ff1e03f */
[----:B------:R-:W-:Y:S01]  /*18610*/  LEA R25, R25, R29, 0x7 ;  /* 0x0000001d19197211 */ /* 0x000fe200078e38ff */
[----:B------:R-:W-:Y:S01]  /*18620*/  VIADD R2, R3, 0x16850 ;  /* 0x0001685003027836 */ /* 0x000fe20000000000 */
[----:B------:R-:W-:Y:S01]  /*18630*/  PLOP3.LUT P0, PT, PT, PT, PT, 0x80, 0x0 ;  /* 0x000000000000781c */ /* 0x000fe20003f0f070 */
[----:B------:R-:W-:Y:S01]  /*18640*/  VIADD R0, R0, 0x400 ;  /* 0x0000040000007836 */ /* 0x000fe20000000000 */
[----:B------:R-:W-:Y:S01]  /*18650*/  UIADD3.X UR5, URZ, UR39, URZ, UP0, !UPT ;  /* 0x000000273f057290 */ /* 0x000fe200087fe43f */
[----:B------:R-:W-:Y:S01]  /*18660*/  UMOV UR6, 0x0 ;  /* 0x0000000000067882 */ /* 0x000fe20000000000 */
[----:B------:R-:W-:Y:S01]  /*18670*/  UMOV UR7, 0x14f00000 ;  /* 0x14f0000000077882 */ /* 0x000fe20000000000 */
[----:B------:R-:W-:-:S09]  /*18680*/  UMOV UR10, URZ ;  /* 0x0000003f000a7c82 */ /* 0x000fd20008000000 */
.L_x_2490:
        /* <DEDUP_REMOVED lines=10> */
.L_x_2485:
[----:B------:R-:W-:Y:S05]  /*18730*/  BSYNC B0 ;  /* 0x0000000000007941 */ /* 0x000fea0003800000 */
.L_x_2484:
[----:B------:R-:W-:-:S05]  /*18740*/  VIADD R23, R23, 0x1 ;  /* 0x0000000117177836 */ /* 0x000fca0000000000 */
[----:B------:R-:W-:-:S04]  /*18750*/  ISETP.NE.AND P0, PT, R23, 0x2, PT ;  /* 0x000000021700780c */ /* 0x000fc80003f05270 */
[----:B------:R-:W-:Y:S02]  /*18760*/  SEL R0, RZ, 0x1, P0 ;  /* 0x00000001ff007807 */ /* 0x000fe40000000000 */
[----:B------:R-:W-:Y:S02]  /*18770*/  SEL R23, R23, RZ, P0 ;  /* 0x000000ff17177207 */ /* 0x000fe40000000000 */
[----:B------:R-:W-:-:S07]  /*18780*/  LOP3.LUT R27, R27, R0, RZ, 0x3c, !PT ;  /* 0x000000001b1b7212 */ /* 0x000fce00078e3cff */
.L_x_2420:
[----:B------:R-:W-:Y:S05]  /*18790*/  BSYNC B7 ;  /* 0x0000000000077941 */ /* 0x000fea0003800000 */
.L_x_2418:
[----:B------:R-:W3:Y:S02]  /*187a0*/  LDL R0, [R1] ;  /* 0x0000000001007983 */ /* 0x000ee40000100800 */
[----:B---3--:R-:W-:-:S13]  /*187b0*/  LOP3.LUT P0, RZ, R0, 0x2, RZ, 0xc0, !PT ;  /* 0x0000000200ff7812 */ /* 0x008fda000780c0ff */
[----:B------:R-:W-:Y:S05]  /*187c0*/  @!P0 BRA `(.L_x_2491) ;  /* 0x0000000000248947 */ /* 0x000fea0003800000 */
[----:B------:R-:W-:Y:S05]  /*187d0*/  WARPSYNC.ALL ;  /* 0x0000000000007948 */ /* 0x000fea0003800000 */
[----:B------:R-:W3:Y:S08]  /*187e0*/  S2UR UR5, SR_CgaCtaId ;  /* 0x00000000000579c3 */ /* 0x000ef00000008800 */
[----:B------:R-:W-:Y:S06]  /*187f0*/  BAR.SYNC.DEFER_BLOCKING 0x5, 0x200 ;  /* 0x0148000000007b1d */ /* 0x000fec0000010000 */
[----:B------:R-:W-:-:S02]  /*18800*/  UMOV UR4, 0x400 ;  /* 0x0000040000047882 */ /* 0x000fc40000000000 */
[----:B---3--:R-:W-:-:S06]  /*18810*/  ULEA UR4, UR5, UR4, 0x18 ;  /* 0x0000000405047291 */ /* 0x008fcc000f8ec03f */
[----:B0-----:R-:W-:-:S05]  /*18820*/  MOV R22, UR4 ;  /* 0x0000000400167c02 */ /* 0x001fca0008000f00 */
[----:B------:R0:W3:Y:S01]  /*18830*/  LDS.128 R16, [R22+0x168d0] ;  /* 0x0168d00016107984 */ /* 0x0000e20000000c00 */
[----:B------:R-:W-:Y:S06]  /*18840*/  BAR.ARV 0x4, 0x200 ;  /* 0x0108000000007b1d */ /* 0x000fec0000002000 */
[----:B------:R-:W-:Y:S05]  /*18850*/  BRA `(.L_x_2492) ;  /* 0x0000000800cc7947 */ /* 0x000fea0003800000 */
.L_x_2491:
        /* <DEDUP_REMOVED lines=8> */
[----:B0-----:R-:W0:Y:S02]  /*188e0*/  @!P1 LDC.64 R2, c[0x0][0xc80] ;  /* 0x00032000ff029b82 */ /* 0x001e240000000a00 */
[----:B0-----:R-:W-:-:S06]  /*188f0*/  @!P1 IMAD.WIDE R2, R5, 0x4, R2 ;  /* 0x0000000405029825 */ /* 0x001fcc00078e0202 */
[----:B------:R-:W3:Y:S01]  /*18900*/  @!P1 LDG.E R2, desc[UR40][R2.64] ;  /* 0x0000002802029981 */ /* 0x000ee2000c1e1900 */
[----:B------:R-:W-:Y:S01]  /*18910*/  IMAD.MOV.U32 R17, RZ, RZ, RZ ;  /* 0x000000ffff117224 */ /* 0x000fe200078e00ff */
[C---:B------:R-:W-:Y:S02]  /*18920*/  ISETP.GE.U32.AND P2, PT, R8.reuse, 0x2, PT ;  /* 0x000000020800780c */ /* 0x040fe40003f46070 */
[C---:B------:R-:W-:Y:S01]  /*18930*/  ISETP.GE.U32.AND P3, PT, R8.reuse, 0x4, PT ;  /* 0x000000040800780c */ /* 0x040fe20003f66070 */
[----:B------:R-:W-:Y:S01]  /*18940*/  SHFL.IDX PT, R0, R16, RZ, 0x1f ;  /* 0x00001fff10007589 */ /* 0x000fe200000e0000 */
[C---:B------:R-:W-:Y:S02]  /*18950*/  ISETP.GE.U32.AND P4, PT, R8.reuse, 0x8, PT ;  /* 0x000000080800780c */ /* 0x040fe40003f86070 */
[C---:B------:R-:W-:Y:S01]  /*18960*/  ISETP.GE.U32.AND P5, PT, R8.reuse, 0x10, PT ;  /* 0x000000100800780c */ /* 0x040fe20003fa6070 */
[----:B---3--:R-:W-:Y:S01]  /*18970*/  @!P1 IMAD.MOV.U32 R17, RZ, RZ, R2 ;  /* 0x000000ffff119224 */ /* 0x008fe200078e0002 */
[----:B------:R-:W-:-:S04]  /*18980*/  ISETP.NE.AND P1, PT, R8, RZ, PT ;  /* 0x000000ff0800720c */ /* 0x000fc80003f25270 */
[----:B------:R-:W0:Y:S02]  /*18990*/  SHFL.UP PT, R14, R17, 0x1, RZ ;  /* 0x04200000110e7989 */ /* 0x000e2400000e00ff */
[----:B0-----:R-:W-:-:S05]  /*189a0*/  SEL R4, R14, RZ, P1 ;  /* 0x000000ff0e047207 */ /* 0x001fca0000800000 */
[----:B------:R-:W-:-:S05]  /*189b0*/  IMAD.IADD R4, R17, 0x1, R4 ;  /* 0x0000000111047824 */ /* 0x000fca00078e0204 */
[----:B------:R-:W0:Y:S02]  /*189c0*/  SHFL.UP PT, R14, R4, 0x2, RZ ;  /* 0x04400000040e7989 */ /* 0x000e2400000e00ff */
[----:B0-----:R-:W-:-:S04]  /*189d0*/  SEL R5, R14, RZ, P2 ;  /* 0x000000ff0e057207 */ /* 0x001fc80001000000 */
[----:B--2---:R-:W-:Y:S02]  /*189e0*/  IADD3 R6, R4, R5, RZ ;  /* 0x0000000504067210 */ /* 0x004fe40007ffe0ff */
        /* <DEDUP_REMOVED lines=10> */
[----:B------:R0:W1:Y:S02]  /*18a90*/  SHFL.IDX PT, R14, R3, 0x1f, 0x1f ;  /* 0x03e01f00030e7f89 */ /* 0x00006400000e0000 */
.L_x_2614:
[----:B------:R-:W-:Y:S02]  /*18aa0*/  ULDC UR4, c[0x0][0xc38] ;  /* 0x00030e0000047ab9 */ /* 0x000fe40000000800 */
[----:B------:R-:W-:-:S04]  /*18ab0*/  IMAD.U32 R4, RZ, RZ, UR4 ;  /* 0x00000004ff047e24 */ /* 0x000fc8000f8e00ff */
[----:B-1----:R-:W-:-:S05]  /*18ac0*/  IMAD R14, R14, R4, RZ ;  /* 0x000000040e0e7224 */ /* 0x002fca00078e02ff */
[----:B------:R-:W-:-:S04]  /*18ad0*/  IADD3 R5, R5, R14, RZ ;  /* 0x0000000e05057210 */ /* 0x000fc80007ffe0ff */
[----:B------:R-:W-:-:S13]  /*18ae0*/  ISETP.GT.AND P6, PT, R5, R0, PT ;  /* 0x000000000500720c */ /* 0x000fda0003fc4270 */
[----:B------:R-:W-:Y:S05]  /*18af0*/  @P6 BRA `(.L_x_2494) ;  /* 0x00000000009c6947 */ /* 0x000fea0003800000 */
.L_x_2499:
[----:B------:R-:W1:Y:S01]  /*18b00*/  LDC R2, c[0x0][0xc3c] ;  /* 0x00030f00ff027b82 */ /* 0x000e620000000800 */
[----:B------:R-:W-:-:S05]  /*18b10*/  VIADD R19, R19, 0x1f ;  /* 0x0000001f13137836 */ /* 0x000fca0000000000 */
[----:B-1----:R-:W-:-:S13]  /*18b20*/  ISETP.GE.AND P6, PT, R19, R2, PT ;  /* 0x000000021300720c */ /* 0x002fda0003fc6270 */
[----:B------:R-:W-:Y:S05]  /*18b30*/  @P6 BRA `(.L_x_2495) ;  /* 0x0000000400d06947 */ /* 0x000fea0003800000 */
[----:B0-----:R-:W0:Y:S01]  /*18b40*/  S2R R3, SR_TID.X ;  /* 0x0000000000037919 */ /* 0x001e220000002100 */
[----:B------:R-:W-:Y:S01]  /*18b50*/  BSSY B0, `(.L_x_2496) ;  /* 0x0000009000007945 */ /* 0x000fe20003800000 */
[----:B------:R-:W-:Y:S01]  /*18b60*/  IMAD.MOV.U32 R17, RZ, RZ, RZ ;  /* 0x000000ffff117224 */ /* 0x000fe200078e00ff */
[----:B0-----:R-:W-:-:S05]  /*18b70*/  LOP3.LUT R3, R3, 0x1f, RZ, 0xc0, !PT ;  /* 0x0000001f03037812 */ /* 0x001fca00078ec0ff */
[----:B------:R-:W-:-:S05]  /*18b80*/  IMAD.IADD R7, R19, 0x1, R3 ;  /* 0x0000000113077824 */ /* 0x000fca00078e0203 */
[----:B------:R-:W-:-:S13]  /*18b90*/  ISETP.GE.OR P6, PT, R7, R2, !P0 ;  /* 0x000000020700720c */ /* 0x000fda00047c6670 */
[----:B------:R-:W-:Y:S05]  /*18ba0*/  @P6 BRA `(.L_x_2497) ;  /* 0x00000000000c6947 */ /* 0x000fea0003800000 */
[----:B------:R-:W0:Y:S02]  /*18bb0*/  LDC.64 R2, c[0x0][0xc80] ;  /* 0x00032000ff027b82 */ /* 0x000e240000000a00 */
[----:B0-----:R-:W-:-:S05]  /*18bc0*/  IMAD.WIDE R2, R7, 0x4, R2 ;  /* 0x0000000407027825 */ /* 0x001fca00078e0202 */
[----:B------:R0:W5:Y:S02]  /*18bd0*/  LDG.E R17, desc[UR40][R2.64] ;  /* 0x0000002802117981 */ /* 0x000164000c1e1900 */
.L_x_2497:
[----:B------:R-:W-:Y:S05]  /*18be0*/  BSYNC B0 ;  /* 0x0000000000007941 */ /* 0x000fea0003800000 */
.L_x_2496:
[----:B------:R-:W-:-:S03]  /*18bf0*/  UMOV UR4, 0xffffffff ;  /* 0xffffffff00047882 */ /* 0x000fc60000000000 */
[----:B------:R-:W-:Y:S05]  /*18c00*/  BRA.DIV UR4, `(.L_x_2498) ;  /* 0x0000003a04187947 */ /* 0x000fea000b800000 */
[----:B-----5:R-:W1:Y:S02]  /*18c10*/  SHFL.UP PT, R14, R17, 0x1, RZ ;  /* 0x04200000110e7989 */ /* 0x020e6400000e00ff */
        /* <DEDUP_REMOVED lines=15> */
.L_x_2622:
[----:B------:R-:W-:Y:S02]  /*18d10*/  ULDC UR4, c[0x0][0xc38] ;  /* 0x00030e0000047ab9 */ /* 0x000fe40000000800 */
[----:B------:R-:W-:-:S04]  /*18d20*/  IMAD.U32 R4, RZ, RZ, UR4 ;  /* 0x00000004ff047e24 */ /* 0x000fc8000f8e00ff */
[----:B-1----:R-:W-:-:S05]  /*18d30*/  IMAD R14, R14, R4, RZ ;  /* 0x000000040e0e7224 */ /* 0x002fca00078e02ff */
[----:B------:R-:W-:-:S04]  /*18d40*/  IADD3 R5, R14, R5, RZ ;  /* 0x000000050e057210 */ /* 0x000fc80007ffe0ff */
[----:B------:R-:W-:-:S13]  /*18d50*/  ISETP.GT.AND P6, PT, R5, R0, PT ;  /* 0x000000000500720c */ /* 0x000fda0003fc4270 */
[----:B------:R-:W-:Y:S05]  /*18d60*/  @!P6 BRA `(.L_x_2499) ;  /* 0xfffffffc0064e947 */ /* 0x000fea000383ffff */
.L_x_2494:
        /* <DEDUP_REMOVED lines=8> */
.L_x_2626:
[----:B------:R-:W-:Y:S01]  /*18df0*/  ISETP.NE.AND P0, PT, R2, RZ, PT ;  /* 0x000000ff0200720c */ /* 0x000fe20003f05270 */
[----:B------:R-:W-:-:S12]  /*18e00*/  IMAD.MOV.U32 R14, RZ, RZ, RZ ;  /* 0x000000ffff0e7224 */ /* 0x000fd800078e00ff */
[----:B------:R-:W-:Y:S05]  /*18e10*/  @!P0 BRA `(.L_x_2501) ;  /* 0x0000000000108947 */ /* 0x000fea0003800000 */
[----:B------:R-:W-:Y:S01]  /*18e20*/  UMOV UR4, 0xffffffff ;  /* 0xffffffff00047882 */ /* 0x000fe20000000000 */
[----:B------:R-:W-:Y:S02]  /*18e30*/  VIADD R12, R6, 0xffffffff ;  /* 0xffffffff060c7836 */ /* 0x000fe40000000000 */
[----:B------:R-:W-:Y:S05]  /*18e40*/  BRA.DIV UR4, `(.L_x_2502) ;  /* 0x0000003a048c7947 */ /* 0x000fea000b800000 */
[----:B------:R3:W4:Y:S02]  /*18e50*/  SHFL.IDX PT, R14, R3, R12, 0x1f ;  /* 0x00001f0c030e7589 */ /* 0x00072400000e0000 */
.L_x_2501:
[----:B0--3--:R-:W0:Y:S01]  /*18e60*/  LDC.64 R2, c[0x0][0xc90] ;  /* 0x00032400ff027b82 */ /* 0x009e220000000a00 */
[----:B------:R-:W-:-:S04]  /*18e70*/  IMAD.IADD R19, R6, 0x1, R19 ;  /* 0x0000000106137824 */ /* 0x000fc800078e0213 */
[----:B0-----:R-:W-:-:S05]  /*18e80*/  IMAD.WIDE R2, R19, 0x4, R2 ;  /* 0x0000000413027825 */ /* 0x001fca00078e0202 */
[----:B-1----:R0:W2:Y:S01]  /*18e90*/  LDG.E R6, desc[UR40][R2.64] ;  /* 0x0000002802067981 */ /* 0x0020a2000c1e1900 */
[----:B----4-:R-:W-:-:S04]  /*18ea0*/  IMAD R16, R14, R4, R16 ;  /* 0x000000040e107224 */ /* 0x010fc800078e0210 */
[----:B------:R-:W-:Y:S02]  /*18eb0*/  IMAD.IADD R0, R0, 0x1, -R16 ;  /* 0x0000000100007824 */ /* 0x000fe400078e0a10 */
[----:B0-----:R-:W-:Y:S02]  /*18ec0*/  IMAD.MOV.U32 R2, RZ, RZ, RZ ;  /* 0x000000ffff027224 */ /* 0x001fe400078e00ff */
[----:B--2---:R-:W-:-:S05]  /*18ed0*/  IMAD R5, R17, R6, RZ ;  /* 0x0000000611057224 */ /* 0x004fca00078e02ff */
[----:B------:R-:W-:-:S04]  /*18ee0*/  IABS R7, R5 ;  /* 0x0000000500077213 */ /* 0x000fc80000000000 */
[----:B------:R-:W0:Y:S08]  /*18ef0*/  I2F.RP R8, R7 ;  /* 0x0000000700087306 */ /* 0x000e300000209400 */
[----:B0-----:R-:W0:Y:S02]  /*18f00*/  MUFU.RCP R8, R8 ;  /* 0x0000000800087308 */ /* 0x001e240000001000 */
[----:B0-----:R-:W-:-:S02]  /*18f10*/  IADD3 R9, R8, 0xffffffe, RZ ;  /* 0x0ffffffe08097810 */ /* 0x001fc40007ffe0ff */
[----:B------:R-:W-:-:S04]  /*18f20*/  IABS R8, R5 ;  /* 0x0000000500087213 */ /* 0x000fc80000000000 */
        /* <DEDUP_REMOVED lines=41> */
[-C--:B------:R-:W-:Y:S01]  /*191c0*/  @!P1 IADD3 R5, R5, -R6.reuse, RZ ;  /* 0x8000000605059210 */ /* 0x080fe20007ffe0ff */
[----:B------:R-:W-:Y:S01]  /*191d0*/  @!P1 VIADD R3, R3, 0x1 ;  /* 0x0000000103039836 */ /* 0x000fe20000000000 */
[----:B------:R-:W-:Y:S02]  /*191e0*/  ISETP.NE.AND P1, PT, R4, RZ, PT ;  /* 0x000000ff0400720c */ /* 0x000fe40003f25270 */
[----:B------:R-:W-:-:S13]  /*191f0*/  ISETP.GE.U32.AND P0, PT, R5, R6, PT ;  /* 0x000000060500720c */ /* 0x000fda0003f06070 */
[----:B------:R-:W-:-:S04]  /*19200*/  @P0 VIADD R3, R3, 0x1 ;  /* 0x0000000103030836 */ /* 0x000fc80000000000 */
[----:B------:R-:W-:Y:S01]  /*19210*/  @!P2 IMAD.MOV R3, RZ, RZ, -R3 ;  /* 0x000000ffff03a224 */ /* 0x000fe200078e0a03 */
[----:B------:R-:W-:Y:S02]  /*19220*/  @!P1 LOP3.LUT R3, RZ, R4, RZ, 0x33, !PT ;  /* 0x00000004ff039212 */ /* 0x000fe400078e33ff */
[----:B------:R-:W-:-:S05]  /*19230*/  IADD3 R4, -R4, RZ, RZ ;  /* 0x000000ff04047210 */ /* 0x000fca0007ffe1ff */
[----:B------:R-:W-:Y:S01]  /*19240*/  IMAD R18, R3, R4, R0 ;  /* 0x0000000403127224 */ /* 0x000fe200078e0200 */
[----:B------:R-:W-:-:S05]  /*19250*/  LOP3.LUT R0, RZ, R3, RZ, 0x33, !PT ;  /* 0x00000003ff007212 */ /* 0x000fca00078e33ff */
[----:B------:R-:W-:Y:S01]  /*19260*/  IMAD.IADD R17, R17, 0x1, R0 ;  /* 0x0000000111117824 */ /* 0x000fe200078e0200 */
[----:B------:R-:W-:Y:S06]  /*19270*/  BRA `(.L_x_2503) ;  /* 0x00000000001c7947 */ /* 0x000fec0003800000 */
.L_x_2495:
[----:B------:R-:W-:Y:S01]  /*19280*/  UMOV UR4, URZ ;  /* 0x0000003f00047c82 */ /* 0x000fe20008000000 */
[----:B------:R-:W-:Y:S01]  /*19290*/  UMOV UR5, URZ ;  /* 0x0000003f00057c82 */ /* 0x000fe20008000000 */
[----:B------:R-:W-:Y:S01]  /*192a0*/  ULDC UR6, c[0x0][0xc3c] ;  /* 0x00030f0000067ab9 */ /* 0x000fe20000000800 */
[----:B------:R-:W-:Y:S01]  /*192b0*/  IMAD.MOV.U32 R16, RZ, RZ, R0 ;  /* 0x000000ffff107224 */ /* 0x000fe200078e0000 */
[----:B------:R-:W-:Y:S01]  /*192c0*/  MOV R19, UR6 ;  /* 0x0000000600137c02 */ /* 0x000fe20008000f00 */
[----:B------:R-:W-:Y:S02]  /*192d0*/  IMAD.U32 R17, RZ, RZ, UR4 ;  /* 0x00000004ff117e24 */ /* 0x000fe4000f8e00ff */
[----:B------:R-:W-:-:S07]  /*192e0*/  IMAD.U32 R18, RZ, RZ, UR5 ;  /* 0x00000005ff127e24 */ /* 0x000fce000f8e00ff */
.L_x_2503:
        /* <DEDUP_REMOVED lines=10> */
.L_x_2492:
[----:B------:R-:W-:Y:S02]  /*19390*/  ULDC UR4, c[0x0][0xc3c] ;  /* 0x00030f0000047ab9 */ /* 0x000fe40000000800 */
[----:B---3--:R-:W-:-:S13]  /*193a0*/  ISETP.GE.AND P0, PT, R19, UR4, PT ;  /* 0x0000000413007c0c */ /* 0x008fda000bf06270 */
[----:B------:R-:W-:Y:S05]  /*193b0*/  @!P0 BRA `(.L_x_2504) ;  /* 0xffffffa800588947 */ /* 0x000fea000383ffff */
[----:B------:R-:W-:Y:S05]  /*193c0*/  BSYNC B8 ;  /* 0x0000000000087941 */ /* 0x000fea0003800000 */
.L_x_2382:
        /* <DEDUP_REMOVED lines=12> */
.L_x_2629:
[----:B------:R-:W-:Y:S05]  /*19490*/  BSYNC B0 ;  /* 0x0000000000007941 */ /* 0x000fea0003800000 */
.L_x_2505:
[----:B------:R-:W-:-:S03]  /*194a0*/  UMOV UR4, 0xffffffff ;  /* 0xffffffff00047882 */ /* 0x000fc60000000000 */
[----:B------:R-:W-:Y:S05]  /*194b0*/  BRA.DIV UR4, `(.L_x_2507) ;  /* 0x0000003604287947 */ /* 0x000fea000b800000 */
[----:B0-----:R-:W0:Y:S02]  /*194c0*/  S2R R0, SR_TID.X ;  /* 0x0000000000007919 */ /* 0x001e240000002100 */
[----:B0-----:R-:W-:-:S04]  /*194d0*/  SHF.R.U32.HI R0, RZ, 0x5, R0 ;  /* 0x00000005ff007819 */ /* 0x001fc80000011600 */
[----:B------:R-:W-:-:S05]  /*194e0*/  LOP3.LUT R0, R0, 0x3, RZ, 0xc0, !PT ;  /* 0x0000000300007812 */ /* 0x000fca00078ec0ff */
[----:B------:R0:W3:Y:S02]  /*194f0*/  SHFL.IDX PT, R14, R0, RZ, 0x1f ;  /* 0x00001fff000e7589 */ /* 0x0000e400000e0000 */
.L_x_2632:
[----:B---3--:R-:W-:-:S13]  /*19500*/  ISETP.NE.AND P0, PT, R14, RZ, PT ;  /* 0x000000ff0e00720c */ /* 0x008fda0003f05270 */
[----:B------:R-:W-:Y:S05]  /*19510*/  @P0 BRA `(.L_x_2239) ;  /* 0x0000000000880947 */ /* 0x000fea0003800000 */
[----:B------:R-:W-:-:S03]  /*19520*/  UMOV UR4, 0xffffffff ;  /* 0xffffffff00047882 */ /* 0x000fc60000000000 */
[----:B------:R-:W-:Y:S05]  /*19530*/  BRA.DIV UR4, `(.L_x_2508) ;  /* 0x00000036043c7947 */ /* 0x000fea000b800000 */
[----:B------:R-:W-:-:S13]  /*19540*/  ELECT P6, URZ, PT ;  /* 0x00000000003f782f */ /* 0x000fda00038c0000 */
.L_x_2635:
[----:B------:R-:W-:Y:S05]  /*19550*/  @!P6 BRA `(.L_x_2239) ;  /* 0x000000000078e947 */ /* 0x000fea0003800000 */
[----:B0-----:R-:W3:Y:S02]  /*19560*/  LDL.LU R0, [R1+0x3c] ;  /* 0x00003c0001007983 */ /* 0x001ee40000300800 */
[----:B---3--:R-:W-:-:S04]  /*19570*/  LOP3.LUT R0, R0, 0x2, RZ, 0xfc, !PT ;  /* 0x0000000200007812 */ /* 0x008fc800078efcff */
[----:B------:R-:W-:-:S13]  /*19580*/  ISETP.NE.AND P2, PT, R0, 0x3, PT ;  /* 0x000000030000780c */ /* 0x000fda0003f45270 */
[----:B------:R-:W-:Y:S05]  /*19590*/  @!P2 BRA `(.L_x_2509) ;  /* 0x000000000004a947 */ /* 0x000fea0003800000 */
[----:B------:R-:W-:Y:S01]  /*195a0*/  BPT.TRAP 0x1 ;  /* 0x000000040000795c */ /* 0x000fe20000300000 */
.L_x_2509:
[----:B------:R-:W-:Y:S01]  /*195b0*/  VIADD R0, R9, 0x16840 ;  /* 0x0001684009007836 */ /* 0x000fe20000000000 */
[----:B------:R-:W-:Y:S02]  /*195c0*/  SHF.L.U32 R3, R27, 0x1f, RZ ;  /* 0x0000001f1b037819 */ /* 0x000fe400000006ff */
[C---:B------:R-:W-:Y:S01]  /*195d0*/  IADD3 R2, R23.reuse, 0x1, RZ ;  /* 0x0000000117027810 */ /* 0x040fe20007ffe0ff */
[----:B--2---:R-:W-:-:S03]  /*195e0*/  IMAD R6, R23, 0x8, R0 ;  /* 0x0000000817067824 */ /* 0x004fc600078e0200 */
        /* <DEDUP_REMOVED lines=8> */
.L_x_2636:
[----:B------:R-:W2:Y:S02]  /*19670*/  SYNCS.PHASECHK.TRANS64.TRYWAIT P0, [R7+URZ], R2 ;  /* 0x00000002070075a7 */ /* 0x000ea4000800017f */
[----:B--2---:R-:W-:Y:S05]  /*19680*/  @!P0 BRA `(.L_x_2511) ;  /* 0x00000034001c8947 */ /* 0x004fea0003800000 */
.L_x_2637:
[----:B------:R-:W-:Y:S05]  /*19690*/  @!P2 BRA `(.L_x_2512) ;  /* 0x000000000004a947 */ /* 0x000fea0003800000 */
[----:B------:R-:W-:Y:S01]  /*196a0*/  BPT.TRAP 0x1 ;  /* 0x000000040000795c */ /* 0x000fe20000300000 */
.L_x_2512:
[----:B------:R-:W-:-:S04]  /*196b0*/  VIADD R0, R9, 0x16860 ;  /* 0x0001686009007836 */ /* 0x000fc80000000000 */
[----:B------:R-:W-:-:S04]  /*196c0*/  IMAD R4, R23, 0x8, R0 ;  /* 0x0000000817047824 */ /* 0x000fc800078e0200 */
[----:B------:R-:W3:Y:S02]  /*196d0*/  SYNCS.PHASECHK.TRANS64.TRYWAIT P0, [R4+URZ], R3 ;  /* 0x00000003040075a7 */ /* 0x000ee4000800017f */
[----:B---3--:R-:W-:Y:S05]  /*196e0*/  @!P0 BRA `(.L_x_2513) ;  /* 0x0000003400188947 */ /* 0x008fea0003800000 */
.L_x_2638:
[----:B------:R-:W-:-:S07]  /*196f0*/  IMAD R5, R5, 0x8, R0 ;  /* 0x0000000805057824 */ /* 0x000fce00078e0200 */
.L_x_2514:
[----:B------:R0:W0:Y:S02]  /*19700*/  SYNCS.PHASECHK.TRANS64.TRYWAIT P0, [R5+URZ], R2 ;  /* 0x00000002050075a7 */ /* 0x000024000800017f */
[----:B0-----:R-:W-:Y:S05]  /*19710*/  @!P0 NANOSLEEP.SYNCS 0x989680 ;  /* 0x009896800000895d */ /* 0x001fea0003900000 */
[----:B------:R-:W0:Y:S02]  /*19720*/  @!P0 SYNCS.PHASECHK.TRANS64 P0, [R5+URZ], R2 ;  /* 0x00000002050085a7 */ /* 0x000e24000800007f */
[----:B0-----:R-:W-:Y:S05]  /*19730*/  @!P0 BRA `(.L_x_2514) ;  /* 0xfffffffc00f08947 */ /* 0x001fea000383ffff */
.L_x_2239:
[----:B------:R-:W-:Y:S05]  /*19740*/  BSYNC B9 ;  /* 0x0000000000097941 */ /* 0x000fea0003800000 */
.L_x_2236:
[----:B------:R-:W-:Y:S05]  /*19750*/  EXIT ;  /* 0x000000000000794d */ /* 0x000fea0003800000 */
.L_x_2257:
[----:B0-----:R0:W1:Y:S02]  /*19760*/  SYNCS.PHASECHK.TRANS64.TRYWAIT P6, [R78+URZ+0x16890], R90 ;  /* 0x0168905a4e0075a7 */ /* 0x00106400080c017f */
[----:B-1----:R-:W-:Y:S05]  /*19770*/  @!P6 NANOSLEEP.SYNCS 0x989680 ;  /* 0x009896800000e95d */ /* 0x002fea0003900000 */
[----:B------:R-:W1:Y:S02]  /*19780*/  @!P6 SYNCS.PHASECHK.TRANS64 P6, [R78+URZ+0x16890], R90 ;  /* 0x0168905a4e00e5a7 */ /* 0x000e6400080c007f */
[----:B-1----:R-:W-:Y:S05]  /*19790*/  @!P6 BRA `(.L_x_2257) ;  /* 0xfffffffc00f0e947 */ /* 0x002fea000383ffff */
[----:B------:R-:W-:Y:S05]  /*197a0*/  BRA `(.L_x_2515) ;  /* 0xfffffe9400107947 */ /* 0x000fea000383ffff */
.L_x_2277:
[----:B0-----:R0:W1:Y:S02]  /*197b0*/  SYNCS.PHASECHK.TRANS64.TRYWAIT P5, [R78+URZ+0x16890], R90 ;  /* 0x0168905a4e0075a7 */ /* 0x00106400080a017f */
[----:B-1----:R-:W-:Y:S05]  /*197c0*/  @!P5 NANOSLEEP.SYNCS 0x989680 ;  /* 0x009896800000d95d */ /* 0x002fea0003900000 */
[----:B------:R-:W1:Y:S02]  /*197d0*/  @!P5 SYNCS.PHASECHK.TRANS64 P5, [R78+URZ+0x16890], R90 ;  /* 0x0168905a4e00d5a7 */ /* 0x000e6400080a007f */
[----:B-1----:R-:W-:Y:S05]  /*197e0*/  @!P5 BRA `(.L_x_2277) ;  /* 0xfffffffc00f0d947 */ /* 0x002fea000383ffff */
[----:B------:R-:W-:Y:S05]  /*197f0*/  BRA `(.L_x_2516) ;  /* 0xfffffea400847947 */ /* 0x000fea000383ffff */
.L_x_2286:
[----:B-1----:R1:W2:Y:S02]  /*19800*/  SYNCS.PHASECHK.TRANS64.TRYWAIT P4, [R78+URZ+0x16890], R90 ;  /* 0x0168905a4e0075a7 */ /* 0x0022a4000808017f */
[----:B--2---:R-:W-:Y:S05]  /*19810*/  @!P4 NANOSLEEP.SYNCS 0x989680 ;  /* 0x009896800000c95d */ /* 0x004fea0003900000 */
[----:B------:R-:W2:Y:S02]  /*19820*/  @!P4 SYNCS.PHASECHK.TRANS64 P4, [R78+URZ+0x16890], R90 ;  /* 0x0168905a4e00c5a7 */ /* 0x000ea4000808007f */
[----:B--2---:R-:W-:Y:S05]  /*19830*/  @!P4 BRA `(.L_x_2286) ;  /* 0xfffffffc00f0c947 */ /* 0x004fea000383ffff */
[----:B------:R-:W-:Y:S05]  /*19840*/  BRA `(.L_x_2517) ;  /* 0xfffffeb400b87947 */ /* 0x000fea000383ffff */
.L_x_2292:
[----:B--2---:R2:W3:Y:S02]  /*19850*/  SYNCS.PHASECHK.TRANS64.TRYWAIT P3, [R78+URZ+0x168b0], R90 ;  /* 0x0168b05a4e0075a7 */ /* 0x0044e4000806017f */
[----:B---3--:R-:W-:Y:S05]  /*19860*/  @!P3 NANOSLEEP.SYNCS 0x989680 ;  /* 0x009896800000b95d */ /* 0x008fea0003900000 */
[----:B------:R-:W3:Y:S02]  /*19870*/  @!P3 SYNCS.PHASECHK.TRANS64 P3, [R78+URZ+0x168b0], R90 ;  /* 0x0168b05a4e00b5a7 */ /* 0x000ee4000806007f */
[----:B---3--:R-:W-:Y:S05]  /*19880*/  @!P3 BRA `(.L_x_2292) ;  /* 0xfffffffc00f0b947 */ /* 0x008fea000383ffff */
[----:B------:R-:W-:Y:S05]  /*19890*/  BRA `(.L_x_2518) ;  /* 0xfffffeb8004c7947 */ /* 0x000fea000383ffff */
.L_x_2300:
[----:B------:R-:W0:Y:S01]  /*198a0*/  S2R R4, SR_TID.X ;  /* 0x0000000000047919 */ /* 0x000e220000002100 */
[----:B------:R-:W-:Y:S01]  /*198b0*/  BSSY B0, `(.L_x_2519) ;  /* 0x000000c000007945 */ /* 0x000fe20003800000 */
[----:B------:R-:W-:Y:S02]  /*198c0*/  IMAD.MOV.U32 R12, RZ, RZ, RZ ;  /* 0x000000ffff0c7224 */ /* 0x000fe400078e00ff */
[----:B------:R-:W-:Y:S02]  /*198d0*/  IMAD.MOV.U32 R11, RZ, RZ, 0x1f ;  /* 0x0000001fff0b7424 */ /* 0x000fe400078e00ff */
[----:B------:R-:W-:Y:S01]  /*198e0*/  IMAD.MOV.U32 R15, RZ, RZ, -0x1 ;  /* 0xffffffffff0f7424 */ /* 0x000fe200078e00ff */
[----:B0-----:R-:W-:-:S04]  /*198f0*/  IADD3 R5, R4, -0x80, RZ ;  /* 0xffffff8004057810 */ /* 0x001fc80007ffe0ff */
[----:B------:R-:W-:-:S04]  /*19900*/  SHF.R.S32.HI R4, RZ, 0x1f, R5 ;  /* 0x0000001fff047819 */ /* 0x000fc80000011405 */
[----:B------:R-:W-:-:S04]  /*19910*/  LEA.HI R4, R4, R5, RZ, 0x7 ;  /* 0x0000000504047211 */ /* 0x000fc800078f38ff */
[----:B------:R-:W-:-:S05]  /*19920*/  SHF.R.S32.HI R4, RZ, 0x7, R4 ;  /* 0x00000007ff047819 */ /* 0x000fca0000011404 */
[----:B------:R-:W-:-:S07]  /*19930*/  IMAD.MOV.U32 R13, RZ, RZ, R4 ;  /* 0x000000ffff0d7224 */ /* 0x000fce00078e0004 */
[----:B-----5:R-:W-:Y:S05]  /*19940*/  WARPSYNC.COLLECTIVE R15, `(.L_x_2520) ;  /* 0x000000000f087348 */ /* 0x020fea0003c00000 */
[----:B------:R0:W1:Y:S02]  /*19950*/  SHFL.IDX P6, R14, R13, R12, R11 ;  /* 0x0000000c0d0e7389 */ /* 0x00006400000c000b */
[----:B01---5:R-:W-:Y:S01]  /*19960*/  ENDCOLLECTIVE ;  /* 0x000000000000791b */ /* 0x023fe20003800000 */
.L_x_2520:
[----:B------:R-:W-:Y:S05]  /*19970*/  BSYNC B0 ;  /* 0x0000000000007941 */ /* 0x000fea0003800000 */
.L_x_2519:
[----:B------:R0:W-:Y:S01]  /*19980*/  STL [R1+0x1c], R14 ;  /* 0x00001c0e01007387 */ /* 0x0001e20000100800 */
[----:B------:R-:W-:Y:S05]  /*19990*/  BRA `(.L_x_2521) ;  /* 0xfffffebc00d07947 */ /* 0x000fea000383ffff */
.L_x_2312:
[----:B------:R-:W-:Y:S01]  /*199a0*/  BSSY B1, `(.L_x_2522) ;  /* 0x0000008000017945 */ /* 0x000fe20003800000 */
[----:B------:R-:W-:Y:S01]  /*199b0*/  MOV R13, R6 ;  /* 0x00000006000d7202 */ /* 0x000fe20000000f00 */
[----:B------:R-:W-:Y:S02]  /*199c0*/  IMAD.MOV.U32 R12, RZ, RZ, RZ ;  /* 0x000000ffff0c7224 */ /* 0x000fe400078e00ff */
[----:B------:R-:W-:Y:S02]  /*199d0*/  IMAD.MOV.U32 R11, RZ, RZ, 0x1c1f ;  /* 0x00001c1fff0b7424 */ /* 0x000fe400078e00ff */
[----:B------:R-:W-:-:S07]  /*199e0*/  IMAD.MOV.U32 R15, RZ, RZ, -0x1 ;  /* 0xffffffffff0f7424 */ /* 0x000fce00078e00ff */
[----:B0-----:R-:W-:Y:S05]  /*199f0*/  WARPSYNC.COLLECTIVE R15, `(.L_x_2523) ;  /* 0x000000000f087348 */ /* 0x001fea0003c00000 */
[----:B0-----:R0:W1:Y:S02]  /*19a00*/  SHFL.IDX P6, R14, R13, R12, R11 ;  /* 0x0000000c0d0e7389 */ /* 0x00106400000c000b */
[----:B01----:R-:W-:Y:S01]  /*19a10*/  ENDCOLLECTIVE ;  /* 0x000000000000791b */ /* 0x003fe20003800000 */
.L_x_2523:
[----:B------:R-:W-:Y:S05]  /*19a20*/  BSYNC B1 ;  /* 0x0000000000017941 */ /* 0x000fea0003800000 */
.L_x_2522:
        /* <DEDUP_REMOVED lines=8> */
.L_x_2524:
[----:B------:R-:W-:Y:S01]  /*19ab0*/  MOV R13, R8 ;  /* 0x00000008000d7202 */ /* 0x000fe20000000f00 */
[----:B------:R-:W-:-:S07]  /*19ac0*/  IMAD.MOV.U32 R0, RZ, RZ, R14 ;  /* 0x000000ffff007224 */ /* 0x000fce00078e000e */
[----:B------:R-:W-:Y:S05]  /*19ad0*/  WARPSYNC.COLLECTIVE R15, `(.L_x_2525) ;  /* 0x000000000f087348 */ /* 0x000fea0003c00000 */
[----:B------:R0:W1:Y:S02]  /*19ae0*/  SHFL.IDX P6, R14, R13, R12, R11 ;  /* 0x0000000c0d0e7389 */ /* 0x00006400000c000b */
[----:B01----:R-:W-:Y:S01]  /*19af0*/  ENDCOLLECTIVE ;  /* 0x000000000000791b */ /* 0x003fe20003800000 */
.L_x_2525:
[----:B------:R-:W-:Y:S02]  /*19b00*/  IMAD.MOV.U32 R13, RZ, RZ, R7 ;  /* 0x000000ffff0d7224 */ /* 0x000fe400078e0007 */
[----:B------:R-:W-:-:S07]  /*19b10*/  IMAD.MOV.U32 R5, RZ, RZ, R14 ;  /* 0x000000ffff057224 */ /* 0x000fce00078e000e */
[----:B------:R-:W-:Y:S05]  /*19b20*/  WARPSYNC.COLLECTIVE R15, `(.L_x_2526) ;  /* 0x000000000f087348 */ /* 0x000fea0003c00000 */
[----:B------:R0:W1:Y:S02]  /*19b30*/  SHFL.IDX P6, R14, R13, R12, R11 ;  /* 0x0000000c0d0e7389 */ /* 0x00006400000c000b */
[----:B01----:R-:W-:Y:S01]  /*19b40*/  ENDCOLLECTIVE ;  /* 0x000000000000791b */ /* 0x003fe20003800000 */
.L_x_2526:
[----:B------:R-:W-:Y:S05]  /*19b50*/  BRA `(.L_x_2527) ;  /* 0xfffffec400587947 */ /* 0x000fea000383ffff */
.L_x_2315:
[----:B------:R-:W-:Y:S01]  /*19b60*/  BSSY B1, `(.L_x_2528) ;  /* 0x0000008000017945 */ /* 0x000fe20003800000 */
[----:B------:R-:W-:Y:S01]  /*19b70*/  IMAD.MOV.U32 R13, RZ, RZ, R6 ;  /* 0x000000ffff0d7224 */ /* 0x000fe200078e0006 */
[----:B------:R-:W-:Y:S01]  /*19b80*/  MOV R11, 0x1c1f ;  /* 0x00001c1f000b7802 */ /* 0x000fe20000000f00 */
[----:B------:R-:W-:Y:S02]  /*19b90*/  IMAD.MOV.U32 R12, RZ, RZ, 0x1 ;  /* 0x00000001ff0c7424 */ /* 0x000fe400078e00ff */
[----:B------:R-:W-:-:S07]  /*19ba0*/  IMAD.MOV.U32 R15, RZ, RZ, -0x1 ;  /* 0xffffffffff0f7424 */ /* 0x000fce00078e00ff */
[----:B-1----:R-:W-:Y:S05]  /*19bb0*/  WARPSYNC.COLLECTIVE R15, `(.L_x_2529) ;  /* 0x000000000f087348 */ /* 0x002fea0003c00000 */
[----:B------:R0:W2:Y:S02]  /*19bc0*/  SHFL.IDX P6, R14, R13, R12, R11 ;  /* 0x0000000c0d0e7389 */ /* 0x0000a400000c000b */
[----:B012---:R-:W-:Y:S01]  /*19bd0*/  ENDCOLLECTIVE ;  /* 0x000000000000791b */ /* 0x007fe20003800000 */
.L_x_2529:
[----:B------:R-:W-:Y:S05]  /*19be0*/  BSYNC B1 ;  /* 0x0000000000017941 */ /* 0x000fea0003800000 */
.L_x_2528:
[----:B------:R-:W-:Y:S01]  /*19bf0*/  IMAD.MOV.U32 R13, RZ, RZ, R4 ;  /* 0x000000ffff0d7224 */ /* 0x000fe200078e0004 */
[----:B------:R-:W-:Y:S01]  /*19c00*/  MOV R11, 0x1c1f ;  /* 0x00001c1f000b7802 */ /* 0x000fe20000000f00 */
[----:B------:R-:W-:Y:S02]  /*19c10*/  IMAD.MOV.U32 R12, RZ, RZ, 0x1 ;  /* 0x00000001ff0c7424 */ /* 0x000fe400078e00ff */
[----:B------:R-:W-:Y:S02]  /*19c20*/  IMAD.MOV.U32 R15, RZ, RZ, -0x1 ;  /* 0xffffffffff0f7424 */ /* 0x000fe400078e00ff */
[----:B------:R-:W-:-:S07]  /*19c30*/  IMAD.MOV.U32 R3, RZ, RZ, R14 ;  /* 0x000000ffff037224 */ /* 0x000fce00078e000e */
[----:B------:R-:W-:Y:S05]  /*19c40*/  WARPSYNC.COLLECTIVE R15, `(.L_x_2530) ;  /* 0x000000000f087348 */ /* 0x000fea0003c00000 */
[----:B------:R0:W1:Y:S02]  /*19c50*/  SHFL.IDX P6, R14, R13, R12, R11 ;  /* 0x0000000c0d0e7389 */ /* 0x00006400000c000b */
[----:B01----:R-:W-:Y:S01]  /*19c60*/  ENDCOLLECTIVE ;  /* 0x000000000000791b */ /* 0x003fe20003800000 */
.L_x_2530:
[----:B------:R-:W-:Y:S02]  /*19c70*/  IMAD.MOV.U32 R13, RZ, RZ, R8 ;  /* 0x000000ffff0d7224 */ /* 0x000fe400078e0008 */
[----:B------:R-:W-:-:S07]  /*19c80*/  IMAD.MOV.U32 R0, RZ, RZ, R14 ;  /* 0x000000ffff007224 */ /* 0x000fce00078e000e */
[----:B------:R-:W-:Y:S05]  /*19c90*/  WARPSYNC.COLLECTIVE R15, `(.L_x_2531) ;  /* 0x000000000f087348 */ /* 0x000fea0003c00000 */
[----:B------:R0:W1:Y:S02]  /*19ca0*/  SHFL.IDX P6, R14, R13, R12, R11 ;  /* 0x0000000c0d0e7389 */ /* 0x00006400000c000b */
[----:B01----:R-:W-:Y:S01]  /*19cb0*/  ENDCOLLECTIVE ;  /* 0x000000000000791b */ /* 0x003fe20003800000 */
.L_x_2531:
[----:B------:R-:W-:Y:S01]  /*19cc0*/  MOV R13, R7 ;  /* 0x00000007000d7202 */ /* 0x000fe20000000f00 */
[----:B------:R-:W-:-:S07]  /*19cd0*/  IMAD.MOV.U32 R5, RZ, RZ, R14 ;  /* 0x000000ffff057224 */ /* 0x000fce00078e000e */
[----:B------:R-:W-:Y:S05]  /*19ce0*/  WARPSYNC.COLLECTIVE R15, `(.L_x_2532) ;  /* 0x000000000f087348 */ /* 0x000fea0003c00000 */
[----:B------:R0:W1:Y:S02]  /*19cf0*/  SHFL.IDX P6, R14, R13, R12, R11 ;  /* 0x0000000c0d0e7389 */ /* 0x00006400000c000b */
[----:B01----:R-:W-:Y:S01]  /*19d00*/  ENDCOLLECTIVE ;  /* 0x000000000000791b */ /* 0x003fe20003800000 */
.L_x_2532:
[----:B------:R-:W-:Y:S05]  /*19d10*/  BRA `(.L_x_2533) ;  /* 0xfffffec400c47947 */ /* 0x000fea000383ffff */
.L_x_2319:
[----:B0-----:R0:W1:Y:S02]  /*19d20*/  SYNCS.PHASECHK.TRANS64.TRYWAIT P0, [R2+URZ+0x16800], R37 ;  /* 0x01680025020075a7 */ /* 0x001064000800017f */
[----:B-1----:R-:W-:Y:S05]  /*19d30*/  @!P0 NANOSLEEP.SYNCS 0x989680 ;  /* 0x009896800000895d */ /* 0x002fea0003900000 */
[----:B------:R-:W1:Y:S02]  /*19d40*/  @!P0 SYNCS.PHASECHK.TRANS64 P0, [R2+URZ+0x16800], R37 ;  /* 0x01680025020085a7 */ /* 0x000e64000800007f */
[----:B-1----:R-:W-:Y:S05]  /*19d50*/  @!P0 BRA `(.L_x_2319) ;  /* 0xfffffffc00f08947 */ /* 0x002fea000383ffff */
[----:B------:R-:W-:Y:S05]  /*19d60*/  BRA `(.L_x_2534) ;  /* 0xfffffec800cc7947 */ /* 0x000fea000383ffff */
.L_x_2327:
[----:B------:R-:W1:Y:S01]  /*19d70*/  LDC R41, c[0x0][0x3f4] ;  /* 0x0000fd00ff297b82 */ /* 0x000e620000000800 */
[----:B------:R-:W-:Y:S01]  /*19d80*/  BSSY B1, `(.L_x_2535) ;  /* 0x0000008000017945 */ /* 0x000fe20003800000 */
[----:B------:R-:W-:Y:S02]  /*19d90*/  IMAD.MOV.U32 R13, RZ, RZ, R26 ;  /* 0x000000ffff0d7224 */ /* 0x000fe400078e001a */
[----:B------:R-:W-:Y:S02]  /*19da0*/  IMAD.MOV.U32 R12, RZ, RZ, RZ ;  /* 0x000000ffff0c7224 */ /* 0x000fe400078e00ff */
[----:B------:R-:W-:Y:S02]  /*19db0*/  IMAD.MOV.U32 R11, RZ, RZ, 0x1c1f ;  /* 0x00001c1fff0b7424 */ /* 0x000fe400078e00ff */
[----:B------:R-:W-:-:S07]  /*19dc0*/  IMAD.MOV.U32 R15, RZ, RZ, -0x1 ;  /* 0xffffffffff0f7424 */ /* 0x000fce00078e00ff */
[----:B01----:R-:W-:Y:S05]  /*19dd0*/  WARPSYNC.COLLECTIVE R15, `(.L_x_2536) ;  /* 0x000000000f087348 */ /* 0x003fea0003c00000 */
[----:B0-----:R0:W2:Y:S02]  /*19de0*/  SHFL.IDX P6, R14, R13, R12, R11 ;  /* 0x0000000c0d0e7389 */ /* 0x0010a400000c000b */
[----:B012---:R-:W-:Y:S01]  /*19df0*/  ENDCOLLECTIVE ;  /* 0x000000000000791b */ /* 0x007fe20003800000 */
.L_x_2536:
[----:B------:R-:W-:Y:S05]  /*19e00*/  BSYNC B1 ;  /* 0x0000000000017941 */ /* 0x000fea0003800000 */
.L_x_2535:
[----:B------:R0:W5:Y:S01]  /*19e10*/  LDL R8, [R1+0x20] ;  /* 0x0000200001087983 */ /* 0x0001620000100800 */
[----:B------:R-:W-:Y:S01]  /*19e20*/  IMAD.MOV.U32 R13, RZ, RZ, R25 ;  /* 0x000000ffff0d7224 */ /* 0x000fe200078e0019 */
[----:B------:R-:W-:Y:S01]  /*19e30*/  MOV R0, R14 ;  /* 0x0000000e00007202 */ /* 0x000fe20000000f00 */
[----:B------:R-:W-:Y:S01]  /*19e40*/  IMAD.MOV.U32 R12, RZ, RZ, RZ ;  /* 0x000000ffff0c7224 */ /* 0x000fe200078e00ff */
[----:B------:R-:W-:Y:S01]  /*19e50*/  ISETP.GE.AND P0, PT, R16, R41, PT ;  /* 0x000000291000720c */ /* 0x000fe20003f06270 */
[----:B------:R-:W-:Y:S02]  /*19e60*/  IMAD.MOV.U32 R11, RZ, RZ, 0x1c1f ;  /* 0x00001c1fff0b7424 */ /* 0x000fe400078e00ff */
[----:B------:R-:W-:-:S10]  /*19e70*/  IMAD.MOV.U32 R15, RZ, RZ, -0x1 ;  /* 0xffffffffff0f7424 */ /* 0x000fd400078e00ff */
[----:B0----5:R-:W-:Y:S05]  /*19e80*/  WARPSYNC.COLLECTIVE R15, `(.L_x_2537) ;  /* 0x000000000f087348 */ /* 0x021fea0003c00000 */
[----:B------:R1:W2:Y:S02]  /*19e90*/  SHFL.IDX P6, R14, R13, R12, R11 ;  /* 0x0000000c0d0e7389 */ /* 0x0002a400000c000b */
[----:B012--5:R-:W-:Y:S01]  /*19ea0*/  ENDCOLLECTIVE ;  /* 0x000000000000791b */ /* 0x027fe20003800000 */
.L_x_2537:
[----:B------:R-:W-:Y:S01]  /*19eb0*/  IMAD.MOV.U32 R13, RZ, RZ, R24 ;  /* 0x000000ffff0d7224 */ /* 0x000fe200078e0018 */
[----:B------:R-:W-:-:S07]  /*19ec0*/  MOV R3, R14 ;  /* 0x0000000e00037202 */ /* 0x000fce0000000f00 */
[----:B------:R-:W-:Y:S05]  /*19ed0*/  WARPSYNC.COLLECTIVE R15, `(.L_x_2538) ;  /* 0x000000000f087348 */ /* 0x000fea0003c00000 */
[----:B------:R0:W1:Y:S02]  /*19ee0*/  SHFL.IDX P6, R14, R13, R12, R11 ;  /* 0x0000000c0d0e7389 */ /* 0x00006400000c000b */
[----:B01----:R-:W-:Y:S01]  /*19ef0*/  ENDCOLLECTIVE ;  /* 0x000000000000791b */ /* 0x003fe20003800000 */
.L_x_2538:
[----:B------:R-:W-:Y:S02]  /*19f00*/  IMAD.MOV.U32 R13, RZ, RZ, R27 ;  /* 0x000000ffff0d7224 */ /* 0x000fe400078e001b */
[----:B------:R-:W-:-:S07]  /*19f10*/  IMAD.MOV.U32 R4, RZ, RZ, R14 ;  /* 0x000000ffff047224 */ /* 0x000fce00078e000e */
[----:B------:R-:W-:Y:S05]  /*19f20*/  WARPSYNC.COLLECTIVE R15, `(.L_x_2539) ;  /* 0x000000000f087348 */ /* 0x000fea0003c00000 */
[----:B------:R0:W1:Y:S02]  /*19f30*/  SHFL.IDX P6, R14, R13, R12, R11 ;  /* 0x0000000c0d0e7389 */ /* 0x00006400000c000b */
[----:B01----:R-:W-:Y:S01]  /*19f40*/  ENDCOLLECTIVE ;  /* 0x000000000000791b */ /* 0x003fe20003800000 */
.L_x_2539:
[----:B------:R-:W-:-:S05]  /*19f50*/  IMAD R32, R8, R32, RZ ;  /* 0x0000002008207224 */ /* 0x000fca00078e02ff */
[----:B------:R-:W-:-:S13]  /*19f60*/  ISETP.GE.OR P1, PT, R39, R32, P0 ;  /* 0x000000202700720c */ /* 0x000fda0000726670 */
[C---:B------:R-:W-:Y:S01]  /*19f70*/  @!P1 IMAD.SHL.U32 R5, R16.reuse, 0x2, RZ ;  /* 0x0000000210059824 */ /* 0x040fe200078e00ff */
[----:B------:R-:W-:-:S04]  /*19f80*/  @!P1 SHF.L.U64.HI R21, R16, 0x1, R43 ;  /* 0x0000000110159819 */ /* 0x000fc8000001022b */
[----:B------:R-:W-:-:S04]  /*19f90*/  @!P1 IADD3 R6, P2, R3, R5, RZ ;  /* 0x0000000503069210 */ /* 0x000fc80007f5e0ff */
[----:B------:R-:W-:-:S05]  /*19fa0*/  @!P1 IADD3.X R7, R0, R21, RZ, P2, !PT ;  /* 0x0000001500079210 */ /* 0x000fca00017fe4ff */
[----:B------:R-:W2:Y:S01]  /*19fb0*/  @!P1 LD.E.128 R8, desc[UR40][R6.64] ;  /* 0x0000002806089980 */ /* 0x000ea2000c101d00 */
[----:B------:R-:W-:-:S05]  /*19fc0*/  @!P1 IADD3 R14, P2, R14, R5, RZ ;  /* 0x000000050e0e9210 */ /* 0x000fca0007f5e0ff */
[----:B------:R-:W-:-:S04]  /*19fd0*/  @!P1 IMAD.X R3, R4, 0x1, R21, P2 ;  /* 0x0000000104039824 */ /* 0x000fc800010e0615 */
[----:B------:R-:W-:-:S05]  /*19fe0*/  @!P1 IMAD.MOV.U32 R15, RZ, RZ, R3 ;  /* 0x000000ffff0f9224 */ /* 0x000fca00078e0003 */
[----:B------:R0:W5:Y:S01]  /*19ff0*/  @!P1 LD.E.128 R4, desc[UR40][R14.64] ;  /* 0x000000280e049980 */ /* 0x000162000c101d00 */
[----:B------:R-:W-:Y:S01]  /*1a000*/  CS2R R36, SRZ ;  /* 0x0000000000247805 */ /* 0x000fe2000001ff00 */
[----:B------:R-:W-:Y:S01]  /*1a010*/  IMAD.MOV.U32 R13, RZ, RZ, R26 ;  /* 0x000000ffff0d7224 */ /* 0x000fe200078e001a */
[----:B------:R-:W-:Y:S02]  /*1a020*/  MOV R12, 0x1 ;  /* 0x00000001000c7802 */ /* 0x000fe40000000f00 */
[----:B------:R-:W-:Y:S02]  /*1a030*/  CS2R R34, SRZ ;  /* 0x0000000000227805 */ /* 0x000fe4000001ff00 */
[----:B------:R-:W-:Y:S02]  /*1a040*/  CS2R R20, SRZ ;  /* 0x0000000000147805 */ /* 0x000fe4000001ff00 */
[----:B------:R-:W-:Y:S01]  /*1a050*/  CS2R R30, SRZ ;  /* 0x00000000001e7805 */ /* 0x000fe2000001ff00 */
[----:B0-----:R-:W-:-:S02]  /*1a060*/  IMAD.MOV.U32 R15, RZ, RZ, -0x1 ;  /* 0xffffffffff0f7424 */ /* 0x001fc400078e00ff */
[----:B--2---:R-:W-:Y:S02]  /*1a070*/  @!P1 IMAD.MOV.U32 R37, RZ, RZ, R11 ;  /* 0x000000ffff259224 */ /* 0x004fe400078e000b */
[----:B------:R-:W-:Y:S02]  /*1a080*/  IMAD.MOV.U32 R11, RZ, RZ, 0x1c1f ;  /* 0x00001c1fff0b7424 */ /* 0x000fe400078e00ff */
[----:B------:R-:W-:Y:S02]  /*1a090*/  @!P1 IMAD.MOV.U32 R34, RZ, RZ, R8 ;  /* 0x000000ffff229224 */ /* 0x000fe400078e0008 */
[----:B------:R-:W-:-:S07]  /*1a0a0*/  @!P1 IMAD.MOV.U32 R35, RZ, RZ, R9 ;  /* 0x000000ffff239224 */ /* 0x000fce00078e0009 */
[----:B-----5:R-:W-:Y:S05]  /*1a0b0*/  WARPSYNC.COLLECTIVE R15, `(.L_x_2540) ;  /* 0x000000000f087348 */ /* 0x020fea0003c00000 */
[----:B------:R0:W1:Y:S02]  /*1a0c0*/  SHFL.IDX P6, R14, R13, R12, R11 ;  /* 0x0000000c0d0e7389 */ /* 0x00006400000c000b */
[----:B01---5:R-:W-:Y:S01]  /*1a0d0*/  ENDCOLLECTIVE ;  /* 0x000000000000791b */ /* 0x023fe20003800000 */
.L_x_2540:
[----:B------:R-:W-:Y:S01]  /*1a0e0*/  @!P1 IMAD.MOV.U32 R36, RZ, RZ, R10 ;  /* 0x000000ffff249224 */ /* 0x000fe200078e000a */
[----:B------:R-:W-:Y:S01]  /*1a0f0*/  MOV R0, R34 ;  /* 0x0000002200007202 */ /* 0x000fe20000000f00 */
[----:B------:R-:W-:Y:S01]  /*1a100*/  IMAD.MOV.U32 R3, RZ, RZ, R35 ;  /* 0x000000ffff037224 */ /* 0x000fe200078e0023 */
[----:B------:R-:W-:Y:S01]  /*1a110*/  MOV R9, R37 ;  /* 0x0000002500097202 */ /* 0x000fe20000000f00 */
[----:B------:R-:W-:Y:S01]  /*1a120*/  IMAD.MOV.U32 R8, RZ, RZ, R36 ;  /* 0x000000ffff087224 */ /* 0x000fe200078e0024 */
[----:B------:R-:W-:Y:S02]  /*1a130*/  PRMT R42, R0, 0x7610, R42 ;  /* 0x00007610002a7816 */ /* 0x000fe4000000002a */
[----:B------:R-:W-:Y:S01]  /*1a140*/  PRMT R45, R45, 0x5410, R3 ;  /* 0x000054102d2d7816 */ /* 0x000fe20000000003 */
[----:B------:R-:W-:Y:S01]  /*1a150*/  @!P1 IMAD.MOV.U32 R20, RZ, RZ, R4 ;  /* 0x000000ffff149224 */ /* 0x000fe200078e0004 */
[----:B------:R-:W-:Y:S01]  /*1a160*/  PRMT R33, R8, 0x5410, R9 ;  /* 0x0000541008217816 */ /* 0x000fe20000000009 */
        /* <DEDUP_REMOVED lines=8> */
[----:B------:R-:W-:Y:S01]  /*1a1f0*/  PRMT R45, R5, 0x7610, R45 ;  /* 0x00007610052d7816 */ /* 0x000fe2000000002d */
[----:B------:R-:W-:Y:S01]  /*1a200*/  IMAD.MOV.U32 R0, RZ, RZ, R14 ;  /* 0x000000ffff007224 */ /* 0x000fe200078e000e */
[----:B------:R-:W-:-:S07]  /*1a210*/  PRMT R56, R4, 0x5410, R6 ;  /* 0x0000541004387816 */ /* 0x000fce0000000006 */
[----:B------:R-:W-:Y:S05]  /*1a220*/  WARPSYNC.COLLECTIVE R15, `(.L_x_2541) ;  /* 0x000000000f087348 */ /* 0x000fea0003c00000 */
[----:B------:R0:W1:Y:S02]  /*1a230*/  SHFL.IDX P6, R14, R13, R12, R11 ;  /* 0x0000000c0d0e7389 */ /* 0x00006400000c000b */
[----:B01----:R-:W-:Y:S01]  /*1a240*/  ENDCOLLECTIVE ;  /* 0x000000000000791b */ /* 0x003fe20003800000 */
.L_x_2541:
[----:B------:R-:W-:Y:S02]  /*1a250*/  PRMT R42, R42, 0x5410, R7 ;  /* 0x000054102a2a7816 */ /* 0x000fe40000000007 */
[----:B------:R-:W-:Y:S01]  /*1a260*/  CS2R R4, SRZ ;  /* 0x0000000000047805 */ /* 0x000fe2000001ff00 */
[----:B------:R-:W-:Y:S01]  /*1a270*/  IMAD.MOV.U32 R13, RZ, RZ, R24 ;  /* 0x000000ffff0d7224 */ /* 0x000fe200078e0018 */
[----:B------:R-:W-:-:S07]  /*1a280*/  MOV R3, R14 ;  /* 0x0000000e00037202 */ /* 0x000fce0000000f00 */
[----:B------:R-:W-:Y:S05]  /*1a290*/  WARPSYNC.COLLECTIVE R15, `(.L_x_2542) ;  /* 0x000000000f087348 */ /* 0x000fea0003c00000 */
[----:B------:R0:W1:Y:S02]  /*1a2a0*/  SHFL.IDX P6, R14, R13, R12, R11 ;  /* 0x0000000c0d0e7389 */ /* 0x00006400000c000b */
[----:B01----:R-:W-:Y:S01]  /*1a2b0*/  ENDCOLLECTIVE ;  /* 0x000000000000791b */ /* 0x003fe20003800000 */
.L_x_2542:
[----:B------:R-:W-:Y:S02]  /*1a2c0*/  IMAD.MOV.U32 R13, RZ, RZ, R27 ;  /* 0x000000ffff0d7224 */ /* 0x000fe400078e001b */
[----:B------:R-:W-:-:S07]  /*1a2d0*/  IMAD.MOV.U32 R24, RZ, RZ, R14 ;  /* 0x000000ffff187224 */ /* 0x000fce00078e000e */
[----:B------:R-:W-:Y:S05]  /*1a2e0*/  WARPSYNC.COLLECTIVE R15, `(.L_x_2543) ;  /* 0x000000000f087348 */ /* 0x000fea0003c00000 */
[----:B------:R0:W1:Y:S02]  /*1a2f0*/  SHFL.IDX P6, R14, R13, R12, R11 ;  /* 0x0000000c0d0e7389 */ /* 0x00006400000c000b */
[----:B01----:R-:W-:Y:S01]  /*1a300*/  ENDCOLLECTIVE ;  /* 0x000000000000791b */ /* 0x003fe20003800000 */
.L_x_2543:
[----:B------:R-:W-:Y:S05]  /*1a310*/  BRA `(.L_x_2544) ;  /* 0xfffffed400b47947 */ /* 0x000fea000383ffff */
.L_x_2331:
[----:B0-----:R0:W1:Y:S02]  /*1a320*/  SYNCS.PHASECHK.TRANS64.TRYWAIT P1, [R2+URZ+0x16800], R13 ;  /* 0x0168000d020075a7 */ /* 0x001064000802017f */
[----:B-1----:R-:W-:Y:S05]  /*1a330*/  @!P1 NANOSLEEP.SYNCS 0x989680 ;  /* 0x009896800000995d */ /* 0x002fea0003900000 */
[----:B------:R-:W1:Y:S02]  /*1a340*/  @!P1 SYNCS.PHASECHK.TRANS64 P1, [R2+URZ+0x16800], R13 ;  /* 0x0168000d020095a7 */ /* 0x000e64000802007f */
[----:B-1----:R-:W-:Y:S05]  /*1a350*/  @!P1 BRA `(.L_x_2331) ;  /* 0xfffffffc00f09947 */ /* 0x002fea000383ffff */
[----:B------:R-:W-:Y:S05]  /*1a360*/  BRA `(.L_x_2545) ;  /* 0xfffffed800547947 */ /* 0x000fea000383ffff */
.L_x_2337:
[----:B--2---:R2:W3:Y:S02]  /*1a370*/  SYNCS.PHASECHK.TRANS64.TRYWAIT P2, [R0+URZ+0x16830], R3 ;  /* 0x01683003000075a7 */ /* 0x0044e4000804017f */
[----:B---3--:R-:W-:Y:S05]  /*1a380*/  @!P2 NANOSLEEP.SYNCS 0x989680 ;  /* 0x009896800000a95d */ /* 0x008fea0003900000 */
[----:B------:R-:W3:Y:S02]  /*1a390*/  @!P2 SYNCS.PHASECHK.TRANS64 P2, [R0+URZ+0x16830], R3 ;  /* 0x016830030000a5a7 */ /* 0x000ee4000804007f */
[----:B---3--:R-:W-:Y:S05]  /*1a3a0*/  @!P2 BRA `(.L_x_2337) ;  /* 0xfffffffc00f0a947 */ /* 0x008fea000383ffff */
[----:B------:R-:W-:Y:S05]  /*1a3b0*/  BRA `(.L_x_2336) ;  /* 0xfffffee400d47947 */ /* 0x000fea000383ffff */
.L_x_2343:
[----:B-1----:R1:W2:Y:S02]  /*1a3c0*/  SYNCS.PHASECHK.TRANS64.TRYWAIT P4, [R9+URZ+0x16830], R10 ;  /* 0x0168300a090075a7 */ /* 0x0022a4000808017f */
[----:B--2---:R-:W-:Y:S05]  /*1a3d0*/  @!P4 NANOSLEEP.SYNCS 0x989680 ;  /* 0x009896800000c95d */ /* 0x004fea0003900000 */
[----:B------:R-:W2:Y:S02]  /*1a3e0*/  @!P4 SYNCS.PHASECHK.TRANS64 P4, [R9+URZ+0x16830], R10 ;  /* 0x0168300a0900c5a7 */ /* 0x000ea4000808007f */
[----:B--2---:R-:W-:Y:S05]  /*1a3f0*/  @!P4 BRA `(.L_x_2343) ;  /* 0xfffffffc00f0c947 */ /* 0x004fea000383ffff */
[----:B------:R-:W-:Y:S05]  /*1a400*/  BRA `(.L_x_2342) ;  /* 0xffffff1000907947 */ /* 0x000fea000383ffff */
.L_x_2347:
[----:B-1----:R1:W2:Y:S02]  /*1a410*/  SYNCS.PHASECHK.TRANS64.TRYWAIT P3, [R9+URZ+0x16850], R8 ;  /* 0x01685008090075a7 */ /* 0x0022a4000806017f */
[----:B--2---:R-:W-:Y:S05]  /*1a420*/  @!P3 NANOSLEEP.SYNCS 0x989680 ;  /* 0x009896800000b95d */ /* 0x004fea0003900000 */
[----:B------:R-:W2:Y:S02]  /*1a430*/  @!P3 SYNCS.PHASECHK.TRANS64 P3, [R9+URZ+0x16850], R8 ;  /* 0x016850080900b5a7 */ /* 0x000ea4000806007f */
[----:B--2---:R-:W-:Y:S05]  /*1a440*/  @!P3 BRA `(.L_x_2347) ;  /* 0xfffffffc00f0b947 */ /* 0x004fea000383ffff */
[----:B------:R-:W-:Y:S05]  /*1a450*/  BRA `(.L_x_2344) ;  /* 0xffffff1400507947 */ /* 0x000fea000383ffff */
.L_x_2354:
[----:B-1----:R1:W2:Y:S02]  /*1a460*/  SYNCS.PHASECHK.TRANS64.TRYWAIT P3, [R9+URZ+0x16830], R10 ;  /* 0x0168300a090075a7 */ /* 0x0022a4000806017f */
[----:B--2---:R-:W-:Y:S05]  /*1a470*/  @!P3 NANOSLEEP.SYNCS 0x989680 ;  /* 0x009896800000b95d */ /* 0x004fea0003900000 */
[----:B------:R-:W2:Y:S02]  /*1a480*/  @!P3 SYNCS.PHASECHK.TRANS64 P3, [R9+URZ+0x16830], R10 ;  /* 0x0168300a0900b5a7 */ /* 0x000ea4000806007f */
[----:B--2---:R-:W-:Y:S05]  /*1a490*/  @!P3 BRA `(.L_x_2354) ;  /* 0xfffffffc00f0b947 */ /* 0x004fea000383ffff */
[----:B------:R-:W-:Y:S05]  /*1a4a0*/  BRA `(.L_x_2353) ;  /* 0xffffff4000d87947 */ /* 0x000fea000383ffff */
.L_x_2358:
[----:B-1----:R1:W2:Y:S02]  /*1a4b0*/  SYNCS.PHASECHK.TRANS64.TRYWAIT P2, [R9+URZ+0x16850], R8 ;  /* 0x01685008090075a7 */ /* 0x0022a4000804017f */
[----:B--2---:R-:W-:Y:S05]  /*1a4c0*/  @!P2 NANOSLEEP.SYNCS 0x989680 ;  /* 0x009896800000a95d */ /* 0x004fea0003900000 */
[----:B------:R-:W2:Y:S02]  /*1a4d0*/  @!P2 SYNCS.PHASECHK.TRANS64 P2, [R9+URZ+0x16850], R8 ;  /* 0x016850080900a5a7 */ /* 0x000ea4000804007f */
[----:B--2---:R-:W-:Y:S05]  /*1a4e0*/  @!P2 BRA `(.L_x_2358) ;  /* 0xfffffffc00f0a947 */ /* 0x004fea000383ffff */
[----:B------:R-:W-:Y:S05]  /*1a4f0*/  BRA `(.L_x_2355) ;  /* 0xffffff4400987947 */ /* 0x000fea000383ffff */
.L_x_2363:
[----:B-1----:R1:W2:Y:S02]  /*1a500*/  SYNCS.PHASECHK.TRANS64.TRYWAIT P0, [R13+URZ+0x16850], R4 ;  /* 0x016850040d0075a7 */ /* 0x0022a4000800017f */
[----:B--2---:R-:W-:Y:S05]  /*1a510*/  @!P0 NANOSLEEP.SYNCS 0x989680 ;  /* 0x009896800000895d */ /* 0x004fea0003900000 */
[----:B------:R-:W2:Y:S02]  /*1a520*/  @!P0 SYNCS.PHASECHK.TRANS64 P0, [R13+URZ+0x16850], R4 ;  /* 0x016850040d0085a7 */ /* 0x000ea4000800007f */
[----:B--2---:R-:W-:Y:S05]  /*1a530*/  @!P0 BRA `(.L_x_2363) ;  /* 0xfffffffc00f08947 */ /* 0x004fea000383ffff */
[----:B------:R-:W-:Y:S05]  /*1a540*/  BRA `(.L_x_2362) ;  /* 0xffffff6800587947 */ /* 0x000fea000383ffff */
.L_x_2371:
[----:B------:R-:W-:Y:S01]  /*1a550*/  IMAD.MOV.U32 R13, RZ, RZ, R20 ;  /* 0x000000ffff0d7224 */ /* 0x000fe200078e0014 */
[----:B------:R-:W-:Y:S01]  /*1a560*/  MOV R12, RZ ;  /* 0x000000ff000c7202 */ /* 0x000fe20000000f00 */
[----:B------:R-:W-:Y:S02]  /*1a570*/  IMAD.MOV.U32 R11, RZ, RZ, 0x181f ;  /* 0x0000181fff0b7424 */ /* 0x000fe400078e00ff */
[----:B------:R-:W-:Y:S02]  /*1a580*/  IMAD.MOV.U32 R15, RZ, RZ, -0x1 ;  /* 0xffffffffff0f7424 */ /* 0x000fe400078e00ff */
[----:B------:R-:W-:Y:S02]  /*1a590*/  IMAD R21, R8, R25, RZ ;  /* 0x0000001908157224 */ /* 0x000fe400078e02ff */
[----:B------:R-:W-:-:S07]  /*1a5a0*/  IMAD.IADD R24, R34, 0x1, R26 ;  /* 0x0000000122187824 */ /* 0x000fce00078e021a */
[----:B------:R-:W-:Y:S05]  /*1a5b0*/  WARPSYNC.COLLECTIVE R15, `(.L_x_2546) ;  /* 0x000000000f087348 */ /* 0x000fea0003c00000 */
[----:B------:R0:W1:Y:S02]  /*1a5c0*/  SHFL.IDX P6, R14, R13, R12, R11 ;  /* 0x0000000c0d0e7389 */ /* 0x00006400000c000b */
[----:B01----:R-:W-:Y:S01]  /*1a5d0*/  ENDCOLLECTIVE ;  /* 0x000000000000791b */ /* 0x003fe20003800000 */
.L_x_2546:
        /* <DEDUP_REMOVED lines=10> */
.L_x_2547:
[----:B------:R-:W-:Y:S02]  /*1a680*/  IMAD.MOV.U32 R13, RZ, RZ, R20 ;  /* 0x000000ffff0d7224 */ /* 0x000fe400078e0014 */
[----:B------:R-:W-:Y:S01]  /*1a690*/  IMAD.MOV.U32 R12, RZ, RZ, 0x1 ;  /* 0x00000001ff0c7424 */ /* 0x000fe200078e00ff */
[----:B------:R-:W-:-:S07]  /*1a6a0*/  MOV R3, R14 ;  /* 0x0000000e00037202 */ /* 0x000fce0000000f00 */
[----:B------:R-:W-:Y:S05]  /*1a6b0*/  WARPSYNC.COLLECTIVE R15, `(.L_x_2548) ;  /* 0x000000000f087348 */ /* 0x000fea0003c00000 */
[----:B------:R0:W1:Y:S02]  /*1a6c0*/  SHFL.IDX P6, R14, R13, R12, R11 ;  /* 0x0000000c0d0e7389 */ /* 0x00006400000c000b */
[----:B01----:R-:W-:Y:S01]  /*1a6d0*/  ENDCOLLECTIVE ;  /* 0x000000000000791b */ /* 0x003fe20003800000 */
.L_x_2548:
[----:B------:R-:W-:-:S04]  /*1a6e0*/  @!P3 LEA R10, P5, R33, R3, 0x1 ;  /* 0x00000003210ab211 */ /* 0x000fc800078a08ff */
[----:B------:R-:W-:Y:S01]  /*1a6f0*/  @!P3 LEA.HI.X R3, R33, R0, R32, 0x1, P5 ;  /* 0x000000002103b211 */ /* 0x000fe200028f0c20 */
[----:B------:R-:W-:Y:S02]  /*1a700*/  IMAD.MOV.U32 R13, RZ, RZ, R7 ;  /* 0x000000ffff0d7224 */ /* 0x000fe400078e0007 */
[----:B------:R-:W-:-:S07]  /*1a710*/  IMAD.MOV.U32 R4, RZ, RZ, R14 ;  /* 0x000000ffff047224 */ /* 0x000fce00078e000e */
[----:B------:R-:W-:Y:S05]  /*1a720*/  WARPSYNC.COLLECTIVE R15, `(.L_x_2549) ;  /* 0x000000000f087348 */ /* 0x000fea0003c00000 */
[----:B------:R0:W1:Y:S02]  /*1a730*/  SHFL.IDX P6, R14, R13, R12, R11 ;  /* 0x0000000c0d0e7389 */ /* 0x00006400000c000b */
[----:B01----:R-:W-:Y:S01]  /*1a740*/  ENDCOLLECTIVE ;  /* 0x000000000000791b */ /* 0x003fe20003800000 */
.L_x_2549:
[----:B------:R-:W-:Y:S02]  /*1a750*/  IMAD.MOV.U32 R13, RZ, RZ, R20 ;  /* 0x000000ffff0d7224 */ /* 0x000fe400078e0014 */
[----:B------:R-:W-:Y:S01]  /*1a760*/  IMAD.MOV.U32 R12, RZ, RZ, 0x2 ;  /* 0x00000002ff0c7424 */ /* 0x000fe200078e00ff */
[----:B------:R-:W-:-:S07]  /*1a770*/  MOV R5, R14 ;  /* 0x0000000e00057202 */ /* 0x000fce0000000f00 */
[----:B------:R-:W-:Y:S05]  /*1a780*/  WARPSYNC.COLLECTIVE R15, `(.L_x_2550) ;  /* 0x000000000f087348 */ /* 0x000fea0003c00000 */
[----:B------:R0:W1:Y:S02]  /*1a790*/  SHFL.IDX P6, R14, R13, R12, R11 ;  /* 0x0000000c0d0e7389 */ /* 0x00006400000c000b */
[----:B01----:R-:W-:Y:S01]  /*1a7a0*/  ENDCOLLECTIVE ;  /* 0x000000000000791b */ /* 0x003fe20003800000 */
.L_x_2550:
[----:B------:R-:W-:-:S04]  /*1a7b0*/  @!P4 LEA R8, P1, R33, R5, 0x1 ;  /* 0x000000052108c211 */ /* 0x000fc800078208ff */
[----:B------:R-:W-:Y:S02]  /*1a7c0*/  @!P4 LEA.HI.X R9, R33, R4, R32, 0x1, P1 ;  /* 0x000000042109c211 */ /* 0x000fe400008f0c20 */
[----:B------:R-:W-:Y:S01]  /*1a7d0*/  MOV R13, R7 ;  /* 0x00000007000d7202 */ /* 0x000fe20000000f00 */
[----:B------:R-:W-:-:S07]  /*1a7e0*/  IMAD.MOV.U32 R6, RZ, RZ, R14 ;  /* 0x000000ffff067224 */ /* 0x000fce00078e000e */
[----:B------:R-:W-:Y:S05]  /*1a7f0*/  WARPSYNC.COLLECTIVE R15, `(.L_x_2551) ;  /* 0x000000000f087348 */ /* 0x000fea0003c00000 */
[----:B------:R0:W1:Y:S02]  /*1a800*/  SHFL.IDX P6, R14, R13, R12, R11 ;  /* 0x0000000c0d0e7389 */ /* 0x00006400000c000b */
[----:B01----:R-:W-:Y:S01]  /*1a810*/  ENDCOLLECTIVE ;  /* 0x000000000000791b */ /* 0x003fe20003800000 */
.L_x_2551:
[----:B------:R-:W-:Y:S01]  /*1a820*/  @!P3 IMAD.MOV.U32 R11, RZ, RZ, R3 ;  /* 0x000000ffff0bb224 */ /* 0x000fe200078e0003 */
[----:B------:R-:W-:Y:S01]  /*1a830*/  MOV R12, 0x3 ;  /* 0x00000003000c7802 */ /* 0x000fe20000000f00 */
[----:B------:R-:W-:-:S03]  /*1a840*/  IMAD.MOV.U32 R13, RZ, RZ, R20 ;  /* 0x000000ffff0d7224 */ /* 0x000fc600078e0014 */
        /* <DEDUP_REMOVED lines=9> */
.L_x_2552:
[----:B------:R0:W-:Y:S01]  /*1a8e0*/  @!P2 ST.E.128 desc[UR40][R4.64], RZ ;  /* 0x000000ff0400a985 */ /* 0x0001e2000c101d28 */
[----:B------:R-:W-:Y:S02]  /*1a8f0*/  IMAD.MOV.U32 R13, RZ, RZ, R7 ;  /* 0x000000ffff0d7224 */ /* 0x000fe400078e0007 */
[----:B------:R-:W-:-:S07]  /*1a900*/  IMAD.MOV.U32 R0, RZ, RZ, R14 ;  /* 0x000000ffff007224 */ /* 0x000fce00078e000e */
[----:B0-----:R-:W-:Y:S05]  /*1a910*/  WARPSYNC.COLLECTIVE R15, `(.L_x_2553) ;  /* 0x000000000f087348 */ /* 0x001fea0003c00000 */
[----:B------:R1:W2:Y:S02]  /*1a920*/  SHFL.IDX P6, R14, R13, R12, R11 ;  /* 0x0000000c0d0e7389 */ /* 0x0002a400000c000b */
[----:B012---:R-:W-:Y:S01]  /*1a930*/  ENDCOLLECTIVE ;  /* 0x000000000000791b */ /* 0x007fe20003800000 */
.L_x_2553:
[----:B------:R-:W-:Y:S05]  /*1a940*/  BRA `(.L_x_2554) ;  /* 0xffffff8400807947 */ /* 0x000fea000383ffff */
.L_x_2388:
[----:B------:R-:W1:Y:S01]  /*1a950*/  S2R R6, SR_TID.X ;  /* 0x0000000000067919 */ /* 0x000e620000002100 */
[----:B------:R-:W-:Y:S01]  /*1a960*/  BSSY B1, `(.L_x_2555) ;  /* 0x000000a000017945 */ /* 0x000fe20003800000 */
[----:B0-----:R-:W-:Y:S02]  /*1a970*/  IMAD.MOV.U32 R12, RZ, RZ, RZ ;  /* 0x000000ffff0c7224 */ /* 0x001fe400078e00ff */
[----:B------:R-:W-:Y:S02]  /*1a980*/  IMAD.MOV.U32 R11, RZ, RZ, 0x1f ;  /* 0x0000001fff0b7424 */ /* 0x000fe400078e00ff */
[----:B------:R-:W-:Y:S01]  /*1a990*/  IMAD.MOV.U32 R15, RZ, RZ, -0x1 ;  /* 0xffffffffff0f7424 */ /* 0x000fe200078e00ff */
[----:B-1----:R-:W-:-:S04]  /*1a9a0*/  SHF.R.U32.HI R6, RZ, 0x5, R6 ;  /* 0x00000005ff067819 */ /* 0x002fc80000011606 */
[----:B------:R-:W-:-:S04]  /*1a9b0*/  LOP3.LUT R6, R6, 0x3, RZ, 0xc0, !PT ;  /* 0x0000000306067812 */ /* 0x000fc800078ec0ff */
[----:B------:R-:W-:-:S07]  /*1a9c0*/  MOV R13, R6 ;  /* 0x00000006000d7202 */ /* 0x000fce0000000f00 */
[----:B------:R-:W-:Y:S05]  /*1a9d0*/  WARPSYNC.COLLECTIVE R15, `(.L_x_2556) ;  /* 0x000000000f087348 */ /* 0x000fea0003c00000 */
[----:B------:R0:W1:Y:S02]  /*1a9e0*/  SHFL.IDX P6, R14, R13, R12, R11 ;  /* 0x0000000c0d0e7389 */ /* 0x00006400000c000b */
[----:B01----:R-:W-:Y:S01]  /*1a9f0*/  ENDCOLLECTIVE ;  /* 0x000000000000791b */ /* 0x003fe20003800000 */
.L_x_2556:
[----:B------:R-:W-:Y:S05]  /*1aa00*/  BSYNC B1 ;  /* 0x0000000000017941 */ /* 0x000fea0003800000 */
.L_x_2555:
[----:B------:R-:W-:Y:S05]  /*1aa10*/  BRA `(.L_x_2557) ;  /* 0xffffff9800a87947 */ /* 0x000fea000383ffff */
.L_x_2390:
[----:B------:R-:W-:Y:S01]  /*1aa20*/  BSSY B1, `(.L_x_2558) ;  /* 0x0000006000017945 */ /* 0x000fe20003800000 */
[----:B------:R-:W-:-:S07]  /*1aa30*/  MOV R15, 0xffffffff ;  /* 0xffffffff000f7802 */ /* 0x000fce0000000f00 */
[----:B01----:R-:W-:Y:S05]  /*1aa40*/  WARPSYNC.COLLECTIVE R15, `(.L_x_2559) ;  /* 0x000000000f0c7348 */ /* 0x003fea0003c00000 */
[----:B------:R-:W-:Y:S02]  /*1aa50*/  ELECT P6, UR62, PT ;  /* 0x00000000003e782f */ /* 0x000fe400038c0000 */
[----:B------:R-:W-:Y:S01]  /*1aa60*/  MOV R14, UR62 ;  /* 0x0000003e000e7c02 */ /* 0x000fe20008000f00 */
[----:B01----:R-:W-:Y:S10]  /*1aa70*/  ENDCOLLECTIVE ;  /* 0x000000000000791b */ /* 0x003ff40003800000 */
.L_x_2559:
[----:B------:R-:W-:Y:S05]  /*1aa80*/  BSYNC B1 ;  /* 0x0000000000017941 */ /* 0x000fea0003800000 */
.L_x_2558:
[----:B------:R-:W-:Y:S05]  /*1aa90*/  BRA `(.L_x_2389) ;  /* 0xffffff9800a07947 */ /* 0x000fea000383ffff */
.L_x_2392:
[----:B-1----:R1:W2:Y:S02]  /*1aaa0*/  SYNCS.PHASECHK.TRANS64.TRYWAIT P0, [R22+URZ+0x16820], R5 ;  /* 0x01682005160075a7 */ /* 0x0022a4000800017f */
[----:B--2---:R-:W-:Y:S05]  /*1aab0*/  @!P0 NANOSLEEP.SYNCS 0x989680 ;  /* 0x009896800000895d */ /* 0x004fea0003900000 */
[----:B------:R-:W2:Y:S02]  /*1aac0*/  @!P0 SYNCS.PHASECHK.TRANS64 P0, [R22+URZ+0x16820], R5 ;  /* 0x01682005160085a7 */ /* 0x000ea4000800007f */
[----:B--2---:R-:W-:Y:S05]  /*1aad0*/  @!P0 BRA `(.L_x_2392) ;  /* 0xfffffffc00f08947 */ /* 0x004fea000383ffff */
[----:B------:R-:W-:Y:S05]  /*1aae0*/  BRA `(.L_x_2560) ;  /* 0xffffff9800b07947 */ /* 0x000fea000383ffff */
.L_x_2396:
[----:B-1----:R1:W2:Y:S02]  /*1aaf0*/  SYNCS.PHASECHK.TRANS64.TRYWAIT P0, [R5+URZ+0x168a0], R6 ;  /* 0x0168a006050075a7 */ /* 0x0022a4000800017f */
[----:B--2---:R-:W-:Y:S05]  /*1ab00*/  @!P0 NANOSLEEP.SYNCS 0x989680 ;  /* 0x009896800000895d */ /* 0x004fea0003900000 */
[----:B------:R-:W2:Y:S02]  /*1ab10*/  @!P0 SYNCS.PHASECHK.TRANS64 P0, [R5+URZ+0x168a0], R6 ;  /* 0x0168a006050085a7 */ /* 0x000ea4000800007f */
[----:B--2---:R-:W-:Y:S05]  /*1ab20*/  @!P0 BRA `(.L_x_2396) ;  /* 0xfffffffc00f08947 */ /* 0x004fea000383ffff */
[----:B------:R-:W-:Y:S05]  /*1ab30*/  BRA `(.L_x_2561) ;  /* 0xffffff9800cc7947 */ /* 0x000fea000383ffff */
.L_x_2401:
[----:B--2---:R2:W3:Y:S02]  /*1ab40*/  SYNCS.PHASECHK.TRANS64.TRYWAIT P0, [R5+URZ+0x168c0], R6 ;  /* 0x0168c006050075a7 */ /* 0x0044e4000800017f */
[----:B---3--:R-:W-:Y:S05]  /*1ab50*/  @!P0 NANOSLEEP.SYNCS 0x989680 ;  /* 0x009896800000895d */ /* 0x008fea0003900000 */
[----:B------:R-:W3:Y:S02]  /*1ab60*/  @!P0 SYNCS.PHASECHK.TRANS64 P0, [R5+URZ+0x168c0], R6 ;  /* 0x0168c006050085a7 */ /* 0x000ee4000800007f */
[----:B---3--:R-:W-:Y:S05]  /*1ab70*/  @!P0 BRA `(.L_x_2401) ;  /* 0xfffffffc00f08947 */ /* 0x008fea000383ffff */
[----:B------:R-:W-:Y:S05]  /*1ab80*/  BRA `(.L_x_2562) ;  /* 0xffffff9c004c7947 */ /* 0x000fea000383ffff */
.L_x_2408:
[----:B--2---:R2:W3:Y:S02]  /*1ab90*/  SYNCS.PHASECHK.TRANS64.TRYWAIT P1, [R5+URZ+0x168a0], R6 ;  /* 0x0168a006050075a7 */ /* 0x0044e4000802017f */
[----:B---3--:R-:W-:Y:S05]  /*1aba0*/  @!P1 NANOSLEEP.SYNCS 0x989680 ;  /* 0x009896800000995d */ /* 0x008fea0003900000 */
[----:B------:R-:W3:Y:S02]  /*1abb0*/  @!P1 SYNCS.PHASECHK.TRANS64 P1, [R5+URZ+0x168a0], R6 ;  /* 0x0168a006050095a7 */ /* 0x000ee4000802007f */
[----:B---3--:R-:W-:Y:S05]  /*1abc0*/  @!P1 BRA `(.L_x_2408) ;  /* 0xfffffffc00f09947 */ /* 0x008fea000383ffff */
[----:B------:R-:W-:Y:S05]  /*1abd0*/  BRA `(.L_x_2563) ;  /* 0xffffffa000187947 */ /* 0x000fea000383ffff */
.L_x_2413:
[----:B-1----:R1:W3:Y:S02]  /*1abe0*/  SYNCS.PHASECHK.TRANS64.TRYWAIT P1, [R5+URZ+0x168c0], R6 ;  /* 0x0168c006050075a7 */ /* 0x0022e4000802017f */
[----:B---3--:R-:W-:Y:S05]  /*1abf0*/  @!P1 NANOSLEEP.SYNCS 0x989680 ;  /* 0x009896800000995d */ /* 0x008fea0003900000 */
[----:B------:R-:W3:Y:S02]  /*1ac00*/  @!P1 SYNCS.PHASECHK.TRANS64 P1, [R5+URZ+0x168c0], R6 ;  /* 0x0168c006050095a7 */ /* 0x000ee4000802007f */
[----:B---3--:R-:W-:Y:S05]  /*1ac10*/  @!P1 BRA `(.L_x_2413) ;  /* 0xfffffffc00f09947 */ /* 0x008fea000383ffff */
[----:B------:R-:W-:Y:S05]  /*1ac20*/  BRA `(.L_x_2564) ;  /* 0xffffffa000907947 */ /* 0x000fea000383ffff */
.L_x_2426:
[----:B------:R-:W4:Y:S01]  /*1ac30*/  S2R R20, SR_TID.X ;  /* 0x0000000000147919 */ /* 0x000f220000002100 */
[----:B------:R-:W-:Y:S01]  /*1ac40*/  BSSY B0, `(.L_x_2565) ;  /* 0x000000a000007945 */ /* 0x000fe20003800000 */
[----:B0-----:R-:W-:Y:S01]  /*1ac50*/  IMAD.MOV.U32 R12, RZ, RZ, RZ ;  /* 0x000000ffff0c7224 */ /* 0x001fe200078e00ff */
[----:B------:R-:W-:Y:S01]  /*1ac60*/  MOV R15, 0xffffffff ;  /* 0xffffffff000f7802 */ /* 0x000fe20000000f00 */
[----:B------:R-:W-:Y:S01]  /*1ac70*/  IMAD.MOV.U32 R11, RZ, RZ, 0x1f ;  /* 0x0000001fff0b7424 */ /* 0x000fe200078e00ff */
[----:B----4-:R-:W-:-:S04]  /*1ac80*/  SHF.R.U32.HI R20, RZ, 0x5, R20 ;  /* 0x00000005ff147819 */ /* 0x010fc80000011614 */
[----:B------:R-:W-:-:S05]  /*1ac90*/  LOP3.LUT R20, R20, 0x3, RZ, 0xc0, !PT ;  /* 0x0000000314147812 */ /* 0x000fca00078ec0ff */
[----:B------:R-:W-:-:S07]  /*1aca0*/  IMAD.MOV.U32 R13, RZ, RZ, R20 ;  /* 0x000000ffff0d7224 */ /* 0x000fce00078e0014 */
[----:B-123--:R-:W-:Y:S05]  /*1acb0*/  WARPSYNC.COLLECTIVE R15, `(.L_x_2566) ;  /* 0x000000000f087348 */ /* 0x00efea0003c00000 */
[----:B------:R0:W4:Y:S02]  /*1acc0*/  SHFL.IDX P6, R14, R13, R12, R11 ;  /* 0x0000000c0d0e7389 */ /* 0x00012400000c000b */
[----:B01234-:R-:W-:Y:S01]  /*1acd0*/  ENDCOLLECTIVE ;  /* 0x000000000000791b */ /* 0x01ffe20003800000 */
.L_x_2566:
[----:B------:R-:W-:Y:S05]  /*1ace0*/  BSYNC B0 ;  /* 0x0000000000007941 */ /* 0x000fea0003800000 */
.L_x_2565:
[----:B------:R-:W-:Y:S05]  /*1acf0*/  BRA `(.L_x_2567) ;  /* 0xffffffa800d47947 */ /* 0x000fea000383ffff */
.L_x_2428:
[----:B------:R-:W-:Y:S01]  /*1ad00*/  BSSY B0, `(.L_x_2568) ;  /* 0x0000006000007945 */ /* 0x000fe20003800000 */
[----:B------:R-:W-:-:S07]  /*1ad10*/  IMAD.MOV.U32 R15, RZ, RZ, -0x1 ;  /* 0xffffffffff0f7424 */ /* 0x000fce00078e00ff */
[----:B0123--:R-:W-:Y:S05]  /*1ad20*/  WARPSYNC.COLLECTIVE R15, `(.L_x_2569) ;  /* 0x000000000f0c7348 */ /* 0x00ffea0003c00000 */
[----:B------:R-:W-:Y:S02]  /*1ad30*/  ELECT P6, UR62, PT ;  /* 0x00000000003e782f */ /* 0x000fe400038c0000 */
[----:B------:R-:W-:Y:S01]  /*1ad40*/  MOV R14, UR62 ;  /* 0x0000003e000e7c02 */ /* 0x000fe20008000f00 */
[----:B0123--:R-:W-:Y:S10]  /*1ad50*/  ENDCOLLECTIVE ;  /* 0x000000000000791b */ /* 0x00fff40003800000 */
.L_x_2569:
[----:B------:R-:W-:Y:S05]  /*1ad60*/  BSYNC B0 ;  /* 0x0000000000007941 */ /* 0x000fea0003800000 */
.L_x_2568:
[----:B------:R-:W-:Y:S05]  /*1ad70*/  BRA `(.L_x_2570) ;  /* 0xffffffa800dc7947 */ /* 0x000fea000383ffff */
.L_x_2430:
[----:B0-----:R0:W4:Y:S02]  /*1ad80*/  SYNCS.PHASECHK.TRANS64.TRYWAIT P0, [R0+URZ+0x16840], R2 ;  /* 0x01684002000075a7 */ /* 0x001124000800017f */
[----:B----4-:R-:W-:Y:S05]  /*1ad90*/  @!P0 NANOSLEEP.SYNCS 0x989680 ;  /* 0x009896800000895d */ /* 0x010fea0003900000 */
[----:B------:R-:W4:Y:S02]  /*1ada0*/  @!P0 SYNCS.PHASECHK.TRANS64 P0, [R0+URZ+0x16840], R2 ;  /* 0x01684002000085a7 */ /* 0x000f24000800007f */
[----:B----4-:R-:W-:Y:S05]  /*1adb0*/  @!P0 BRA `(.L_x_2430) ;  /* 0xfffffffc00f08947 */ /* 0x010fea000383ffff */
[----:B------:R-:W-:Y:S05]  /*1adc0*/  BRA `(.L_x_2571) ;  /* 0xffffffac002c7947 */ /* 0x000fea000383ffff */
.L_x_2434:
[----:B------:R-:W2:Y:S01]  /*1add0*/  LDL.LU R11, [R1+0x1c] ;  /* 0x00001c00010b7983 */ /* 0x000ea20000300800 */
[----:B------:R-:W-:Y:S02]  /*1ade0*/  IMAD.MOV.U32 R13, RZ, RZ, R4 ;  /* 0x000000ffff0d7224 */ /* 0x000fe400078e0004 */
[----:B------:R-:W-:Y:S02]  /*1adf0*/  IMAD.MOV.U32 R12, RZ, RZ, RZ ;  /* 0x000000ffff0c7224 */ /* 0x000fe400078e00ff */
[----:B------:R-:W-:Y:S02]  /*1ae00*/  IMAD.MOV.U32 R15, RZ, RZ, -0x1 ;  /* 0xffffffffff0f7424 */ /* 0x000fe400078e00ff */
[----:B------:R-:W-:-:S04]  /*1ae10*/  IMAD R17, R17, 0xc0, R21 ;  /* 0x000000c011117824 */ /* 0x000fc800078e0215 */
[----:B------:R-:W-:Y:S02]  /*1ae20*/  VIADD R8, R17, 0x10 ;  /* 0x0000001011087836 */ /* 0x000fe40000000000 */
[----:B--2---:R-:W-:Y:S01]  /*1ae30*/  IMAD R3, R11, R9, RZ ;  /* 0x000000090b037224 */ /* 0x004fe200078e02ff */
[----:B------:R-:W-:-:S04]  /*1ae40*/  MOV R11, 0x181f ;  /* 0x0000181f000b7802 */ /* 0x000fc80000000f00 */
[----:B------:R-:W-:-:S13]  /*1ae50*/  ISETP.GE.AND P1, PT, R17, R3, PT ;  /* 0x000000031100720c */ /* 0x000fda0003f26270 */
[----:B-----5:R-:W-:Y:S05]  /*1ae60*/  WARPSYNC.COLLECTIVE R15, `(.L_x_2572) ;  /* 0x000000000f087348 */ /* 0x020fea0003c00000 */
[----:B------:R0:W1:Y:S02]  /*1ae70*/  SHFL.IDX P6, R14, R13, R12, R11 ;  /* 0x0000000c0d0e7389 */ /* 0x00006400000c000b */
[----:B01---5:R-:W-:Y:S01]  /*1ae80*/  ENDCOLLECTIVE ;  /* 0x000000000000791b */ /* 0x023fe20003800000 */
.L_x_2572:
[----:B------:R-:W-:Y:S02]  /*1ae90*/  IMAD.MOV.U32 R13, RZ, RZ, R0 ;  /* 0x000000ffff0d7224 */ /* 0x000fe400078e0000 */
[----:B------:R-:W-:-:S07]  /*1aea0*/  IMAD.MOV.U32 R6, RZ, RZ, R14 ;  /* 0x000000ffff067224 */ /* 0x000fce00078e000e */
[----:B------:R-:W-:Y:S05]  /*1aeb0*/  WARPSYNC.COLLECTIVE R15, `(.L_x_2573) ;  /* 0x000000000f087348 */ /* 0x000fea0003c00000 */
[----:B------:R0:W1:Y:S02]  /*1aec0*/  SHFL.IDX P6, R14, R13, R12, R11 ;  /* 0x0000000c0d0e7389 */ /* 0x00006400000c000b */
[----:B01----:R-:W-:Y:S01]  /*1aed0*/  ENDCOLLECTIVE ;  /* 0x000000000000791b */ /* 0x003fe20003800000 */
.L_x_2573:
[----:B------:R-:W-:Y:S01]  /*1aee0*/  IMAD.MOV.U32 R13, RZ, RZ, R4 ;  /* 0x000000ffff0d7224 */ /* 0x000fe200078e0004 */
[----:B------:R-:W-:Y:S02]  /*1aef0*/  MOV R12, 0x1 ;  /* 0x00000001000c7802 */ /* 0x000fe40000000f00 */
[----:B------:R-:W-:-:S07]  /*1af00*/  MOV R7, R14 ;  /* 0x0000000e00077202 */ /* 0x000fce0000000f00 */
[----:B------:R-:W-:Y:S05]  /*1af10*/  WARPSYNC.COLLECTIVE R15, `(.L_x_2574) ;  /* 0x000000000f087348 */ /* 0x000fea0003c00000 */
[----:B------:R0:W1:Y:S02]  /*1af20*/  SHFL.IDX P6, R14, R13, R12, R11 ;  /* 0x0000000c0d0e7389 */ /* 0x00006400000c000b */
[----:B01----:R-:W-:Y:S01]  /*1af30*/  ENDCOLLECTIVE ;  /* 0x000000000000791b */ /* 0x003fe20003800000 */
.L_x_2574:
        /* <DEDUP_REMOVED lines=15> */
.L_x_2575:
[----:B------:R-:W-:Y:S02]  /*1b030*/  IMAD.MOV.U32 R13, RZ, RZ, R4 ;  /* 0x000000ffff0d7224 */ /* 0x000fe400078e0004 */
[----:B------:R-:W-:Y:S02]  /*1b040*/  IMAD.MOV.U32 R12, RZ, RZ, 0x2 ;  /* 0x00000002ff0c7424 */ /* 0x000fe400078e00ff */
[----:B------:R-:W-:-:S07]  /*1b050*/  IMAD.MOV.U32 R7, RZ, RZ, R14 ;  /* 0x000000ffff077224 */ /* 0x000fce00078e000e */
[----:B------:R-:W-:Y:S05]  /*1b060*/  WARPSYNC.COLLECTIVE R15, `(.L_x_2576) ;  /* 0x000000000f087348 */ /* 0x000fea0003c00000 */
[----:B------:R0:W1:Y:S02]  /*1b070*/  SHFL.IDX P6, R14, R13, R12, R11 ;  /* 0x0000000c0d0e7389 */ /* 0x00006400000c000b */
[----:B01----:R-:W-:Y:S01]  /*1b080*/  ENDCOLLECTIVE ;  /* 0x000000000000791b */ /* 0x003fe20003800000 */
.L_x_2576:
        /* <DEDUP_REMOVED lines=16> */
.L_x_2577:
[----:B------:R-:W-:Y:S02]  /*1b190*/  IMAD.MOV.U32 R13, RZ, RZ, R4 ;  /* 0x000000ffff0d7224 */ /* 0x000fe400078e0004 */
[----:B------:R-:W-:Y:S02]  /*1b1a0*/  IMAD.MOV.U32 R12, RZ, RZ, 0x3 ;  /* 0x00000003ff0c7424 */ /* 0x000fe400078e00ff */
[----:B------:R-:W-:-:S07]  /*1b1b0*/  IMAD.MOV.U32 R7, RZ, RZ, R14 ;  /* 0x000000ffff077224 */ /* 0x000fce00078e000e */
[----:B------:R-:W-:Y:S05]  /*1b1c0*/  WARPSYNC.COLLECTIVE R15, `(.L_x_2578) ;  /* 0x000000000f087348 */ /* 0x000fea0003c00000 */
[----:B------:R0:W1:Y:S02]  /*1b1d0*/  SHFL.IDX P6, R14, R13, R12, R11 ;  /* 0x0000000c0d0e7389 */ /* 0x00006400000c000b */
[----:B01----:R-:W-:Y:S01]  /*1b1e0*/  ENDCOLLECTIVE ;  /* 0x000000000000791b */ /* 0x003fe20003800000 */
.L_x_2578:
        /* <DEDUP_REMOVED lines=16> */
.L_x_2579:
[----:B------:R-:W-:Y:S01]  /*1b2f0*/  MOV R13, R4 ;  /* 0x00000004000d7202 */ /* 0x000fe20000000f00 */
[----:B------:R-:W-:Y:S02]  /*1b300*/  IMAD.MOV.U32 R12, RZ, RZ, 0x4 ;  /* 0x00000004ff0c7424 */ /* 0x000fe400078e00ff */
[----:B------:R-:W-:-:S07]  /*1b310*/  IMAD.MOV.U32 R7, RZ, RZ, R14 ;  /* 0x000000ffff077224 */ /* 0x000fce00078e000e */
[----:B------:R-:W-:Y:S05]  /*1b320*/  WARPSYNC.COLLECTIVE R15, `(.L_x_2580) ;  /* 0x000000000f087348 */ /* 0x000fea0003c00000 */
[----:B------:R0:W1:Y:S02]  /*1b330*/  SHFL.IDX P6, R14, R13, R12, R11 ;  /* 0x0000000c0d0e7389 */ /* 0x00006400000c000b */
[----:B01----:R-:W-:Y:S01]  /*1b340*/  ENDCOLLECTIVE ;  /* 0x000000000000791b */ /* 0x003fe20003800000 */
.L_x_2580:
        /* <DEDUP_REMOVED lines=16> */
.L_x_2581:
[----:B------:R-:W-:Y:S01]  /*1b450*/  IMAD.MOV.U32 R13, RZ, RZ, R4 ;  /* 0x000000ffff0d7224 */ /* 0x000fe200078e0004 */
[----:B------:R-:W-:Y:S02]  /*1b460*/  MOV R12, 0x5 ;  /* 0x00000005000c7802 */ /* 0x000fe40000000f00 */
[----:B------:R-:W-:-:S07]  /*1b470*/  MOV R7, R14 ;  /* 0x0000000e00077202 */ /* 0x000fce0000000f00 */
[----:B------:R-:W-:Y:S05]  /*1b480*/  WARPSYNC.COLLECTIVE R15, `(.L_x_2582) ;  /* 0x000000000f087348 */ /* 0x000fea0003c00000 */
[----:B------:R0:W1:Y:S02]  /*1b490*/  SHFL.IDX P6, R14, R13, R12, R11 ;  /* 0x0000000c0d0e7389 */ /* 0x00006400000c000b */
[----:B01----:R-:W-:Y:S01]  /*1b4a0*/  ENDCOLLECTIVE ;  /* 0x000000000000791b */ /* 0x003fe20003800000 */
.L_x_2582:
        /* <DEDUP_REMOVED lines=16> */
.L_x_2583:
[----:B------:R-:W-:Y:S02]  /*1b5b0*/  IMAD.MOV.U32 R13, RZ, RZ, R4 ;  /* 0x000000ffff0d7224 */ /* 0x000fe400078e0004 */
[----:B------:R-:W-:Y:S02]  /*1b5c0*/  IMAD.MOV.U32 R12, RZ, RZ, 0x6 ;  /* 0x00000006ff0c7424 */ /* 0x000fe400078e00ff */
[----:B------:R-:W-:-:S07]  /*1b5d0*/  IMAD.MOV.U32 R7, RZ, RZ, R14 ;  /* 0x000000ffff077224 */ /* 0x000fce00078e000e */
[----:B------:R-:W-:Y:S05]  /*1b5e0*/  WARPSYNC.COLLECTIVE R15, `(.L_x_2584) ;  /* 0x000000000f087348 */ /* 0x000fea0003c00000 */
[----:B------:R0:W1:Y:S02]  /*1b5f0*/  SHFL.IDX P6, R14, R13, R12, R11 ;  /* 0x0000000c0d0e7389 */ /* 0x00006400000c000b */
[----:B01----:R-:W-:Y:S01]  /*1b600*/  ENDCOLLECTIVE ;  /* 0x000000000000791b */ /* 0x003fe20003800000 */
.L_x_2584:
        /* <DEDUP_REMOVED lines=16> */
.L_x_2585:
[----:B------:R-:W-:Y:S01]  /*1b710*/  MOV R13, R4 ;  /* 0x00000004000d7202 */ /* 0x000fe20000000f00 */
[----:B------:R-:W-:Y:S02]  /*1b720*/  IMAD.MOV.U32 R12, RZ, RZ, 0x7 ;  /* 0x00000007ff0c7424 */ /* 0x000fe400078e00ff */
[----:B------:R-:W-:-:S07]  /*1b730*/  IMAD.MOV.U32 R7, RZ, RZ, R14 ;  /* 0x000000ffff077224 */ /* 0x000fce00078e000e */
[----:B------:R-:W-:Y:S05]  /*1b740*/  WARPSYNC.COLLECTIVE R15, `(.L_x_2586) ;  /* 0x000000000f087348 */ /* 0x000fea0003c00000 */
[----:B------:R0:W1:Y:S02]  /*1b750*/  SHFL.IDX P6, R14, R13, R12, R11 ;  /* 0x0000000c0d0e7389 */ /* 0x00006400000c000b */
[----:B01----:R-:W-:Y:S01]  /*1b760*/  ENDCOLLECTIVE ;  /* 0x000000000000791b */ /* 0x003fe20003800000 */
.L_x_2586:
        /* <DEDUP_REMOVED lines=11> */
.L_x_2587:
[----:B------:R-:W-:Y:S01]  /*1b820*/  @!PT LDS RZ, [RZ] ;  /* 0x00000000fffff984 */ /* 0x000fe20000000800 */
[----:B------:R-:W-:Y:S01]  /*1b830*/  @!PT LDS RZ, [RZ] ;  /* 0x00000000fffff984 */ /* 0x000fe20000000800 */
[----:B------:R-:W-:Y:S01]  /*1b840*/  @!PT LDS RZ, [RZ] ;  /* 0x00000000fffff984 */ /* 0x000fe20000000800 */
[----:B------:R0:W-:Y:S01]  /*1b850*/  @!P1 LDGSTS.E.BYPASS.LTC128B.128 [R10+0xb400], desc[UR40][R6.64], !P0 ;  /* 0x0b400000060a9fae */ /* 0x0001e2000c101d68 */
[----:B------:R-:W-:Y:S02]  /*1b860*/  ISETP.GE.AND P1, PT, R0, R3, PT ;  /* 0x000000030000720c */ /* 0x000fe40003f26270 */
[----:B------:R-:W-:-:S04]  /*1b870*/  IADD3 R0, R17, 0x80, RZ ;  /* 0x0000008011007810 */ /* 0x000fc80007ffe0ff */
[----:B------:R-:W-:Y:S01]  /*1b880*/  ISETP.GE.AND P2, PT, R0, R3, PT ;  /* 0x000000030000720c */ /* 0x000fe20003f46270 */
[----:B------:R-:W-:Y:S02]  /*1b890*/  IMAD.MOV.U32 R13, RZ, RZ, R2 ;  /* 0x000000ffff0d7224 */ /* 0x000fe400078e0002 */
[----:B------:R-:W-:Y:S01]  /*1b8a0*/  IMAD.MOV.U32 R12, RZ, RZ, RZ ;  /* 0x000000ffff0c7224 */ /* 0x000fe200078e00ff */
[----:B0-----:R-:W-:-:S09]  /*1b8b0*/  MOV R6, R14 ;  /* 0x0000000e00067202 */ /* 0x001fd20000000f00 */
[----:B------:R-:W-:Y:S05]  /*1b8c0*/  WARPSYNC.COLLECTIVE R15, `(.L_x_2588) ;  /* 0x000000000f087348 */ /* 0x000fea0003c00000 */
[----:B------:R0:W1:Y:S02]  /*1b8d0*/  SHFL.IDX P6, R14, R13, R12, R11 ;  /* 0x0000000c0d0e7389 */ /* 0x00006400000c000b */
[----:B01----:R-:W-:Y:S01]  /*1b8e0*/  ENDCOLLECTIVE ;  /* 0x000000000000791b */ /* 0x003fe20003800000 */
.L_x_2588:
[----:B------:R-:W-:-:S05]  /*1b8f0*/  @!P1 LEA R6, P3, R20, R6, 0x1 ;  /* 0x0000000614069211 */ /* 0x000fca00078608ff */
[----:B------:R-:W-:-:S04]  /*1b900*/  @!P1 IMAD.X R4, RZ, RZ, R4, P3 ;  /* 0x000000ffff049224 */ /* 0x000fc800018e0604 */
[----:B------:R-:W-:Y:S02]  /*1b910*/  @!P1 IMAD.MOV.U32 R7, RZ, RZ, R4 ;  /* 0x000000ffff079224 */ /* 0x000fe400078e0004 */
[----:B------:R-:W-:Y:S01]  /*1b920*/  VIADD R4, R17, 0xa0 ;  /* 0x000000a011047836 */ /* 0x000fe20000000000 */
[----:B------:R-:W-:Y:S02]  /*1b930*/  MOV R13, R5 ;  /* 0x00000005000d7202 */ /* 0x000fe40000000f00 */
        /* <DEDUP_REMOVED lines=8> */
.L_x_2589:
[----:B------:R-:W-:Y:S02]  /*1b9c0*/  IMAD.MOV.U32 R13, RZ, RZ, R2 ;  /* 0x000000ffff0d7224 */ /* 0x000fe400078e0002 */
[----:B------:R-:W-:Y:S02]  /*1b9d0*/  IMAD.MOV.U32 R12, RZ, RZ, 0x1 ;  /* 0x00000001ff0c7424 */ /* 0x000fe400078e00ff */
[----:B------:R-:W-:-:S07]  /*1b9e0*/  IMAD.MOV.U32 R8, RZ, RZ, R14 ;  /* 0x000000ffff087224 */ /* 0x000fce00078e000e */
[----:B------:R-:W-:Y:S05]  /*1b9f0*/  WARPSYNC.COLLECTIVE R15, `(.L_x_2590) ;  /* 0x000000000f087348 */ /* 0x000fea0003c00000 */
[----:B------:R0:W1:Y:S02]  /*1ba00*/  SHFL.IDX P6, R14, R13, R12, R11 ;  /* 0x0000000c0d0e7389 */ /* 0x00006400000c000b */
[----:B01----:R-:W-:Y:S01]  /*1ba10*/  ENDCOLLECTIVE ;  /* 0x000000000000791b */ /* 0x003fe20003800000 */
.L_x_2590:
[----:B------:R-:W-:-:S05]  /*1ba20*/  @!P2 LEA R6, P1, R20, R8, 0x1 ;  /* 0x000000081406a211 */ /* 0x000fca00078208ff */
[----:B------:R-:W-:-:S04]  /*1ba30*/  @!P2 IMAD.X R0, RZ, RZ, R0, P1 ;  /* 0x000000ffff00a224 */ /* 0x000fc800008e0600 */
[----:B------:R-:W-:Y:S01]  /*1ba40*/  @!P2 IMAD.MOV.U32 R7, RZ, RZ, R0 ;  /* 0x000000ffff07a224 */ /* 0x000fe200078e0000 */
[----:B------:R-:W-:Y:S02]  /*1ba50*/  IADD3 R0, R17, 0x90, RZ ;  /* 0x0000009011007810 */ /* 0x000fe40007ffe0ff */
[----:B------:R-:W-:Y:S02]  /*1ba60*/  MOV R13, R5 ;  /* 0x00000005000d7202 */ /* 0x000fe40000000f00 */
[----:B------:R-:W-:Y:S01]  /*1ba70*/  ISETP.GE.AND P1, PT, R0, R3, PT ;  /* 0x000000030000720c */ /* 0x000fe20003f26270 */
[----:B------:R-:W-:Y:S01]  /*1ba80*/  @!PT LDS RZ, [RZ] ;  /* 0x00000000fffff984 */ /* 0x000fe20000000800 */
[----:B------:R-:W-:Y:S01]  /*1ba90*/  @!PT LDS RZ, [RZ] ;  /* 0x00000000fffff984 */ /* 0x000fe20000000800 */
[----:B------:R-:W-:Y:S01]  /*1baa0*/  @!PT LDS RZ, [RZ] ;  /* 0x00000000fffff984 */ /* 0x000fe20000000800 */
[----:B------:R0:W-:Y:S01]  /*1bab0*/  @!P2 LDGSTS.E.BYPASS.LTC128B.128 [R10+0xc400], desc[UR40][R6.64], !P0 ;  /* 0x0c400000060aafae */ /* 0x0001e2000c101d68 */
[----:B------:R-:W-:-:S11]  /*1bac0*/  IMAD.MOV.U32 R0, RZ, RZ, R14 ;  /* 0x000000ffff007224 */ /* 0x000fd600078e000e */
[----:B0-----:R-:W-:Y:S05]  /*1bad0*/  WARPSYNC.COLLECTIVE R15, `(.L_x_2591) ;  /* 0x000000000f087348 */ /* 0x001fea0003c00000 */
[----:B------:R1:W2:Y:S02]  /*1bae0*/  SHFL.IDX P6, R14, R13, R12, R11 ;  /* 0x0000000c0d0e7389 */ /* 0x0002a400000c000b */
[----:B012---:R-:W-:Y:S01]  /*1baf0*/  ENDCOLLECTIVE ;  /* 0x000000000000791b */ /* 0x007fe20003800000 */
.L_x_2591:
[----:B------:R-:W-:Y:S01]  /*1bb00*/  MOV R13, R2 ;  /* 0x00000002000d7202 */ /* 0x000fe20000000f00 */
[----:B------:R-:W-:Y:S02]  /*1bb10*/  IMAD.MOV.U32 R12, RZ, RZ, 0x2 ;  /* 0x00000002ff0c7424 */ /* 0x000fe400078e00ff */
[----:B------:R-:W-:-:S07]  /*1bb20*/  IMAD.MOV.U32 R6, RZ, RZ, R14 ;  /* 0x000000ffff067224 */ /* 0x000fce00078e000e */
[----:B------:R-:W-:Y:S05]  /*1bb30*/  WARPSYNC.COLLECTIVE R15, `(.L_x_2592) ;  /* 0x000000000f087348 */ /* 0x000fea0003c00000 */
[----:B------:R0:W1:Y:S02]  /*1bb40*/  SHFL.IDX P6, R14, R13, R12, R11 ;  /* 0x0000000c0d0e7389 */ /* 0x00006400000c000b */
[----:B01----:R-:W-:Y:S01]  /*1bb50*/  ENDCOLLECTIVE ;  /* 0x000000000000791b */ /* 0x003fe20003800000 */
.L_x_2592:
        /* <DEDUP_REMOVED lines=13> */
.L_x_2593:
[----:B------:R-:W-:Y:S01]  /*1bc30*/  MOV R13, R2 ;  /* 0x00000002000d7202 */ /* 0x000fe20000000f00 */
[----:B------:R-:W-:Y:S01]  /*1bc40*/  IMAD.MOV.U32 R12, RZ, RZ, 0x3 ;  /* 0x00000003ff0c7424 */ /* 0x000fe200078e00ff */
[----:B------:R-:W-:-:S07]  /*1bc50*/  MOV R6, R14 ;  /* 0x0000000e00067202 */ /* 0x000fce0000000f00 */
[----:B------:R-:W-:Y:S05]  /*1bc60*/  WARPSYNC.COLLECTIVE R15, `(.L_x_2594) ;  /* 0x000000000f087348 */ /* 0x000fea0003c00000 */
[----:B------:R0:W1:Y:S02]  /*1bc70*/  SHFL.IDX P6, R14, R13, R12, R11 ;  /* 0x0000000c0d0e7389 */ /* 0x00006400000c000b */
[----:B01----:R-:W-:Y:S01]  /*1bc80*/  ENDCOLLECTIVE ;  /* 0x000000000000791b */ /* 0x003fe20003800000 */
.L_x_2594:
        /* <DEDUP_REMOVED lines=12> */
.L_x_2595:
[----:B------:R-:W-:Y:S05]  /*1bd50*/  BRA `(.L_x_2596) ;  /* 0xffffffac00547947 */ /* 0x000fea000383ffff */
.L_x_2437:
[----:B0-----:R0:W1:Y:S02]  /*1bd60*/  SYNCS.PHASECHK.TRANS64.TRYWAIT P0, [R22+URZ+0x16820], R3 ;  /* 0x01682003160075a7 */ /* 0x001064000800017f */
[----:B-1----:R-:W-:Y:S05]  /*1bd70*/  @!P0 NANOSLEEP.SYNCS 0x989680 ;  /* 0x009896800000895d */ /* 0x002fea0003900000 */
[----:B------:R-:W1:Y:S02]  /*1bd80*/  @!P0 SYNCS.PHASECHK.TRANS64 P0, [R22+URZ+0x16820], R3 ;  /* 0x01682003160085a7 */ /* 0x000e64000800007f */
[----:B-1----:R-:W-:Y:S05]  /*1bd90*/  @!P0 BRA `(.L_x_2437) ;  /* 0xfffffffc00f08947 */ /* 0x002fea000383ffff */
[----:B------:R-:W-:Y:S05]  /*1bda0*/  BRA `(.L_x_2597) ;  /* 0xffffffac00bc7947 */ /* 0x000fea000383ffff */
.L_x_2446:
[----:B0-----:R0:W2:Y:S02]  /*1bdb0*/  SYNCS.PHASECHK.TRANS64.TRYWAIT P0, [R2+URZ+0x16840], R3 ;  /* 0x01684003020075a7 */ /* 0x0010a4000800017f */
[----:B--2---:R-:W-:Y:S05]  /*1bdc0*/  @!P0 NANOSLEEP.SYNCS 0x989680 ;  /* 0x009896800000895d */ /* 0x004fea0003900000 */
[----:B------:R-:W2:Y:S02]  /*1bdd0*/  @!P0 SYNCS.PHASECHK.TRANS64 P0, [R2+URZ+0x16840], R3 ;  /* 0x01684003020085a7 */ /* 0x000ea4000800007f */
[----:B--2---:R-:W-:Y:S05]  /*1bde0*/  @!P0 BRA `(.L_x_2446) ;  /* 0xfffffffc00f08947 */ /* 0x004fea000383ffff */
[----:B------:R-:W-:Y:S05]  /*1bdf0*/  BRA `(.L_x_2598) ;  /* 0xffffffb000687947 */ /* 0x000fea000383ffff */
.L_x_2451:
[----:B0-----:R0:W1:Y:S02]  /*1be00*/  SYNCS.PHASECHK.TRANS64.TRYWAIT P0, [R3+URZ+0x60], R2 ;  /* 0x00006002030075a7 */ /* 0x001064000800017f */
[----:B-1----:R-:W-:Y:S05]  /*1be10*/  @!P0 NANOSLEEP.SYNCS 0x989680 ;  /* 0x009896800000895d */ /* 0x002fea0003900000 */
[----:B------:R-:W1:Y:S02]  /*1be20*/  @!P0 SYNCS.PHASECHK.TRANS64 P0, [R3+URZ+0x60], R2 ;  /* 0x00006002030085a7 */ /* 0x000e64000800007f */
[----:B-1----:R-:W-:Y:S05]  /*1be30*/  @!P0 BRA `(.L_x_2451) ;  /* 0xfffffffc00f08947 */ /* 0x002fea000383ffff */
[----:B------:R-:W-:Y:S05]  /*1be40*/  BRA `(.L_x_2599) ;  /* 0xffffffb000f47947 */ /* 0x000fea000383ffff */
.L_x_2459:
[----:B0-----:R0:W2:Y:S02]  /*1be50*/  SYNCS.PHASECHK.TRANS64.TRYWAIT P0, [R2+URZ+0x16840], R3 ;  /* 0x01684003020075a7 */ /* 0x0010a4000800017f */
[----:B--2---:R-:W-:Y:S05]  /*1be60*/  @!P0 NANOSLEEP.SYNCS 0x989680 ;  /* 0x009896800000895d */ /* 0x004fea0003900000 */
[----:B------:R-:W2:Y:S02]  /*1be70*/  @!P0 SYNCS.PHASECHK.TRANS64 P0, [R2+URZ+0x16840], R3 ;  /* 0x01684003020085a7 */ /* 0x000ea4000800007f */
[----:B--2---:R-:W-:Y:S05]  /*1be80*/  @!P0 BRA `(.L_x_2459) ;  /* 0xfffffffc00f08947 */ /* 0x004fea000383ffff */
[----:B------:R-:W-:Y:S05]  /*1be90*/  BRA `(.L_x_2600) ;  /* 0xffffffb800307947 */ /* 0x000fea000383ffff */
.L_x_2464:
[----:B0-----:R0:W1:Y:S02]  /*1bea0*/  SYNCS.PHASECHK.TRANS64.TRYWAIT P0, [R10+URZ+0x60], R27 ;  /* 0x0000601b0a0075a7 */ /* 0x001064000800017f */
[----:B-1----:R-:W-:Y:S05]  /*1beb0*/  @!P0 NANOSLEEP.SYNCS 0x989680 ;  /* 0x009896800000895d */ /* 0x002fea0003900000 */
[----:B------:R-:W1:Y:S02]  /*1bec0*/  @!P0 SYNCS.PHASECHK.TRANS64 P0, [R10+URZ+0x60], R27 ;  /* 0x0000601b0a0085a7 */ /* 0x000e64000800007f */
[----:B-1----:R-:W-:Y:S05]  /*1bed0*/  @!P0 BRA `(.L_x_2464) ;  /* 0xfffffffc00f08947 */ /* 0x002fea000383ffff */
[----:B------:R-:W-:Y:S05]  /*1bee0*/  BRA `(.L_x_2601) ;  /* 0xffffffb800bc7947 */ /* 0x000fea000383ffff */
.L_x_2472:
[----:B0-----:R0:W2:Y:S02]  /*1bef0*/  SYNCS.PHASECHK.TRANS64.TRYWAIT P0, [R2+URZ+0x16840], R3 ;  /* 0x01684003020075a7 */ /* 0x0010a4000800017f */
[----:B--2---:R-:W-:Y:S05]  /*1bf00*/  @!P0 NANOSLEEP.SYNCS 0x989680 ;  /* 0x009896800000895d */ /* 0x004fea0003900000 */
[----:B------:R-:W2:Y:S02]  /*1bf10*/  @!P0 SYNCS.PHASECHK.TRANS64 P0, [R2+URZ+0x16840], R3 ;  /* 0x01684003020085a7 */ /* 0x000ea4000800007f */
[----:B--2---:R-:W-:Y:S05]  /*1bf20*/  @!P0 BRA `(.L_x_2472) ;  /* 0xfffffffc00f08947 */ /* 0x004fea000383ffff */
[----:B------:R-:W-:Y:S05]  /*1bf30*/  BRA `(.L_x_2602) ;  /* 0xffffffbc00cc7947 */ /* 0x000fea000383ffff */
.L_x_2477:
[----:B0-----:R0:W1:Y:S02]  /*1bf40*/  SYNCS.PHASECHK.TRANS64.TRYWAIT P0, [R7+URZ+0x60], R2 ;  /* 0x00006002070075a7 */ /* 0x001064000800017f */
[----:B-1----:R-:W-:Y:S05]  /*1bf50*/  @!P0 NANOSLEEP.SYNCS 0x989680 ;  /* 0x009896800000895d */ /* 0x002fea0003900000 */
[----:B------:R-:W1:Y:S02]  /*1bf60*/  @!P0 SYNCS.PHASECHK.TRANS64 P0, [R7+URZ+0x60], R2 ;  /* 0x00006002070085a7 */ /* 0x000e64000800007f */
[----:B-1----:R-:W-:Y:S05]  /*1bf70*/  @!P0 BRA `(.L_x_2477) ;  /* 0xfffffffc00f08947 */ /* 0x002fea000383ffff */
[----:B------:R-:W-:Y:S05]  /*1bf80*/  BRA `(.L_x_2603) ;  /* 0xffffffc0005c7947 */ /* 0x000fea000383ffff */
.L_x_2487:
[----:B0-----:R0:W1:Y:S02]  /*1bf90*/  SYNCS.PHASECHK.TRANS64.TRYWAIT P0, [R3+URZ+0x16860], R0 ;  /* 0x01686000030075a7 */ /* 0x001064000800017f */
[----:B-1----:R-:W-:Y:S05]  /*1bfa0*/  @!P0 NANOSLEEP.SYNCS 0x989680 ;  /* 0x009896800000895d */ /* 0x002fea0003900000 */
[----:B------:R-:W1:Y:S02]  /*1bfb0*/  @!P0 SYNCS.PHASECHK.TRANS64 P0, [R3+URZ+0x16860], R0 ;  /* 0x01686000030085a7 */ /* 0x000e64000800007f */
[----:B-1----:R-:W-:Y:S05]  /*1bfc0*/  @!P0 BRA `(.L_x_2487) ;  /* 0xfffffffc00f08947 */ /* 0x002fea000383ffff */
[----:B------:R-:W-:Y:S05]  /*1bfd0*/  BRA `(.L_x_2604) ;  /* 0xffffffc400587947 */ /* 0x000fea000383ffff */
.L_x_2493:
[----:B------:R-:W-:Y:S01]  /*1bfe0*/  BSSY B0, `(.L_x_2605) ;  /* 0x0000008000007945 */ /* 0x000fe20003800000 */
[----:B------:R-:W-:Y:S01]  /*1bff0*/  MOV R13, R16 ;  /* 0x00000010000d7202 */ /* 0x000fe20000000f00 */
[----:B0-----:R-:W-:Y:S02]  /*1c000*/  IMAD.MOV.U32 R12, RZ, RZ, RZ ;  /* 0x000000ffff0c7224 */ /* 0x001fe400078e00ff */
[----:B------:R-:W-:Y:S02]  /*1c010*/  IMAD.MOV.U32 R11, RZ, RZ, 0x1f ;  /* 0x0000001fff0b7424 */ /* 0x000fe400078e00ff */
[----:B------:R-:W-:-:S07]  /*1c020*/  IMAD.MOV.U32 R15, RZ, RZ, -0x1 ;  /* 0xffffffffff0f7424 */ /* 0x000fce00078e00ff */
[----:B--2---:R-:W-:Y:S05]  /*1c030*/  WARPSYNC.COLLECTIVE R15, `(.L_x_2606) ;  /* 0x000000000f087348 */ /* 0x004fea0003c00000 */
[----:B------:R0:W1:Y:S02]  /*1c040*/  SHFL.IDX P6, R14, R13, R12, R11 ;  /* 0x0000000c0d0e7389 */ /* 0x00006400000c000b */
[----:B012---:R-:W-:Y:S01]  /*1c050*/  ENDCOLLECTIVE ;  /* 0x000000000000791b */ /* 0x007fe20003800000 */
.L_x_2606:
[----:B------:R-:W-:Y:S05]  /*1c060*/  BSYNC B0 ;  /* 0x0000000000007941 */ /* 0x000fea0003800000 */
.L_x_2605:
[----:B------:R-:W-:Y:S01]  /*1c070*/  IMAD.MOV.U32 R13, RZ, RZ, R16 ;  /* 0x000000ffff0d7224 */ /* 0x000fe200078e0010 */
[----:B------:R-:W-:Y:S01]  /*1c080*/  MOV R15, 0xffffffff ;  /* 0xffffffff000f7802 */ /* 0x000fe20000000f00 */
[----:B------:R-:W-:Y:S01]  /*1c090*/  IMAD.MOV.U32 R12, RZ, RZ, 0x1 ;  /* 0x00000001ff0c7424 */ /* 0x000fe200078e00ff */
[----:B------:R-:W-:Y:S01]  /*1c0a0*/  MOV R0, R14 ;  /* 0x0000000e00007202 */ /* 0x000fe20000000f00 */
[----:B------:R-:W-:Y:S02]  /*1c0b0*/  IMAD.MOV.U32 R11, RZ, RZ, 0x1f ;  /* 0x0000001fff0b7424 */ /* 0x000fe400078e00ff */
[----:B------:R-:W-:-:S07]  /*1c0c0*/  IMAD.IADD R7, R19, 0x1, R8 ;  /* 0x0000000113077824 */ /* 0x000fce00078e0208 */
[----:B------:R-:W-:Y:S05]  /*1c0d0*/  WARPSYNC.COLLECTIVE R15, `(.L_x_2607) ;  /* 0x000000000f087348 */ /* 0x000fea0003c00000 */
[----:B------:R0:W1:Y:S02]  /*1c0e0*/  SHFL.IDX P6, R14, R13, R12, R11 ;  /* 0x0000000c0d0e7389 */ /* 0x00006400000c000b */
[----:B01----:R-:W-:Y:S01]  /*1c0f0*/  ENDCOLLECTIVE ;  /* 0x000000000000791b */ /* 0x003fe20003800000 */
.L_x_2607:
        /* <DEDUP_REMOVED lines=11> */
[C---:B------:R-:W-:Y:S02]  /*1c1b0*/  ISETP.GE.U32.AND P5, PT, R8.reuse, 0x10, PT ;  /* 0x000000100800780c */ /* 0x040fe40003fa6070 */
[----:B--2---:R-:W-:Y:S02]  /*1c1c0*/  @!P1 MOV R17, R2 ;  /* 0x0000000200119202 */ /* 0x004fe40000000f00 */
[----:B------:R-:W-:-:S03]  /*1c1d0*/  ISETP.NE.AND P1, PT, R8, RZ, PT ;  /* 0x000000ff0800720c */ /* 0x000fc60003f25270 */
[----:B------:R-:W-:-:S10]  /*1c1e0*/  IMAD.MOV.U32 R13, RZ, RZ, R17 ;  /* 0x000000ffff0d7224 */ /* 0x000fd400078e0011 */
[----:B------:R-:W-:Y:S05]  /*1c1f0*/  WARPSYNC.COLLECTIVE R15, `(.L_x_2608) ;  /* 0x000000000f087348 */ /* 0x000fea0003c00000 */
[----:B------:R0:W1:Y:S02]  /*1c200*/  SHFL.UP P6, R14, R13, R12, R11 ;  /* 0x0400000c0d0e7389 */ /* 0x00006400000c000b */
[----:B01----:R-:W-:Y:S01]  /*1c210*/  ENDCOLLECTIVE ;  /* 0x000000000000791b */ /* 0x003fe20003800000 */
.L_x_2608:
[----:B------:R-:W-:Y:S01]  /*1c220*/  IMAD.MOV.U32 R12, RZ, RZ, 0x2 ;  /* 0x00000002ff0c7424 */ /* 0x000fe200078e00ff */
[----:B------:R-:W-:-:S05]  /*1c230*/  SEL R4, R14, RZ, P1 ;  /* 0x000000ff0e047207 */ /* 0x000fca0000800000 */
[----:B------:R-:W-:-:S05]  /*1c240*/  IMAD.IADD R4, R17, 0x1, R4 ;  /* 0x0000000111047824 */ /* 0x000fca00078e0204 */
[----:B------:R-:W-:-:S07]  /*1c250*/  MOV R13, R4 ;  /* 0x00000004000d7202 */ /* 0x000fce0000000f00 */
[----:B------:R-:W-:Y:S05]  /*1c260*/  WARPSYNC.COLLECTIVE R15, `(.L_x_2609) ;  /* 0x000000000f087348 */ /* 0x000fea0003c00000 */
[----:B------:R0:W1:Y:S02]  /*1c270*/  SHFL.UP P6, R14, R13, R12, R11 ;  /* 0x0400000c0d0e7389 */ /* 0x00006400000c000b */
[----:B01----:R-:W-:Y:S01]  /*1c280*/  ENDCOLLECTIVE ;  /* 0x000000000000791b */ /* 0x003fe20003800000 */
.L_x_2609:
[----:B------:R-:W-:Y:S02]  /*1c290*/  MOV R12, 0x4 ;  /* 0x00000004000c7802 */ /* 0x000fe40000000f00 */
[----:B------:R-:W-:-:S05]  /*1c2a0*/  SEL R3, R14, RZ, P2 ;  /* 0x000000ff0e037207 */ /* 0x000fca0001000000 */
[----:B------:R-:W-:-:S04]  /*1c2b0*/  IMAD.IADD R6, R4, 0x1, R3 ;  /* 0x0000000104067824 */ /* 0x000fc800078e0203 */
[----:B------:R-:W-:-:S07]  /*1c2c0*/  IMAD.MOV.U32 R13, RZ, RZ, R6 ;  /* 0x000000ffff0d7224 */ /* 0x000fce00078e0006 */
[----:B------:R-:W-:Y:S05]  /*1c2d0*/  WARPSYNC.COLLECTIVE R15, `(.L_x_2610) ;  /* 0x000000000f087348 */ /* 0x000fea0003c00000 */
[----:B------:R0:W1:Y:S02]  /*1c2e0*/  SHFL.UP P6, R14, R13, R12, R11 ;  /* 0x0400000c0d0e7389 */ /* 0x00006400000c000b */
[----:B01----:R-:W-:Y:S01]  /*1c2f0*/  ENDCOLLECTIVE ;  /* 0x000000000000791b */ /* 0x003fe20003800000 */
.L_x_2610:
[----:B------:R-:W-:Y:S01]  /*1c300*/  IMAD.MOV.U32 R12, RZ, RZ, 0x8 ;  /* 0x00000008ff0c7424 */ /* 0x000fe200078e00ff */
[----:B------:R-:W-:-:S05]  /*1c310*/  SEL R3, R14, RZ, P3 ;  /* 0x000000ff0e037207 */ /* 0x000fca0001800000 */
[----:B------:R-:W-:-:S04]  /*1c320*/  IMAD.IADD R2, R6, 0x1, R3 ;  /* 0x0000000106027824 */ /* 0x000fc800078e0203 */
[----:B------:R-:W-:-:S07]  /*1c330*/  IMAD.MOV.U32 R13, RZ, RZ, R2 ;  /* 0x000000ffff0d7224 */ /* 0x000fce00078e0002 */
[----:B------:R-:W-:Y:S05]  /*1c340*/  WARPSYNC.COLLECTIVE R15, `(.L_x_2611) ;  /* 0x000000000f087348 */ /* 0x000fea0003c00000 */
[----:B------:R0:W1:Y:S02]  /*1c350*/  SHFL.UP P6, R14, R13, R12, R11 ;  /* 0x0400000c0d0e7389 */ /* 0x00006400000c000b */
[----:B01----:R-:W-:Y:S01]  /*1c360*/  ENDCOLLECTIVE ;  /* 0x000000000000791b */ /* 0x003fe20003800000 */
.L_x_2611:
[----:B------:R-:W-:Y:S01]  /*1c370*/  IMAD.MOV.U32 R12, RZ, RZ, 0x10 ;  /* 0x00000010ff0c7424 */ /* 0x000fe200078e00ff */
[----:B------:R-:W-:-:S04]  /*1c380*/  SEL R3, R14, RZ, P4 ;  /* 0x000000ff0e037207 */ /* 0x000fc80002000000 */
[----:B------:R-:W-:-:S05]  /*1c390*/  IADD3 R3, R2, R3, RZ ;  /* 0x0000000302037210 */ /* 0x000fca0007ffe0ff */
[----:B------:R-:W-:-:S07]  /*1c3a0*/  IMAD.MOV.U32 R13, RZ, RZ, R3 ;  /* 0x000000ffff0d7224 */ /* 0x000fce00078e0003 */
[----:B------:R-:W-:Y:S05]  /*1c3b0*/  WARPSYNC.COLLECTIVE R15, `(.L_x_2612) ;  /* 0x000000000f087348 */ /* 0x000fea0003c00000 */
[----:B------:R0:W1:Y:S02]  /*1c3c0*/  SHFL.UP P6, R14, R13, R12, R11 ;  /* 0x0400000c0d0e7389 */ /* 0x00006400000c000b */
[----:B01----:R-:W-:Y:S01]  /*1c3d0*/  ENDCOLLECTIVE ;  /* 0x000000000000791b */ /* 0x003fe20003800000 */
.L_x_2612:
        /* <DEDUP_REMOVED lines=8> */
.L_x_2613:
[----:B------:R-:W-:Y:S05]  /*1c460*/  BRA `(.L_x_2614) ;  /* 0xffffffc4008c7947 */ /* 0x000fea000383ffff */
.L_x_2498:
[----:B------:R-:W-:Y:S01]  /*1c470*/  BSSY B0, `(.L_x_2615) ;  /* 0x0000008000007945 */ /* 0x000fe20003800000 */
[----:B-----5:R-:W-:Y:S01]  /*1c480*/  IMAD.MOV.U32 R13, RZ, RZ, R17 ;  /* 0x000000ffff0d7224 */ /* 0x020fe200078e0011 */
[----:B------:R-:W-:Y:S01]  /*1c490*/  MOV R12, 0x1 ;  /* 0x00000001000c7802 */ /* 0x000fe20000000f00 */
[----:B------:R-:W-:Y:S02]  /*1c4a0*/  IMAD.MOV.U32 R11, RZ, RZ, RZ ;  /* 0x000000ffff0b7224 */ /* 0x000fe400078e00ff */
[----:B------:R-:W-:-:S07]  /*1c4b0*/  IMAD.MOV.U32 R15, RZ, RZ, -0x1 ;  /* 0xffffffffff0f7424 */ /* 0x000fce00078e00ff */
[----:B0-----:R-:W-:Y:S05]  /*1c4c0*/  WARPSYNC.COLLECTIVE R15, `(.L_x_2616) ;  /* 0x000000000f087348 */ /* 0x001fea0003c00000 */
[----:B------:R1:W2:Y:S02]  /*1c4d0*/  SHFL.UP P6, R14, R13, R12, R11 ;  /* 0x0400000c0d0e7389 */ /* 0x0002a400000c000b */
[----:B012---:R-:W-:Y:S01]  /*1c4e0*/  ENDCOLLECTIVE ;  /* 0x000000000000791b */ /* 0x007fe20003800000 */
.L_x_2616:
[----:B------:R-:W-:Y:S05]  /*1c4f0*/  BSYNC B0 ;  /* 0x0000000000007941 */ /* 0x000fea0003800000 */
.L_x_2615:
[----:B------:R-:W-:Y:S01]  /*1c500*/  SEL R14, R14, RZ, P1 ;  /* 0x000000ff0e0e7207 */ /* 0x000fe20000800000 */
[----:B------:R-:W-:Y:S01]  /*1c510*/  IMAD.MOV.U32 R11, RZ, RZ, RZ ;  /* 0x000000ffff0b7224 */ /* 0x000fe200078e00ff */
[----:B------:R-:W-:Y:S01]  /*1c520*/  MOV R12, 0x2 ;  /* 0x00000002000c7802 */ /* 0x000fe20000000f00 */
[----:B------:R-:W-:Y:S02]  /*1c530*/  IMAD.MOV.U32 R15, RZ, RZ, -0x1 ;  /* 0xffffffffff0f7424 */ /* 0x000fe400078e00ff */
[----:B------:R-:W-:-:S07]  /*1c540*/  IMAD.IADD R13, R17, 0x1, R14 ;  /* 0x00000001110d7824 */ /* 0x000fce00078e020e */
[----:B------:R-:W-:Y:S05]  /*1c550*/  WARPSYNC.COLLECTIVE R15, `(.L_x_2617) ;  /* 0x000000000f087348 */ /* 0x000fea0003c00000 */
[----:B------:R0:W1:Y:S02]  /*1c560*/  SHFL.UP P6, R14, R13, R12, R11 ;  /* 0x0400000c0d0e7389 */ /* 0x00006400000c000b */
[----:B01----:R-:W-:Y:S01]  /*1c570*/  ENDCOLLECTIVE ;  /* 0x000000000000791b */ /* 0x003fe20003800000 */
.L_x_2617:
[----:B------:R-:W-:Y:S01]  /*1c580*/  IMAD.MOV.U32 R12, RZ, RZ, 0x4 ;  /* 0x00000004ff0c7424 */ /* 0x000fe200078e00ff */
[----:B------:R-:W-:-:S05]  /*1c590*/  SEL R2, R14, RZ, P2 ;  /* 0x000000ff0e027207 */ /* 0x000fca0001000000 */
[----:B------:R-:W-:-:S05]  /*1c5a0*/  IMAD.IADD R2, R13, 0x1, R2 ;  /* 0x000000010d027824 */ /* 0x000fca00078e0202 */
[----:B------:R-:W-:-:S07]  /*1c5b0*/  MOV R13, R2 ;  /* 0x00000002000d7202 */ /* 0x000fce0000000f00 */
[----:B------:R-:W-:Y:S05]  /*1c5c0*/  WARPSYNC.COLLECTIVE R15, `(.L_x_2618) ;  /* 0x000000000f087348 */ /* 0x000fea0003c00000 */
[----:B------:R0:W1:Y:S02]  /*1c5d0*/  SHFL.UP P6, R14, R13, R12, R11 ;  /* 0x0400000c0d0e7389 */ /* 0x00006400000c000b */
[----:B01----:R-:W-:Y:S01]  /*1c5e0*/  ENDCOLLECTIVE ;  /* 0x000000000000791b */ /* 0x003fe20003800000 */
.L_x_2618:
[----:B------:R-:W-:Y:S02]  /*1c5f0*/  MOV R12, 0x8 ;  /* 0x00000008000c7802 */ /* 0x000fe40000000f00 */
[----:B------:R-:W-:-:S05]  /*1c600*/  SEL R3, R14, RZ, P3 ;  /* 0x000000ff0e037207 */ /* 0x000fca0001800000 */
[----:B------:R-:W-:-:S04]  /*1c610*/  IMAD.IADD R3, R2, 0x1, R3 ;  /* 0x0000000102037824 */ /* 0x000fc800078e0203 */
[----:B------:R-:W-:-:S07]  /*1c620*/  IMAD.MOV.U32 R13, RZ, RZ, R3 ;  /* 0x000000ffff0d7224 */ /* 0x000fce00078e0003 */
[----:B------:R-:W-:Y:S05]  /*1c630*/  WARPSYNC.COLLECTIVE R15, `(.L_x_2619) ;  /* 0x000000000f087348 */ /* 0x000fea0003c00000 */
[----:B------:R0:W1:Y:S02]  /*1c640*/  SHFL.UP P6, R14, R13, R12, R11 ;  /* 0x0400000c0d0e7389 */ /* 0x00006400000c000b */
[----:B01----:R-:W-:Y:S01]  /*1c650*/  ENDCOLLECTIVE ;  /* 0x000000000000791b */ /* 0x003fe20003800000 */
.L_x_2619:
[----:B------:R-:W-:Y:S01]  /*1c660*/  IMAD.MOV.U32 R12, RZ, RZ, 0x10 ;  /* 0x00000010ff0c7424 */ /* 0x000fe200078e00ff */
[----:B------:R-:W-:-:S05]  /*1c670*/  SEL R4, R14, RZ, P4 ;  /* 0x000000ff0e047207 */ /* 0x000fca0002000000 */
[----:B------:R-:W-:-:S04]  /*1c680*/  IMAD.IADD R4, R3, 0x1, R4 ;  /* 0x0000000103047824 */ /* 0x000fc800078e0204 */
[----:B------:R-:W-:-:S07]  /*1c690*/  IMAD.MOV.U32 R13, RZ, RZ, R4 ;  /* 0x000000ffff0d7224 */ /* 0x000fce00078e0004 */
[----:B------:R-:W-:Y:S05]  /*1c6a0*/  WARPSYNC.COLLECTIVE R15, `(.L_x_2620) ;  /* 0x000000000f087348 */ /* 0x000fea0003c00000 */
[----:B------:R0:W1:Y:S02]  /*1c6b0*/  SHFL.UP P6, R14, R13, R12, R11 ;  /* 0x0400000c0d0e7389 */ /* 0x00006400000c000b */
[----:B01----:R-:W-:Y:S01]  /*1c6c0*/  ENDCOLLECTIVE ;  /* 0x000000000000791b */ /* 0x003fe20003800000 */
.L_x_2620:
        /* <DEDUP_REMOVED lines=8> */
.L_x_2621:
[----:B------:R-:W-:Y:S05]  /*1c750*/  BRA `(.L_x_2622) ;  /* 0xffffffc4006c7947 */ /* 0x000fea000383ffff */
.L_x_2500:
[----:B------:R-:W-:Y:S01]  /*1c760*/  BSSY B0, `(.L_x_2623) ;  /* 0x0000006000007945 */ /* 0x000fe20003800000 */
[----:B------:R-:W-:Y:S02]  /*1c770*/  PLOP3.LUT P6, PT, P6, PT, PT, 0x8, 0x0 ;  /* 0x000000000000781c */ /* 0x000fe400037ce170 */
[----:B------:R-:W-:-:S11]  /*1c780*/  MOV R15, 0xffffffff ;  /* 0xffffffff000f7802 */ /* 0x000fd60000000f00 */
[----:B0-----:R-:W-:Y:S05]  /*1c790*/  WARPSYNC.COLLECTIVE R15, `(.L_x_2624) ;  /* 0x000000000f087348 */ /* 0x001fea0003c00000 */
[----:B------:R-:W-:Y:S01]  /*1c7a0*/  VOTE.ANY R14, PT, P6 ;  /* 0x00000000000e7806 */ /* 0x000fe200030e0100 */
[----:B0-----:R-:W-:Y:S06]  /*1c7b0*/  ENDCOLLECTIVE ;  /* 0x000000000000791b */ /* 0x001fec0003800000 */
.L_x_2624:
[----:B------:R-:W-:Y:S05]  /*1c7c0*/  BSYNC B0 ;  /* 0x0000000000007941 */ /* 0x000fea0003800000 */
.L_x_2623:
        /* <DEDUP_REMOVED lines=9> */
.L_x_2625:
[----:B------:R-:W-:Y:S01]  /*1c860*/  IMAD.MOV.U32 R17, RZ, RZ, R14 ;  /* 0x000000ffff117224 */ /* 0x000fe200078e000e */
[----:B------:R-:W-:Y:S06]  /*1c870*/  BRA `(.L_x_2626) ;  /* 0xffffffc4005c7947 */ /* 0x000fec000383ffff */
.L_x_2502:
[----:B------:R-:W-:Y:S01]  /*1c880*/  BSSY B0, `(.L_x_2627) ;  /* 0x0000007000007945 */ /* 0x000fe20003800000 */
[----:B------:R-:W-:Y:S01]  /*1c890*/  IMAD.MOV.U32 R13, RZ, RZ, R3 ;  /* 0x000000ffff0d7224 */ /* 0x000fe200078e0003 */
[----:B------:R-:W-:Y:S01]  /*1c8a0*/  MOV R11, 0x1f ;  /* 0x0000001f000b7802 */ /* 0x000fe20000000f00 */
[----:B------:R-:W-:-:S07]  /*1c8b0*/  IMAD.MOV.U32 R15, RZ, RZ, -0x1 ;  /* 0xffffffffff0f7424 */ /* 0x000fce00078e00ff */
[----:B012---:R-:W-:Y:S05]  /*1c8c0*/  WARPSYNC.COLLECTIVE R15, `(.L_x_2628) ;  /* 0x000000000f087348 */ /* 0x007fea0003c00000 */
[----:B------:R3:W4:Y:S02]  /*1c8d0*/  SHFL.IDX P6, R14, R13, R12, R11 ;  /* 0x0000000c0d0e7389 */ /* 0x00072400000c000b */
[----:B01234-:R-:W-:Y:S01]  /*1c8e0*/  ENDCOLLECTIVE ;  /* 0x000000000000791b */ /* 0x01ffe20003800000 */
.L_x_2628:
[----:B------:R-:W-:Y:S05]  /*1c8f0*/  BSYNC B0 ;  /* 0x0000000000007941 */ /* 0x000fea0003800000 */
.L_x_2627:
[----:B------:R-:W-:Y:S05]  /*1c900*/  BRA `(.L_x_2501) ;  /* 0xffffffc400547947 */ /* 0x000fea000383ffff */
.L_x_2506:
[----:B0-----:R0:W3:Y:S02]  /*1c910*/  SYNCS.PHASECHK.TRANS64.TRYWAIT P0, [R9+URZ+0x16820], R0 ;  /* 0x01682000090075a7 */ /* 0x0010e4000800017f */
[----:B---3--:R-:W-:Y:S05]  /*1c920*/  @!P0 NANOSLEEP.SYNCS 0x989680 ;  /* 0x009896800000895d */ /* 0x008fea0003900000 */
[----:B------:R-:W3:Y:S02]  /*1c930*/  @!P0 SYNCS.PHASECHK.TRANS64 P0, [R9+URZ+0x16820], R0 ;  /* 0x01682000090085a7 */ /* 0x000ee4000800007f */
[----:B---3--:R-:W-:Y:S05]  /*1c940*/  @!P0 BRA `(.L_x_2506) ;  /* 0xfffffffc00f08947 */ /* 0x008fea000383ffff */
[----:B------:R-:W-:Y:S05]  /*1c950*/  BRA `(.L_x_2629) ;  /* 0xffffffc800cc7947 */ /* 0x000fea000383ffff */
.L_x_2507:
[----:B------:R-:W3:Y:S01]  /*1c960*/  S2R R2, SR_TID.X ;  /* 0x0000000000027919 */ /* 0x000ee20000002100 */
[----:B------:R-:W-:Y:S01]  /*1c970*/  BSSY B0, `(.L_x_2630) ;  /* 0x000000a000007945 */ /* 0x000fe20003800000 */
[----:B------:R-:W-:Y:S01]  /*1c980*/  IMAD.MOV.U32 R12, RZ, RZ, RZ ;  /* 0x000000ffff0c7224 */ /* 0x000fe200078e00ff */
[----:B------:R-:W-:Y:S01]  /*1c990*/  MOV R11, 0x1f ;  /* 0x0000001f000b7802 */ /* 0x000fe20000000f00 */
[----:B------:R-:W-:Y:S01]  /*1c9a0*/  IMAD.MOV.U32 R15, RZ, RZ, -0x1 ;  /* 0xffffffffff0f7424 */ /* 0x000fe200078e00ff */
[----:B---3--:R-:W-:-:S04]  /*1c9b0*/  SHF.R.U32.HI R2, RZ, 0x5, R2 ;  /* 0x00000005ff027819 */ /* 0x008fc80000011602 */
[----:B------:R-:W-:-:S05]  /*1c9c0*/  LOP3.LUT R2, R2, 0x3, RZ, 0xc0, !PT ;  /* 0x0000000302027812 */ /* 0x000fca00078ec0ff */
[----:B------:R-:W-:-:S07]  /*1c9d0*/  IMAD.MOV.U32 R13, RZ, RZ, R2 ;  /* 0x000000ffff0d7224 */ /* 0x000fce00078e0002 */
[----:B012-4-:R-:W-:Y:S05]  /*1c9e0*/  WARPSYNC.COLLECTIVE R15, `(.L_x_2631) ;  /* 0x000000000f087348 */ /* 0x017fea0003c00000 */
[----:B------:R3:W0:Y:S02]  /*1c9f0*/  SHFL.IDX P6, R14, R13, R12, R11 ;  /* 0x0000000c0d0e7389 */ /* 0x00062400000c000b */
[----:B01234-:R-:W-:Y:S01]  /*1ca00*/  ENDCOLLECTIVE ;  /* 0x000000000000791b */ /* 0x01ffe20003800000 */
.L_x_2631:
[----:B------:R-:W-:Y:S05]  /*1ca10*/  BSYNC B0 ;  /* 0x0000000000007941 */ /* 0x000fea0003800000 */
.L_x_2630:
[----:B------:R-:W-:Y:S05]  /*1ca20*/  BRA `(.L_x_2632) ;  /* 0xffffffc800b47947 */ /* 0x000fea000383ffff */
.L_x_2508:
[----:B------:R-:W-:Y:S01]  /*1ca30*/  BSSY B0, `(.L_x_2633) ;  /* 0x0000006000007945 */ /* 0x000fe20003800000 */
[----:B------:R-:W-:-:S07]  /*1ca40*/  IMAD.MOV.U32 R15, RZ, RZ, -0x1 ;  /* 0xffffffffff0f7424 */ /* 0x000fce00078e00ff */
[----:B012-4-:R-:W-:Y:S05]  /*1ca50*/  WARPSYNC.COLLECTIVE R15, `(.L_x_2634) ;  /* 0x000000000f0c7348 */ /* 0x017fea0003c00000 */
[----:B------:R-:W-:Y:S02]  /*1ca60*/  ELECT P6, UR62, PT ;  /* 0x00000000003e782f */ /* 0x000fe400038c0000 */
[----:B------:R-:W-:Y:S01]  /*1ca70*/  MOV R14, UR62 ;  /* 0x0000003e000e7c02 */ /* 0x000fe20008000f00 */
[----:B012-4-:R-:W-:Y:S10]  /*1ca80*/  ENDCOLLECTIVE ;  /* 0x000000000000791b */ /* 0x017ff40003800000 */
.L_x_2634:
[----:B------:R-:W-:Y:S05]  /*1ca90*/  BSYNC B0 ;  /* 0x0000000000007941 */ /* 0x000fea0003800000 */
.L_x_2633:
[----:B------:R-:W-:Y:S05]  /*1caa0*/  BRA `(.L_x_2635) ;  /* 0xffffffc800a87947 */ /* 0x000fea000383ffff */
.L_x_2510:
[----:B0-----:R0:W2:Y:S02]  /*1cab0*/  SYNCS.PHASECHK.TRANS64.TRYWAIT P0, [R6+URZ], R3 ;  /* 0x00000003060075a7 */ /* 0x0010a4000800017f */
[----:B--2---:R-:W-:Y:S05]  /*1cac0*/  @!P0 NANOSLEEP.SYNCS 0x989680 ;  /* 0x009896800000895d */ /* 0x004fea0003900000 */
[----:B------:R-:W2:Y:S02]  /*1cad0*/  @!P0 SYNCS.PHASECHK.TRANS64 P0, [R6+URZ], R3 ;  /* 0x00000003060085a7 */ /* 0x000ea4000800007f */
[----:B--2---:R-:W-:Y:S05]  /*1cae0*/  @!P0 BRA `(.L_x_2510) ;  /* 0xfffffffc00f08947 */ /* 0x004fea000383ffff */
[----:B------:R-:W-:Y:S05]  /*1caf0*/  BRA `(.L_x_2636) ;  /* 0xffffffc800dc7947 */ /* 0x000fea000383ffff */
.L_x_2511:
[----:B--2---:R2:W3:Y:S02]  /*1cb00*/  SYNCS.PHASECHK.TRANS64.TRYWAIT P0, [R7+URZ], R2 ;  /* 0x00000002070075a7 */ /* 0x0044e4000800017f */
[----:B---3--:R-:W-:Y:S05]  /*1cb10*/  @!P0 NANOSLEEP.SYNCS 0x989680 ;  /* 0x009896800000895d */ /* 0x008fea0003900000 */
[----:B------:R-:W3:Y:S02]  /*1cb20*/  @!P0 SYNCS.PHASECHK.TRANS64 P0, [R7+URZ], R2 ;  /* 0x00000002070085a7 */ /* 0x000ee4000800007f */
[----:B---3--:R-:W-:Y:S05]  /*1cb30*/  @!P0 BRA `(.L_x_2511) ;  /* 0xfffffffc00f08947 */ /* 0x008fea000383ffff */
[----:B------:R-:W-:Y:S05]  /*1cb40*/  BRA `(.L_x_2637) ;  /* 0xffffffc800d07947 */ /* 0x000fea000383ffff */
.L_x_2513:
[----:B---3--:R3:W0:Y:S02]  /*1cb50*/  SYNCS.PHASECHK.TRANS64.TRYWAIT P0, [R4+URZ], R3 ;  /* 0x00000003040075a7 */ /* 0x008624000800017f */
[----:B0-----:R-:W-:Y:S05]  /*1cb60*/  @!P0 NANOSLEEP.SYNCS 0x989680 ;  /* 0x009896800000895d */ /* 0x001fea0003900000 */
[----:B------:R-:W0:Y:S02]  /*1cb70*/  @!P0 SYNCS.PHASECHK.TRANS64 P0, [R4+URZ], R3 ;  /* 0x00000003040085a7 */ /* 0x000e24000800007f */
[----:B0-----:R-:W-:Y:S05]  /*1cb80*/  @!P0 BRA `(.L_x_2513) ;  /* 0xfffffffc00f08947 */ /* 0x001fea000383ffff */
[----:B------:R-:W-:Y:S05]  /*1cb90*/  BRA `(.L_x_2638) ;  /* 0xffffffc800d47947 */ /* 0x000fea000383ffff */
.L_x_2639:
        /* <DEDUP_REMOVED lines=14> */
.L_x_2648:


//--------------------- .nv.global.init           --------------------------
	.section	.nv.global.init,"aw",@progbits
.nv.global.init:
	.type		$str$20,@object
	.size		$str$20,($str$21 - $str$20)
$str$20:
        /*0000*/ 	.byte	0x28, 0x61, 0x64, 0x64, 0x72, 0x65, 0x73, 0x73, 0x20, 0x26, 0x20, 0x6d, 0x61, 0x73, 0x6b, 0x29
        /*0010*/ 	.byte	0x20, 0x3d, 0x3d, 0x20, 0x30, 0x00
	.type		$str$21,@object
	.size		$str$21,(__unnamed_4 - $str$21)
$str$21:
        /*0016*/ 	.byte	0x2f, 0x74, 0x6d, 0x70, 0x2f, 0x6f, 0x73, 0x73, 0x5f, 0x6b, 0x65, 0x72, 0x6e, 0x65, 0x6c, 0x73
        /*0026*/ 	.byte	0x5f, 0x73, 0x72, 0x63, 0x2f, 0x66, 0x6c, 0x61, 0x73, 0x68, 0x5f, 0x61, 0x74, 0x74, 0x65, 0x6e
        /*0036*/ 	.byte	0x74, 0x69, 0x6f, 0x6e, 0x2f, 0x63, 0x73, 0x72, 0x63, 0x2f, 0x63, 0x75, 0x74, 0x6c, 0x61, 0x73
        /*0046*/ 	.byte	0x73, 0x2f, 0x69, 0x6e, 0x63, 0x6c, 0x75, 0x64, 0x65, 0x2f, 0x63, 0x75, 0x74, 0x65, 0x2f, 0x70
        /*0056*/ 	.byte	0x6f, 0x69, 0x6e, 0x74, 0x65, 0x72, 0x5f, 0x66, 0x6c, 0x61, 0x67, 0x67, 0x65, 0x64, 0x2e, 0x68
        /*0066*/ 	.byte	0x70, 0x70, 0x00
	.type		__unnamed_4,@object
	.size		__unnamed_4,(__unnamed_9 - __unnamed_4)
__unnamed_4:
        /* <DEDUP_REMOVED lines=23> */
        /*01d9*/ 	.byte	0x3a, 0x43, 0x3c, 0x30, 0x3e, 0x3e, 0x3e, 0x3e, 0x3e, 0x20, 0x26, 0x5d, 0x00
	.type		__unnamed_9,@object
	.size		__unnamed_9,(__unnamed_5 - __unnamed_9)
__unnamed_9:
        /* <DEDUP_REMOVED lines=24> */
        /*0366*/ 	.byte	0x00
	.type		__unnamed_5,@object
	.size		__unnamed_5,(__unnamed_3 - __unnamed_5)
__unnamed_5:
        /* <DEDUP_REMOVED lines=25> */
	.type		__unnamed_3,@object
	.size		__unnamed_3,(__unnamed_2 - __unnamed_3)
__unnamed_3:
        /* <DEDUP_REMOVED lines=28> */
        /*06a8*/ 	.byte	0x32, 0x3e, 0x3e, 0x3e, 0x3e, 0x3e, 0x5d, 0x00
	.type		__unnamed_2,@object
	.size		__unnamed_2,(__unnamed_7 - __unnamed_2)
__unnamed_2:
        /* <DEDUP_REMOVED lines=29> */
	.type		__unnamed_7,@object
	.size		__unnamed_7,(__unnamed_8 - __unnamed_7)
__unnamed_7:
        /* <DEDUP_REMOVED lines=28> */
        /*0a38*/ 	.byte	0x38, 0x38, 0x3e, 0x3e, 0x3e, 0x3e, 0x3e, 0x5d, 0x00
	.type		__unnamed_8,@object
	.size		__unnamed_8,(__unnamed_1 - __unnamed_8)
__unnamed_8:
        /* <DEDUP_REMOVED lines=29> */
	.type		__unnamed_1,@object
	.size		__unnamed_1,(__unnamed_6 - __unnamed_1)
__unnamed_1:
        /* <DEDUP_REMOVED lines=28> */
        /*0dca*/ 	.byte	0x32, 0x3e, 0x3e, 0x3e, 0x3e, 0x3e, 0x20, 0x26, 0x5d, 0x00
	.type		__unnamed_6,@object
	.size		__unnamed_6,(.L_5 - __unnamed_6)
__unnamed_6:
        /* <DEDUP_REMOVED lines=28> */
        /*0f94*/ 	.byte	0x38, 0x38, 0x3e, 0x3e, 0x3e, 0x3e, 0x3e, 0x20, 0x26, 0x5d, 0x00
.L_5:


//--------------------- .nv.shared._ZN7cutlass13device_kernelIN5flash11enable_sm90INS1_16FlashAttnFwdSm90INS1_25CollectiveMainloopFwdSm90ILi2EN4cute5tupleIJNS5_1CILi1EEES8_S8_EEENS6_IJNS7_ILi192EEESA_NS7_ILi64EEEEEELi64ENS_6half_tEfNS_4arch4Sm90ELb0ELb0ELb1ELb0ELb0ELb0ELb0ELb0ELb1ELb1ELb0ELb0EEENS1_21CollectiveEpilogueFwdINS6_IJSA_SB_SA_EEES9_SD_SF_Li384ELb0ELb1ELb0ELb0EEENS1_29StaticPersistentTileSchedulerILb0EEEEEEEEEvNT_6ParamsE --------------------------
	.section	.nv.shared._ZN7cutlass13device_kernelIN5flash11enable_sm90INS1_16FlashAttnFwdSm90INS1_25CollectiveMainloopFwdSm90ILi2EN4cute5tupleIJNS5_1CILi1EEES8_S8_EEENS6_IJNS7_ILi192EEESA_NS7_ILi64EEEEEELi64ENS_6half_tEfNS_4arch4Sm90ELb0ELb0ELb1ELb0ELb0ELb0ELb0ELb0ELb1ELb1ELb0ELb0EEENS1_21CollectiveEpilogueFwdINS6_IJSA_SB_SA_EEES9_SD_SF_Li384ELb0ELb1ELb0ELb0EEENS1_29StaticPersistentTileSchedulerILb0EEEEEEEEEvNT_6ParamsE,"aw",@nobits
	.sectionflags	@""
	.align	16
	.zero		1024


//--------------------- .nv.shared.reserved.0     --------------------------
	.section	.nv.shared.reserved.0,"aw",@nobits
	.weak		__nv_reservedSMEM_offset_0_alias
	.size		__nv_reservedSMEM_offset_0_alias, 0, 0
	.other		__nv_reservedSMEM_offset_0_alias,@"STO_CUDA_RESERVED_SHARED STV_DEFAULT"
__nv_reservedSMEM_offset_0_alias:
	.zero		0


//--------------------- .nv.global                --------------------------
	.section	.nv.global,"aw",@nobits
.nv.global:
	.type		_ZN81_INTERNAL_22e206b4_45_flash_fwd_hdim64_fp16_softcap_packgqa_sm90_cu_59c7631c_34904cute1_E,@object
	.size		_ZN81_INTERNAL_22e206b4_45_flash_fwd_hdim64_fp16_softcap_packgqa_sm90_cu_59c7631c_34904cute1_E,(_ZN81_INTERNAL_22e206b4_45_flash_fwd_hdim64_fp16_softcap_packgqa_sm90_cu_59c7631c_34904cuda3std3__45__cpo6cbeginE - _ZN81_INTERNAL_22e206b4_45_flash_fwd_hdim64_fp16_softcap_packgqa_sm90_cu_59c7631c_34904cute1_E)
_ZN81_INTERNAL_22e206b4_45_flash_fwd_hdim64_fp16_softcap_packgqa_sm90_cu_59c7631c_34904cute1_E:
	.zero		1
	.type		_ZN81_INTERNAL_22e206b4_45_flash_fwd_hdim64_fp16_softcap_packgqa_sm90_cu_59c7631c_34904cuda3std3__45__cpo6cbeginE,@object
	.size		_ZN81_INTERNAL_22e206b4_45_flash_fwd_hdim64_fp16_softcap_packgqa_sm90_cu_59c7631c_34904cuda3std3__45__cpo6cbeginE,(_ZN81_INTERNAL_22e206b4_45_flash_fwd_hdim64_fp16_softcap_packgqa_sm90_cu_59c7631c_34904cuda3std3__48in_placeE - _ZN81_INTERNAL_22e206b4_45_flash_fwd_hdim64_fp16_softcap_packgqa_sm90_cu_59c7631c_34904cuda3std3__45__cpo6cbeginE)
_ZN81_INTERNAL_22e206b4_45_flash_fwd_hdim64_fp16_softcap_packgqa_sm90_cu_59c7631c_34904cuda3std3__45__cpo6cbeginE:
	.zero		1
	.type		_ZN81_INTERNAL_22e206b4_45_flash_fwd_hdim64_fp16_softcap_packgqa_sm90_cu_59c7631c_34904cuda3std3__48in_placeE,@object
	.size		_ZN81_INTERNAL_22e206b4_45_flash_fwd_hdim64_fp16_softcap_packgqa_sm90_cu_59c7631c_34904cuda3std3__48in_placeE,(_ZN81_INTERNAL_22e206b4_45_flash_fwd_hdim64_fp16_softcap_packgqa_sm90_cu_59c7631c_34904cuda3std6ranges3__45__cpo9iter_moveE - _ZN81_INTERNAL_22e206b4_45_flash_fwd_hdim64_fp16_softcap_packgqa_sm90_cu_59c7631c_34904cuda3std3__48in_placeE)
_ZN81_INTERNAL_22e206b4_45_flash_fwd_hdim64_fp16_softcap_packgqa_sm90_cu_59c7631c_34904cuda3std3__48in_placeE:
	.zero		1
	.type		_ZN81_INTERNAL_22e206b4_45_flash_fwd_hdim64_fp16_softcap_packgqa_sm90_cu_59c7631c_34904cuda3std6ranges3__45__cpo9iter_moveE,@object
	.size		_ZN81_INTERNAL_22e206b4_45_flash_fwd_hdim64_fp16_softcap_packgqa_sm90_cu_59c7631c_34904cuda3std6ranges3__45__cpo9iter_moveE,(_ZN81_INTERNAL_22e206b4_45_flash_fwd_hdim64_fp16_softcap_packgqa_sm90_cu_59c7631c_34904cuda3std3__45__cpo5beginE - _ZN81_INTERNAL_22e206b4_45_flash_fwd_hdim64_fp16_softcap_packgqa_sm90_cu_59c7631c_34904cuda3std6ranges3__45__cpo9iter_moveE)
_ZN81_INTERNAL_22e206b4_45_flash_fwd_hdim64_fp16_softcap_packgqa_sm90_cu_59c7631c_34904cuda3std6ranges3__45__cpo9iter_moveE:
	.zero		1
	.type		_ZN81_INTERNAL_22e206b4_45_flash_fwd_hdim64_fp16_softcap_packgqa_sm90_cu_59c7631c_34904cuda3std3__45__cpo5beginE,@object
	.size		_ZN81_INTERNAL_22e206b4_45_flash_fwd_hdim64_fp16_softcap_packgqa_sm90_cu_59c7631c_34904cuda3std3__45__cpo5beginE,(_ZN81_INTERNAL_22e206b4_45_flash_fwd_hdim64_fp16_softcap_packgqa_sm90_cu_59c7631c_34904cuda3std3__483_GLOBAL__N__22e206b4_45_flash_fwd_hdim64_fp16_softcap_packgqa_sm90_cu_59c7631c_34906ignoreE - _ZN81_INTERNAL_22e206b4_45_flash_fwd_hdim64_fp16_softcap_packgqa_sm90_cu_59c7631c_34904cuda3std3__45__cpo5beginE)
_ZN81_INTERNAL_22e206b4_45_flash_fwd_hdim64_fp16_softcap_packgqa_sm90_cu_59c7631c_34904cuda3std3__45__cpo5beginE:
	.zero		1
	.type		_ZN81_INTERNAL_22e206b4_45_flash_fwd_hdim64_fp16_softcap_packgqa_sm90_cu_59c7631c_34904cuda3std3__483_GLOBAL__N__22e206b4_45_flash_fwd_hdim64_fp16_softcap_packgqa_sm90_cu_59c7631c_34906ignoreE,@object
	.size		_ZN81_INTERNAL_22e206b4_45_flash_fwd_hdim64_fp16_softcap_packgqa_sm90_cu_59c7631c_34904cuda3std3__483_GLOBAL__N__22e206b4_45_flash_fwd_hdim64_fp16_softcap_packgqa_sm90_cu_59c7631c_34906ignoreE,(_ZN81_INTERNAL_22e206b4_45_flash_fwd_hdim64_fp16_softcap_packgqa_sm90_cu_59c7631c_34904cute7productE - _ZN81_INTERNAL_22e206b4_45_flash_fwd_hdim64_fp16_softcap_packgqa_sm90_cu_59c7631c_34904cuda3std3__483_GLOBAL__N__22e206b4_45_flash_fwd_hdim64_fp16_softcap_packgqa_sm90_cu_59c7631c_34906ignoreE)
_ZN81_INTERNAL_22e206b4_45_flash_fwd_hdim64_fp16_softcap_packgqa_sm90_cu_59c7631c_34904cuda3std3__483_GLOBAL__N__22e206b4_45_flash_fwd_hdim64_fp16_softcap_packgqa_sm90_cu_59c7631c_34906ignoreE:
	.zero		1
	.type		_ZN81_INTERNAL_22e206b4_45_flash_fwd_hdim64_fp16_softcap_packgqa_sm90_cu_59c7631c_34904cute7productE,@object
	.size		_ZN81_INTERNAL_22e206b4_45_flash_fwd_hdim64_fp16_softcap_packgqa_sm90_cu_59c7631c_34904cute7productE,(_ZN81_INTERNAL_22e206b4_45_flash_fwd_hdim64_fp16_softcap_packgqa_sm90_cu_59c7631c_34904cuda3std3__45__cpo3endE - _ZN81_INTERNAL_22e206b4_45_flash_fwd_hdim64_fp16_softcap_packgqa_sm90_cu_59c7631c_34904cute7productE)
_ZN81_INTERNAL_22e206b4_45_flash_fwd_hdim64_fp16_softcap_packgqa_sm90_cu_59c7631c_34904cute7productE:
	.zero		1
	.type		_ZN81_INTERNAL_22e206b4_45_flash_fwd_hdim64_fp16_softcap_packgqa_sm90_cu_59c7631c_34904cuda3std3__45__cpo3endE,@object
	.size		_ZN81_INTERNAL_22e206b4_45_flash_fwd_hdim64_fp16_softcap_packgqa_sm90_cu_59c7631c_34904cuda3std3__45__cpo3endE,(_ZN81_INTERNAL_22e206b4_45_flash_fwd_hdim64_fp16_softcap_packgqa_sm90_cu_59c7631c_34904cuda3std3__419piecewise_constructE - _ZN81_INTERNAL_22e206b4_45_flash_fwd_hdim64_fp16_softcap_packgqa_sm90_cu_59c7631c_34904cuda3std3__45__cpo3endE)
_ZN81_INTERNAL_22e206b4_45_flash_fwd_hdim64_fp16_softcap_packgqa_sm90_cu_59c7631c_34904cuda3std3__45__cpo3endE:
	.zero		1
	.type		_ZN81_INTERNAL_22e206b4_45_flash_fwd_hdim64_fp16_softcap_packgqa_sm90_cu_59c7631c_34904cuda3std3__419piecewise_constructE,@object
	.size		_ZN81_INTERNAL_22e206b4_45_flash_fwd_hdim64_fp16_softcap_packgqa_sm90_cu_59c7631c_34904cuda3std3__419piecewise_constructE,(_ZN81_INTERNAL_22e206b4_45_flash_fwd_hdim64_fp16_softcap_packgqa_sm90_cu_59c7631c_34904cuda3std3__45__cpo4cendE - _ZN81_INTERNAL_22e206b4_45_flash_fwd_hdim64_fp16_softcap_packgqa_sm90_cu_59c7631c_34904cuda3std3__419piecewise_constructE)
_ZN81_INTERNAL_22e206b4_45_flash_fwd_hdim64_fp16_softcap_packgqa_sm90_cu_59c7631c_34904cuda3std3__419piecewise_constructE:
	.zero		1
	.type		_ZN81_INTERNAL_22e206b4_45_flash_fwd_hdim64_fp16_softcap_packgqa_sm90_cu_59c7631c_34904cuda3std3__45__cpo4cendE,@object
	.size		_ZN81_INTERNAL_22e206b4_45_flash_fwd_hdim64_fp16_softcap_packgqa_sm90_cu_59c7631c_34904cuda3std3__45__cpo4cendE,(_ZN81_INTERNAL_22e206b4_45_flash_fwd_hdim64_fp16_softcap_packgqa_sm90_cu_59c7631c_34904cuda3std6ranges3__45__cpo4swapE - _ZN81_INTERNAL_22e206b4_45_flash_fwd_hdim64_fp16_softcap_packgqa_sm90_cu_59c7631c_34904cuda3std3__45__cpo4cendE)
_ZN81_INTERNAL_22e206b4_45_flash_fwd_hdim64_fp16_softcap_packgqa_sm90_cu_59c7631c_34904cuda3std3__45__cpo4cendE:
	.zero		1
	.type		_ZN81_INTERNAL_22e206b4_45_flash_fwd_hdim64_fp16_softcap_packgqa_sm90_cu_59c7631c_34904cuda3std6ranges3__45__cpo4swapE,@object
	.size		_ZN81_INTERNAL_22e206b4_45_flash_fwd_hdim64_fp16_softcap_packgqa_sm90_cu_59c7631c_34904cuda3std6ranges3__45__cpo4swapE,(.L_16 - _ZN81_INTERNAL_22e206b4_45_flash_fwd_hdim64_fp16_softcap_packgqa_sm90_cu_59c7631c_34904cuda3std6ranges3__45__cpo4swapE)
_ZN81_INTERNAL_22e206b4_45_flash_fwd_hdim64_fp16_softcap_packgqa_sm90_cu_59c7631c_34904cuda3std6ranges3__45__cpo4swapE:
	.zero		1
.L_16:


//--------------------- .nv.shared._ZN7cutlass13device_kernelIN5flash11enable_sm90INS1_16FlashAttnFwdSm90INS1_25CollectiveMainloopFwdSm90ILi2EN4cute5tupleIJNS5_1CILi1EEES8_S8_EEENS6_IJNS7_ILi192EEESA_NS7_ILi64EEEEEELi64ENS_6half_tEfNS_4arch4Sm90ELb0ELb0ELb1ELb1ELb0ELb0ELb0ELb0ELb1ELb1ELb0ELb0EEENS1_21CollectiveEpilogueFwdINS6_IJSA_SB_SA_EEES9_SD_SF_Li384ELb1ELb1ELb0ELb0EEENS1_36VarlenDynamicPersistentTileSchedulerILi192ELi192ELi384ELi128ELb0ELb1ELb1ELb0ELb1ELb1EEEEEEEEEvNT_6ParamsE --------------------------
	.section	.nv.shared._ZN7cutlass13device_kernelIN5flash11enable_sm90INS1_16FlashAttnFwdSm90INS1_25CollectiveMainloopFwdSm90ILi2EN4cute5tupleIJNS5_1CILi1EEES8_S8_EEENS6_IJNS7_ILi192EEESA_NS7_ILi64EEEEEELi64ENS_6half_tEfNS_4arch4Sm90ELb0ELb0ELb1ELb1ELb0ELb0ELb0ELb0ELb1ELb1ELb0ELb0EEENS1_21CollectiveEpilogueFwdINS6_IJSA_SB_SA_EEES9_SD_SF_Li384ELb1ELb1ELb0ELb0EEENS1_36VarlenDynamicPersistentTileSchedulerILi192ELi192ELi384ELi128ELb0ELb1ELb1ELb0ELb1ELb1EEEEEEEEEvNT_6ParamsE,"aw",@nobits
	.sectionflags	@""
	.align	16
	.zero		1024


//--------------------- .nv.shared._ZN7cutlass13device_kernelIN5flash11enable_sm90INS1_16FlashAttnFwdSm90INS1_25CollectiveMainloopFwdSm90ILi2EN4cute5tupleIJNS5_1CILi1EEES8_S8_EEENS6_IJNS7_ILi192EEESA_NS7_ILi64EEEEEELi64ENS_6half_tEfNS_4arch4Sm90ELb0ELb0ELb1ELb1ELb0ELb1ELb0ELb0ELb1ELb1ELb0ELb0EEENS1_21CollectiveEpilogueFwdINS6_IJSA_SB_SA_EEES9_SD_SF_Li384ELb1ELb1ELb0ELb0EEENS1_36VarlenDynamicPersistentTileSchedulerILi192ELi192ELi384ELi128ELb0ELb1ELb1ELb0ELb1ELb1EEEEEEEEEvNT_6ParamsE --------------------------
	.section	.nv.shared._ZN7cutlass13device_kernelIN5flash11enable_sm90INS1_16FlashAttnFwdSm90INS1_25CollectiveMainloopFwdSm90ILi2EN4cute5tupleIJNS5_1CILi1EEES8_S8_EEENS6_IJNS7_ILi192EEESA_NS7_ILi64EEEEEELi64ENS_6half_tEfNS_4arch4Sm90ELb0ELb0ELb1ELb1ELb0ELb1ELb0ELb0ELb1ELb1ELb0ELb0EEENS1_21CollectiveEpilogueFwdINS6_IJSA_SB_SA_EEES9_SD_SF_Li384ELb1ELb1ELb0ELb0EEENS1_36VarlenDynamicPersistentTileSchedulerILi192ELi192ELi384ELi128ELb0ELb1ELb1ELb0ELb1ELb1EEEEEEEEEvNT_6ParamsE,"aw",@nobits
	.sectionflags	@""
	.align	16
	.zero		1024


//--------------------- .nv.shared._ZN7cutlass13device_kernelIN5flash11enable_sm90INS1_16FlashAttnFwdSm90INS1_25CollectiveMainloopFwdSm90ILi2EN4cute5tupleIJNS5_1CILi1EEES8_S8_EEENS6_IJNS7_ILi192EEENS7_ILi128EEENS7_ILi64EEEEEELi64ENS_6half_tEfNS_4arch4Sm90ELb0ELb1ELb1ELb0ELb0ELb0ELb0ELb1ELb1ELb1ELb0ELb0EEENS1_21CollectiveEpilogueFwdINS6_IJSA_SC_SB_EEES9_SE_SG_Li384ELb0ELb1ELb0ELb0EEENS1_30DynamicPersistentTileSchedulerILi384ELi128ELb0ELb1ELb1EEEEEEEEEvNT_6ParamsE --------------------------
	.section	.nv.shared._ZN7cutlass13device_kernelIN5flash11enable_sm90INS1_16FlashAttnFwdSm90INS1_25CollectiveMainloopFwdSm90ILi2EN4cute5tupleIJNS5_1CILi1EEES8_S8_EEENS6_IJNS7_ILi192EEENS7_ILi128EEENS7_ILi64EEEEEELi64ENS_6half_tEfNS_4arch4Sm90ELb0ELb1ELb1ELb0ELb0ELb0ELb0ELb1ELb1ELb1ELb0ELb0EEENS1_21CollectiveEpilogueFwdINS6_IJSA_SC_SB_EEES9_SE_SG_Li384ELb0ELb1ELb0ELb0EEENS1_30DynamicPersistentTileSchedulerILi384ELi128ELb0ELb1ELb1EEEEEEEEEvNT_6ParamsE,"aw",@nobits
	.sectionflags	@""
	.align	16
	.zero		1024


//--------------------- .nv.shared._ZN7cutlass13device_kernelIN5flash11enable_sm90INS1_16FlashAttnFwdSm90INS1_25CollectiveMainloopFwdSm90ILi2EN4cute5tupleIJNS5_1CILi1EEES8_S8_EEENS6_IJNS7_ILi192EEENS7_ILi128EEENS7_ILi64EEEEEELi64ENS_6half_tEfNS_4arch4Sm90ELb0ELb1ELb1ELb1ELb0ELb0ELb0ELb1ELb1ELb1ELb0ELb0EEENS1_21CollectiveEpilogueFwdINS6_IJSA_SC_SB_EEES9_SE_SG_Li384ELb1ELb1ELb0ELb0EEENS1_36VarlenDynamicPersistentTileSchedulerILi192ELi128ELi384ELi128ELb0ELb1ELb1ELb1ELb0ELb1EEEEEEEEEvNT_6ParamsE --------------------------
	.section	.nv.shared._ZN7cutlass13device_kernelIN5flash11enable_sm90INS1_16FlashAttnFwdSm90INS1_25CollectiveMainloopFwdSm90ILi2EN4cute5tupleIJNS5_1CILi1EEES8_S8_EEENS6_IJNS7_ILi192EEENS7_ILi128EEENS7_ILi64EEEEEELi64ENS_6half_tEfNS_4arch4Sm90ELb0ELb1ELb1ELb1ELb0ELb0ELb0ELb1ELb1ELb1ELb0ELb0EEENS1_21CollectiveEpilogueFwdINS6_IJSA_SC_SB_EEES9_SE_SG_Li384ELb1ELb1ELb0ELb0EEENS1_36VarlenDynamicPersistentTileSchedulerILi192ELi128ELi384ELi128ELb0ELb1ELb1ELb1ELb0ELb1EEEEEEEEEvNT_6ParamsE,"aw",@nobits
	.sectionflags	@""
	.align	16
	.zero		1024


//--------------------- .nv.shared._ZN7cutlass13device_kernelIN5flash11enable_sm90INS1_16FlashAttnFwdSm90INS1_25CollectiveMainloopFwdSm90ILi2EN4cute5tupleIJNS5_1CILi1EEES8_S8_EEENS6_IJNS7_ILi192EEENS7_ILi128EEENS7_ILi64EEEEEELi64ENS_6half_tEfNS_4arch4Sm90ELb0ELb1ELb1ELb1ELb0ELb1ELb0ELb1ELb1ELb1ELb0ELb0EEENS1_21CollectiveEpilogueFwdINS6_IJSA_SC_SB_EEES9_SE_SG_Li384ELb1ELb1ELb0ELb0EEENS1_36VarlenDynamicPersistentTileSchedulerILi192ELi128ELi384ELi128ELb0ELb1ELb1ELb1ELb0ELb1EEEEEEEEEvNT_6ParamsE --------------------------
	.section	.nv.shared._ZN7cutlass13device_kernelIN5flash11enable_sm90INS1_16FlashAttnFwdSm90INS1_25CollectiveMainloopFwdSm90ILi2EN4cute5tupleIJNS5_1CILi1EEES8_S8_EEENS6_IJNS7_ILi192EEENS7_ILi128EEENS7_ILi64EEEEEELi64ENS_6half_tEfNS_4arch4Sm90ELb0ELb1ELb1ELb1ELb0ELb1ELb0ELb1ELb1ELb1ELb0ELb0EEENS1_21CollectiveEpilogueFwdINS6_IJSA_SC_SB_EEES9_SE_SG_Li384ELb1ELb1ELb0ELb0EEENS1_36VarlenDynamicPersistentTileSchedulerILi192ELi128ELi384ELi128ELb0ELb1ELb1ELb1ELb0ELb1EEEEEEEEEvNT_6ParamsE,"aw",@nobits
	.sectionflags	@""
	.align	16
	.zero		1024


//--------------------- .nv.shared._ZN7cutlass13device_kernelIN5flash11enable_sm90INS1_16FlashAttnFwdSm90INS1_25CollectiveMainloopFwdSm90ILi2EN4cute5tupleIJNS5_1CILi1EEES8_S8_EEENS6_IJNS7_ILi192EEENS7_ILi128EEENS7_ILi64EEEEEELi64ENS_6half_tEfNS_4arch4Sm90ELb1ELb0ELb1ELb0ELb0ELb0ELb0ELb1ELb1ELb1ELb0ELb0EEENS1_21CollectiveEpilogueFwdINS6_IJSA_SC_SB_EEES9_SE_SG_Li384ELb0ELb1ELb0ELb0EEENS1_30DynamicPersistentTileSchedulerILi384ELi128ELb0ELb1ELb1EEEEEEEEEvNT_6ParamsE --------------------------
	.section	.nv.shared._ZN7cutlass13device_kernelIN5flash11enable_sm90INS1_16FlashAttnFwdSm90INS1_25CollectiveMainloopFwdSm90ILi2EN4cute5tupleIJNS5_1CILi1EEES8_S8_EEENS6_IJNS7_ILi192EEENS7_ILi128EEENS7_ILi64EEEEEELi64ENS_6half_tEfNS_4arch4Sm90ELb1ELb0ELb1ELb0ELb0ELb0ELb0ELb1ELb1ELb1ELb0ELb0EEENS1_21CollectiveEpilogueFwdINS6_IJSA_SC_SB_EEES9_SE_SG_Li384ELb0ELb1ELb0ELb0EEENS1_30DynamicPersistentTileSchedulerILi384ELi128ELb0ELb1ELb1EEEEEEEEEvNT_6ParamsE,"aw",@nobits
	.sectionflags	@""
	.align	16
	.zero		1024


//--------------------- .nv.shared._ZN7cutlass13device_kernelIN5flash11enable_sm90INS1_16FlashAttnFwdSm90INS1_25CollectiveMainloopFwdSm90ILi2EN4cute5tupleIJNS5_1CILi1EEES8_S8_EEENS6_IJNS7_ILi192EEENS7_ILi128EEENS7_ILi64EEEEEELi64ENS_6half_tEfNS_4arch4Sm90ELb1ELb0ELb1ELb1ELb0ELb0ELb0ELb1ELb1ELb1ELb0ELb0EEENS1_21CollectiveEpilogueFwdINS6_IJSA_SC_SB_EEES9_SE_SG_Li384ELb1ELb1ELb0ELb0EEENS1_36VarlenDynamicPersistentTileSchedulerILi192ELi128ELi384ELi128ELb0ELb1ELb1ELb1ELb1ELb1EEEEEEEEEvNT_6ParamsE --------------------------
	.section	.nv.shared._ZN7cutlass13device_kernelIN5flash11enable_sm90INS1_16FlashAttnFwdSm90INS1_25CollectiveMainloopFwdSm90ILi2EN4cute5tupleIJNS5_1CILi1EEES8_S8_EEENS6_IJNS7_ILi192EEENS7_ILi128EEENS7_ILi64EEEEEELi64ENS_6half_tEfNS_4arch4Sm90ELb1ELb0ELb1ELb1ELb0ELb0ELb0ELb1ELb1ELb1ELb0ELb0EEENS1_21CollectiveEpilogueFwdINS6_IJSA_SC_SB_EEES9_SE_SG_Li384ELb1ELb1ELb0ELb0EEENS1_36VarlenDynamicPersistentTileSchedulerILi192ELi128ELi384ELi128ELb0ELb1ELb1ELb1ELb1ELb1EEEEEEEEEvNT_6ParamsE,"aw",@nobits
	.sectionflags	@""
	.align	16
	.zero		1024


//--------------------- .nv.shared._ZN7cutlass13device_kernelIN5flash11enable_sm90INS1_16FlashAttnFwdSm90INS1_25CollectiveMainloopFwdSm90ILi2EN4cute5tupleIJNS5_1CILi1EEES8_S8_EEENS6_IJNS7_ILi192EEENS7_ILi128EEENS7_ILi64EEEEEELi64ENS_6half_tEfNS_4arch4Sm90ELb1ELb0ELb1ELb1ELb0ELb1ELb0ELb1ELb1ELb1ELb0ELb0EEENS1_21CollectiveEpilogueFwdINS6_IJSA_SC_SB_EEES9_SE_SG_Li384ELb1ELb1ELb0ELb0EEENS1_36VarlenDynamicPersistentTileSchedulerILi192ELi128ELi384ELi128ELb0ELb1ELb1ELb1ELb1ELb1EEEEEEEEEvNT_6ParamsE --------------------------
	.section	.nv.shared._ZN7cutlass13device_kernelIN5flash11enable_sm90INS1_16FlashAttnFwdSm90INS1_25CollectiveMainloopFwdSm90ILi2EN4cute5tupleIJNS5_1CILi1EEES8_S8_EEENS6_IJNS7_ILi192EEENS7_ILi128EEENS7_ILi64EEEEEELi64ENS_6half_tEfNS_4arch4Sm90ELb1ELb0ELb1ELb1ELb0ELb1ELb0ELb1ELb1ELb1ELb0ELb0EEENS1_21CollectiveEpilogueFwdINS6_IJSA_SC_SB_EEES9_SE_SG_Li384ELb1ELb1ELb0ELb0EEENS1_36VarlenDynamicPersistentTileSchedulerILi192ELi128ELi384ELi128ELb0ELb1ELb1ELb1ELb1ELb1EEEEEEEEEvNT_6ParamsE,"aw",@nobits
	.sectionflags	@""
	.align	16
	.zero		1024


//--------------------- .nv.constant0._ZN7cutlass13device_kernelIN5flash11enable_sm90INS1_16FlashAttnFwdSm90INS1_25CollectiveMainloopFwdSm90ILi2EN4cute5tupleIJNS5_1CILi1EEES8_S8_EEENS6_IJNS7_ILi192EEESA_NS7_ILi64EEEEEELi64ENS_6half_tEfNS_4arch4Sm90ELb0ELb0ELb1ELb0ELb0ELb0ELb0ELb0ELb1ELb1ELb0ELb0EEENS1_21CollectiveEpilogueFwdINS6_IJSA_SB_SA_EEES9_SD_SF_Li384ELb0ELb1ELb0ELb0EEENS1_29StaticPersistentTileSchedulerILb0EEEEEEEEEvNT_6ParamsE --------------------------
	.section	.nv.constant0._ZN7cutlass13device_kernelIN5flash11enable_sm90INS1_16FlashAttnFwdSm90INS1_25CollectiveMainloopFwdSm90ILi2EN4cute5tupleIJNS5_1CILi1EEES8_S8_EEENS6_IJNS7_ILi192EEESA_NS7_ILi64EEEEEELi64ENS_6half_tEfNS_4arch4Sm90ELb0ELb0ELb1ELb0ELb0ELb0ELb0ELb0ELb1ELb1ELb0ELb0EEENS1_21CollectiveEpilogueFwdINS6_IJSA_SB_SA_EEES9_SD_SF_Li384ELb0ELb1ELb0ELb0EEENS1_29StaticPersistentTileSchedulerILb0EEEEEEEEEvNT_6ParamsE,"a",@progbits
	.sectionflags	@""
	.align	4
.nv.constant0._ZN7cutlass13device_kernelIN5flash11enable_sm90INS1_16FlashAttnFwdSm90INS1_25CollectiveMainloopFwdSm90ILi2EN4cute5tupleIJNS5_1CILi1EEES8_S8_EEENS6_IJNS7_ILi192EEESA_NS7_ILi64EEEEEELi64ENS_6half_tEfNS_4arch4Sm90ELb0ELb0ELb1ELb0ELb0ELb0ELb0ELb0ELb1ELb1ELb0ELb0EEENS1_21CollectiveEpilogueFwdINS6_IJSA_SB_SA_EEES9_SD_SF_Li384ELb0ELb1ELb0ELb0EEENS1_29StaticPersistentTileSchedulerILb0EEEEEEEEEvNT_6ParamsE:
	.zero		3200


//--------------------- .nv.constant0._ZN7cutlass13device_kernelIN5flash11enable_sm90INS1_16FlashAttnFwdSm90INS1_25CollectiveMainloopFwdSm90ILi2EN4cute5tupleIJNS5_1CILi1EEES8_S8_EEENS6_IJNS7_ILi192EEESA_NS7_ILi64EEEEEELi64ENS_6half_tEfNS_4arch4Sm90ELb0ELb0ELb1ELb1ELb0ELb0ELb0ELb0ELb1ELb1ELb0ELb0EEENS1_21CollectiveEpilogueFwdINS6_IJSA_SB_SA_EEES9_SD_SF_Li384ELb1ELb1ELb0ELb0EEENS1_36VarlenDynamicPersistentTileSchedulerILi192ELi192ELi384ELi128ELb0ELb1ELb1ELb0ELb1ELb1EEEEEEEEEvNT_6ParamsE --------------------------
	.section	.nv.constant0._ZN7cutlass13device_kernelIN5flash11enable_sm90INS1_16FlashAttnFwdSm90INS1_25CollectiveMainloopFwdSm90ILi2EN4cute5tupleIJNS5_1CILi1EEES8_S8_EEENS6_IJNS7_ILi192EEESA_NS7_ILi64EEEEEELi64ENS_6half_tEfNS_4arch4Sm90ELb0ELb0ELb1ELb1ELb0ELb0ELb0ELb0ELb1ELb1ELb0ELb0EEENS1_21CollectiveEpilogueFwdINS6_IJSA_SB_SA_EEES9_SD_SF_Li384ELb1ELb1ELb0ELb0EEENS1_36VarlenDynamicPersistentTileSchedulerILi192ELi192ELi384ELi128ELb0ELb1ELb1ELb0ELb1ELb1EEEEEEEEEvNT_6ParamsE,"a",@progbits
	.sectionflags	@""
	.align	4
.nv.constant0._ZN7cutlass13device_kernelIN5flash11enable_sm90INS1_16FlashAttnFwdSm90INS1_25CollectiveMainloopFwdSm90ILi2EN4cute5tupleIJNS5_1CILi1EEES8_S8_EEENS6_IJNS7_ILi192EEESA_NS7_ILi64EEEEEELi64ENS_6half_tEfNS_4arch4Sm90ELb0ELb0ELb1ELb1ELb0ELb0ELb0ELb0ELb1ELb1ELb0ELb0EEENS1_21CollectiveEpilogueFwdINS6_IJSA_SB_SA_EEES9_SD_SF_Li384ELb1ELb1ELb0ELb0EEENS1_36VarlenDynamicPersistentTileSchedulerILi192ELi192ELi384ELi128ELb0ELb1ELb1ELb0ELb1ELb1EEEEEEEEEvNT_6ParamsE:
	.zero		3328


//--------------------- .nv.constant0._ZN7cutlass13device_kernelIN5flash11enable_sm90INS1_16FlashAttnFwdSm90INS1_25CollectiveMainloopFwdSm90ILi2EN4cute5tupleIJNS5_1CILi1EEES8_S8_EEENS6_IJNS7_ILi192EEESA_NS7_ILi64EEEEEELi64ENS_6half_tEfNS_4arch4Sm90ELb0ELb0ELb1ELb1ELb0ELb1ELb0ELb0ELb1ELb1ELb0ELb0EEENS1_21CollectiveEpilogueFwdINS6_IJSA_SB_SA_EEES9_SD_SF_Li384ELb1ELb1ELb0ELb0EEENS1_36VarlenDynamicPersistentTileSchedulerILi192ELi192ELi384ELi128ELb0ELb1ELb1ELb0ELb1ELb1EEEEEEEEEvNT_6ParamsE --------------------------
	.section	.nv.constant0._ZN7cutlass13device_kernelIN5flash11enable_sm90INS1_16FlashAttnFwdSm90INS1_25CollectiveMainloopFwdSm90ILi2EN4cute5tupleIJNS5_1CILi1EEES8_S8_EEENS6_IJNS7_ILi192EEESA_NS7_ILi64EEEEEELi64ENS_6half_tEfNS_4arch4Sm90ELb0ELb0ELb1ELb1ELb0ELb1ELb0ELb0ELb1ELb1ELb0ELb0EEENS1_21CollectiveEpilogueFwdINS6_IJSA_SB_SA_EEES9_SD_SF_Li384ELb1ELb1ELb0ELb0EEENS1_36VarlenDynamicPersistentTileSchedulerILi192ELi192ELi384ELi128ELb0ELb1ELb1ELb0ELb1ELb1EEEEEEEEEvNT_6ParamsE,"a",@progbits
	.sectionflags	@""
	.align	4
.nv.constant0._ZN7cutlass13device_kernelIN5flash11enable_sm90INS1_16FlashAttnFwdSm90INS1_25CollectiveMainloopFwdSm90ILi2EN4cute5tupleIJNS5_1CILi1EEES8_S8_EEENS6_IJNS7_ILi192EEESA_NS7_ILi64EEEEEELi64ENS_6half_tEfNS_4arch4Sm90ELb0ELb0ELb1ELb1ELb0ELb1ELb0ELb0ELb1ELb1ELb0ELb0EEENS1_21CollectiveEpilogueFwdINS6_IJSA_SB_SA_EEES9_SD_SF_Li384ELb1ELb1ELb0ELb0EEENS1_36VarlenDynamicPersistentTileSchedulerILi192ELi192ELi384ELi128ELb0ELb1ELb1ELb0ELb1ELb1EEEEEEEEEvNT_6ParamsE:
	.zero		3328


//--------------------- .nv.constant0._ZN7cutlass13device_kernelIN5flash11enable_sm90INS1_16FlashAttnFwdSm90INS1_25CollectiveMainloopFwdSm90ILi2EN4cute5tupleIJNS5_1CILi1EEES8_S8_EEENS6_IJNS7_ILi192EEENS7_ILi128EEENS7_ILi64EEEEEELi64ENS_6half_tEfNS_4arch4Sm90ELb0ELb1ELb1ELb0ELb0ELb0ELb0ELb1ELb1ELb1ELb0ELb0EEENS1_21CollectiveEpilogueFwdINS6_IJSA_SC_SB_EEES9_SE_SG_Li384ELb0ELb1ELb0ELb0EEENS1_30DynamicPersistentTileSchedulerILi384ELi128ELb0ELb1ELb1EEEEEEEEEvNT_6ParamsE --------------------------
	.section	.nv.constant0._ZN7cutlass13device_kernelIN5flash11enable_sm90INS1_16FlashAttnFwdSm90INS1_25CollectiveMainloopFwdSm90ILi2EN4cute5tupleIJNS5_1CILi1EEES8_S8_EEENS6_IJNS7_ILi192EEENS7_ILi128EEENS7_ILi64EEEEEELi64ENS_6half_tEfNS_4arch4Sm90ELb0ELb1ELb1ELb0ELb0ELb0ELb0ELb1ELb1ELb1ELb0ELb0EEENS1_21CollectiveEpilogueFwdINS6_IJSA_SC_SB_EEES9_SE_SG_Li384ELb0ELb1ELb0ELb0EEENS1_30DynamicPersistentTileSchedulerILi384ELi128ELb0ELb1ELb1EEEEEEEEEvNT_6ParamsE,"a",@progbits
	.sectionflags	@""
	.align	4
.nv.constant0._ZN7cutlass13device_kernelIN5flash11enable_sm90INS1_16FlashAttnFwdSm90INS1_25CollectiveMainloopFwdSm90ILi2EN4cute5tupleIJNS5_1CILi1EEES8_S8_EEENS6_IJNS7_ILi192EEENS7_ILi128EEENS7_ILi64EEEEEELi64ENS_6half_tEfNS_4arch4Sm90ELb0ELb1ELb1ELb0ELb0ELb0ELb0ELb1ELb1ELb1ELb0ELb0EEENS1_21CollectiveEpilogueFwdINS6_IJSA_SC_SB_EEES9_SE_SG_Li384ELb0ELb1ELb0ELb0EEENS1_30DynamicPersistentTileSchedulerILi384ELi128ELb0ELb1ELb1EEEEEEEEEvNT_6ParamsE:
	.zero		3328


//--------------------- .nv.constant0._ZN7cutlass13device_kernelIN5flash11enable_sm90INS1_16FlashAttnFwdSm90INS1_25CollectiveMainloopFwdSm90ILi2EN4cute5tupleIJNS5_1CILi1EEES8_S8_EEENS6_IJNS7_ILi192EEENS7_ILi128EEENS7_ILi64EEEEEELi64ENS_6half_tEfNS_4arch4Sm90ELb0ELb1ELb1ELb1ELb0ELb0ELb0ELb1ELb1ELb1ELb0ELb0EEENS1_21CollectiveEpilogueFwdINS6_IJSA_SC_SB_EEES9_SE_SG_Li384ELb1ELb1ELb0ELb0EEENS1_36VarlenDynamicPersistentTileSchedulerILi192ELi128ELi384ELi128ELb0ELb1ELb1ELb1ELb0ELb1EEEEEEEEEvNT_6ParamsE --------------------------
	.section	.nv.constant0._ZN7cutlass13device_kernelIN5flash11enable_sm90INS1_16FlashAttnFwdSm90INS1_25CollectiveMainloopFwdSm90ILi2EN4cute5tupleIJNS5_1CILi1EEES8_S8_EEENS6_IJNS7_ILi192EEENS7_ILi128EEENS7_ILi64EEEEEELi64ENS_6half_tEfNS_4arch4Sm90ELb0ELb1ELb1ELb1ELb0ELb0ELb0ELb1ELb1ELb1ELb0ELb0EEENS1_21CollectiveEpilogueFwdINS6_IJSA_SC_SB_EEES9_SE_SG_Li384ELb1ELb1ELb0ELb0EEENS1_36VarlenDynamicPersistentTileSchedulerILi192ELi128ELi384ELi128ELb0ELb1ELb1ELb1ELb0ELb1EEEEEEEEEvNT_6ParamsE,"a",@progbits
	.sectionflags	@""
	.align	4
.nv.constant0._ZN7cutlass13device_kernelIN5flash11enable_sm90INS1_16FlashAttnFwdSm90INS1_25CollectiveMainloopFwdSm90ILi2EN4cute5tupleIJNS5_1CILi1EEES8_S8_EEENS6_IJNS7_ILi192EEENS7_ILi128EEENS7_ILi64EEEEEELi64ENS_6half_tEfNS_4arch4Sm90ELb0ELb1ELb1ELb1ELb0ELb0ELb0ELb1ELb1ELb1ELb0ELb0EEENS1_21CollectiveEpilogueFwdINS6_IJSA_SC_SB_EEES9_SE_SG_Li384ELb1ELb1ELb0ELb0EEENS1_36VarlenDynamicPersistentTileSchedulerILi192ELi128ELi384ELi128ELb0ELb1ELb1ELb1ELb0ELb1EEEEEEEEEvNT_6ParamsE:
	.zero		3328


//--------------------- .nv.constant0._ZN7cutlass13device_kernelIN5flash11enable_sm90INS1_16FlashAttnFwdSm90INS1_25CollectiveMainloopFwdSm90ILi2EN4cute5tupleIJNS5_1CILi1EEES8_S8_EEENS6_IJNS7_ILi192EEENS7_ILi128EEENS7_ILi64EEEEEELi64ENS_6half_tEfNS_4arch4Sm90ELb0ELb1ELb1ELb1ELb0ELb1ELb0ELb1ELb1ELb1ELb0ELb0EEENS1_21CollectiveEpilogueFwdINS6_IJSA_SC_SB_EEES9_SE_SG_Li384ELb1ELb1ELb0ELb0EEENS1_36VarlenDynamicPersistentTileSchedulerILi192ELi128ELi384ELi128ELb0ELb1ELb1ELb1ELb0ELb1EEEEEEEEEvNT_6ParamsE --------------------------
	.section	.nv.constant0._ZN7cutlass13device_kernelIN5flash11enable_sm90INS1_16FlashAttnFwdSm90INS1_25CollectiveMainloopFwdSm90ILi2EN4cute5tupleIJNS5_1CILi1EEES8_S8_EEENS6_IJNS7_ILi192EEENS7_ILi128EEENS7_ILi64EEEEEELi64ENS_6half_tEfNS_4arch4Sm90ELb0ELb1ELb1ELb1ELb0ELb1ELb0ELb1ELb1ELb1ELb0ELb0EEENS1_21CollectiveEpilogueFwdINS6_IJSA_SC_SB_EEES9_SE_SG_Li384ELb1ELb1ELb0ELb0EEENS1_36VarlenDynamicPersistentTileSchedulerILi192ELi128ELi384ELi128ELb0ELb1ELb1ELb1ELb0ELb1EEEEEEEEEvNT_6ParamsE,"a",@progbits
	.sectionflags	@""
	.align	4
.nv.constant0._ZN7cutlass13device_kernelIN5flash11enable_sm90INS1_16FlashAttnFwdSm90INS1_25CollectiveMainloopFwdSm90ILi2EN4cute5tupleIJNS5_1CILi1EEES8_S8_EEENS6_IJNS7_ILi192EEENS7_ILi128EEENS7_ILi64EEEEEELi64ENS_6half_tEfNS_4arch4Sm90ELb0ELb1ELb1ELb1ELb0ELb1ELb0ELb1ELb1ELb1ELb0ELb0EEENS1_21CollectiveEpilogueFwdINS6_IJSA_SC_SB_EEES9_SE_SG_Li384ELb1ELb1ELb0ELb0EEENS1_36VarlenDynamicPersistentTileSchedulerILi192ELi128ELi384ELi128ELb0ELb1ELb1ELb1ELb0ELb1EEEEEEEEEvNT_6ParamsE:
	.zero		3328


//--------------------- .nv.constant0._ZN7cutlass13device_kernelIN5flash11enable_sm90INS1_16FlashAttnFwdSm90INS1_25CollectiveMainloopFwdSm90ILi2EN4cute5tupleIJNS5_1CILi1EEES8_S8_EEENS6_IJNS7_ILi192EEENS7_ILi128EEENS7_ILi64EEEEEELi64ENS_6half_tEfNS_4arch4Sm90ELb1ELb0ELb1ELb0ELb0ELb0ELb0ELb1ELb1ELb1ELb0ELb0EEENS1_21CollectiveEpilogueFwdINS6_IJSA_SC_SB_EEES9_SE_SG_Li384ELb0ELb1ELb0ELb0EEENS1_30DynamicPersistentTileSchedulerILi384ELi128ELb0ELb1ELb1EEEEEEEEEvNT_6ParamsE --------------------------
	.section	.nv.constant0._ZN7cutlass13device_kernelIN5flash11enable_sm90INS1_16FlashAttnFwdSm90INS1_25CollectiveMainloopFwdSm90ILi2EN4cute5tupleIJNS5_1CILi1EEES8_S8_EEENS6_IJNS7_ILi192EEENS7_ILi128EEENS7_ILi64EEEEEELi64ENS_6half_tEfNS_4arch4Sm90ELb1ELb0ELb1ELb0ELb0ELb0ELb0ELb1ELb1ELb1ELb0ELb0EEENS1_21CollectiveEpilogueFwdINS6_IJSA_SC_SB_EEES9_SE_SG_Li384ELb0ELb1ELb0ELb0EEENS1_30DynamicPersistentTileSchedulerILi384ELi128ELb0ELb1ELb1EEEEEEEEEvNT_6ParamsE,"a",@progbits
	.sectionflags	@""
	.align	4
.nv.constant0._ZN7cutlass13device_kernelIN5flash11enable_sm90INS1_16FlashAttnFwdSm90INS1_25CollectiveMainloopFwdSm90ILi2EN4cute5tupleIJNS5_1CILi1EEES8_S8_EEENS6_IJNS7_ILi192EEENS7_ILi128EEENS7_ILi64EEEEEELi64ENS_6half_tEfNS_4arch4Sm90ELb1ELb0ELb1ELb0ELb0ELb0ELb0ELb1ELb1ELb1ELb0ELb0EEENS1_21CollectiveEpilogueFwdINS6_IJSA_SC_SB_EEES9_SE_SG_Li384ELb0ELb1ELb0ELb0EEENS1_30DynamicPersistentTileSchedulerILi384ELi128ELb0ELb1ELb1EEEEEEEEEvNT_6ParamsE:
	.zero		3328


//--------------------- .nv.constant0._ZN7cutlass13device_kernelIN5flash11enable_sm90INS1_16FlashAttnFwdSm90INS1_25CollectiveMainloopFwdSm90ILi2EN4cute5tupleIJNS5_1CILi1EEES8_S8_EEENS6_IJNS7_ILi192EEENS7_ILi128EEENS7_ILi64EEEEEELi64ENS_6half_tEfNS_4arch4Sm90ELb1ELb0ELb1ELb1ELb0ELb0ELb0ELb1ELb1ELb1ELb0ELb0EEENS1_21CollectiveEpilogueFwdINS6_IJSA_SC_SB_EEES9_SE_SG_Li384ELb1ELb1ELb0ELb0EEENS1_36VarlenDynamicPersistentTileSchedulerILi192ELi128ELi384ELi128ELb0ELb1ELb1ELb1ELb1ELb1EEEEEEEEEvNT_6ParamsE --------------------------
	.section	.nv.constant0._ZN7cutlass13device_kernelIN5flash11enable_sm90INS1_16FlashAttnFwdSm90INS1_25CollectiveMainloopFwdSm90ILi2EN4cute5tupleIJNS5_1CILi1EEES8_S8_EEENS6_IJNS7_ILi192EEENS7_ILi128EEENS7_ILi64EEEEEELi64ENS_6half_tEfNS_4arch4Sm90ELb1ELb0ELb1ELb1ELb0ELb0ELb0ELb1ELb1ELb1ELb0ELb0EEENS1_21CollectiveEpilogueFwdINS6_IJSA_SC_SB_EEES9_SE_SG_Li384ELb1ELb1ELb0ELb0EEENS1_36VarlenDynamicPersistentTileSchedulerILi192ELi128ELi384ELi128ELb0ELb1ELb1ELb1ELb1ELb1EEEEEEEEEvNT_6ParamsE,"a",@progbits
	.sectionflags	@""
	.align	4
.nv.constant0._ZN7cutlass13device_kernelIN5flash11enable_sm90INS1_16FlashAttnFwdSm90INS1_25CollectiveMainloopFwdSm90ILi2EN4cute5tupleIJNS5_1CILi1EEES8_S8_EEENS6_IJNS7_ILi192EEENS7_ILi128EEENS7_ILi64EEEEEELi64ENS_6half_tEfNS_4arch4Sm90ELb1ELb0ELb1ELb1ELb0ELb0ELb0ELb1ELb1ELb1ELb0ELb0EEENS1_21CollectiveEpilogueFwdINS6_IJSA_SC_SB_EEES9_SE_SG_Li384ELb1ELb1ELb0ELb0EEENS1_36VarlenDynamicPersistentTileSchedulerILi192ELi128ELi384ELi128ELb0ELb1ELb1ELb1ELb1ELb1EEEEEEEEEvNT_6ParamsE:
	.zero		3328


//--------------------- .nv.constant0._ZN7cutlass13device_kernelIN5flash11enable_sm90INS1_16FlashAttnFwdSm90INS1_25CollectiveMainloopFwdSm90ILi2EN4cute5tupleIJNS5_1CILi1EEES8_S8_EEENS6_IJNS7_ILi192EEENS7_ILi128EEENS7_ILi64EEEEEELi64ENS_6half_tEfNS_4arch4Sm90ELb1ELb0ELb1ELb1ELb0ELb1ELb0ELb1ELb1ELb1ELb0ELb0EEENS1_21CollectiveEpilogueFwdINS6_IJSA_SC_SB_EEES9_SE_SG_Li384ELb1ELb1ELb0ELb0EEENS1_36VarlenDynamicPersistentTileSchedulerILi192ELi128ELi384ELi128ELb0ELb1ELb1ELb1ELb1ELb1EEEEEEEEEvNT_6ParamsE --------------------------
	.section	.nv.constant0._ZN7cutlass13device_kernelIN5flash11enable_sm90INS1_16FlashAttnFwdSm90INS1_25CollectiveMainloopFwdSm90ILi2EN4cute5tupleIJNS5_1CILi1EEES8_S8_EEENS6_IJNS7_ILi192EEENS7_ILi128EEENS7_ILi64EEEEEELi64ENS_6half_tEfNS_4arch4Sm90ELb1ELb0ELb1ELb1ELb0ELb1ELb0ELb1ELb1ELb1ELb0ELb0EEENS1_21CollectiveEpilogueFwdINS6_IJSA_SC_SB_EEES9_SE_SG_Li384ELb1ELb1ELb0ELb0EEENS1_36VarlenDynamicPersistentTileSchedulerILi192ELi128ELi384ELi128ELb0ELb1ELb1ELb1ELb1ELb1EEEEEEEEEvNT_6ParamsE,"a",@progbits
	.sectionflags	@""
	.align	4
.nv.constant0._ZN7cutlass13device_kernelIN5flash11enable_sm90INS1_16FlashAttnFwdSm90INS1_25CollectiveMainloopFwdSm90ILi2EN4cute5tupleIJNS5_1CILi1EEES8_S8_EEENS6_IJNS7_ILi192EEENS7_ILi128EEENS7_ILi64EEEEEELi64ENS_6half_tEfNS_4arch4Sm90ELb1ELb0ELb1ELb1ELb0ELb1ELb0ELb1ELb1ELb1ELb0ELb0EEENS1_21CollectiveEpilogueFwdINS6_IJSA_SC_SB_EEES9_SE_SG_Li384ELb1ELb1ELb0ELb0EEENS1_36VarlenDynamicPersistentTileSchedulerILi192ELi128ELi384ELi128ELb0ELb1ELb1ELb1ELb1ELb1EEEEEEEEEvNT_6ParamsE:
	.zero		3328


//--------------------- SYMBOLS --------------------------

	.type		.nv.reservedSmem.offset0,@object
	.size		.nv.reservedSmem.offset0,0x4
	.type		__assertfail,@function
